	.target	sm_90a

	.elftype	@"ET_EXEC"


//--------------------- .note.nv.tkinfo           --------------------------
	.section	.note.nv.tkinfo,"",@"SHT_NOTE"
	.sectionflags	@"SHF_NOTE_NV_TKINFO"
	.tkinfo
        /*0018*/ 	.word	0x00000002
        /*0030*/ 	.string	""
        /*0030*/ 	.string	"ptxas"
        /*0030*/ 	.string	"Cuda compilation tools, release 13.0, V13.0.88"
        /*0030*/ 	.string	"Build cuda_13.0.r13.0/compiler.36424714_0"
        /*0030*/ 	.string	"-arch sm_90a -m 64 "



//--------------------- .note.nv.cuinfo           --------------------------
	.section	.note.nv.cuinfo,"",@"SHT_NOTE"
	.sectionflags	@"SHF_NOTE_NV_CUINFO"
        /*0018*/ 	.short	0x0002
        /*001a*/ 	.short	0x005a
        /*001c*/ 	.short	0x0082
	.zero		2


//--------------------- .nv.info                  --------------------------
	.section	.nv.info,"",@"SHT_CUDA_INFO"
	.align	4


	//----- nvinfo : EIATTR_REGCOUNT
	.align		4
        /*0000*/ 	.byte	0x04, 0x2f
        /*0002*/ 	.short	(.L_21 - .L_20)
	.align		4
.L_20:
        /*0004*/ 	.word	index@(_ZN7cutlass13device_kernelIN5flash11enable_sm90INS1_16FlashAttnFwdSm90INS1_25CollectiveMainloopFwdSm90ILi2EN4cute5tupleIJNS5_1CILi1EEES8_S8_EEENS6_IJNS7_ILi128EEENS7_ILi160EEESA_EEELi128ENS_12float_e4m3_tEfNS_4arch4Sm90ELb1ELb0ELb0ELb1ELb1ELb1ELb0ELb1ELb1ELb1ELb0ELb0EEENS1_21CollectiveEpilogueFwdINS6_IJSA_SA_SB_EEES9_NS_10bfloat16_tESF_Li256ELb1ELb1ELb0ELb1EEENS1_36VarlenDynamicPersistentTileSchedulerILi128ELi160ELi256ELi128ELb0ELb1ELb1ELb1ELb1ELb1EEEEEEEEEvNT_6ParamsE)
        /*0008*/ 	.word	0x000000a8


	//----- nvinfo : EIATTR_FRAME_SIZE
	.align		4
.L_21:
        /*000c*/ 	.byte	0x04, 0x11
        /*000e*/ 	.short	(.L_23 - .L_22)
	.align		4
.L_22:
        /*0010*/ 	.word	index@(_ZN7cutlass13device_kernelIN5flash11enable_sm90INS1_16FlashAttnFwdSm90INS1_25CollectiveMainloopFwdSm90ILi2EN4cute5tupleIJNS5_1CILi1EEES8_S8_EEENS6_IJNS7_ILi128EEENS7_ILi160EEESA_EEELi128ENS_12float_e4m3_tEfNS_4arch4Sm90ELb1ELb0ELb0ELb1ELb1ELb1ELb0ELb1ELb1ELb1ELb0ELb0EEENS1_21CollectiveEpilogueFwdINS6_IJSA_SA_SB_EEES9_NS_10bfloat16_tESF_Li256ELb1ELb1ELb0ELb1EEENS1_36VarlenDynamicPersistentTileSchedulerILi128ELi160ELi256ELi128ELb0ELb1ELb1ELb1ELb1ELb1EEEEEEEEEvNT_6ParamsE)
        /*0014*/ 	.word	0x00000048


	//----- nvinfo : EIATTR_REGCOUNT
	.align		4
.L_23:
        /*0018*/ 	.byte	0x04, 0x2f
        /*001a*/ 	.short	(.L_25 - .L_24)
	.align		4
.L_24:
        /*001c*/ 	.word	index@(_ZN7cutlass13device_kernelIN5flash11enable_sm90INS1_16FlashAttnFwdSm90INS1_25CollectiveMainloopFwdSm90ILi2EN4cute5tupleIJNS5_1CILi1EEES8_S8_EEENS6_IJNS7_ILi128EEENS7_ILi160EEESA_EEELi128ENS_12float_e4m3_tEfNS_4arch4Sm90ELb1ELb0ELb0ELb1ELb1ELb0ELb0ELb1ELb1ELb1ELb0ELb0EEENS1_21CollectiveEpilogueFwdINS6_IJSA_SA_SB_EEES9_NS_10bfloat16_tESF_Li256ELb1ELb1ELb0ELb1EEENS1_36VarlenDynamicPersistentTileSchedulerILi128ELi160ELi256ELi128ELb0ELb1ELb1ELb1ELb1ELb1EEEEEEEEEvNT_6ParamsE)
        /*0020*/ 	.word	0x000000a8


	//----- nvinfo : EIATTR_FRAME_SIZE
	.align		4
.L_25:
        /*0024*/ 	.byte	0x04, 0x11
        /*0026*/ 	.short	(.L_27 - .L_26)
	.align		4
.L_26:
        /*0028*/ 	.word	index@(_ZN7cutlass13device_kernelIN5flash11enable_sm90INS1_16FlashAttnFwdSm90INS1_25CollectiveMainloopFwdSm90ILi2EN4cute5tupleIJNS5_1CILi1EEES8_S8_EEENS6_IJNS7_ILi128EEENS7_ILi160EEESA_EEELi128ENS_12float_e4m3_tEfNS_4arch4Sm90ELb1ELb0ELb0ELb1ELb1ELb0ELb0ELb1ELb1ELb1ELb0ELb0EEENS1_21CollectiveEpilogueFwdINS6_IJSA_SA_SB_EEES9_NS_10bfloat16_tESF_Li256ELb1ELb1ELb0ELb1EEENS1_36VarlenDynamicPersistentTileSchedulerILi128ELi160ELi256ELi128ELb0ELb1ELb1ELb1ELb1ELb1EEEEEEEEEvNT_6ParamsE)
        /*002c*/ 	.word	0x00000020


	//----- nvinfo : EIATTR_REGCOUNT
	.align		4
.L_27:
        /*0030*/ 	.byte	0x04, 0x2f
        /*0032*/ 	.short	(.L_29 - .L_28)
	.align		4
.L_28:
        /*0034*/ 	.word	index@(_ZN7cutlass13device_kernelIN5flash11enable_sm90INS1_16FlashAttnFwdSm90INS1_25CollectiveMainloopFwdSm90ILi2EN4cute5tupleIJNS5_1CILi1EEES8_S8_EEENS6_IJNS7_ILi128EEENS7_ILi160EEESA_EEELi128ENS_12float_e4m3_tEfNS_4arch4Sm90ELb1ELb0ELb0ELb0ELb1ELb0ELb0ELb1ELb1ELb1ELb0ELb0EEENS1_21CollectiveEpilogueFwdINS6_IJSA_SA_SB_EEES9_NS_10bfloat16_tESF_Li256ELb0ELb1ELb0ELb1EEENS1_30DynamicPersistentTileSchedulerILi256ELi128ELb0ELb1ELb1EEEEEEEEEvNT_6ParamsE)
        /*0038*/ 	.word	0x000000a8


	//----- nvinfo : EIATTR_FRAME_SIZE
	.align		4
.L_29:
        /*003c*/ 	.byte	0x04, 0x11
        /*003e*/ 	.short	(.L_31 - .L_30)
	.align		4
.L_30:
        /*0040*/ 	.word	index@(_ZN7cutlass13device_kernelIN5flash11enable_sm90INS1_16FlashAttnFwdSm90INS1_25CollectiveMainloopFwdSm90ILi2EN4cute5tupleIJNS5_1CILi1EEES8_S8_EEENS6_IJNS7_ILi128EEENS7_ILi160EEESA_EEELi128ENS_12float_e4m3_tEfNS_4arch4Sm90ELb1ELb0ELb0ELb0ELb1ELb0ELb0ELb1ELb1ELb1ELb0ELb0EEENS1_21CollectiveEpilogueFwdINS6_IJSA_SA_SB_EEES9_NS_10bfloat16_tESF_Li256ELb0ELb1ELb0ELb1EEENS1_30DynamicPersistentTileSchedulerILi256ELi128ELb0ELb1ELb1EEEEEEEEEvNT_6ParamsE)
        /*0044*/ 	.word	0x00000028


	//----- nvinfo : EIATTR_REGCOUNT
	.align		4
.L_31:
        /*0048*/ 	.byte	0x04, 0x2f
        /*004a*/ 	.short	(.L_33 - .L_32)
	.align		4
.L_32:
        /*004c*/ 	.word	index@(_ZN7cutlass13device_kernelIN5flash11enable_sm90INS1_16FlashAttnFwdSm90INS1_25CollectiveMainloopFwdSm90ILi2EN4cute5tupleIJNS5_1CILi1EEES8_S8_EEENS6_IJNS7_ILi128EEENS7_ILi160EEESA_EEELi128ENS_12float_e4m3_tEfNS_4arch4Sm90ELb0ELb1ELb0ELb1ELb1ELb1ELb0ELb1ELb1ELb1ELb0ELb0EEENS1_21CollectiveEpilogueFwdINS6_IJSA_SA_SB_EEES9_NS_10bfloat16_tESF_Li256ELb1ELb1ELb0ELb1EEENS1_36VarlenDynamicPersistentTileSchedulerILi128ELi160ELi256ELi128ELb0ELb1ELb1ELb1ELb0ELb1EEEEEEEEEvNT_6ParamsE)
        /*0050*/ 	.word	0x000000a8


	//----- nvinfo : EIATTR_FRAME_SIZE
	.align		4
.L_33:
        /*0054*/ 	.byte	0x04, 0x11
        /*0056*/ 	.short	(.L_35 - .L_34)
	.align		4
.L_34:
        /*0058*/ 	.word	index@(_ZN7cutlass13device_kernelIN5flash11enable_sm90INS1_16FlashAttnFwdSm90INS1_25CollectiveMainloopFwdSm90ILi2EN4cute5tupleIJNS5_1CILi1EEES8_S8_EEENS6_IJNS7_ILi128EEENS7_ILi160EEESA_EEELi128ENS_12float_e4m3_tEfNS_4arch4Sm90ELb0ELb1ELb0ELb1ELb1ELb1ELb0ELb1ELb1ELb1ELb0ELb0EEENS1_21CollectiveEpilogueFwdINS6_IJSA_SA_SB_EEES9_NS_10bfloat16_tESF_Li256ELb1ELb1ELb0ELb1EEENS1_36VarlenDynamicPersistentTileSchedulerILi128ELi160ELi256ELi128ELb0ELb1ELb1ELb1ELb0ELb1EEEEEEEEEvNT_6ParamsE)
        /*005c*/ 	.word	0x00000048


	//----- nvinfo : EIATTR_REGCOUNT
	.align		4
.L_35:
        /*0060*/ 	.byte	0x04, 0x2f
        /*0062*/ 	.short	(.L_37 - .L_36)
	.align		4
.L_36:
        /*0064*/ 	.word	index@(_ZN7cutlass13device_kernelIN5flash11enable_sm90INS1_16FlashAttnFwdSm90INS1_25CollectiveMainloopFwdSm90ILi2EN4cute5tupleIJNS5_1CILi1EEES8_S8_EEENS6_IJNS7_ILi128EEENS7_ILi160EEESA_EEELi128ENS_12float_e4m3_tEfNS_4arch4Sm90ELb0ELb1ELb0ELb1ELb1ELb0ELb0ELb1ELb1ELb1ELb0ELb0EEENS1_21CollectiveEpilogueFwdINS6_IJSA_SA_SB_EEES9_NS_10bfloat16_tESF_Li256ELb1ELb1ELb0ELb1EEENS1_36VarlenDynamicPersistentTileSchedulerILi128ELi160ELi256ELi128ELb0ELb1ELb1ELb1ELb0ELb1EEEEEEEEEvNT_6ParamsE)
        /*0068*/ 	.word	0x000000a8


	//----- nvinfo : EIATTR_FRAME_SIZE
	.align		4
.L_37:
        /*006c*/ 	.byte	0x04, 0x11
        /*006e*/ 	.short	(.L_39 - .L_38)
	.align		4
.L_38:
        /*0070*/ 	.word	index@(_ZN7cutlass13device_kernelIN5flash11enable_sm90INS1_16FlashAttnFwdSm90INS1_25CollectiveMainloopFwdSm90ILi2EN4cute5tupleIJNS5_1CILi1EEES8_S8_EEENS6_IJNS7_ILi128EEENS7_ILi160EEESA_EEELi128ENS_12float_e4m3_tEfNS_4arch4Sm90ELb0ELb1ELb0ELb1ELb1ELb0ELb0ELb1ELb1ELb1ELb0ELb0EEENS1_21CollectiveEpilogueFwdINS6_IJSA_SA_SB_EEES9_NS_10bfloat16_tESF_Li256ELb1ELb1ELb0ELb1EEENS1_36VarlenDynamicPersistentTileSchedulerILi128ELi160ELi256ELi128ELb0ELb1ELb1ELb1ELb0ELb1EEEEEEEEEvNT_6ParamsE)
        /*0074*/ 	.word	0x00000020


	//----- nvinfo : EIATTR_REGCOUNT
	.align		4
.L_39:
        /*0078*/ 	.byte	0x04, 0x2f
        /*007a*/ 	.short	(.L_41 - .L_40)
	.align		4
.L_40:
        /*007c*/ 	.word	index@(_ZN7cutlass13device_kernelIN5flash11enable_sm90INS1_16FlashAttnFwdSm90INS1_25CollectiveMainloopFwdSm90ILi2EN4cute5tupleIJNS5_1CILi1EEES8_S8_EEENS6_IJNS7_ILi128EEENS7_ILi160EEESA_EEELi128ENS_12float_e4m3_tEfNS_4arch4Sm90ELb0ELb1ELb0ELb0ELb1ELb0ELb0ELb1ELb1ELb1ELb0ELb0EEENS1_21CollectiveEpilogueFwdINS6_IJSA_SA_SB_EEES9_NS_10bfloat16_tESF_Li256ELb0ELb1ELb0ELb1EEENS1_30DynamicPersistentTileSchedulerILi256ELi128ELb0ELb1ELb1EEEEEEEEEvNT_6ParamsE)
        /*0080*/ 	.word	0x000000a8


	//----- nvinfo : EIATTR_FRAME_SIZE
	.align		4
.L_41:
        /*0084*/ 	.byte	0x04, 0x11
        /*0086*/ 	.short	(.L_43 - .L_42)
	.align		4
.L_42:
        /*0088*/ 	.word	index@(_ZN7cutlass13device_kernelIN5flash11enable_sm90INS1_16FlashAttnFwdSm90INS1_25CollectiveMainloopFwdSm90ILi2EN4cute5tupleIJNS5_1CILi1EEES8_S8_EEENS6_IJNS7_ILi128EEENS7_ILi160EEESA_EEELi128ENS_12float_e4m3_tEfNS_4arch4Sm90ELb0ELb1ELb0ELb0ELb1ELb0ELb0ELb1ELb1ELb1ELb0ELb0EEENS1_21CollectiveEpilogueFwdINS6_IJSA_SA_SB_EEES9_NS_10bfloat16_tESF_Li256ELb0ELb1ELb0ELb1EEENS1_30DynamicPersistentTileSchedulerILi256ELi128ELb0ELb1ELb1EEEEEEEEEvNT_6ParamsE)
        /*008c*/ 	.word	0x00000028


	//----- nvinfo : EIATTR_REGCOUNT
	.align		4
.L_43:
        /*0090*/ 	.byte	0x04, 0x2f
        /*0092*/ 	.short	(.L_45 - .L_44)
	.align		4
.L_44:
        /*0094*/ 	.word	index@(_ZN7cutlass13device_kernelIN5flash11enable_sm90INS1_16FlashAttnFwdSm90INS1_25CollectiveMainloopFwdSm90ILi2EN4cute5tupleIJNS5_1CILi1EEES8_S8_EEENS6_IJNS7_ILi128EEENS7_ILi160EEESA_EEELi128ENS_12float_e4m3_tEfNS_4arch4Sm90ELb0ELb0ELb0ELb1ELb1ELb1ELb0ELb1ELb1ELb1ELb0ELb0EEENS1_21CollectiveEpilogueFwdINS6_IJSA_SA_SB_EEES9_NS_10bfloat16_tESF_Li256ELb1ELb1ELb0ELb1EEENS1_36VarlenDynamicPersistentTileSchedulerILi128ELi160ELi256ELi128ELb0ELb1ELb1ELb0ELb1ELb1EEEEEEEEEvNT_6ParamsE)
        /*0098*/ 	.word	0x000000a8


	//----- nvinfo : EIATTR_FRAME_SIZE
	.align		4
.L_45:
        /*009c*/ 	.byte	0x04, 0x11
        /*009e*/ 	.short	(.L_47 - .L_46)
	.align		4
.L_46:
        /*00a0*/ 	.word	index@(_ZN7cutlass13device_kernelIN5flash11enable_sm90INS1_16FlashAttnFwdSm90INS1_25CollectiveMainloopFwdSm90ILi2EN4cute5tupleIJNS5_1CILi1EEES8_S8_EEENS6_IJNS7_ILi128EEENS7_ILi160EEESA_EEELi128ENS_12float_e4m3_tEfNS_4arch4Sm90ELb0ELb0ELb0ELb1ELb1ELb1ELb0ELb1ELb1ELb1ELb0ELb0EEENS1_21CollectiveEpilogueFwdINS6_IJSA_SA_SB_EEES9_NS_10bfloat16_tESF_Li256ELb1ELb1ELb0ELb1EEENS1_36VarlenDynamicPersistentTileSchedulerILi128ELi160ELi256ELi128ELb0ELb1ELb1ELb0ELb1ELb1EEEEEEEEEvNT_6ParamsE)
        /*00a4*/ 	.word	0x00000048


	//----- nvinfo : EIATTR_REGCOUNT
	.align		4
.L_47:
        /*00a8*/ 	.byte	0x04, 0x2f
        /*00aa*/ 	.short	(.L_49 - .L_48)
	.align		4
.L_48:
        /*00ac*/ 	.word	index@(_ZN7cutlass13device_kernelIN5flash11enable_sm90INS1_16FlashAttnFwdSm90INS1_25CollectiveMainloopFwdSm90ILi2EN4cute5tupleIJNS5_1CILi1EEES8_S8_EEENS6_IJNS7_ILi128EEENS7_ILi160EEESA_EEELi128ENS_12float_e4m3_tEfNS_4arch4Sm90ELb0ELb0ELb0ELb1ELb1ELb0ELb0ELb1ELb1ELb1ELb0ELb0EEENS1_21CollectiveEpilogueFwdINS6_IJSA_SA_SB_EEES9_NS_10bfloat16_tESF_Li256ELb1ELb1ELb0ELb1EEENS1_36VarlenDynamicPersistentTileSchedulerILi128ELi160ELi256ELi128ELb0ELb1ELb1ELb0ELb1ELb1EEEEEEEEEvNT_6ParamsE)
        /*00b0*/ 	.word	0x000000a8


	//----- nvinfo : EIATTR_FRAME_SIZE
	.align		4
.L_49:
        /*00b4*/ 	.byte	0x04, 0x11
        /*00b6*/ 	.short	(.L_51 - .L_50)
	.align		4
.L_50:
        /*00b8*/ 	.word	index@(_ZN7cutlass13device_kernelIN5flash11enable_sm90INS1_16FlashAttnFwdSm90INS1_25CollectiveMainloopFwdSm90ILi2EN4cute5tupleIJNS5_1CILi1EEES8_S8_EEENS6_IJNS7_ILi128EEENS7_ILi160EEESA_EEELi128ENS_12float_e4m3_tEfNS_4arch4Sm90ELb0ELb0ELb0ELb1ELb1ELb0ELb0ELb1ELb1ELb1ELb0ELb0EEENS1_21CollectiveEpilogueFwdINS6_IJSA_SA_SB_EEES9_NS_10bfloat16_tESF_Li256ELb1ELb1ELb0ELb1EEENS1_36VarlenDynamicPersistentTileSchedulerILi128ELi160ELi256ELi128ELb0ELb1ELb1ELb0ELb1ELb1EEEEEEEEEvNT_6ParamsE)
        /*00bc*/ 	.word	0x00000020


	//----- nvinfo : EIATTR_REGCOUNT
	.align		4
.L_51:
        /*00c0*/ 	.byte	0x04, 0x2f
        /*00c2*/ 	.short	(.L_53 - .L_52)
	.align		4
.L_52:
        /*00c4*/ 	.word	index@(_ZN7cutlass13device_kernelIN5flash11enable_sm90INS1_16FlashAttnFwdSm90INS1_25CollectiveMainloopFwdSm90ILi2EN4cute5tupleIJNS5_1CILi1EEES8_S8_EEENS6_IJNS7_ILi128EEENS7_ILi160EEESA_EEELi128ENS_12float_e4m3_tEfNS_4arch4Sm90ELb0ELb0ELb0ELb0ELb1ELb0ELb0ELb1ELb1ELb1ELb0ELb0EEENS1_21CollectiveEpilogueFwdINS6_IJSA_SA_SB_EEES9_NS_10bfloat16_tESF_Li256ELb0ELb1ELb0ELb1EEENS1_29StaticPersistentTileSchedulerILb0EEEEEEEEEvNT_6ParamsE)
        /*00c8*/ 	.word	0x000000a8


	//----- nvinfo : EIATTR_FRAME_SIZE
	.align		4
.L_53:
        /*00cc*/ 	.byte	0x04, 0x11
        /*00ce*/ 	.short	(.L_55 - .L_54)
	.align		4
.L_54:
        /*00d0*/ 	.word	index@(_ZN7cutlass13device_kernelIN5flash11enable_sm90INS1_16FlashAttnFwdSm90INS1_25CollectiveMainloopFwdSm90ILi2EN4cute5tupleIJNS5_1CILi1EEES8_S8_EEENS6_IJNS7_ILi128EEENS7_ILi160EEESA_EEELi128ENS_12float_e4m3_tEfNS_4arch4Sm90ELb0ELb0ELb0ELb0ELb1ELb0ELb0ELb1ELb1ELb1ELb0ELb0EEENS1_21CollectiveEpilogueFwdINS6_IJSA_SA_SB_EEES9_NS_10bfloat16_tESF_Li256ELb0ELb1ELb0ELb1EEENS1_29StaticPersistentTileSchedulerILb0EEEEEEEEEvNT_6ParamsE)
        /*00d4*/ 	.word	0x00000030


	//----- nvinfo : EIATTR_MIN_STACK_SIZE
	.align		4
.L_55:
        /*00d8*/ 	.byte	0x04, 0x12
        /*00da*/ 	.short	(.L_57 - .L_56)
	.align		4
.L_56:
        /*00dc*/ 	.word	index@(_ZN7cutlass13device_kernelIN5flash11enable_sm90INS1_16FlashAttnFwdSm90INS1_25CollectiveMainloopFwdSm90ILi2EN4cute5tupleIJNS5_1CILi1EEES8_S8_EEENS6_IJNS7_ILi128EEENS7_ILi160EEESA_EEELi128ENS_12float_e4m3_tEfNS_4arch4Sm90ELb0ELb0ELb0ELb0ELb1ELb0ELb0ELb1ELb1ELb1ELb0ELb0EEENS1_21CollectiveEpilogueFwdINS6_IJSA_SA_SB_EEES9_NS_10bfloat16_tESF_Li256ELb0ELb1ELb0ELb1EEENS1_29StaticPersistentTileSchedulerILb0EEEEEEEEEvNT_6ParamsE)
        /*00e0*/ 	.word	0x00000030


	//----- nvinfo : EIATTR_MIN_STACK_SIZE
	.align		4
.L_57:
        /*00e4*/ 	.byte	0x04, 0x12
        /*00e6*/ 	.short	(.L_59 - .L_58)
	.align		4
.L_58:
        /*00e8*/ 	.word	index@(_ZN7cutlass13device_kernelIN5flash11enable_sm90INS1_16FlashAttnFwdSm90INS1_25CollectiveMainloopFwdSm90ILi2EN4cute5tupleIJNS5_1CILi1EEES8_S8_EEENS6_IJNS7_ILi128EEENS7_ILi160EEESA_EEELi128ENS_12float_e4m3_tEfNS_4arch4Sm90ELb0ELb0ELb0ELb1ELb1ELb0ELb0ELb1ELb1ELb1ELb0ELb0EEENS1_21CollectiveEpilogueFwdINS6_IJSA_SA_SB_EEES9_NS_10bfloat16_tESF_Li256ELb1ELb1ELb0ELb1EEENS1_36VarlenDynamicPersistentTileSchedulerILi128ELi160ELi256ELi128ELb0ELb1ELb1ELb0ELb1ELb1EEEEEEEEEvNT_6ParamsE)
        /*00ec*/ 	.word	0x00000020


	//----- nvinfo : EIATTR_MIN_STACK_SIZE
	.align		4
.L_59:
        /*00f0*/ 	.byte	0x04, 0x12
        /*00f2*/ 	.short	(.L_61 - .L_60)
	.align		4
.L_60:
        /*00f4*/ 	.word	index@(_ZN7cutlass13device_kernelIN5flash11enable_sm90INS1_16FlashAttnFwdSm90INS1_25CollectiveMainloopFwdSm90ILi2EN4cute5tupleIJNS5_1CILi1EEES8_S8_EEENS6_IJNS7_ILi128EEENS7_ILi160EEESA_EEELi128ENS_12float_e4m3_tEfNS_4arch4Sm90ELb0ELb0ELb0ELb1ELb1ELb1ELb0ELb1ELb1ELb1ELb0ELb0EEENS1_21CollectiveEpilogueFwdINS6_IJSA_SA_SB_EEES9_NS_10bfloat16_tESF_Li256ELb1ELb1ELb0ELb1EEENS1_36VarlenDynamicPersistentTileSchedulerILi128ELi160ELi256ELi128ELb0ELb1ELb1ELb0ELb1ELb1EEEEEEEEEvNT_6ParamsE)
        /*00f8*/ 	.word	0x00000048


	//----- nvinfo : EIATTR_MIN_STACK_SIZE
	.align		4
.L_61:
        /*00fc*/ 	.byte	0x04, 0x12
        /*00fe*/ 	.short	(.L_63 - .L_62)
	.align		4
.L_62:
        /*0100*/ 	.word	index@(_ZN7cutlass13device_kernelIN5flash11enable_sm90INS1_16FlashAttnFwdSm90INS1_25CollectiveMainloopFwdSm90ILi2EN4cute5tupleIJNS5_1CILi1EEES8_S8_EEENS6_IJNS7_ILi128EEENS7_ILi160EEESA_EEELi128ENS_12float_e4m3_tEfNS_4arch4Sm90ELb0ELb1ELb0ELb0ELb1ELb0ELb0ELb1ELb1ELb1ELb0ELb0EEENS1_21CollectiveEpilogueFwdINS6_IJSA_SA_SB_EEES9_NS_10bfloat16_tESF_Li256ELb0ELb1ELb0ELb1EEENS1_30DynamicPersistentTileSchedulerILi256ELi128ELb0ELb1ELb1EEEEEEEEEvNT_6ParamsE)
        /*0104*/ 	.word	0x00000028


	//----- nvinfo : EIATTR_MIN_STACK_SIZE
	.align		4
.L_63:
        /*0108*/ 	.byte	0x04, 0x12
        /*010a*/ 	.short	(.L_65 - .L_64)
	.align		4
.L_64:
        /*010c*/ 	.word	index@(_ZN7cutlass13device_kernelIN5flash11enable_sm90INS1_16FlashAttnFwdSm90INS1_25CollectiveMainloopFwdSm90ILi2EN4cute5tupleIJNS5_1CILi1EEES8_S8_EEENS6_IJNS7_ILi128EEENS7_ILi160EEESA_EEELi128ENS_12float_e4m3_tEfNS_4arch4Sm90ELb0ELb1ELb0ELb1ELb1ELb0ELb0ELb1ELb1ELb1ELb0ELb0EEENS1_21CollectiveEpilogueFwdINS6_IJSA_SA_SB_EEES9_NS_10bfloat16_tESF_Li256ELb1ELb1ELb0ELb1EEENS1_36VarlenDynamicPersistentTileSchedulerILi128ELi160ELi256ELi128ELb0ELb1ELb1ELb1ELb0ELb1EEEEEEEEEvNT_6ParamsE)
        /*0110*/ 	.word	0x00000020


	//----- nvinfo : EIATTR_MIN_STACK_SIZE
	.align		4
.L_65:
        /*0114*/ 	.byte	0x04, 0x12
        /*0116*/ 	.short	(.L_67 - .L_66)
	.align		4
.L_66:
        /*0118*/ 	.word	index@(_ZN7cutlass13device_kernelIN5flash11enable_sm90INS1_16FlashAttnFwdSm90INS1_25CollectiveMainloopFwdSm90ILi2EN4cute5tupleIJNS5_1CILi1EEES8_S8_EEENS6_IJNS7_ILi128EEENS7_ILi160EEESA_EEELi128ENS_12float_e4m3_tEfNS_4arch4Sm90ELb0ELb1ELb0ELb1ELb1ELb1ELb0ELb1ELb1ELb1ELb0ELb0EEENS1_21CollectiveEpilogueFwdINS6_IJSA_SA_SB_EEES9_NS_10bfloat16_tESF_Li256ELb1ELb1ELb0ELb1EEENS1_36VarlenDynamicPersistentTileSchedulerILi128ELi160ELi256ELi128ELb0ELb1ELb1ELb1ELb0ELb1EEEEEEEEEvNT_6ParamsE)
        /*011c*/ 	.word	0x00000048


	//----- nvinfo : EIATTR_MIN_STACK_SIZE
	.align		4
.L_67:
        /*0120*/ 	.byte	0x04, 0x12
        /*0122*/ 	.short	(.L_69 - .L_68)
	.align		4
.L_68:
        /*0124*/ 	.word	index@(_ZN7cutlass13device_kernelIN5flash11enable_sm90INS1_16FlashAttnFwdSm90INS1_25CollectiveMainloopFwdSm90ILi2EN4cute5tupleIJNS5_1CILi1EEES8_S8_EEENS6_IJNS7_ILi128EEENS7_ILi160EEESA_EEELi128ENS_12float_e4m3_tEfNS_4arch4Sm90ELb1ELb0ELb0ELb0ELb1ELb0ELb0ELb1ELb1ELb1ELb0ELb0EEENS1_21CollectiveEpilogueFwdINS6_IJSA_SA_SB_EEES9_NS_10bfloat16_tESF_Li256ELb0ELb1ELb0ELb1EEENS1_30DynamicPersistentTileSchedulerILi256ELi128ELb0ELb1ELb1EEEEEEEEEvNT_6ParamsE)
        /*0128*/ 	.word	0x00000028


	//----- nvinfo : EIATTR_MIN_STACK_SIZE
	.align		4
.L_69:
        /*012c*/ 	.byte	0x04, 0x12
        /*012e*/ 	.short	(.L_71 - .L_70)
	.align		4
.L_70:
        /*0130*/ 	.word	index@(_ZN7cutlass13device_kernelIN5flash11enable_sm90INS1_16FlashAttnFwdSm90INS1_25CollectiveMainloopFwdSm90ILi2EN4cute5tupleIJNS5_1CILi1EEES8_S8_EEENS6_IJNS7_ILi128EEENS7_ILi160EEESA_EEELi128ENS_12float_e4m3_tEfNS_4arch4Sm90ELb1ELb0ELb0ELb1ELb1ELb0ELb0ELb1ELb1ELb1ELb0ELb0EEENS1_21CollectiveEpilogueFwdINS6_IJSA_SA_SB_EEES9_NS_10bfloat16_tESF_Li256ELb1ELb1ELb0ELb1EEENS1_36VarlenDynamicPersistentTileSchedulerILi128ELi160ELi256ELi128ELb0ELb1ELb1ELb1ELb1ELb1EEEEEEEEEvNT_6ParamsE)
        /*0134*/ 	.word	0x00000020


	//----- nvinfo : EIATTR_MIN_STACK_SIZE
	.align		4
.L_71:
        /*0138*/ 	.byte	0x04, 0x12
        /*013a*/ 	.short	(.L_73 - .L_72)
	.align		4
.L_72:
        /*013c*/ 	.word	index@(_ZN7cutlass13device_kernelIN5flash11enable_sm90INS1_16FlashAttnFwdSm90INS1_25CollectiveMainloopFwdSm90ILi2EN4cute5tupleIJNS5_1CILi1EEES8_S8_EEENS6_IJNS7_ILi128EEENS7_ILi160EEESA_EEELi128ENS_12float_e4m3_tEfNS_4arch4Sm90ELb1ELb0ELb0ELb1ELb1ELb1ELb0ELb1ELb1ELb1ELb0ELb0EEENS1_21CollectiveEpilogueFwdINS6_IJSA_SA_SB_EEES9_NS_10bfloat16_tESF_Li256ELb1ELb1ELb0ELb1EEENS1_36VarlenDynamicPersistentTileSchedulerILi128ELi160ELi256ELi128ELb0ELb1ELb1ELb1ELb1ELb1EEEEEEEEEvNT_6ParamsE)
        /*0140*/ 	.word	0x00000048
.L_73:


//--------------------- .nv.compat                --------------------------
	.section	.nv.compat,"",@"SHT_CUDA_COMPAT_INFO"
	.align	4
        /*0000*/ 	.byte	0x02, 0x09, 0x01, 0x00, 0x02, 0x02, 0x04, 0x00, 0x02, 0x05, 0x05, 0x00, 0x03, 0x07, 0x01, 0x01
        /*0010*/ 	.byte	0x02, 0x03, 0x01, 0x00, 0x02, 0x06, 0x01, 0x00, 0x04, 0x0b, 0x08, 0x00, 0x00, 0x00, 0x00, 0x00
        /*0020*/ 	.byte	0x00, 0x00, 0x00, 0x00


//--------------------- .nv.info._ZN7cutlass13device_kernelIN5flash11enable_sm90INS1_16FlashAttnFwdSm90INS1_25CollectiveMainloopFwdSm90ILi2EN4cute5tupleIJNS5_1CILi1EEES8_S8_EEENS6_IJNS7_ILi128EEENS7_ILi160EEESA_EEELi128ENS_12float_e4m3_tEfNS_4arch4Sm90ELb0ELb0ELb0ELb0ELb1ELb0ELb0ELb1ELb1ELb1ELb0ELb0EEENS1_21CollectiveEpilogueFwdINS6_IJSA_SA_SB_EEES9_NS_10bfloat16_tESF_Li256ELb0ELb1ELb0ELb1EEENS1_29StaticPersistentTileSchedulerILb0EEEEEEEEEvNT_6ParamsE --------------------------
	.section	.nv.info._ZN7cutlass13device_kernelIN5flash11enable_sm90INS1_16FlashAttnFwdSm90INS1_25CollectiveMainloopFwdSm90ILi2EN4cute5tupleIJNS5_1CILi1EEES8_S8_EEENS6_IJNS7_ILi128EEENS7_ILi160EEESA_EEELi128ENS_12float_e4m3_tEfNS_4arch4Sm90ELb0ELb0ELb0ELb0ELb1ELb0ELb0ELb1ELb1ELb1ELb0ELb0EEENS1_21CollectiveEpilogueFwdINS6_IJSA_SA_SB_EEES9_NS_10bfloat16_tESF_Li256ELb0ELb1ELb0ELb1EEENS1_29StaticPersistentTileSchedulerILb0EEEEEEEEEvNT_6ParamsE,"",@"SHT_CUDA_INFO"
	.sectionflags	@""
	.align	4


	//----- nvinfo : EIATTR_CUDA_API_VERSION
	.align		4
        /*0000*/ 	.byte	0x04, 0x37
        /*0002*/ 	.short	(.L_75 - .L_74)
.L_74:
        /*0004*/ 	.word	0x00000082


	//----- nvinfo : EIATTR_KPARAM_INFO
	.align		4
.L_75:
        /*0008*/ 	.byte	0x04, 0x17
        /*000a*/ 	.short	(.L_77 - .L_76)
.L_76:
        /*000c*/ 	.word	0x00000000
        /*0010*/ 	.short	0x0000
        /*0012*/ 	.short	0x0070
        /*0014*/ 	.byte	0x00, 0xf0, 0x01, 0x28


	//----- nvinfo : EIATTR_SPARSE_MMA_MASK
	.align		4
.L_77:
        /*0018*/ 	.byte	0x03, 0x50
        /*001a*/ 	.short	0x0000


	//----- nvinfo : EIATTR_MAXREG_COUNT
	.align		4
        /*001c*/ 	.byte	0x03, 0x1b
        /*001e*/ 	.short	0x00a8


	//----- nvinfo : EIATTR_NUM_BARRIERS
	.align		4
        /*0020*/ 	.byte	0x02, 0x4c
        /*0022*/ 	.byte	0x10
	.zero		1


	//----- nvinfo : EIATTR_EXTERNS
	.align		4
        /*0024*/ 	.byte	0x04, 0x0f
        /*0026*/ 	.short	(.L_79 - .L_78)


	//   ....[0]....
	.align		4
.L_78:
        /*0028*/ 	.word	index@(__assertfail)


	//----- nvinfo : EIATTR_ANNOTATIONS
	.align		4
.L_79:
        /*002c*/ 	.byte	0x04, 0x55
        /*002e*/ 	.short	(.L_81 - .L_80)


	//   ....[0]....
.L_80:
        /*0030*/ 	.word	0x00000001
        /*0034*/ 	.byte	0x90, 0x91, 0x00, 0x00, 0x01, 0x00, 0x00, 0x00, 0x00, 0x95, 0x00, 0x00, 0x01, 0x00, 0x00, 0x00
        /* <DEDUP_REMOVED lines=19> */
        /*0174*/ 	.byte	0x80, 0xe2, 0x00, 0x00, 0x01, 0x00, 0x00, 0x00, 0x00, 0xe3, 0x00, 0x00


	//----- nvinfo : EIATTR_MERCURY_ISA_VERSION
	.align		4
.L_81:
        /*0180*/ 	.byte	0x03, 0x5f
        /*0182*/ 	.short	0x0101


	//----- nvinfo : EIATTR_INT_WARP_WIDE_INSTR_OFFSETS
	.align		4
        /*0184*/ 	.byte	0x04, 0x31
        /*0186*/ 	.short	(.L_83 - .L_82)


	//   ....[0]....
.L_82:
        /*0188*/ 	.word	0x000000c0


	//   ....[1]....
        /*018c*/ 	.word	0x000000d0


	//   ....[2]....
        /*0190*/ 	.word	0x00000170


	//----- nvinfo : EIATTR_COOP_GROUP_MASK_REGIDS
	.align		4
.L_83:
        /*0194*/ 	.byte	0x04, 0x29
        /*0196*/ 	.short	(.L_85 - .L_84)


	//   ....[0]....
.L_84:
        /*0198*/ 	.word	0xffffffff


	//   ....[1]....
        /*019c*/ 	.word	0xffffffff


	//   ....[2]....
        /*01a0*/ 	.word	0xffffffff


	//   ....[3]....
        /*01a4*/ 	.word	0xffffffff


	//   ....[4]....
        /*01a8*/ 	.word	0xffffffff


	//   ....[5]....
        /*01ac*/ 	.word	0xffffffff


	//   ....[6]....
        /*01b0*/ 	.word	0xffffffff


	//   ....[7]....
        /*01b4*/ 	.word	0xffffffff


	//   ....[8]....
        /*01b8*/ 	.word	0xffffffff


	//   ....[9]....
        /*01bc*/ 	.word	0xffffffff


	//   ....[10]....
        /*01c0*/ 	.word	0xffffffff


	//   ....[11]....
        /*01c4*/ 	.word	0xffffffff


	//   ....[12]....
        /*01c8*/ 	.word	0xffffffff


	//   ....[13]....
        /*01cc*/ 	.word	0xffffffff


	//   ....[14]....
        /*01d0*/ 	.word	0xffffffff


	//   ....[15]....
        /*01d4*/ 	.word	0xffffffff


	//   ....[16]....
        /*01d8*/ 	.word	0xffffffff


	//   ....[17]....
        /*01dc*/ 	.word	0xffffffff


	//   ....[18]....
        /*01e0*/ 	.word	0xffffffff


	//   ....[19]....
        /*01e4*/ 	.word	0xffffffff


	//   ....[20]....
        /*01e8*/ 	.word	0xffffffff


	//   ....[21]....
        /*01ec*/ 	.word	0xffffffff


	//   ....[22]....
        /*01f0*/ 	.word	0xffffffff


	//   ....[23]....
        /*01f4*/ 	.word	0xffffffff


	//   ....[24]....
        /*01f8*/ 	.word	0xffffffff


	//   ....[25]....
        /*01fc*/ 	.word	0xffffffff


	//   ....[26]....
        /*0200*/ 	.word	0xffffffff


	//   ....[27]....
        /*0204*/ 	.word	0xffffffff


	//   ....[28]....
        /*0208*/ 	.word	0xffffffff


	//   ....[29]....
        /*020c*/ 	.word	0xffffffff


	//   ....[30]....
        /*0210*/ 	.word	0xffffffff


	//   ....[31]....
        /*0214*/ 	.word	0xffffffff


	//   ....[32]....
        /*0218*/ 	.word	0xffffffff


	//   ....[33]....
        /*021c*/ 	.word	0xffffffff


	//   ....[34]....
        /*0220*/ 	.word	0xffffffff


	//   ....[35]....
        /*0224*/ 	.word	0xffffffff


	//   ....[36]....
        /*0228*/ 	.word	0xffffffff


	//   ....[37]....
        /*022c*/ 	.word	0xffffffff


	//   ....[38]....
        /*0230*/ 	.word	0xffffffff


	//   ....[39]....
        /*0234*/ 	.word	0xffffffff


	//   ....[40]....
        /*0238*/ 	.word	0xffffffff


	//   ....[41]....
        /*023c*/ 	.word	0xffffffff


	//   ....[42]....
        /*0240*/ 	.word	0xffffffff


	//   ....[43]....
        /*0244*/ 	.word	0xffffffff


	//   ....[44]....
        /*0248*/ 	.word	0xffffffff


	//   ....[45]....
        /*024c*/ 	.word	0xffffffff


	//   ....[46]....
        /*0250*/ 	.word	0xffffffff


	//   ....[47]....
        /*0254*/ 	.word	0xffffffff


	//   ....[48]....
        /*0258*/ 	.word	0xffffffff


	//   ....[49]....
        /*025c*/ 	.word	0xffffffff


	//   ....[50]....
        /*0260*/ 	.word	0xffffffff


	//   ....[51]....
        /*0264*/ 	.word	0xffffffff


	//   ....[52]....
        /*0268*/ 	.word	0xffffffff


	//   ....[53]....
        /*026c*/ 	.word	0xffffffff


	//   ....[54]....
        /*0270*/ 	.word	0xffffffff


	//   ....[55]....
        /*0274*/ 	.word	0xffffffff


	//   ....[56]....
        /*0278*/ 	.word	0xffffffff


	//   ....[57]....
        /*027c*/ 	.word	0xffffffff


	//   ....[58]....
        /*0280*/ 	.word	0xffffffff


	//   ....[59]....
        /*0284*/ 	.word	0xffffffff


	//   ....[60]....
        /*0288*/ 	.word	0xffffffff


	//   ....[61]....
        /*028c*/ 	.word	0xffffffff


	//   ....[62]....
        /*0290*/ 	.word	0xffffffff


	//   ....[63]....
        /*0294*/ 	.word	0xffffffff


	//   ....[64]....
        /*0298*/ 	.word	0xffffffff


	//   ....[65]....
        /*029c*/ 	.word	0xffffffff


	//   ....[66]....
        /*02a0*/ 	.word	0xffffffff


	//   ....[67]....
        /*02a4*/ 	.word	0xffffffff


	//   ....[68]....
        /*02a8*/ 	.word	0xffffffff


	//   ....[69]....
        /*02ac*/ 	.word	0xffffffff


	//   ....[70]....
        /*02b0*/ 	.word	0xffffffff


	//   ....[71]....
        /*02b4*/ 	.word	0xffffffff


	//   ....[72]....
        /*02b8*/ 	.word	0xffffffff


	//   ....[73]....
        /*02bc*/ 	.word	0xffffffff


	//   ....[74]....
        /*02c0*/ 	.word	0xffffffff


	//   ....[75]....
        /*02c4*/ 	.word	0xffffffff


	//   ....[76]....
        /*02c8*/ 	.word	0xffffffff


	//   ....[77]....
        /*02cc*/ 	.word	0xffffffff


	//   ....[78]....
        /*02d0*/ 	.word	0xffffffff


	//   ....[79]....
        /*02d4*/ 	.word	0xffffffff


	//   ....[80]....
        /*02d8*/ 	.word	0xffffffff


	//   ....[81]....
        /*02dc*/ 	.word	0xffffffff


	//   ....[82]....
        /*02e0*/ 	.word	0xffffffff


	//   ....[83]....
        /*02e4*/ 	.word	0xffffffff


	//   ....[84]....
        /*02e8*/ 	.word	0xffffffff


	//   ....[85]....
        /*02ec*/ 	.word	0xffffffff


	//   ....[86]....
        /*02f0*/ 	.word	0xffffffff


	//   ....[87]....
        /*02f4*/ 	.word	0xffffffff


	//   ....[88]....
        /*02f8*/ 	.word	0xffffffff


	//   ....[89]....
        /*02fc*/ 	.word	0xffffffff


	//   ....[90]....
        /*0300*/ 	.word	0xffffffff


	//   ....[91]....
        /*0304*/ 	.word	0xffffffff


	//   ....[92]....
        /*0308*/ 	.word	0xffffffff


	//   ....[93]....
        /*030c*/ 	.word	0xffffffff


	//   ....[94]....
        /*0310*/ 	.word	0xffffffff


	//   ....[95]....
        /*0314*/ 	.word	0xffffffff


	//   ....[96]....
        /*0318*/ 	.word	0xffffffff


	//   ....[97]....
        /*031c*/ 	.word	0xffffffff


	//   ....[98]....
        /*0320*/ 	.word	0xffffffff


	//   ....[99]....
        /*0324*/ 	.word	0xffffffff


	//   ....[100]....
        /*0328*/ 	.word	0xffffffff


	//   ....[101]....
        /*032c*/ 	.word	0xffffffff


	//   ....[102]....
        /*0330*/ 	.word	0xffffffff


	//   ....[103]....
        /*0334*/ 	.word	0xffffffff


	//   ....[104]....
        /*0338*/ 	.word	0xffffffff


	//   ....[105]....
        /*033c*/ 	.word	0xffffffff


	//   ....[106]....
        /*0340*/ 	.word	0xffffffff


	//   ....[107]....
        /*0344*/ 	.word	0xffffffff


	//   ....[108]....
        /*0348*/ 	.word	0xffffffff


	//   ....[109]....
        /*034c*/ 	.word	0xffffffff


	//   ....[110]....
        /*0350*/ 	.word	0xffffffff


	//   ....[111]....
        /*0354*/ 	.word	0xffffffff


	//   ....[112]....
        /*0358*/ 	.word	0xffffffff


	//   ....[113]....
        /*035c*/ 	.word	0xffffffff


	//   ....[114]....
        /*0360*/ 	.word	0xffffffff


	//   ....[115]....
        /*0364*/ 	.word	0xffffffff


	//   ....[116]....
        /*0368*/ 	.word	0xffffffff


	//   ....[117]....
        /*036c*/ 	.word	0xffffffff


	//   ....[118]....
        /*0370*/ 	.word	0xffffffff


	//   ....[119]....
        /*0374*/ 	.word	0xffffffff


	//   ....[120]....
        /*0378*/ 	.word	0xffffffff


	//   ....[121]....
        /*037c*/ 	.word	0xffffffff


	//   ....[122]....
        /*0380*/ 	.word	0xffffffff


	//   ....[123]....
        /*0384*/ 	.word	0xffffffff


	//   ....[124]....
        /*0388*/ 	.word	0xffffffff


	//   ....[125]....
        /*038c*/ 	.word	0xffffffff


	//   ....[126]....
        /*0390*/ 	.word	0xffffffff


	//   ....[127]....
        /*0394*/ 	.word	0xffffffff


	//   ....[128]....
        /*0398*/ 	.word	0xffffffff


	//   ....[129]....
        /*039c*/ 	.word	0xffffffff


	//   ....[130]....
        /*03a0*/ 	.word	0xffffffff


	//   ....[131]....
        /*03a4*/ 	.word	0xffffffff


	//   ....[132]....
        /*03a8*/ 	.word	0xffffffff


	//   ....[133]....
        /*03ac*/ 	.word	0xffffffff


	//   ....[134]....
        /*03b0*/ 	.word	0xffffffff


	//   ....[135]....
        /*03b4*/ 	.word	0xffffffff


	//   ....[136]....
        /*03b8*/ 	.word	0xffffffff


	//   ....[137]....
        /*03bc*/ 	.word	0xffffffff


	//   ....[138]....
        /*03c0*/ 	.word	0xffffffff


	//   ....[139]....
        /*03c4*/ 	.word	0xffffffff


	//   ....[140]....
        /*03c8*/ 	.word	0xffffffff


	//   ....[141]....
        /*03cc*/ 	.word	0xffffffff


	//   ....[142]....
        /*03d0*/ 	.word	0xffffffff


	//   ....[143]....
        /*03d4*/ 	.word	0xffffffff


	//   ....[144]....
        /*03d8*/ 	.word	0xffffffff


	//   ....[145]....
        /*03dc*/ 	.word	0xffffffff


	//   ....[146]....
        /*03e0*/ 	.word	0xffffffff


	//   ....[147]....
        /*03e4*/ 	.word	0xffffffff


	//   ....[148]....
        /*03e8*/ 	.word	0xffffffff


	//   ....[149]....
        /*03ec*/ 	.word	0xffffffff


	//   ....[150]....
        /*03f0*/ 	.word	0xffffffff


	//   ....[151]....
        /*03f4*/ 	.word	0xffffffff


	//   ....[152]....
        /*03f8*/ 	.word	0xffffffff


	//   ....[153]....
        /*03fc*/ 	.word	0xffffffff


	//   ....[154]....
        /*0400*/ 	.word	0xffffffff


	//   ....[155]....
        /*0404*/ 	.word	0xffffffff


	//   ....[156]....
        /*0408*/ 	.word	0xffffffff


	//   ....[157]....
        /*040c*/ 	.word	0xffffffff


	//   ....[158]....
        /*0410*/ 	.word	0xffffffff


	//   ....[159]....
        /*0414*/ 	.word	0xffffffff


	//   ....[160]....
        /*0418*/ 	.word	0x0500000f


	//   ....[161]....
        /*041c*/ 	.word	0x0500000f


	//   ....[162]....
        /*0420*/ 	.word	0x0500000f


	//   ....[163]....
        /*0424*/ 	.word	0x0500000f


	//   ....[164]....
        /*0428*/ 	.word	0x0500000f


	//   ....[165]....
        /*042c*/ 	.word	0x0500000f


	//   ....[166]....
        /*0430*/ 	.word	0x0500000f


	//   ....[167]....
        /*0434*/ 	.word	0x0500000f


	//   ....[168]....
        /*0438*/ 	.word	0x0500000f


	//   ....[169]....
        /*043c*/ 	.word	0x0500000f


	//   ....[170]....
        /*0440*/ 	.word	0x0500000f


	//   ....[171]....
        /*0444*/ 	.word	0x0500000f


	//   ....[172]....
        /*0448*/ 	.word	0x0500000f


	//   ....[173]....
        /*044c*/ 	.word	0x0500000f


	//   ....[174]....
        /*0450*/ 	.word	0x0500000f


	//   ....[175]....
        /*0454*/ 	.word	0x0500000f


	//   ....[176]....
        /*0458*/ 	.word	0x0500000f


	//   ....[177]....
        /*045c*/ 	.word	0x0500000f


	//   ....[178]....
        /*0460*/ 	.word	0x0500000f


	//   ....[179]....
        /*0464*/ 	.word	0x0500000f


	//   ....[180]....
        /*0468*/ 	.word	0x0500000f


	//   ....[181]....
        /*046c*/ 	.word	0x0500000f


	//   ....[182]....
        /*0470*/ 	.word	0x0500000f


	//   ....[183]....
        /*0474*/ 	.word	0x0500000f


	//   ....[184]....
        /*0478*/ 	.word	0x0500000f


	//   ....[185]....
        /*047c*/ 	.word	0x0500000f


	//   ....[186]....
        /*0480*/ 	.word	0x0500000f


	//   ....[187]....
        /*0484*/ 	.word	0x0500000f


	//   ....[188]....
        /*0488*/ 	.word	0x0500000f


	//   ....[189]....
        /*048c*/ 	.word	0x0500000f


	//   ....[190]....
        /*0490*/ 	.word	0x0500000f


	//   ....[191]....
        /*0494*/ 	.word	0x0500000f


	//   ....[192]....
        /*0498*/ 	.word	0x0500000f


	//   ....[193]....
        /*049c*/ 	.word	0x0500000f


	//   ....[194]....
        /*04a0*/ 	.word	0x0500000f


	//   ....[195]....
        /*04a4*/ 	.word	0x0500000f


	//   ....[196]....
        /*04a8*/ 	.word	0x0500000f


	//   ....[197]....
        /*04ac*/ 	.word	0x0500000f


	//   ....[198]....
        /*04b0*/ 	.word	0x0500000f


	//   ....[199]....
        /*04b4*/ 	.word	0x0500000f


	//   ....[200]....
        /*04b8*/ 	.word	0x0500000f


	//   ....[201]....
        /*04bc*/ 	.word	0x0500000f


	//   ....[202]....
        /*04c0*/ 	.word	0x0500000f


	//   ....[203]....
        /*04c4*/ 	.word	0x0500000f


	//   ....[204]....
        /*04c8*/ 	.word	0x0500000f


	//   ....[205]....
        /*04cc*/ 	.word	0x0500000f


	//   ....[206]....
        /*04d0*/ 	.word	0x0500000f


	//   ....[207]....
        /*04d4*/ 	.word	0x0500000f


	//   ....[208]....
        /*04d8*/ 	.word	0x0500000f


	//   ....[209]....
        /*04dc*/ 	.word	0x0500000f


	//   ....[210]....
        /*04e0*/ 	.word	0x0500000f


	//   ....[211]....
        /*04e4*/ 	.word	0x0500000f


	//   ....[212]....
        /*04e8*/ 	.word	0x0500000f


	//   ....[213]....
        /*04ec*/ 	.word	0x0500000f


	//   ....[214]....
        /*04f0*/ 	.word	0x0500000f


	//   ....[215]....
        /*04f4*/ 	.word	0x0500000f


	//   ....[216]....
        /*04f8*/ 	.word	0x0500000f


	//   ....[217]....
        /*04fc*/ 	.word	0x0500000f


	//   ....[218]....
        /*0500*/ 	.word	0x0500000f


	//   ....[219]....
        /*0504*/ 	.word	0x0500000f


	//   ....[220]....
        /*0508*/ 	.word	0x0500000f


	//   ....[221]....
        /*050c*/ 	.word	0x0500000f


	//   ....[222]....
        /*0510*/ 	.word	0x0500000f


	//   ....[223]....
        /*0514*/ 	.word	0x0500000f


	//   ....[224]....
        /*0518*/ 	.word	0x0500000f


	//   ....[225]....
        /*051c*/ 	.word	0x0500000f


	//   ....[226]....
        /*0520*/ 	.word	0x0500000f


	//   ....[227]....
        /*0524*/ 	.word	0x0500000f


	//   ....[228]....
        /*0528*/ 	.word	0x0500000f


	//   ....[229]....
        /*052c*/ 	.word	0x0500000f


	//   ....[230]....
        /*0530*/ 	.word	0x0500000f


	//   ....[231]....
        /*0534*/ 	.word	0x0500000f


	//   ....[232]....
        /*0538*/ 	.word	0x0500000f


	//   ....[233]....
        /*053c*/ 	.word	0x0500000f


	//   ....[234]....
        /*0540*/ 	.word	0x0500000f


	//   ....[235]....
        /*0544*/ 	.word	0x0500000f


	//   ....[236]....
        /*0548*/ 	.word	0x0500000f


	//   ....[237]....
        /*054c*/ 	.word	0x0500000f


	//   ....[238]....
        /*0550*/ 	.word	0x0500000f


	//   ....[239]....
        /*0554*/ 	.word	0x0500000f


	//   ....[240]....
        /*0558*/ 	.word	0x0500000f


	//   ....[241]....
        /*055c*/ 	.word	0x0500000f


	//   ....[242]....
        /*0560*/ 	.word	0x0500000f


	//   ....[243]....
        /*0564*/ 	.word	0x0500000f


	//   ....[244]....
        /*0568*/ 	.word	0x0500000f


	//   ....[245]....
        /*056c*/ 	.word	0x0500000f


	//   ....[246]....
        /*0570*/ 	.word	0x0500000f


	//   ....[247]....
        /*0574*/ 	.word	0x0500000f


	//   ....[248]....
        /*0578*/ 	.word	0x0500000f


	//   ....[249]....
        /*057c*/ 	.word	0x0500000f


	//   ....[250]....
        /*0580*/ 	.word	0x0500000f


	//   ....[251]....
        /*0584*/ 	.word	0x0500000f


	//   ....[252]....
        /*0588*/ 	.word	0x0500000f


	//   ....[253]....
        /*058c*/ 	.word	0x0500000f


	//   ....[254]....
        /*0590*/ 	.word	0x0500000f


	//   ....[255]....
        /*0594*/ 	.word	0x0500000f


	//   ....[0]....
        /*0598*/ 	.word	0x0500000f


	//----- nvinfo : EIATTR_COOP_GROUP_INSTR_OFFSETS
	.align		4
.L_85:
        /*059c*/ 	.byte	0x04, 0x28
        /*059e*/ 	.short	(.L_87 - .L_86)


	//   ....[0]....
.L_86:
        /*05a0*/ 	.word	0x00000080


	//   ....[1]....
        /*05a4*/ 	.word	0x00000090


	//   ....[2]....
        /*05a8*/ 	.word	0x000002d0


	//   ....[3]....
        /*05ac*/ 	.word	0x00000430


	//   ....[4]....
        /*05b0*/ 	.word	0x00000550


	//   ....[5]....
        /*05b4*/ 	.word	0x000006b0


	//   ....[6]....
        /*05b8*/ 	.word	0x00000e60


	//   ....[7]....
        /*05bc*/ 	.word	0x00002760


	//   ....[8]....
        /*05c0*/ 	.word	0x00002860


	//   ....[9]....
        /*05c4*/ 	.word	0x00002ed0


	//   ....[10]....
        /*05c8*/ 	.word	0x00002f40


	//   ....[11]....
        /*05cc*/ 	.word	0x00005500


	//   ....[12]....
        /*05d0*/ 	.word	0x00005510


	//   ....[13]....
        /*05d4*/ 	.word	0x00005540


	//   ....[14]....
        /*05d8*/ 	.word	0x00005550


	//   ....[15]....
        /*05dc*/ 	.word	0x00007010


	//   ....[16]....
        /*05e0*/ 	.word	0x00007020


	//   ....[17]....
        /*05e4*/ 	.word	0x000070a0


	//   ....[18]....
        /*05e8*/ 	.word	0x000070b0


	//   ....[19]....
        /*05ec*/ 	.word	0x00008210


	//   ....[20]....
        /*05f0*/ 	.word	0x00008240


	//   ....[21]....
        /*05f4*/ 	.word	0x00008270


	//   ....[22]....
        /*05f8*/ 	.word	0x000082b0


	//   ....[23]....
        /*05fc*/ 	.word	0x000082f0


	//   ....[24]....
        /*0600*/ 	.word	0x00008330


	//   ....[25]....
        /*0604*/ 	.word	0x00008360


	//   ....[26]....
        /*0608*/ 	.word	0x000083a0


	//   ....[27]....
        /*060c*/ 	.word	0x000083e0


	//   ....[28]....
        /*0610*/ 	.word	0x00008410


	//   ....[29]....
        /*0614*/ 	.word	0x00008440


	//   ....[30]....
        /*0618*/ 	.word	0x00008480


	//   ....[31]....
        /*061c*/ 	.word	0x000084d0


	//   ....[32]....
        /*0620*/ 	.word	0x00008500


	//   ....[33]....
        /*0624*/ 	.word	0x00008530


	//   ....[34]....
        /*0628*/ 	.word	0x00008550


	//   ....[35]....
        /*062c*/ 	.word	0x00008570


	//   ....[36]....
        /*0630*/ 	.word	0x00008580


	//   ....[37]....
        /*0634*/ 	.word	0x00008590


	//   ....[38]....
        /*0638*/ 	.word	0x000085a0


	//   ....[39]....
        /*063c*/ 	.word	0x000085b0


	//   ....[40]....
        /*0640*/ 	.word	0x000085c0


	//   ....[41]....
        /*0644*/ 	.word	0x000085d0


	//   ....[42]....
        /*0648*/ 	.word	0x000085e0


	//   ....[43]....
        /*064c*/ 	.word	0x000085f0


	//   ....[44]....
        /*0650*/ 	.word	0x00008600


	//   ....[45]....
        /*0654*/ 	.word	0x00008610


	//   ....[46]....
        /*0658*/ 	.word	0x00008620


	//   ....[47]....
        /*065c*/ 	.word	0x00008630


	//   ....[48]....
        /*0660*/ 	.word	0x00008640


	//   ....[49]....
        /*0664*/ 	.word	0x00008650


	//   ....[50]....
        /*0668*/ 	.word	0x00008680


	//   ....[51]....
        /*066c*/ 	.word	0x00008810


	//   ....[52]....
        /*0670*/ 	.word	0x00008840


	//   ....[53]....
        /*0674*/ 	.word	0x00008870


	//   ....[54]....
        /*0678*/ 	.word	0x00008960


	//   ....[55]....
        /*067c*/ 	.word	0x00008d30


	//   ....[56]....
        /*0680*/ 	.word	0x00008d70


	//   ....[57]....
        /*0684*/ 	.word	0x00008e50


	//   ....[58]....
        /*0688*/ 	.word	0x00008e70


	//   ....[59]....
        /*068c*/ 	.word	0x00008f20


	//   ....[60]....
        /*0690*/ 	.word	0x00008f40


	//   ....[61]....
        /*0694*/ 	.word	0x00009000


	//   ....[62]....
        /*0698*/ 	.word	0x00009040


	//   ....[63]....
        /*069c*/ 	.word	0x0000a8b0


	//   ....[64]....
        /*06a0*/ 	.word	0x0000a8e0


	//   ....[65]....
        /*06a4*/ 	.word	0x0000a8f0


	//   ....[66]....
        /*06a8*/ 	.word	0x0000a900


	//   ....[67]....
        /*06ac*/ 	.word	0x0000a920


	//   ....[68]....
        /*06b0*/ 	.word	0x0000a940


	//   ....[69]....
        /*06b4*/ 	.word	0x0000a970


	//   ....[70]....
        /*06b8*/ 	.word	0x0000a980


	//   ....[71]....
        /*06bc*/ 	.word	0x0000a9b0


	//   ....[72]....
        /*06c0*/ 	.word	0x0000a9d0


	//   ....[73]....
        /*06c4*/ 	.word	0x0000aa00


	//   ....[74]....
        /*06c8*/ 	.word	0x0000aa30


	//   ....[75]....
        /*06cc*/ 	.word	0x0000aaa0


	//   ....[76]....
        /*06d0*/ 	.word	0x0000aad0


	//   ....[77]....
        /*06d4*/ 	.word	0x0000ab00


	//   ....[78]....
        /*06d8*/ 	.word	0x0000ab10


	//   ....[79]....
        /*06dc*/ 	.word	0x0000ab90


	//   ....[80]....
        /*06e0*/ 	.word	0x0000abe0


	//   ....[81]....
        /*06e4*/ 	.word	0x0000abf0


	//   ....[82]....
        /*06e8*/ 	.word	0x0000ac30


	//   ....[83]....
        /*06ec*/ 	.word	0x0000b090


	//   ....[84]....
        /*06f0*/ 	.word	0x0000b0c0


	//   ....[85]....
        /*06f4*/ 	.word	0x0000b0f0


	//   ....[86]....
        /*06f8*/ 	.word	0x0000b120


	//   ....[87]....
        /*06fc*/ 	.word	0x0000b150


	//   ....[88]....
        /*0700*/ 	.word	0x0000b160


	//   ....[89]....
        /*0704*/ 	.word	0x0000b180


	//   ....[90]....
        /*0708*/ 	.word	0x0000b190


	//   ....[91]....
        /*070c*/ 	.word	0x0000b1b0


	//   ....[92]....
        /*0710*/ 	.word	0x0000b1c0


	//   ....[93]....
        /*0714*/ 	.word	0x0000b1e0


	//   ....[94]....
        /*0718*/ 	.word	0x0000b200


	//   ....[95]....
        /*071c*/ 	.word	0x0000b220


	//   ....[96]....
        /*0720*/ 	.word	0x0000b250


	//   ....[97]....
        /*0724*/ 	.word	0x0000b290


	//   ....[98]....
        /*0728*/ 	.word	0x0000b370


	//   ....[99]....
        /*072c*/ 	.word	0x0000b3c0


	//   ....[100]....
        /*0730*/ 	.word	0x0000b3f0


	//   ....[101]....
        /*0734*/ 	.word	0x0000b400


	//   ....[102]....
        /*0738*/ 	.word	0x0000b4b0


	//   ....[103]....
        /*073c*/ 	.word	0x0000bbe0


	//   ....[104]....
        /*0740*/ 	.word	0x0000bc00


	//   ....[105]....
        /*0744*/ 	.word	0x0000bc30


	//   ....[106]....
        /*0748*/ 	.word	0x0000bc70


	//   ....[107]....
        /*074c*/ 	.word	0x0000bcc0


	//   ....[108]....
        /*0750*/ 	.word	0x0000bce0


	//   ....[109]....
        /*0754*/ 	.word	0x0000bd30


	//   ....[110]....
        /*0758*/ 	.word	0x0000bd50


	//   ....[111]....
        /*075c*/ 	.word	0x0000bda0


	//   ....[112]....
        /*0760*/ 	.word	0x0000bdc0


	//   ....[113]....
        /*0764*/ 	.word	0x0000be10


	//   ....[114]....
        /*0768*/ 	.word	0x0000be30


	//   ....[115]....
        /*076c*/ 	.word	0x0000be80


	//   ....[116]....
        /*0770*/ 	.word	0x0000bea0


	//   ....[117]....
        /*0774*/ 	.word	0x0000bee0


	//   ....[118]....
        /*0778*/ 	.word	0x0000bf00


	//   ....[119]....
        /*077c*/ 	.word	0x0000c7a0


	//   ....[120]....
        /*0780*/ 	.word	0x0000c7b0


	//   ....[121]....
        /*0784*/ 	.word	0x0000c7c0


	//   ....[122]....
        /*0788*/ 	.word	0x0000c7d0


	//   ....[123]....
        /*078c*/ 	.word	0x0000c7e0


	//   ....[124]....
        /*0790*/ 	.word	0x0000c7f0


	//   ....[125]....
        /*0794*/ 	.word	0x0000c800


	//   ....[126]....
        /*0798*/ 	.word	0x0000c820


	//   ....[127]....
        /*079c*/ 	.word	0x0000c830


	//   ....[128]....
        /*07a0*/ 	.word	0x0000c860


	//   ....[129]....
        /*07a4*/ 	.word	0x0000c880


	//   ....[130]....
        /*07a8*/ 	.word	0x0000c8e0


	//   ....[131]....
        /*07ac*/ 	.word	0x0000c910


	//   ....[132]....
        /*07b0*/ 	.word	0x0000c920


	//   ....[133]....
        /*07b4*/ 	.word	0x0000c940


	//   ....[134]....
        /*07b8*/ 	.word	0x0000c950


	//   ....[135]....
        /*07bc*/ 	.word	0x0000ca00


	//   ....[136]....
        /*07c0*/ 	.word	0x0000ca10


	//   ....[137]....
        /*07c4*/ 	.word	0x0000ca40


	//   ....[138]....
        /*07c8*/ 	.word	0x0000cab0


	//   ....[139]....
        /*07cc*/ 	.word	0x0000cec0


	//   ....[140]....
        /*07d0*/ 	.word	0x0000ced0


	//   ....[141]....
        /*07d4*/ 	.word	0x0000cee0


	//   ....[142]....
        /*07d8*/ 	.word	0x0000cef0


	//   ....[143]....
        /*07dc*/ 	.word	0x0000cf00


	//   ....[144]....
        /*07e0*/ 	.word	0x0000cf10


	//   ....[145]....
        /*07e4*/ 	.word	0x0000cf30


	//   ....[146]....
        /*07e8*/ 	.word	0x0000cf50


	//   ....[147]....
        /*07ec*/ 	.word	0x0000cf70


	//   ....[148]....
        /*07f0*/ 	.word	0x0000cfa0


	//   ....[149]....
        /*07f4*/ 	.word	0x0000cfd0


	//   ....[150]....
        /*07f8*/ 	.word	0x0000d000


	//   ....[151]....
        /*07fc*/ 	.word	0x0000d030


	//   ....[152]....
        /*0800*/ 	.word	0x0000d050


	//   ....[153]....
        /*0804*/ 	.word	0x0000d0a0


	//   ....[154]....
        /*0808*/ 	.word	0x0000d0b0


	//   ....[155]....
        /*080c*/ 	.word	0x0000d0c0


	//   ....[156]....
        /*0810*/ 	.word	0x0000d0e0


	//   ....[157]....
        /*0814*/ 	.word	0x0000d140


	//   ....[158]....
        /*0818*/ 	.word	0x0000d170


	//   ....[159]....
        /*081c*/ 	.word	0x0000e1d0


	//   ....[160]....
        /*0820*/ 	.word	0x0000e720


	//   ....[161]....
        /*0824*/ 	.word	0x0000e800


	//   ....[162]....
        /*0828*/ 	.word	0x0000e8c0


	//   ....[163]....
        /*082c*/ 	.word	0x0000e920


	//   ....[164]....
        /*0830*/ 	.word	0x0000e9e0


	//   ....[165]....
        /*0834*/ 	.word	0x0000ea40


	//   ....[166]....
        /*0838*/ 	.word	0x0000eb00


	//   ....[167]....
        /*083c*/ 	.word	0x0000eb60


	//   ....[168]....
        /*0840*/ 	.word	0x0000ec20


	//   ....[169]....
        /*0844*/ 	.word	0x0000ec80


	//   ....[170]....
        /*0848*/ 	.word	0x0000ed40


	//   ....[171]....
        /*084c*/ 	.word	0x0000eda0


	//   ....[172]....
        /*0850*/ 	.word	0x0000ee60


	//   ....[173]....
        /*0854*/ 	.word	0x0000eec0


	//   ....[174]....
        /*0858*/ 	.word	0x0000ef80


	//   ....[175]....
        /*085c*/ 	.word	0x0000efe0


	//   ....[176]....
        /*0860*/ 	.word	0x0000f090


	//   ....[177]....
        /*0864*/ 	.word	0x0000f0f0


	//   ....[178]....
        /*0868*/ 	.word	0x0000f1a0


	//   ....[179]....
        /*086c*/ 	.word	0x0000f200


	//   ....[180]....
        /*0870*/ 	.word	0x0000f2b0


	//   ....[181]....
        /*0874*/ 	.word	0x0000f390


	//   ....[182]....
        /*0878*/ 	.word	0x0000f440


	//   ....[183]....
        /*087c*/ 	.word	0x0000f4a0


	//   ....[184]....
        /*0880*/ 	.word	0x0000f540


	//   ....[185]....
        /*0884*/ 	.word	0x0000f5f0


	//   ....[186]....
        /*0888*/ 	.word	0x0000f6c0


	//   ....[187]....
        /*088c*/ 	.word	0x0000f7a0


	//   ....[188]....
        /*0890*/ 	.word	0x0000f7f0


	//   ....[189]....
        /*0894*/ 	.word	0x0000f850


	//   ....[190]....
        /*0898*/ 	.word	0x0000f920


	//   ....[191]....
        /*089c*/ 	.word	0x0000fa10


	//   ....[192]....
        /*08a0*/ 	.word	0x0000fa60


	//   ....[193]....
        /*08a4*/ 	.word	0x0000fb10


	//   ....[194]....
        /*08a8*/ 	.word	0x0000fbb0


	//   ....[195]....
        /*08ac*/ 	.word	0x0000fc10


	//   ....[196]....
        /*08b0*/ 	.word	0x0000fce0


	//   ....[197]....
        /*08b4*/ 	.word	0x0000fd40


	//   ....[198]....
        /*08b8*/ 	.word	0x0000fe20


	//   ....[199]....
        /*08bc*/ 	.word	0x0000ff00


	//   ....[200]....
        /*08c0*/ 	.word	0x0000ff50


	//   ....[201]....
        /*08c4*/ 	.word	0x0000ffe0


	//   ....[202]....
        /*08c8*/ 	.word	0x00010050


	//   ....[203]....
        /*08cc*/ 	.word	0x000100d0


	//   ....[204]....
        /*08d0*/ 	.word	0x00010170


	//   ....[205]....
        /*08d4*/ 	.word	0x000101d0


	//   ....[206]....
        /*08d8*/ 	.word	0x00010290


	//   ....[207]....
        /*08dc*/ 	.word	0x000102f0


	//   ....[208]....
        /*08e0*/ 	.word	0x000103b0


	//   ....[209]....
        /*08e4*/ 	.word	0x00010410


	//   ....[210]....
        /*08e8*/ 	.word	0x000104d0


	//   ....[211]....
        /*08ec*/ 	.word	0x00010530


	//   ....[212]....
        /*08f0*/ 	.word	0x000105f0


	//   ....[213]....
        /*08f4*/ 	.word	0x00010650


	//   ....[214]....
        /*08f8*/ 	.word	0x00010710


	//   ....[215]....
        /*08fc*/ 	.word	0x00010770


	//   ....[216]....
        /*0900*/ 	.word	0x00010810


	//   ....[217]....
        /*0904*/ 	.word	0x00010950


	//   ....[218]....
        /*0908*/ 	.word	0x000109f0


	//   ....[219]....
        /*090c*/ 	.word	0x00010a70


	//   ....[220]....
        /*0910*/ 	.word	0x00010b20


	//   ....[221]....
        /*0914*/ 	.word	0x00010b80


	//   ....[222]....
        /*0918*/ 	.word	0x00010c30


	//   ....[223]....
        /*091c*/ 	.word	0x00010c90


	//   ....[224]....
        /*0920*/ 	.word	0x00010d40


	//   ....[225]....
        /*0924*/ 	.word	0x00010da0


	//   ....[226]....
        /*0928*/ 	.word	0x00010e50


	//   ....[227]....
        /*092c*/ 	.word	0x00010eb0


	//   ....[228]....
        /*0930*/ 	.word	0x00010f60


	//   ....[229]....
        /*0934*/ 	.word	0x00010fc0


	//   ....[230]....
        /*0938*/ 	.word	0x00011070


	//   ....[231]....
        /*093c*/ 	.word	0x000110d0


	//   ....[232]....
        /*0940*/ 	.word	0x00011180


	//   ....[233]....
        /*0944*/ 	.word	0x000111e0


	//   ....[234]....
        /*0948*/ 	.word	0x00011290


	//   ....[235]....
        /*094c*/ 	.word	0x000112f0


	//   ....[236]....
        /*0950*/ 	.word	0x000113a0


	//   ....[237]....
        /*0954*/ 	.word	0x00011490


	//   ....[238]....
        /*0958*/ 	.word	0x00011520


	//   ....[239]....
        /*095c*/ 	.word	0x000115a0


	//   ....[240]....
        /*0960*/ 	.word	0x00011630


	//   ....[241]....
        /*0964*/ 	.word	0x00011690


	//   ....[242]....
        /*0968*/ 	.word	0x00011730


	//   ....[243]....
        /*096c*/ 	.word	0x00011790


	//   ....[244]....
        /*0970*/ 	.word	0x00011830


	//   ....[245]....
        /*0974*/ 	.word	0x00011890


	//   ....[246]....
        /*0978*/ 	.word	0x00011930


	//   ....[247]....
        /*097c*/ 	.word	0x00011990


	//   ....[248]....
        /*0980*/ 	.word	0x00011a40


	//   ....[249]....
        /*0984*/ 	.word	0x00011aa0


	//   ....[250]....
        /*0988*/ 	.word	0x00011b50


	//   ....[251]....
        /*098c*/ 	.word	0x00011bb0


	//   ....[252]....
        /*0990*/ 	.word	0x00011c50


	//   ....[253]....
        /*0994*/ 	.word	0x00011cb0


	//   ....[254]....
        /*0998*/ 	.word	0x00011d60


	//   ....[255]....
        /*099c*/ 	.word	0x00011dc0


	//   ....[0]....
        /*09a0*/ 	.word	0x00011e70


	//----- nvinfo : EIATTR_REG_RECONFIG
	.align		4
.L_87:
        /*09a4*/ 	.byte	0x01, 0x54
	.zero		2


	//----- nvinfo : EIATTR_SYSCALL_OFFSETS
	.align		4
        /*09a8*/ 	.byte	0x04, 0x46
        /*09aa*/ 	.short	(.L_89 - .L_88)


	//   ....[0]....
.L_88:
        /*09ac*/ 	.word	0x00001380


	//   ....[1]....
        /*09b0*/ 	.word	0x00009d50


	//   ....[2]....
        /*09b4*/ 	.word	0x00009eb0


	//   ....[3]....
        /*09b8*/ 	.word	0x00009ff0


	//   ....[4]....
        /*09bc*/ 	.word	0x0000a110


	//   ....[5]....
        /*09c0*/ 	.word	0x0000b830


	//----- nvinfo : EIATTR_MBARRIER_INSTR_OFFSETS
	.align		4
.L_89:
        /*09c4*/ 	.byte	0x04, 0x39
        /*09c6*/ 	.short	(.L_91 - .L_90)


	//   ....[0]....
.L_90:
        /*09c8*/ 	.word	0x00000180
        /*09cc*/ 	.word	0x000000ff
        /*09d0*/ 	.word	0x00022800
        /*09d4*/ 	.short	0x0100
        /*09d6*/ 	.byte	0x08
	.zero		1


	//   ....[1]....
        /*09d8*/ 	.word	0x00000190
        /*09dc*/ 	.word	0x000000ff
        /*09e0*/ 	.word	0x00022820
        /*09e4*/ 	.short	0x0100
        /*09e6*/ 	.byte	0x08
	.zero		1


	//   ....[2]....
        /*09e8*/ 	.word	0x00000280
        /*09ec*/ 	.word	0x000000ff
        /*09f0*/ 	.word	0x00022830
        /*09f4*/ 	.short	0x0100
        /*09f6*/ 	.byte	0x08
	.zero		1


	//   ....[3]....
        /*09f8*/ 	.word	0x00000290
        /*09fc*/ 	.word	0x000000ff
        /*0a00*/ 	.word	0x00022840
        /*0a04*/ 	.short	0x0100
        /*0a06*/ 	.byte	0x08
	.zero		1


	//   ....[4]....
        /*0a08*/ 	.word	0x000002a0
        /*0a0c*/ 	.word	0x000000ff
        /*0a10*/ 	.word	0x00022838
        /*0a14*/ 	.short	0x0100
        /*0a16*/ 	.byte	0x08
	.zero		1


	//   ....[5]....
        /*0a18*/ 	.word	0x000002b0
        /*0a1c*/ 	.word	0x000000ff
        /*0a20*/ 	.word	0x00022848
        /*0a24*/ 	.short	0x0100
        /*0a26*/ 	.byte	0x08
	.zero		1


	//   ....[6]....
        /*0a28*/ 	.word	0x000003e0
        /*0a2c*/ 	.word	0x000000ff
        /*0a30*/ 	.word	0x00022850
        /*0a34*/ 	.short	0x0100
        /*0a36*/ 	.byte	0x08
	.zero		1


	//   ....[7]....
        /*0a38*/ 	.word	0x000003f0
        /*0a3c*/ 	.word	0x000000ff
        /*0a40*/ 	.word	0x00022860
        /*0a44*/ 	.short	0x0100
        /*0a46*/ 	.byte	0x08
	.zero		1


	//   ....[8]....
        /*0a48*/ 	.word	0x00000400
        /*0a4c*/ 	.word	0x000000ff
        /*0a50*/ 	.word	0x00022858
        /*0a54*/ 	.short	0x0100
        /*0a56*/ 	.byte	0x08
	.zero		1


	//   ....[9]....
        /*0a58*/ 	.word	0x00000410
        /*0a5c*/ 	.word	0x000000ff
        /*0a60*/ 	.word	0x00022868
        /*0a64*/ 	.short	0x0100
        /*0a66*/ 	.byte	0x08
	.zero		1


	//   ....[10]....
        /*0a68*/ 	.word	0x00000500
        /*0a6c*/ 	.word	0x000000ff
        /*0a70*/ 	.word	0x00022870
        /*0a74*/ 	.short	0x0100
        /*0a76*/ 	.byte	0x06
	.zero		1


	//   ....[11]....
        /*0a78*/ 	.word	0x00000510
        /*0a7c*/ 	.word	0x000000ff
        /*0a80*/ 	.word	0x00022880
        /*0a84*/ 	.short	0x0100
        /*0a86*/ 	.byte	0x06
	.zero		1


	//   ....[12]....
        /*0a88*/ 	.word	0x00000520
        /*0a8c*/ 	.word	0x000000ff
        /*0a90*/ 	.word	0x00022878
        /*0a94*/ 	.short	0x0100
        /*0a96*/ 	.byte	0x06
	.zero		1


	//   ....[13]....
        /*0a98*/ 	.word	0x00000530
        /*0a9c*/ 	.word	0x000000ff
        /*0aa0*/ 	.word	0x00022888
        /*0aa4*/ 	.short	0x0100
        /*0aa6*/ 	.byte	0x06
	.zero		1


	//   ....[14]....
        /*0aa8*/ 	.word	0x00000660
        /*0aac*/ 	.word	0x000000ff
        /*0ab0*/ 	.word	0x00022890
        /*0ab4*/ 	.short	0x0100
        /*0ab6*/ 	.byte	0x08
	.zero		1


	//   ....[15]....
        /*0ab8*/ 	.word	0x00000670
        /*0abc*/ 	.word	0x000000ff
        /*0ac0*/ 	.word	0x000228a0
        /*0ac4*/ 	.short	0x0100
        /*0ac6*/ 	.byte	0x08
	.zero		1


	//   ....[16]....
        /*0ac8*/ 	.word	0x00000680
        /*0acc*/ 	.word	0x000000ff
        /*0ad0*/ 	.word	0x00022898
        /*0ad4*/ 	.short	0x0100
        /*0ad6*/ 	.byte	0x08
	.zero		1


	//   ....[17]....
        /*0ad8*/ 	.word	0x00000690
        /*0adc*/ 	.word	0x000000ff
        /*0ae0*/ 	.word	0x000228a8
        /*0ae4*/ 	.short	0x0100
        /*0ae6*/ 	.byte	0x08
	.zero		1


	//   ....[18]....
        /*0ae8*/ 	.word	0x000007e0
        /*0aec*/ 	.word	0x000000ff
        /*0af0*/ 	.word	0x000228b0
        /*0af4*/ 	.short	0x0100
        /*0af6*/ 	.byte	0x08
	.zero		1


	//   ....[19]....
        /*0af8*/ 	.word	0x000007f0
        /*0afc*/ 	.word	0x000000ff
        /*0b00*/ 	.word	0x000228c0
        /*0b04*/ 	.short	0x0100
        /*0b06*/ 	.byte	0x08
	.zero		1


	//   ....[20]....
        /*0b08*/ 	.word	0x00000800
        /*0b0c*/ 	.word	0x000000ff
        /*0b10*/ 	.word	0x000228b8
        /*0b14*/ 	.short	0x0100
        /*0b16*/ 	.byte	0x08
	.zero		1


	//   ....[21]....
        /*0b18*/ 	.word	0x00000810
        /*0b1c*/ 	.word	0x000000ff
        /*0b20*/ 	.word	0x000228c8
        /*0b24*/ 	.short	0x0100
        /*0b26*/ 	.byte	0x08
	.zero		1


	//   ....[22]....
        /*0b28*/ 	.word	0x000013e0
        /*0b2c*/ 	.word	0x000000ff
        /*0b30*/ 	.word	0x00022800
        /*0b34*/ 	.short	0x010a
        /*0b36*/ 	.byte	0x29
	.zero		1


	//   ....[23]....
        /*0b38*/ 	.word	0x00001460
        /*0b3c*/ 	.word	0x00000005
        /*0b40*/ 	.word	0x00022830
        /*0b44*/ 	.short	0x010a
        /*0b46*/ 	.byte	0x3f
	.zero		1


	//   ....[24]....
        /*0b48*/ 	.word	0x000014a0
        /*0b4c*/ 	.word	0x00000005
        /*0b50*/ 	.word	0x00022830
        /*0b54*/ 	.short	0x010a
        /*0b56*/ 	.byte	0x3f
	.zero		1


	//   ....[25]....
        /*0b58*/ 	.word	0x00001e70
        /*0b5c*/ 	.word	0x000000ff
        /*0b60*/ 	.word	0x00000000
        /*0b64*/ 	.short	0x0101
        /*0b66*/ 	.byte	0x06
	.zero		1


	//   ....[26]....
        /*0b68*/ 	.word	0x00004480
        /*0b6c*/ 	.word	0x000000ff
        /*0b70*/ 	.word	0x00022830
        /*0b74*/ 	.short	0x010a
        /*0b76*/ 	.byte	0x06
	.zero		1


	//   ....[27]....
        /*0b78*/ 	.word	0x000044c0
        /*0b7c*/ 	.word	0x000000ff
        /*0b80*/ 	.word	0x00022830
        /*0b84*/ 	.short	0x010a
        /*0b86*/ 	.byte	0x06
	.zero		1


	//   ....[28]....
        /*0b88*/ 	.word	0x00004d30
        /*0b8c*/ 	.word	0x000000ff
        /*0b90*/ 	.word	0x00022850
        /*0b94*/ 	.short	0x010a
        /*0b96*/ 	.byte	0x06
	.zero		1


	//   ....[29]....
        /*0b98*/ 	.word	0x00004d70
        /*0b9c*/ 	.word	0x000000ff
        /*0ba0*/ 	.word	0x00022850
        /*0ba4*/ 	.short	0x010a
        /*0ba6*/ 	.byte	0x06
	.zero		1


	//   ....[30]....
        /*0ba8*/ 	.word	0x000050a0
        /*0bac*/ 	.word	0x000000ff
        /*0bb0*/ 	.word	0x00000000
        /*0bb4*/ 	.short	0x0101
        /*0bb6*/ 	.byte	0x06
	.zero		1


	//   ....[31]....
        /*0bb8*/ 	.word	0x00006650
        /*0bbc*/ 	.word	0x000000ff
        /*0bc0*/ 	.word	0x00000000
        /*0bc4*/ 	.short	0x0101
        /*0bc6*/ 	.byte	0x06
	.zero		1


	//   ....[32]....
        /*0bc8*/ 	.word	0x00006cd0
        /*0bcc*/ 	.word	0x000000ff
        /*0bd0*/ 	.word	0x00022850
        /*0bd4*/ 	.short	0x010a
        /*0bd6*/ 	.byte	0x04
	.zero		1


	//   ....[33]....
        /*0bd8*/ 	.word	0x00006d10
        /*0bdc*/ 	.word	0x000000ff
        /*0be0*/ 	.word	0x00022850
        /*0be4*/ 	.short	0x010a
        /*0be6*/ 	.byte	0x04
	.zero		1


	//   ....[34]....
        /*0be8*/ 	.word	0x00007a20
        /*0bec*/ 	.word	0x000000ff
        /*0bf0*/ 	.word	0x00000000
        /*0bf4*/ 	.short	0x0101
        /*0bf6*/ 	.byte	0x04
	.zero		1


	//   ....[35]....
        /*0bf8*/ 	.word	0x00008d50
        /*0bfc*/ 	.word	0x000000ff
        /*0c00*/ 	.word	0x00000000
        /*0c04*/ 	.short	0x0101
        /*0c06*/ 	.byte	0x29
	.zero		1


	//   ....[36]....
        /*0c08*/ 	.word	0x0000a610
        /*0c0c*/ 	.word	0x00000000
        /*0c10*/ 	.word	0x00022880
        /*0c14*/ 	.short	0x010a
        /*0c16*/ 	.byte	0x3f
	.zero		1


	//   ....[37]....
        /*0c18*/ 	.word	0x0000ad20
        /*0c1c*/ 	.word	0x00000000
        /*0c20*/ 	.word	0x00022870
        /*0c24*/ 	.short	0x0107
        /*0c26*/ 	.byte	0x3f
	.zero		1


	//   ....[38]....
        /*0c28*/ 	.word	0x0000ade0
        /*0c2c*/ 	.word	0x00000000
        /*0c30*/ 	.word	0x00022870
        /*0c34*/ 	.short	0x0101
        /*0c36*/ 	.byte	0x3f
	.zero		1


	//   ....[39]....
        /*0c38*/ 	.word	0x0000ae10
        /*0c3c*/ 	.word	0x00000000
        /*0c40*/ 	.word	0x00022840
        /*0c44*/ 	.short	0x010a
        /*0c46*/ 	.byte	0x3f
	.zero		1


	//   ....[40]....
        /*0c48*/ 	.word	0x0000b610
        /*0c4c*/ 	.word	0x00000000
        /*0c50*/ 	.word	0x00022830
        /*0c54*/ 	.short	0x0107
        /*0c56*/ 	.byte	0x3f
	.zero		1


	//   ....[41]....
        /*0c58*/ 	.word	0x0000b6d0
        /*0c5c*/ 	.word	0x00000000
        /*0c60*/ 	.word	0x00022830
        /*0c64*/ 	.short	0x0101
        /*0c66*/ 	.byte	0x3f
	.zero		1


	//   ....[42]....
        /*0c68*/ 	.word	0x0000bfa0
        /*0c6c*/ 	.word	0x000000ff
        /*0c70*/ 	.word	0x00022800
        /*0c74*/ 	.short	0x0107
        /*0c76*/ 	.byte	0x2a
	.zero		1


	//   ....[43]....
        /*0c78*/ 	.word	0x0000bff0
        /*0c7c*/ 	.word	0x000000ff
        /*0c80*/ 	.word	0x00022800
        /*0c84*/ 	.short	0x0101
        /*0c86*/ 	.byte	0x2a
	.zero		1


	//   ....[44]....
        /*0c88*/ 	.word	0x0000c030
        /*0c8c*/ 	.word	0x000000ff
        /*0c90*/ 	.word	0x00022820
        /*0c94*/ 	.short	0x010a
        /*0c96*/ 	.byte	0x2a
	.zero		1


	//   ....[45]....
        /*0c98*/ 	.word	0x0000c520
        /*0c9c*/ 	.word	0x00000000
        /*0ca0*/ 	.word	0x00022880
        /*0ca4*/ 	.short	0x010a
        /*0ca6*/ 	.byte	0x3f
	.zero		1


	//   ....[46]....
        /*0ca8*/ 	.word	0x0000cb60
        /*0cac*/ 	.word	0x00000000
        /*0cb0*/ 	.word	0x00022870
        /*0cb4*/ 	.short	0x0107
        /*0cb6*/ 	.byte	0x3f
	.zero		1


	//   ....[47]....
        /*0cb8*/ 	.word	0x0000cc20
        /*0cbc*/ 	.word	0x00000000
        /*0cc0*/ 	.word	0x00022870
        /*0cc4*/ 	.short	0x0101
        /*0cc6*/ 	.byte	0x3f
	.zero		1


	//   ....[48]....
        /*0cc8*/ 	.word	0x0000cc50
        /*0ccc*/ 	.word	0x00000000
        /*0cd0*/ 	.word	0x00022840
        /*0cd4*/ 	.short	0x010a
        /*0cd6*/ 	.byte	0x3f
	.zero		1


	//   ....[49]....
        /*0cd8*/ 	.word	0x0000d220
        /*0cdc*/ 	.word	0x00000000
        /*0ce0*/ 	.word	0x00022830
        /*0ce4*/ 	.short	0x0107
        /*0ce6*/ 	.byte	0x3f
	.zero		1


	//   ....[50]....
        /*0ce8*/ 	.word	0x0000d2e0
        /*0cec*/ 	.word	0x00000000
        /*0cf0*/ 	.word	0x00022830
        /*0cf4*/ 	.short	0x0101
        /*0cf6*/ 	.byte	0x3f
	.zero		1


	//   ....[51]....
        /*0cf8*/ 	.word	0x0000d370
        /*0cfc*/ 	.word	0x00000011
        /*0d00*/ 	.word	0x00022870
        /*0d04*/ 	.short	0x010a
        /*0d06*/ 	.byte	0x3f
	.zero		1


	//   ....[52]....
        /*0d08*/ 	.word	0x0000d400
        /*0d0c*/ 	.word	0x00000011
        /*0d10*/ 	.word	0x00022860
        /*0d14*/ 	.short	0x010a
        /*0d16*/ 	.byte	0x3f
	.zero		1


	//   ....[53]....
        /*0d18*/ 	.word	0x0000d900
        /*0d1c*/ 	.word	0x00000011
        /*0d20*/ 	.word	0x00022850
        /*0d24*/ 	.short	0x0101
        /*0d26*/ 	.byte	0x3f
	.zero		1


	//   ....[54]....
        /*0d28*/ 	.word	0x0000d980
        /*0d2c*/ 	.word	0x00000011
        /*0d30*/ 	.word	0x00000000
        /*0d34*/ 	.short	0x0101
        /*0d36*/ 	.byte	0x3f
	.zero		1


	//   ....[55]....
        /*0d38*/ 	.word	0x0000da40
        /*0d3c*/ 	.word	0x00000018
        /*0d40*/ 	.word	0x00022870
        /*0d44*/ 	.short	0x010a
        /*0d46*/ 	.byte	0x3f
	.zero		1


	//   ....[56]....
        /*0d48*/ 	.word	0x0000daf0
        /*0d4c*/ 	.word	0x00000018
        /*0d50*/ 	.word	0x00022860
        /*0d54*/ 	.short	0x010a
        /*0d56*/ 	.byte	0x3f
	.zero		1


	//   ....[57]....
        /*0d58*/ 	.word	0x0000dfe0
        /*0d5c*/ 	.word	0x00000018
        /*0d60*/ 	.word	0x00022850
        /*0d64*/ 	.short	0x0101
        /*0d66*/ 	.byte	0x3f
	.zero		1


	//   ....[58]....
        /*0d68*/ 	.word	0x0000e0d0
        /*0d6c*/ 	.word	0x00000018
        /*0d70*/ 	.word	0x00000000
        /*0d74*/ 	.short	0x0101
        /*0d76*/ 	.byte	0x3f
	.zero		1


	//   ....[59]....
        /*0d78*/ 	.word	0x0000e180
        /*0d7c*/ 	.word	0x00000005
        /*0d80*/ 	.word	0x00022820
        /*0d84*/ 	.short	0x010a
        /*0d86*/ 	.byte	0x3f
	.zero		1


	//   ....[60]....
        /*0d88*/ 	.word	0x0000e2e0
        /*0d8c*/ 	.word	0x00000003
        /*0d90*/ 	.word	0x00022840
        /*0d94*/ 	.short	0x010a
        /*0d96*/ 	.byte	0x3f
	.zero		1


	//   ....[61]....
        /*0d98*/ 	.word	0x0000e370
        /*0d9c*/ 	.word	0x00000005
        /*0da0*/ 	.word	0x00022840
        /*0da4*/ 	.short	0x010a
        /*0da6*/ 	.byte	0x3f
	.zero		1


	//   ....[62]....
        /*0da8*/ 	.word	0x0000e3b0
        /*0dac*/ 	.word	0x00000003
        /*0db0*/ 	.word	0x00022860
        /*0db4*/ 	.short	0x010a
        /*0db6*/ 	.byte	0x3f
	.zero		1


	//   ....[63]....
        /*0db8*/ 	.word	0x0000e3f0
        /*0dbc*/ 	.word	0x00000005
        /*0dc0*/ 	.word	0x00022860
        /*0dc4*/ 	.short	0x010a
        /*0dc6*/ 	.byte	0x3f
	.zero		1


	//   ....[64]....
        /*0dc8*/ 	.word	0x0000e430
        /*0dcc*/ 	.word	0x00000003
        /*0dd0*/ 	.word	0x00022880
        /*0dd4*/ 	.short	0x010a
        /*0dd6*/ 	.byte	0x3f
	.zero		1


	//   ....[65]....
        /*0dd8*/ 	.word	0x0000e470
        /*0ddc*/ 	.word	0x00000005
        /*0de0*/ 	.word	0x00022880
        /*0de4*/ 	.short	0x010a
        /*0de6*/ 	.byte	0x3f
	.zero		1


	//   ....[66]....
        /*0de8*/ 	.word	0x0000e4e0
        /*0dec*/ 	.word	0x00000003
        /*0df0*/ 	.word	0x00022800
        /*0df4*/ 	.short	0x010a
        /*0df6*/ 	.byte	0x3f
	.zero		1


	//   ....[67]....
        /*0df8*/ 	.word	0x0000e530
        /*0dfc*/ 	.word	0x00000005
        /*0e00*/ 	.word	0x00022830
        /*0e04*/ 	.short	0x010a
        /*0e06*/ 	.byte	0x3f
	.zero		1


	//   ....[68]....
        /*0e08*/ 	.word	0x0000e590
        /*0e0c*/ 	.word	0x00000004
        /*0e10*/ 	.word	0x00022830
        /*0e14*/ 	.short	0x010a
        /*0e16*/ 	.byte	0x3f
	.zero		1


	//   ....[69]....
        /*0e18*/ 	.word	0x0000e5f0
        /*0e1c*/ 	.word	0x00000004
        /*0e20*/ 	.word	0x00022850
        /*0e24*/ 	.short	0x010a
        /*0e26*/ 	.byte	0x3f
	.zero		1


	//   ....[70]....
        /*0e28*/ 	.word	0x0000e650
        /*0e2c*/ 	.word	0x00000007
        /*0e30*/ 	.word	0x00022850
        /*0e34*/ 	.short	0x010a
        /*0e36*/ 	.byte	0x3f
	.zero		1


	//   ....[71]....
        /*0e38*/ 	.word	0x0000e750
        /*0e3c*/ 	.word	0x00000000
        /*0e40*/ 	.word	0x00022880
        /*0e44*/ 	.short	0x010a
        /*0e46*/ 	.byte	0x3f
	.zero		1


	//   ....[72]....
        /*0e48*/ 	.word	0x0000f2e0
        /*0e4c*/ 	.word	0x00000000
        /*0e50*/ 	.word	0x00022840
        /*0e54*/ 	.short	0x010a
        /*0e56*/ 	.byte	0x3f
	.zero		1


	//   ....[73]....
        /*0e58*/ 	.word	0x00010850
        /*0e5c*/ 	.word	0x00000003
        /*0e60*/ 	.word	0x00022820
        /*0e64*/ 	.short	0x010a
        /*0e66*/ 	.byte	0x3f
	.zero		1


	//   ....[74]....
        /*0e68*/ 	.word	0x000108a0
        /*0e6c*/ 	.word	0x00000000
        /*0e70*/ 	.word	0x00022880
        /*0e74*/ 	.short	0x010a
        /*0e76*/ 	.byte	0x3f
	.zero		1


	//   ....[75]....
        /*0e78*/ 	.word	0x000113e0
        /*0e7c*/ 	.word	0x00000000
        /*0e80*/ 	.word	0x00022840
        /*0e84*/ 	.short	0x010a
        /*0e86*/ 	.byte	0x3f
	.zero		1


	//   ....[76]....
        /*0e88*/ 	.word	0x00011eb0
        /*0e8c*/ 	.word	0x00000011
        /*0e90*/ 	.word	0x00022870
        /*0e94*/ 	.short	0x010a
        /*0e96*/ 	.byte	0x3f
	.zero		1


	//   ....[77]....
        /*0e98*/ 	.word	0x00011f00
        /*0e9c*/ 	.word	0x00000011
        /*0ea0*/ 	.word	0x00022860
        /*0ea4*/ 	.short	0x010a
        /*0ea6*/ 	.byte	0x3f
	.zero		1


	//   ....[78]....
        /*0ea8*/ 	.word	0x00011f50
        /*0eac*/ 	.word	0x00000018
        /*0eb0*/ 	.word	0x00022870
        /*0eb4*/ 	.short	0x010a
        /*0eb6*/ 	.byte	0x3f
	.zero		1


	//   ....[79]....
        /*0eb8*/ 	.word	0x00011fa0
        /*0ebc*/ 	.word	0x00000018
        /*0ec0*/ 	.word	0x00022860
        /*0ec4*/ 	.short	0x010a
        /*0ec6*/ 	.byte	0x3f
	.zero		1


	//   ....[80]....
        /*0ec8*/ 	.word	0x00011ff0
        /*0ecc*/ 	.word	0x00000005
        /*0ed0*/ 	.word	0x00022820
        /*0ed4*/ 	.short	0x010a
        /*0ed6*/ 	.byte	0x3f
	.zero		1


	//   ....[81]....
        /*0ed8*/ 	.word	0x00012040
        /*0edc*/ 	.word	0x00000003
        /*0ee0*/ 	.word	0x00022840
        /*0ee4*/ 	.short	0x010a
        /*0ee6*/ 	.byte	0x3f
	.zero		1


	//   ....[82]....
        /*0ee8*/ 	.word	0x00012090
        /*0eec*/ 	.word	0x00000005
        /*0ef0*/ 	.word	0x00022840
        /*0ef4*/ 	.short	0x010a
        /*0ef6*/ 	.byte	0x3f
	.zero		1


	//   ....[83]....
        /*0ef8*/ 	.word	0x000120e0
        /*0efc*/ 	.word	0x00000003
        /*0f00*/ 	.word	0x00022860
        /*0f04*/ 	.short	0x010a
        /*0f06*/ 	.byte	0x3f
	.zero		1


	//   ....[84]....
        /*0f08*/ 	.word	0x00012130
        /*0f0c*/ 	.word	0x00000005
        /*0f10*/ 	.word	0x00022860
        /*0f14*/ 	.short	0x010a
        /*0f16*/ 	.byte	0x3f
	.zero		1


	//   ....[85]....
        /*0f18*/ 	.word	0x00012180
        /*0f1c*/ 	.word	0x00000003
        /*0f20*/ 	.word	0x00022880
        /*0f24*/ 	.short	0x010a
        /*0f26*/ 	.byte	0x3f
	.zero		1


	//----- nvinfo : EIATTR_NUM_MBARRIERS
	.align		4
.L_91:
        /*0f28*/ 	.byte	0x03, 0x38
        /*0f2a*/ 	.short	0x0016


	//----- nvinfo : EIATTR_EXIT_INSTR_OFFSETS
	.align		4
        /*0f2c*/ 	.byte	0x04, 0x1c
        /*0f2e*/ 	.short	(.L_93 - .L_92)


	//   ....[0]....
.L_92:
        /*0f30*/ 	.word	0x00000970


	//   ....[1]....
        /*0f34*/ 	.word	0x00009120


	//   ....[2]....
        /*0f38*/ 	.word	0x0000e1f0


	//   ....[3]....
        /*0f3c*/ 	.word	0x0000e4c0


	//----- nvinfo : EIATTR_MAX_THREADS
	.align		4
.L_93:
        /*0f40*/ 	.byte	0x04, 0x05
        /*0f42*/ 	.short	(.L_95 - .L_94)
.L_94:
        /*0f44*/ 	.word	0x00000180
        /*0f48*/ 	.word	0x00000001
        /*0f4c*/ 	.word	0x00000001


	//----- nvinfo : EIATTR_CRS_STACK_SIZE
	.align		4
.L_95:
        /*0f50*/ 	.byte	0x04, 0x1e
        /*0f52*/ 	.short	(.L_97 - .L_96)
.L_96:
        /*0f54*/ 	.word	0x00000000


	//----- nvinfo : EIATTR_CBANK_PARAM_SIZE
	.align		4
.L_97:
        /*0f58*/ 	.byte	0x03, 0x19
        /*0f5a*/ 	.short	0x0a70


	//----- nvinfo : EIATTR_PARAM_CBANK
	.align		4
        /*0f5c*/ 	.byte	0x04, 0x0a
        /*0f5e*/ 	.short	(.L_99 - .L_98)
	.align		4
.L_98:
        /*0f60*/ 	.word	index@(.nv.constant0._ZN7cutlass13device_kernelIN5flash11enable_sm90INS1_16FlashAttnFwdSm90INS1_25CollectiveMainloopFwdSm90ILi2EN4cute5tupleIJNS5_1CILi1EEES8_S8_EEENS6_IJNS7_ILi128EEENS7_ILi160EEESA_EEELi128ENS_12float_e4m3_tEfNS_4arch4Sm90ELb0ELb0ELb0ELb0ELb1ELb0ELb0ELb1ELb1ELb1ELb0ELb0EEENS1_21CollectiveEpilogueFwdINS6_IJSA_SA_SB_EEES9_NS_10bfloat16_tESF_Li256ELb0ELb1ELb0ELb1EEENS1_29StaticPersistentTileSchedulerILb0EEEEEEEEEvNT_6ParamsE)
        /*0f64*/ 	.short	0x0210
        /*0f66*/ 	.short	0x0a70


	//----- nvinfo : EIATTR_SW_WAR
	.align		4
.L_99:
        /*0f68*/ 	.byte	0x04, 0x36
        /*0f6a*/ 	.short	(.L_101 - .L_100)
.L_100:
        /*0f6c*/ 	.word	0x00000008
.L_101:


//--------------------- .nv.info._ZN7cutlass13device_kernelIN5flash11enable_sm90INS1_16FlashAttnFwdSm90INS1_25CollectiveMainloopFwdSm90ILi2EN4cute5tupleIJNS5_1CILi1EEES8_S8_EEENS6_IJNS7_ILi128EEENS7_ILi160EEESA_EEELi128ENS_12float_e4m3_tEfNS_4arch4Sm90ELb0ELb0ELb0ELb1ELb1ELb0ELb0ELb1ELb1ELb1ELb0ELb0EEENS1_21CollectiveEpilogueFwdINS6_IJSA_SA_SB_EEES9_NS_10bfloat16_tESF_Li256ELb1ELb1ELb0ELb1EEENS1_36VarlenDynamicPersistentTileSchedulerILi128ELi160ELi256ELi128ELb0ELb1ELb1ELb0ELb1ELb1EEEEEEEEEvNT_6ParamsE --------------------------
	.section	.nv.info._ZN7cutlass13device_kernelIN5flash11enable_sm90INS1_16FlashAttnFwdSm90INS1_25CollectiveMainloopFwdSm90ILi2EN4cute5tupleIJNS5_1CILi1EEES8_S8_EEENS6_IJNS7_ILi128EEENS7_ILi160EEESA_EEELi128ENS_12float_e4m3_tEfNS_4arch4Sm90ELb0ELb0ELb0ELb1ELb1ELb0ELb0ELb1ELb1ELb1ELb0ELb0EEENS1_21CollectiveEpilogueFwdINS6_IJSA_SA_SB_EEES9_NS_10bfloat16_tESF_Li256ELb1ELb1ELb0ELb1EEENS1_36VarlenDynamicPersistentTileSchedulerILi128ELi160ELi256ELi128ELb0ELb1ELb1ELb0ELb1ELb1EEEEEEEEEvNT_6ParamsE,"",@"SHT_CUDA_INFO"
	.sectionflags	@""
	.align	4


	//----- nvinfo : EIATTR_CUDA_API_VERSION
	.align		4
        /*0000*/ 	.byte	0x04, 0x37
        /*0002*/ 	.short	(.L_103 - .L_102)
.L_102:
        /*0004*/ 	.word	0x00000082


	//----- nvinfo : EIATTR_KPARAM_INFO
	.align		4
.L_103:
        /*0008*/ 	.byte	0x04, 0x17
        /*000a*/ 	.short	(.L_105 - .L_104)
.L_104:
        /*000c*/ 	.word	0x00000000
        /*0010*/ 	.short	0x0000
        /*0012*/ 	.short	0x0070
        /*0014*/ 	.byte	0x00, 0xf0, 0x01, 0x2a


	//----- nvinfo : EIATTR_SPARSE_MMA_MASK
	.align		4
.L_105:
        /*0018*/ 	.byte	0x03, 0x50
        /*001a*/ 	.short	0x0000


	//----- nvinfo : EIATTR_MAXREG_COUNT
	.align		4
        /*001c*/ 	.byte	0x03, 0x1b
        /*001e*/ 	.short	0x00a8


	//----- nvinfo : EIATTR_NUM_BARRIERS
	.align		4
        /*0020*/ 	.byte	0x02, 0x4c
        /*0022*/ 	.byte	0x10
	.zero		1


	//----- nvinfo : EIATTR_EXTERNS
	.align		4
        /*0024*/ 	.byte	0x04, 0x0f
        /*0026*/ 	.short	(.L_107 - .L_106)


	//   ....[0]....
	.align		4
.L_106:
        /*0028*/ 	.word	index@(__assertfail)


	//----- nvinfo : EIATTR_ANNOTATIONS
	.align		4
.L_107:
        /*002c*/ 	.byte	0x04, 0x55
        /*002e*/ 	.short	(.L_109 - .L_108)


	//   ....[0]....
.L_108:
        /* <DEDUP_REMOVED lines=13> */
        /*00f4*/ 	.byte	0x80, 0x09, 0x01, 0x00


	//----- nvinfo : EIATTR_MERCURY_ISA_VERSION
	.align		4
.L_109:
        /*00f8*/ 	.byte	0x03, 0x5f
        /*00fa*/ 	.short	0x0101


	//----- nvinfo : EIATTR_UNUSED_LOAD_BYTE_OFFSET
	.align		4
        /*00fc*/ 	.byte	0x04, 0x44
        /*00fe*/ 	.short	(.L_111 - .L_110)


	//   ....[0]....
.L_110:
        /*0100*/ 	.word	0x00000980
        /*0104*/ 	.word	0x0000fff0


	//   ....[1]....
        /*0108*/ 	.word	0x00007d10
        /*010c*/ 	.word	0x0000fff0


	//----- nvinfo : EIATTR_INT_WARP_WIDE_INSTR_OFFSETS
	.align		4
.L_111:
        /*0110*/ 	.byte	0x04, 0x31
        /*0112*/ 	.short	(.L_113 - .L_112)


	//   ....[0]....
.L_112:
        /*0114*/ 	.word	0x000000c0


	//   ....[1]....
        /*0118*/ 	.word	0x000000d0


	//   ....[2]....
        /*011c*/ 	.word	0x00000170


	//   ....[3]....
        /*0120*/ 	.word	0x0000b740


	//   ....[4]....
        /*0124*/ 	.word	0x0000b7d0


	//   ....[5]....
        /*0128*/ 	.word	0x0000f870


	//   ....[6]....
        /*012c*/ 	.word	0x0000f900


	//----- nvinfo : EIATTR_COOP_GROUP_MASK_REGIDS
	.align		4
.L_113:
        /*0130*/ 	.byte	0x04, 0x29
        /*0132*/ 	.short	(.L_115 - .L_114)


	//   ....[0]....
.L_114:
        /*0134*/ 	.word	0xffffffff


	//   ....[1]....
        /*0138*/ 	.word	0xffffffff


	//   ....[2]....
        /*013c*/ 	.word	0xffffffff


	//   ....[3]....
        /*0140*/ 	.word	0xffffffff


	//   ....[4]....
        /*0144*/ 	.word	0xffffffff


	//   ....[5]....
        /*0148*/ 	.word	0xffffffff


	//   ....[6]....
        /*014c*/ 	.word	0xffffffff


	//   ....[7]....
        /*0150*/ 	.word	0xffffffff


	//   ....[8]....
        /*0154*/ 	.word	0xffffffff


	//   ....[9]....
        /*0158*/ 	.word	0xffffffff


	//   ....[10]....
        /*015c*/ 	.word	0xffffffff


	//   ....[11]....
        /*0160*/ 	.word	0xffffffff


	//   ....[12]....
        /*0164*/ 	.word	0xffffffff


	//   ....[13]....
        /*0168*/ 	.word	0xffffffff


	//   ....[14]....
        /*016c*/ 	.word	0xffffffff


	//   ....[15]....
        /*0170*/ 	.word	0xffffffff


	//   ....[16]....
        /*0174*/ 	.word	0xffffffff


	//   ....[17]....
        /*0178*/ 	.word	0xffffffff


	//   ....[18]....
        /*017c*/ 	.word	0xffffffff


	//   ....[19]....
        /*0180*/ 	.word	0xffffffff


	//   ....[20]....
        /*0184*/ 	.word	0xffffffff


	//   ....[21]....
        /*0188*/ 	.word	0xffffffff


	//   ....[22]....
        /*018c*/ 	.word	0xffffffff


	//   ....[23]....
        /*0190*/ 	.word	0xffffffff


	//   ....[24]....
        /*0194*/ 	.word	0xffffffff


	//   ....[25]....
        /*0198*/ 	.word	0xffffffff


	//   ....[26]....
        /*019c*/ 	.word	0xffffffff


	//   ....[27]....
        /*01a0*/ 	.word	0xffffffff


	//   ....[28]....
        /*01a4*/ 	.word	0xffffffff


	//   ....[29]....
        /*01a8*/ 	.word	0xffffffff


	//   ....[30]....
        /*01ac*/ 	.word	0xffffffff


	//   ....[31]....
        /*01b0*/ 	.word	0xffffffff


	//   ....[32]....
        /*01b4*/ 	.word	0xffffffff


	//   ....[33]....
        /*01b8*/ 	.word	0xffffffff


	//   ....[34]....
        /*01bc*/ 	.word	0xffffffff


	//   ....[35]....
        /*01c0*/ 	.word	0xffffffff


	//   ....[36]....
        /*01c4*/ 	.word	0xffffffff


	//   ....[37]....
        /*01c8*/ 	.word	0xffffffff


	//   ....[38]....
        /*01cc*/ 	.word	0xffffffff


	//   ....[39]....
        /*01d0*/ 	.word	0xffffffff


	//   ....[40]....
        /*01d4*/ 	.word	0xffffffff


	//   ....[41]....
        /*01d8*/ 	.word	0xffffffff


	//   ....[42]....
        /*01dc*/ 	.word	0xffffffff


	//   ....[43]....
        /*01e0*/ 	.word	0xffffffff


	//   ....[44]....
        /*01e4*/ 	.word	0xffffffff


	//   ....[45]....
        /*01e8*/ 	.word	0xffffffff


	//   ....[46]....
        /*01ec*/ 	.word	0xffffffff


	//   ....[47]....
        /*01f0*/ 	.word	0xffffffff


	//   ....[48]....
        /*01f4*/ 	.word	0xffffffff


	//   ....[49]....
        /*01f8*/ 	.word	0xffffffff


	//   ....[50]....
        /*01fc*/ 	.word	0xffffffff


	//   ....[51]....
        /*0200*/ 	.word	0xffffffff


	//   ....[52]....
        /*0204*/ 	.word	0xffffffff


	//   ....[53]....
        /*0208*/ 	.word	0xffffffff


	//   ....[54]....
        /*020c*/ 	.word	0xffffffff


	//   ....[55]....
        /*0210*/ 	.word	0xffffffff


	//   ....[56]....
        /*0214*/ 	.word	0xffffffff


	//   ....[57]....
        /*0218*/ 	.word	0xffffffff


	//   ....[58]....
        /*021c*/ 	.word	0xffffffff


	//   ....[59]....
        /*0220*/ 	.word	0xffffffff


	//   ....[60]....
        /*0224*/ 	.word	0xffffffff


	//   ....[61]....
        /*0228*/ 	.word	0xffffffff


	//   ....[62]....
        /*022c*/ 	.word	0xffffffff


	//   ....[63]....
        /*0230*/ 	.word	0xffffffff


	//   ....[64]....
        /*0234*/ 	.word	0xffffffff


	//   ....[65]....
        /*0238*/ 	.word	0xffffffff


	//   ....[66]....
        /*023c*/ 	.word	0xffffffff


	//   ....[67]....
        /*0240*/ 	.word	0xffffffff


	//   ....[68]....
        /*0244*/ 	.word	0xffffffff


	//   ....[69]....
        /*0248*/ 	.word	0xffffffff


	//   ....[70]....
        /*024c*/ 	.word	0xffffffff


	//   ....[71]....
        /*0250*/ 	.word	0xffffffff


	//   ....[72]....
        /*0254*/ 	.word	0xffffffff


	//   ....[73]....
        /*0258*/ 	.word	0xffffffff


	//   ....[74]....
        /*025c*/ 	.word	0xffffffff


	//   ....[75]....
        /*0260*/ 	.word	0xffffffff


	//   ....[76]....
        /*0264*/ 	.word	0xffffffff


	//   ....[77]....
        /*0268*/ 	.word	0xffffffff


	//   ....[78]....
        /*026c*/ 	.word	0xffffffff


	//   ....[79]....
        /*0270*/ 	.word	0xffffffff


	//   ....[80]....
        /*0274*/ 	.word	0xffffffff


	//   ....[81]....
        /*0278*/ 	.word	0xffffffff


	//   ....[82]....
        /*027c*/ 	.word	0xffffffff


	//   ....[83]....
        /*0280*/ 	.word	0xffffffff


	//   ....[84]....
        /*0284*/ 	.word	0xffffffff


	//   ....[85]....
        /*0288*/ 	.word	0xffffffff


	//   ....[86]....
        /*028c*/ 	.word	0xffffffff


	//   ....[87]....
        /*0290*/ 	.word	0xffffffff


	//   ....[88]....
        /*0294*/ 	.word	0xffffffff


	//   ....[89]....
        /*0298*/ 	.word	0xffffffff


	//   ....[90]....
        /*029c*/ 	.word	0xffffffff


	//   ....[91]....
        /*02a0*/ 	.word	0xffffffff


	//   ....[92]....
        /*02a4*/ 	.word	0xffffffff


	//   ....[93]....
        /*02a8*/ 	.word	0xffffffff


	//   ....[94]....
        /*02ac*/ 	.word	0xffffffff


	//   ....[95]....
        /*02b0*/ 	.word	0xffffffff


	//   ....[96]....
        /*02b4*/ 	.word	0xffffffff


	//   ....[97]....
        /*02b8*/ 	.word	0xffffffff


	//   ....[98]....
        /*02bc*/ 	.word	0xffffffff


	//   ....[99]....
        /*02c0*/ 	.word	0xffffffff


	//   ....[100]....
        /*02c4*/ 	.word	0xffffffff


	//   ....[101]....
        /*02c8*/ 	.word	0xffffffff


	//   ....[102]....
        /*02cc*/ 	.word	0xffffffff


	//   ....[103]....
        /*02d0*/ 	.word	0xffffffff


	//   ....[104]....
        /*02d4*/ 	.word	0xffffffff


	//   ....[105]....
        /*02d8*/ 	.word	0xffffffff


	//   ....[106]....
        /*02dc*/ 	.word	0xffffffff


	//   ....[107]....
        /*02e0*/ 	.word	0xffffffff


	//   ....[108]....
        /*02e4*/ 	.word	0xffffffff


	//   ....[109]....
        /*02e8*/ 	.word	0xffffffff


	//   ....[110]....
        /*02ec*/ 	.word	0xffffffff


	//   ....[111]....
        /*02f0*/ 	.word	0xffffffff


	//   ....[112]....
        /*02f4*/ 	.word	0xffffffff


	//   ....[113]....
        /*02f8*/ 	.word	0xffffffff


	//   ....[114]....
        /*02fc*/ 	.word	0xffffffff


	//   ....[115]....
        /*0300*/ 	.word	0xffffffff


	//   ....[116]....
        /*0304*/ 	.word	0xffffffff


	//   ....[117]....
        /*0308*/ 	.word	0xffffffff


	//   ....[118]....
        /*030c*/ 	.word	0xffffffff


	//   ....[119]....
        /*0310*/ 	.word	0xffffffff


	//   ....[120]....
        /*0314*/ 	.word	0xffffffff


	//   ....[121]....
        /*0318*/ 	.word	0xffffffff


	//   ....[122]....
        /*031c*/ 	.word	0xffffffff


	//   ....[123]....
        /*0320*/ 	.word	0xffffffff


	//   ....[124]....
        /*0324*/ 	.word	0xffffffff


	//   ....[125]....
        /*0328*/ 	.word	0xffffffff


	//   ....[126]....
        /*032c*/ 	.word	0xffffffff


	//   ....[127]....
        /*0330*/ 	.word	0xffffffff


	//   ....[128]....
        /*0334*/ 	.word	0xffffffff


	//   ....[129]....
        /*0338*/ 	.word	0xffffffff


	//   ....[130]....
        /*033c*/ 	.word	0xffffffff


	//   ....[131]....
        /*0340*/ 	.word	0xffffffff


	//   ....[132]....
        /*0344*/ 	.word	0xffffffff


	//   ....[133]....
        /*0348*/ 	.word	0xffffffff


	//   ....[134]....
        /*034c*/ 	.word	0xffffffff


	//   ....[135]....
        /*0350*/ 	.word	0xffffffff


	//   ....[136]....
        /*0354*/ 	.word	0xffffffff


	//   ....[137]....
        /*0358*/ 	.word	0xffffffff


	//   ....[138]....
        /*035c*/ 	.word	0xffffffff


	//   ....[139]....
        /*0360*/ 	.word	0xffffffff


	//   ....[140]....
        /*0364*/ 	.word	0xffffffff


	//   ....[141]....
        /*0368*/ 	.word	0xffffffff


	//   ....[142]....
        /*036c*/ 	.word	0xffffffff


	//   ....[143]....
        /*0370*/ 	.word	0xffffffff


	//   ....[144]....
        /*0374*/ 	.word	0xffffffff


	//   ....[145]....
        /*0378*/ 	.word	0xffffffff


	//   ....[146]....
        /*037c*/ 	.word	0xffffffff


	//   ....[147]....
        /*0380*/ 	.word	0xffffffff


	//   ....[148]....
        /*0384*/ 	.word	0xffffffff


	//   ....[149]....
        /*0388*/ 	.word	0xffffffff


	//   ....[150]....
        /*038c*/ 	.word	0xffffffff


	//   ....[151]....
        /*0390*/ 	.word	0xffffffff


	//   ....[152]....
        /*0394*/ 	.word	0xffffffff


	//   ....[153]....
        /*0398*/ 	.word	0xffffffff


	//   ....[154]....
        /*039c*/ 	.word	0xffffffff


	//   ....[155]....
        /*03a0*/ 	.word	0xffffffff


	//   ....[156]....
        /*03a4*/ 	.word	0xffffffff


	//   ....[157]....
        /*03a8*/ 	.word	0xffffffff


	//   ....[158]....
        /*03ac*/ 	.word	0xffffffff


	//   ....[159]....
        /*03b0*/ 	.word	0xffffffff


	//   ....[160]....
        /*03b4*/ 	.word	0xffffffff


	//   ....[161]....
        /*03b8*/ 	.word	0xffffffff


	//   ....[162]....
        /*03bc*/ 	.word	0xffffffff


	//   ....[163]....
        /*03c0*/ 	.word	0xffffffff


	//   ....[164]....
        /*03c4*/ 	.word	0xffffffff


	//   ....[165]....
        /*03c8*/ 	.word	0xffffffff


	//   ....[166]....
        /*03cc*/ 	.word	0xffffffff


	//   ....[167]....
        /*03d0*/ 	.word	0xffffffff


	//   ....[168]....
        /*03d4*/ 	.word	0xffffffff


	//   ....[169]....
        /*03d8*/ 	.word	0xffffffff


	//   ....[170]....
        /*03dc*/ 	.word	0xffffffff


	//   ....[171]....
        /*03e0*/ 	.word	0xffffffff


	//   ....[172]....
        /*03e4*/ 	.word	0xffffffff


	//   ....[173]....
        /*03e8*/ 	.word	0xffffffff


	//   ....[174]....
        /*03ec*/ 	.word	0xffffffff


	//   ....[175]....
        /*03f0*/ 	.word	0xffffffff


	//   ....[176]....
        /*03f4*/ 	.word	0xffffffff


	//   ....[177]....
        /*03f8*/ 	.word	0xffffffff


	//   ....[178]....
        /*03fc*/ 	.word	0xffffffff


	//   ....[179]....
        /*0400*/ 	.word	0xffffffff


	//   ....[180]....
        /*0404*/ 	.word	0xffffffff


	//   ....[181]....
        /*0408*/ 	.word	0xffffffff


	//   ....[182]....
        /*040c*/ 	.word	0xffffffff


	//   ....[183]....
        /*0410*/ 	.word	0xffffffff


	//   ....[184]....
        /*0414*/ 	.word	0xffffffff


	//   ....[185]....
        /*0418*/ 	.word	0xffffffff


	//   ....[186]....
        /*041c*/ 	.word	0xffffffff


	//   ....[187]....
        /*0420*/ 	.word	0xffffffff


	//   ....[188]....
        /*0424*/ 	.word	0xffffffff


	//   ....[189]....
        /*0428*/ 	.word	0xffffffff


	//   ....[190]....
        /*042c*/ 	.word	0xffffffff


	//   ....[191]....
        /*0430*/ 	.word	0xffffffff


	//   ....[192]....
        /*0434*/ 	.word	0xffffffff


	//   ....[193]....
        /*0438*/ 	.word	0xffffffff


	//   ....[194]....
        /*043c*/ 	.word	0xffffffff


	//   ....[195]....
        /*0440*/ 	.word	0xffffffff


	//   ....[196]....
        /*0444*/ 	.word	0xffffffff


	//   ....[197]....
        /*0448*/ 	.word	0xffffffff


	//   ....[198]....
        /*044c*/ 	.word	0xffffffff


	//   ....[199]....
        /*0450*/ 	.word	0xffffffff


	//   ....[200]....
        /*0454*/ 	.word	0xffffffff


	//   ....[201]....
        /*0458*/ 	.word	0x0500000f


	//   ....[202]....
        /*045c*/ 	.word	0x0500000f


	//   ....[203]....
        /*0460*/ 	.word	0x0500000f


	//   ....[204]....
        /*0464*/ 	.word	0x0500000f


	//   ....[205]....
        /*0468*/ 	.word	0x0500000f


	//   ....[206]....
        /*046c*/ 	.word	0x0500000f


	//   ....[207]....
        /*0470*/ 	.word	0x0500000f


	//   ....[208]....
        /*0474*/ 	.word	0x0500000f


	//   ....[209]....
        /*0478*/ 	.word	0x0500000f


	//   ....[210]....
        /*047c*/ 	.word	0x0500000f


	//   ....[211]....
        /*0480*/ 	.word	0x0500000f


	//   ....[212]....
        /*0484*/ 	.word	0x0500000f


	//   ....[213]....
        /*0488*/ 	.word	0x0500000f


	//   ....[214]....
        /*048c*/ 	.word	0x0500000f


	//   ....[215]....
        /*0490*/ 	.word	0x0500000f


	//   ....[216]....
        /*0494*/ 	.word	0x0500000f


	//   ....[217]....
        /*0498*/ 	.word	0x0500000f


	//   ....[218]....
        /*049c*/ 	.word	0x0500000f


	//   ....[219]....
        /*04a0*/ 	.word	0x0500000f


	//   ....[220]....
        /*04a4*/ 	.word	0x0500000f


	//   ....[221]....
        /*04a8*/ 	.word	0x0500000f


	//   ....[222]....
        /*04ac*/ 	.word	0x0500000f


	//   ....[223]....
        /*04b0*/ 	.word	0x0500000f


	//   ....[224]....
        /*04b4*/ 	.word	0x0500000f


	//   ....[225]....
        /*04b8*/ 	.word	0x0500000f


	//   ....[226]....
        /*04bc*/ 	.word	0x0500000f


	//   ....[227]....
        /*04c0*/ 	.word	0x0500000f


	//   ....[228]....
        /*04c4*/ 	.word	0x0500000f


	//   ....[229]....
        /*04c8*/ 	.word	0x0500000f


	//   ....[230]....
        /*04cc*/ 	.word	0x0500000f


	//   ....[231]....
        /*04d0*/ 	.word	0x0500000f


	//   ....[232]....
        /*04d4*/ 	.word	0x0500000f


	//   ....[233]....
        /*04d8*/ 	.word	0x0500000f


	//   ....[234]....
        /*04dc*/ 	.word	0x0500000f


	//   ....[235]....
        /*04e0*/ 	.word	0x0500000f


	//   ....[236]....
        /*04e4*/ 	.word	0x0500000f


	//   ....[237]....
        /*04e8*/ 	.word	0x0500000f


	//   ....[238]....
        /*04ec*/ 	.word	0x0500000f


	//   ....[239]....
        /*04f0*/ 	.word	0x0500000f


	//   ....[240]....
        /*04f4*/ 	.word	0x0500000f


	//   ....[241]....
        /*04f8*/ 	.word	0x0500000f


	//   ....[242]....
        /*04fc*/ 	.word	0x0500000f


	//   ....[243]....
        /*0500*/ 	.word	0x0500000f


	//   ....[244]....
        /*0504*/ 	.word	0x0500000f


	//   ....[245]....
        /*0508*/ 	.word	0x0500000f


	//   ....[246]....
        /*050c*/ 	.word	0x0500000f


	//   ....[247]....
        /*0510*/ 	.word	0x0500000f


	//   ....[248]....
        /*0514*/ 	.word	0x0500000f


	//   ....[249]....
        /*0518*/ 	.word	0x0500000f


	//   ....[250]....
        /*051c*/ 	.word	0x0500000f


	//   ....[251]....
        /*0520*/ 	.word	0x0500000f


	//   ....[252]....
        /*0524*/ 	.word	0x0500000f


	//   ....[253]....
        /*0528*/ 	.word	0x0500000f


	//   ....[254]....
        /*052c*/ 	.word	0x0500000f


	//   ....[255]....
        /*0530*/ 	.word	0x0500000f


	//   ....[0]....
        /*0534*/ 	.word	0x0500000f


	//   ....[1]....
        /*0538*/ 	.word	0x0500000f


	//   ....[2]....
        /*053c*/ 	.word	0x0500000f


	//   ....[3]....
        /*0540*/ 	.word	0x0500000f


	//   ....[4]....
        /*0544*/ 	.word	0x0500000f


	//   ....[5]....
        /*0548*/ 	.word	0x0500000f


	//   ....[6]....
        /*054c*/ 	.word	0x0500000f


	//   ....[7]....
        /*0550*/ 	.word	0x0500000f


	//   ....[8]....
        /*0554*/ 	.word	0x0500000f


	//   ....[9]....
        /*0558*/ 	.word	0x0500000f


	//   ....[10]....
        /*055c*/ 	.word	0x0500000f


	//   ....[11]....
        /*0560*/ 	.word	0x0500000f


	//   ....[12]....
        /*0564*/ 	.word	0x0500000f


	//   ....[13]....
        /*0568*/ 	.word	0x0500000f


	//   ....[14]....
        /*056c*/ 	.word	0x0500000f


	//   ....[15]....
        /*0570*/ 	.word	0x0500000f


	//   ....[16]....
        /*0574*/ 	.word	0x0500000f


	//   ....[17]....
        /*0578*/ 	.word	0x0500000f


	//   ....[18]....
        /*057c*/ 	.word	0x0500000f


	//   ....[19]....
        /*0580*/ 	.word	0x0500000f


	//   ....[20]....
        /*0584*/ 	.word	0x0500000f


	//   ....[21]....
        /*0588*/ 	.word	0x0500000f


	//   ....[22]....
        /*058c*/ 	.word	0x0500000f


	//   ....[23]....
        /*0590*/ 	.word	0x0500000f


	//   ....[24]....
        /*0594*/ 	.word	0x0500000f


	//   ....[25]....
        /*0598*/ 	.word	0x0500000f


	//   ....[26]....
        /*059c*/ 	.word	0x0500000f


	//   ....[27]....
        /*05a0*/ 	.word	0x0500000f


	//   ....[28]....
        /*05a4*/ 	.word	0x0500000f


	//   ....[29]....
        /*05a8*/ 	.word	0x0500000f


	//   ....[30]....
        /*05ac*/ 	.word	0x0500000f


	//   ....[31]....
        /*05b0*/ 	.word	0x0500000f


	//   ....[32]....
        /*05b4*/ 	.word	0x0500000f


	//   ....[33]....
        /*05b8*/ 	.word	0x0500000f


	//   ....[34]....
        /*05bc*/ 	.word	0x0500000f


	//   ....[35]....
        /*05c0*/ 	.word	0x0500000f


	//   ....[36]....
        /*05c4*/ 	.word	0x0500000f


	//   ....[37]....
        /*05c8*/ 	.word	0x0500000f


	//   ....[38]....
        /*05cc*/ 	.word	0x0500000f


	//   ....[39]....
        /*05d0*/ 	.word	0x0500000f


	//   ....[40]....
        /*05d4*/ 	.word	0x0500000f


	//   ....[41]....
        /*05d8*/ 	.word	0x0500000f


	//   ....[42]....
        /*05dc*/ 	.word	0x0500000f


	//----- nvinfo : EIATTR_COOP_GROUP_INSTR_OFFSETS
	.align		4
.L_115:
        /*05e0*/ 	.byte	0x04, 0x28
        /*05e2*/ 	.short	(.L_117 - .L_116)


	//   ....[0]....
.L_116:
        /*05e4*/ 	.word	0x00000080


	//   ....[1]....
        /*05e8*/ 	.word	0x00000090


	//   ....[2]....
        /*05ec*/ 	.word	0x000002d0


	//   ....[3]....
        /*05f0*/ 	.word	0x00000430


	//   ....[4]....
        /*05f4*/ 	.word	0x00000550


	//   ....[5]....
        /*05f8*/ 	.word	0x000006b0


	//   ....[6]....
        /*05fc*/ 	.word	0x00001620


	//   ....[7]....
        /*0600*/ 	.word	0x00002c00


	//   ....[8]....
        /*0604*/ 	.word	0x00002d00


	//   ....[9]....
        /*0608*/ 	.word	0x00003370


	//   ....[10]....
        /*060c*/ 	.word	0x000033e0


	//   ....[11]....
        /*0610*/ 	.word	0x00005a30


	//   ....[12]....
        /*0614*/ 	.word	0x00005a40


	//   ....[13]....
        /*0618*/ 	.word	0x00005a70


	//   ....[14]....
        /*061c*/ 	.word	0x00005a80


	//   ....[15]....
        /*0620*/ 	.word	0x00007570


	//   ....[16]....
        /*0624*/ 	.word	0x00007580


	//   ....[17]....
        /*0628*/ 	.word	0x00007600


	//   ....[18]....
        /*062c*/ 	.word	0x00007610


	//   ....[19]....
        /*0630*/ 	.word	0x000085a0


	//   ....[20]....
        /*0634*/ 	.word	0x000085b0


	//   ....[21]....
        /*0638*/ 	.word	0x000085c0


	//   ....[22]....
        /*063c*/ 	.word	0x000085d0


	//   ....[23]....
        /*0640*/ 	.word	0x000085e0


	//   ....[24]....
        /*0644*/ 	.word	0x000085f0


	//   ....[25]....
        /*0648*/ 	.word	0x00008600


	//   ....[26]....
        /*064c*/ 	.word	0x00008610


	//   ....[27]....
        /*0650*/ 	.word	0x00008640


	//   ....[28]....
        /*0654*/ 	.word	0x00008650


	//   ....[29]....
        /*0658*/ 	.word	0x00008680


	//   ....[30]....
        /*065c*/ 	.word	0x00008690


	//   ....[31]....
        /*0660*/ 	.word	0x000086f0


	//   ....[32]....
        /*0664*/ 	.word	0x00008700


	//   ....[33]....
        /*0668*/ 	.word	0x00008710


	//   ....[34]....
        /*066c*/ 	.word	0x00008740


	//   ....[35]....
        /*0670*/ 	.word	0x00008770


	//   ....[36]....
        /*0674*/ 	.word	0x00008780


	//   ....[37]....
        /*0678*/ 	.word	0x00008790


	//   ....[38]....
        /*067c*/ 	.word	0x000087a0


	//   ....[39]....
        /*0680*/ 	.word	0x000087d0


	//   ....[40]....
        /*0684*/ 	.word	0x000087e0


	//   ....[41]....
        /*0688*/ 	.word	0x000087f0


	//   ....[42]....
        /*068c*/ 	.word	0x00008800


	//   ....[43]....
        /*0690*/ 	.word	0x00008810


	//   ....[44]....
        /*0694*/ 	.word	0x00008820


	//   ....[45]....
        /*0698*/ 	.word	0x00008830


	//   ....[46]....
        /*069c*/ 	.word	0x00008840


	//   ....[47]....
        /*06a0*/ 	.word	0x00008850


	//   ....[48]....
        /*06a4*/ 	.word	0x00008860


	//   ....[49]....
        /*06a8*/ 	.word	0x00008890


	//   ....[50]....
        /*06ac*/ 	.word	0x000088c0


	//   ....[51]....
        /*06b0*/ 	.word	0x00008ef0


	//   ....[52]....
        /*06b4*/ 	.word	0x00008f20


	//   ....[53]....
        /*06b8*/ 	.word	0x00008f50


	//   ....[54]....
        /*06bc*/ 	.word	0x00008f80


	//   ....[55]....
        /*06c0*/ 	.word	0x00009560


	//   ....[56]....
        /*06c4*/ 	.word	0x00009590


	//   ....[57]....
        /*06c8*/ 	.word	0x00009650


	//   ....[58]....
        /*06cc*/ 	.word	0x00009670


	//   ....[59]....
        /*06d0*/ 	.word	0x00009730


	//   ....[60]....
        /*06d4*/ 	.word	0x00009750


	//   ....[61]....
        /*06d8*/ 	.word	0x00009820


	//   ....[62]....
        /*06dc*/ 	.word	0x00009840


	//   ....[63]....
        /*06e0*/ 	.word	0x0000a110


	//   ....[64]....
        /*06e4*/ 	.word	0x0000a140


	//   ....[65]....
        /*06e8*/ 	.word	0x0000a210


	//   ....[66]....
        /*06ec*/ 	.word	0x0000a230


	//   ....[67]....
        /*06f0*/ 	.word	0x0000a2f0


	//   ....[68]....
        /*06f4*/ 	.word	0x0000a310


	//   ....[69]....
        /*06f8*/ 	.word	0x0000a3e0


	//   ....[70]....
        /*06fc*/ 	.word	0x0000a400


	//   ....[71]....
        /*0700*/ 	.word	0x0000a540


	//   ....[72]....
        /*0704*/ 	.word	0x0000a6f0


	//   ....[73]....
        /*0708*/ 	.word	0x0000a720


	//   ....[74]....
        /*070c*/ 	.word	0x0000a750


	//   ....[75]....
        /*0710*/ 	.word	0x0000a780


	//   ....[76]....
        /*0714*/ 	.word	0x0000a7b0


	//   ....[77]....
        /*0718*/ 	.word	0x0000a7f0


	//   ....[78]....
        /*071c*/ 	.word	0x0000a940


	//   ....[79]....
        /*0720*/ 	.word	0x0000a970


	//   ....[80]....
        /*0724*/ 	.word	0x0000a9a0


	//   ....[81]....
        /*0728*/ 	.word	0x0000a9d0


	//   ....[82]....
        /*072c*/ 	.word	0x0000aa00


	//   ....[83]....
        /*0730*/ 	.word	0x0000aa40


	//   ....[84]....
        /*0734*/ 	.word	0x0000aac0


	//   ....[85]....
        /*0738*/ 	.word	0x0000ab00


	//   ....[86]....
        /*073c*/ 	.word	0x0000ab90


	//   ....[87]....
        /*0740*/ 	.word	0x0000c640


	//   ....[88]....
        /*0744*/ 	.word	0x0000c670


	//   ....[89]....
        /*0748*/ 	.word	0x0000c710


	//   ....[90]....
        /*074c*/ 	.word	0x0000c720


	//   ....[91]....
        /*0750*/ 	.word	0x0000c770


	//   ....[92]....
        /*0754*/ 	.word	0x0000c780


	//   ....[93]....
        /*0758*/ 	.word	0x0000c7d0


	//   ....[94]....
        /*075c*/ 	.word	0x0000c7e0


	//   ....[95]....
        /*0760*/ 	.word	0x0000c830


	//   ....[96]....
        /*0764*/ 	.word	0x0000c840


	//   ....[97]....
        /*0768*/ 	.word	0x0000c890


	//   ....[98]....
        /*076c*/ 	.word	0x0000c8a0


	//   ....[99]....
        /*0770*/ 	.word	0x0000c8f0


	//   ....[100]....
        /*0774*/ 	.word	0x0000c900


	//   ....[101]....
        /*0778*/ 	.word	0x0000c910


	//   ....[102]....
        /*077c*/ 	.word	0x0000c960


	//   ....[103]....
        /*0780*/ 	.word	0x0000c9b0


	//   ....[104]....
        /*0784*/ 	.word	0x0000c9c0


	//   ....[105]....
        /*0788*/ 	.word	0x0000c9d0


	//   ....[106]....
        /*078c*/ 	.word	0x0000ca30


	//   ....[107]....
        /*0790*/ 	.word	0x0000cec0


	//   ....[108]....
        /*0794*/ 	.word	0x0000cef0


	//   ....[109]....
        /*0798*/ 	.word	0x0000cf20


	//   ....[110]....
        /*079c*/ 	.word	0x0000cf70


	//   ....[111]....
        /*07a0*/ 	.word	0x0000cf90


	//   ....[112]....
        /*07a4*/ 	.word	0x0000cff0


	//   ....[113]....
        /*07a8*/ 	.word	0x0000d030


	//   ....[114]....
        /*07ac*/ 	.word	0x0000d060


	//   ....[115]....
        /*07b0*/ 	.word	0x0000d0b0


	//   ....[116]....
        /*07b4*/ 	.word	0x0000d0e0


	//   ....[117]....
        /*07b8*/ 	.word	0x0000d130


	//   ....[118]....
        /*07bc*/ 	.word	0x0000d150


	//   ....[119]....
        /*07c0*/ 	.word	0x0000d190


	//   ....[120]....
        /*07c4*/ 	.word	0x0000d1c0


	//   ....[121]....
        /*07c8*/ 	.word	0x0000d1d0


	//   ....[122]....
        /*07cc*/ 	.word	0x0000d210


	//   ....[123]....
        /*07d0*/ 	.word	0x0000d270


	//   ....[124]....
        /*07d4*/ 	.word	0x0000d290


	//   ....[125]....
        /*07d8*/ 	.word	0x0000d2b0


	//   ....[126]....
        /*07dc*/ 	.word	0x0000d300


	//   ....[127]....
        /*07e0*/ 	.word	0x0000d9f0


	//   ....[128]....
        /*07e4*/ 	.word	0x0000da20


	//   ....[129]....
        /*07e8*/ 	.word	0x0000da50


	//   ....[130]....
        /*07ec*/ 	.word	0x0000da90


	//   ....[131]....
        /*07f0*/ 	.word	0x0000dae0


	//   ....[132]....
        /*07f4*/ 	.word	0x0000db00


	//   ....[133]....
        /*07f8*/ 	.word	0x0000db50


	//   ....[134]....
        /*07fc*/ 	.word	0x0000db70


	//   ....[135]....
        /*0800*/ 	.word	0x0000dbc0


	//   ....[136]....
        /*0804*/ 	.word	0x0000dbe0


	//   ....[137]....
        /*0808*/ 	.word	0x0000dc30


	//   ....[138]....
        /*080c*/ 	.word	0x0000dc50


	//   ....[139]....
        /*0810*/ 	.word	0x0000dca0


	//   ....[140]....
        /*0814*/ 	.word	0x0000dcc0


	//   ....[141]....
        /*0818*/ 	.word	0x0000dd00


	//   ....[142]....
        /*081c*/ 	.word	0x0000dd20


	//   ....[143]....
        /*0820*/ 	.word	0x0000e650


	//   ....[144]....
        /*0824*/ 	.word	0x0000e670


	//   ....[145]....
        /*0828*/ 	.word	0x0000e680


	//   ....[146]....
        /*082c*/ 	.word	0x0000e690


	//   ....[147]....
        /*0830*/ 	.word	0x0000e6a0


	//   ....[148]....
        /*0834*/ 	.word	0x0000e6b0


	//   ....[149]....
        /*0838*/ 	.word	0x0000e700


	//   ....[150]....
        /*083c*/ 	.word	0x0000e740


	//   ....[151]....
        /*0840*/ 	.word	0x0000e770


	//   ....[152]....
        /*0844*/ 	.word	0x0000e780


	//   ....[153]....
        /*0848*/ 	.word	0x0000e7c0


	//   ....[154]....
        /*084c*/ 	.word	0x0000e7d0


	//   ....[155]....
        /*0850*/ 	.word	0x0000e810


	//   ....[156]....
        /*0854*/ 	.word	0x0000e820


	//   ....[157]....
        /*0858*/ 	.word	0x0000e860


	//   ....[158]....
        /*085c*/ 	.word	0x0000e870


	//   ....[159]....
        /*0860*/ 	.word	0x0000e880


	//   ....[160]....
        /*0864*/ 	.word	0x0000e890


	//   ....[161]....
        /*0868*/ 	.word	0x0000e8a0


	//   ....[162]....
        /*086c*/ 	.word	0x0000e940


	//   ....[163]....
        /*0870*/ 	.word	0x0000ed00


	//   ....[164]....
        /*0874*/ 	.word	0x0000ed10


	//   ....[165]....
        /*0878*/ 	.word	0x0000ed20


	//   ....[166]....
        /*087c*/ 	.word	0x0000ed30


	//   ....[167]....
        /*0880*/ 	.word	0x0000ed40


	//   ....[168]....
        /*0884*/ 	.word	0x0000ed50


	//   ....[169]....
        /*0888*/ 	.word	0x0000ed70


	//   ....[170]....
        /*088c*/ 	.word	0x0000edc0


	//   ....[171]....
        /*0890*/ 	.word	0x0000ee00


	//   ....[172]....
        /*0894*/ 	.word	0x0000ee20


	//   ....[173]....
        /*0898*/ 	.word	0x0000ee40


	//   ....[174]....
        /*089c*/ 	.word	0x0000ee70


	//   ....[175]....
        /*08a0*/ 	.word	0x0000ee90


	//   ....[176]....
        /*08a4*/ 	.word	0x0000eec0


	//   ....[177]....
        /*08a8*/ 	.word	0x0000eee0


	//   ....[178]....
        /*08ac*/ 	.word	0x0000ef10


	//   ....[179]....
        /*08b0*/ 	.word	0x0000ef20


	//   ....[180]....
        /*08b4*/ 	.word	0x0000ef30


	//   ....[181]....
        /*08b8*/ 	.word	0x0000ef40


	//   ....[182]....
        /*08bc*/ 	.word	0x0000ef50


	//   ....[183]....
        /*08c0*/ 	.word	0x000101c0


	//   ....[184]....
        /*08c4*/ 	.word	0x000101f0


	//   ....[185]....
        /*08c8*/ 	.word	0x00010220


	//   ....[186]....
        /*08cc*/ 	.word	0x00010230


	//   ....[187]....
        /*08d0*/ 	.word	0x00010260


	//   ....[188]....
        /*08d4*/ 	.word	0x00010270


	//   ....[189]....
        /*08d8*/ 	.word	0x000102a0


	//   ....[190]....
        /*08dc*/ 	.word	0x000102e0


	//   ....[191]....
        /*08e0*/ 	.word	0x00010420


	//   ....[192]....
        /*08e4*/ 	.word	0x00010450


	//   ....[193]....
        /*08e8*/ 	.word	0x00010480


	//   ....[194]....
        /*08ec*/ 	.word	0x000104b0


	//   ....[195]....
        /*08f0*/ 	.word	0x000104e0


	//   ....[196]....
        /*08f4*/ 	.word	0x00010520


	//   ....[197]....
        /*08f8*/ 	.word	0x000105b0


	//   ....[198]....
        /*08fc*/ 	.word	0x000105f0


	//   ....[199]....
        /*0900*/ 	.word	0x00010680


	//   ....[200]....
        /*0904*/ 	.word	0x00010aa0


	//   ....[201]....
        /*0908*/ 	.word	0x00010ff0


	//   ....[202]....
        /*090c*/ 	.word	0x000110d0


	//   ....[203]....
        /*0910*/ 	.word	0x000111c0


	//   ....[204]....
        /*0914*/ 	.word	0x00011220


	//   ....[205]....
        /*0918*/ 	.word	0x000112e0


	//   ....[206]....
        /*091c*/ 	.word	0x00011340


	//   ....[207]....
        /*0920*/ 	.word	0x00011400


	//   ....[208]....
        /*0924*/ 	.word	0x00011460


	//   ....[209]....
        /*0928*/ 	.word	0x00011520


	//   ....[210]....
        /*092c*/ 	.word	0x00011580


	//   ....[211]....
        /*0930*/ 	.word	0x00011640


	//   ....[212]....
        /*0934*/ 	.word	0x000116a0


	//   ....[213]....
        /*0938*/ 	.word	0x00011760


	//   ....[214]....
        /*093c*/ 	.word	0x000117c0


	//   ....[215]....
        /*0940*/ 	.word	0x00011880


	//   ....[216]....
        /*0944*/ 	.word	0x000118e0


	//   ....[217]....
        /*0948*/ 	.word	0x000119a0


	//   ....[218]....
        /*094c*/ 	.word	0x00011a00


	//   ....[219]....
        /*0950*/ 	.word	0x00011ac0


	//   ....[220]....
        /*0954*/ 	.word	0x00011b20


	//   ....[221]....
        /*0958*/ 	.word	0x00011bf0


	//   ....[222]....
        /*095c*/ 	.word	0x00011db0


	//   ....[223]....
        /*0960*/ 	.word	0x00011e40


	//   ....[224]....
        /*0964*/ 	.word	0x00011f10


	//   ....[225]....
        /*0968*/ 	.word	0x00011f60


	//   ....[226]....
        /*096c*/ 	.word	0x00012030


	//   ....[227]....
        /*0970*/ 	.word	0x00012080


	//   ....[228]....
        /*0974*/ 	.word	0x00012100


	//   ....[229]....
        /*0978*/ 	.word	0x000121b0


	//   ....[230]....
        /*097c*/ 	.word	0x00012230


	//   ....[231]....
        /*0980*/ 	.word	0x000122e0


	//   ....[232]....
        /*0984*/ 	.word	0x00012360


	//   ....[233]....
        /*0988*/ 	.word	0x00012410


	//   ....[234]....
        /*098c*/ 	.word	0x00012490


	//   ....[235]....
        /*0990*/ 	.word	0x00012530


	//   ....[236]....
        /*0994*/ 	.word	0x000125b0


	//   ....[237]....
        /*0998*/ 	.word	0x00012650


	//   ....[238]....
        /*099c*/ 	.word	0x000126c0


	//   ....[239]....
        /*09a0*/ 	.word	0x00012770


	//   ....[240]....
        /*09a4*/ 	.word	0x000127f0


	//   ....[241]....
        /*09a8*/ 	.word	0x00012890


	//   ....[242]....
        /*09ac*/ 	.word	0x00012930


	//   ....[243]....
        /*09b0*/ 	.word	0x000129a0


	//   ....[244]....
        /*09b4*/ 	.word	0x00012a20


	//   ....[245]....
        /*09b8*/ 	.word	0x00012ad0


	//   ....[246]....
        /*09bc*/ 	.word	0x00012b30


	//   ....[247]....
        /*09c0*/ 	.word	0x00012bf0


	//   ....[248]....
        /*09c4*/ 	.word	0x00012c50


	//   ....[249]....
        /*09c8*/ 	.word	0x00012d10


	//   ....[250]....
        /*09cc*/ 	.word	0x00012d70


	//   ....[251]....
        /*09d0*/ 	.word	0x00012e30


	//   ....[252]....
        /*09d4*/ 	.word	0x00012e90


	//   ....[253]....
        /*09d8*/ 	.word	0x00012f40


	//   ....[254]....
        /*09dc*/ 	.word	0x00012fa0


	//   ....[255]....
        /*09e0*/ 	.word	0x00013060


	//   ....[0]....
        /*09e4*/ 	.word	0x000130c0


	//   ....[1]....
        /*09e8*/ 	.word	0x00013160


	//   ....[2]....
        /*09ec*/ 	.word	0x00013290


	//   ....[3]....
        /*09f0*/ 	.word	0x00013330


	//   ....[4]....
        /*09f4*/ 	.word	0x00013390


	//   ....[5]....
        /*09f8*/ 	.word	0x00013440


	//   ....[6]....
        /*09fc*/ 	.word	0x000134c0


	//   ....[7]....
        /*0a00*/ 	.word	0x00013550


	//   ....[8]....
        /*0a04*/ 	.word	0x000135e0


	//   ....[9]....
        /*0a08*/ 	.word	0x00013670


	//   ....[10]....
        /*0a0c*/ 	.word	0x000136d0


	//   ....[11]....
        /*0a10*/ 	.word	0x00013780


	//   ....[12]....
        /*0a14*/ 	.word	0x000137e0


	//   ....[13]....
        /*0a18*/ 	.word	0x00013890


	//   ....[14]....
        /*0a1c*/ 	.word	0x000138f0


	//   ....[15]....
        /*0a20*/ 	.word	0x000139a0


	//   ....[16]....
        /*0a24*/ 	.word	0x00013a00


	//   ....[17]....
        /*0a28*/ 	.word	0x00013ab0


	//   ....[18]....
        /*0a2c*/ 	.word	0x00013b40


	//   ....[19]....
        /*0a30*/ 	.word	0x00013bd0


	//   ....[20]....
        /*0a34*/ 	.word	0x00013c50


	//   ....[21]....
        /*0a38*/ 	.word	0x00013ce0


	//   ....[22]....
        /*0a3c*/ 	.word	0x00013dd0


	//   ....[23]....
        /*0a40*/ 	.word	0x00013e60


	//   ....[24]....
        /*0a44*/ 	.word	0x00013ec0


	//   ....[25]....
        /*0a48*/ 	.word	0x00013f70


	//   ....[26]....
        /*0a4c*/ 	.word	0x00013ff0


	//   ....[27]....
        /*0a50*/ 	.word	0x00014080


	//   ....[28]....
        /*0a54*/ 	.word	0x00014110


	//   ....[29]....
        /*0a58*/ 	.word	0x000141a0


	//   ....[30]....
        /*0a5c*/ 	.word	0x00014200


	//   ....[31]....
        /*0a60*/ 	.word	0x000142a0


	//   ....[32]....
        /*0a64*/ 	.word	0x00014300


	//   ....[33]....
        /*0a68*/ 	.word	0x000143a0


	//   ....[34]....
        /*0a6c*/ 	.word	0x00014400


	//   ....[35]....
        /*0a70*/ 	.word	0x000144a0


	//   ....[36]....
        /*0a74*/ 	.word	0x00014500


	//   ....[37]....
        /*0a78*/ 	.word	0x000145b0


	//   ....[38]....
        /*0a7c*/ 	.word	0x00014610


	//   ....[39]....
        /*0a80*/ 	.word	0x000146c0


	//   ....[40]....
        /*0a84*/ 	.word	0x00014720


	//   ....[41]....
        /*0a88*/ 	.word	0x000147d0


	//   ....[42]....
        /*0a8c*/ 	.word	0x00014a20


	//----- nvinfo : EIATTR_REG_RECONFIG
	.align		4
.L_117:
        /*0a90*/ 	.byte	0x01, 0x54
	.zero		2


	//----- nvinfo : EIATTR_SYSCALL_OFFSETS
	.align		4
        /*0a94*/ 	.byte	0x04, 0x46
        /*0a96*/ 	.short	(.L_119 - .L_118)


	//   ....[0]....
.L_118:
        /*0a98*/ 	.word	0x00001800


	//   ....[1]....
        /*0a9c*/ 	.word	0x0000b930


	//   ....[2]....
        /*0aa0*/ 	.word	0x0000baa0


	//   ....[3]....
        /*0aa4*/ 	.word	0x0000bbf0


	//   ....[4]....
        /*0aa8*/ 	.word	0x0000bd30


	//   ....[5]....
        /*0aac*/ 	.word	0x0000d670


	//----- nvinfo : EIATTR_MBARRIER_INSTR_OFFSETS
	.align		4
.L_119:
        /*0ab0*/ 	.byte	0x04, 0x39
        /*0ab2*/ 	.short	(.L_121 - .L_120)


	//   ....[0]....
.L_120:
        /*0ab4*/ 	.word	0x00000180
        /*0ab8*/ 	.word	0x000000ff
        /*0abc*/ 	.word	0x00022800
        /*0ac0*/ 	.short	0x0100
        /*0ac2*/ 	.byte	0x08
	.zero		1


	//   ....[1]....
        /*0ac4*/ 	.word	0x00000190
        /*0ac8*/ 	.word	0x000000ff
        /*0acc*/ 	.word	0x00022820
        /*0ad0*/ 	.short	0x0100
        /*0ad2*/ 	.byte	0x08
	.zero		1


	//   ....[2]....
        /*0ad4*/ 	.word	0x00000280
        /*0ad8*/ 	.word	0x000000ff
        /*0adc*/ 	.word	0x00022830
        /*0ae0*/ 	.short	0x0100
        /*0ae2*/ 	.byte	0x08
	.zero		1


	//   ....[3]....
        /*0ae4*/ 	.word	0x00000290
        /*0ae8*/ 	.word	0x000000ff
        /*0aec*/ 	.word	0x00022840
        /*0af0*/ 	.short	0x0100
        /*0af2*/ 	.byte	0x08
	.zero		1


	//   ....[4]....
        /*0af4*/ 	.word	0x000002a0
        /*0af8*/ 	.word	0x000000ff
        /*0afc*/ 	.word	0x00022838
        /*0b00*/ 	.short	0x0100
        /*0b02*/ 	.byte	0x08
	.zero		1


	//   ....[5]....
        /*0b04*/ 	.word	0x000002b0
        /*0b08*/ 	.word	0x000000ff
        /*0b0c*/ 	.word	0x00022848
        /*0b10*/ 	.short	0x0100
        /*0b12*/ 	.byte	0x08
	.zero		1


	//   ....[6]....
        /*0b14*/ 	.word	0x000003e0
        /*0b18*/ 	.word	0x000000ff
        /*0b1c*/ 	.word	0x00022850
        /*0b20*/ 	.short	0x0100
        /*0b22*/ 	.byte	0x08
	.zero		1


	//   ....[7]....
        /*0b24*/ 	.word	0x000003f0
        /*0b28*/ 	.word	0x000000ff
        /*0b2c*/ 	.word	0x00022860
        /*0b30*/ 	.short	0x0100
        /*0b32*/ 	.byte	0x08
	.zero		1


	//   ....[8]....
        /*0b34*/ 	.word	0x00000400
        /*0b38*/ 	.word	0x000000ff
        /*0b3c*/ 	.word	0x00022858
        /*0b40*/ 	.short	0x0100
        /*0b42*/ 	.byte	0x08
	.zero		1


	//   ....[9]....
        /*0b44*/ 	.word	0x00000410
        /*0b48*/ 	.word	0x000000ff
        /*0b4c*/ 	.word	0x00022868
        /*0b50*/ 	.short	0x0100
        /*0b52*/ 	.byte	0x08
	.zero		1


	//   ....[10]....
        /*0b54*/ 	.word	0x00000500
        /*0b58*/ 	.word	0x000000ff
        /*0b5c*/ 	.word	0x00022870
        /*0b60*/ 	.short	0x0100
        /*0b62*/ 	.byte	0x06
	.zero		1


	//   ....[11]....
        /*0b64*/ 	.word	0x00000510
        /*0b68*/ 	.word	0x000000ff
        /*0b6c*/ 	.word	0x00022880
        /*0b70*/ 	.short	0x0100
        /*0b72*/ 	.byte	0x06
	.zero		1


	//   ....[12]....
        /*0b74*/ 	.word	0x00000520
        /*0b78*/ 	.word	0x000000ff
        /*0b7c*/ 	.word	0x00022878
        /*0b80*/ 	.short	0x0100
        /*0b82*/ 	.byte	0x06
	.zero		1


	//   ....[13]....
        /*0b84*/ 	.word	0x00000530
        /*0b88*/ 	.word	0x000000ff
        /*0b8c*/ 	.word	0x00022888
        /*0b90*/ 	.short	0x0100
        /*0b92*/ 	.byte	0x06
	.zero		1


	//   ....[14]....
        /*0b94*/ 	.word	0x00000660
        /*0b98*/ 	.word	0x000000ff
        /*0b9c*/ 	.word	0x00022890
        /*0ba0*/ 	.short	0x0100
        /*0ba2*/ 	.byte	0x08
	.zero		1


	//   ....[15]....
        /*0ba4*/ 	.word	0x00000670
        /*0ba8*/ 	.word	0x000000ff
        /*0bac*/ 	.word	0x000228a0
        /*0bb0*/ 	.short	0x0100
        /*0bb2*/ 	.byte	0x08
	.zero		1


	//   ....[16]....
        /*0bb4*/ 	.word	0x00000680
        /*0bb8*/ 	.word	0x000000ff
        /*0bbc*/ 	.word	0x00022898
        /*0bc0*/ 	.short	0x0100
        /*0bc2*/ 	.byte	0x08
	.zero		1


	//   ....[17]....
        /*0bc4*/ 	.word	0x00000690
        /*0bc8*/ 	.word	0x000000ff
        /*0bcc*/ 	.word	0x000228a8
        /*0bd0*/ 	.short	0x0100
        /*0bd2*/ 	.byte	0x08
	.zero		1


	//   ....[18]....
        /*0bd4*/ 	.word	0x000007e0
        /*0bd8*/ 	.word	0x000000ff
        /*0bdc*/ 	.word	0x000228b0
        /*0be0*/ 	.short	0x0100
        /*0be2*/ 	.byte	0x08
	.zero		1


	//   ....[19]....
        /*0be4*/ 	.word	0x000007f0
        /*0be8*/ 	.word	0x000000ff
        /*0bec*/ 	.word	0x000228c0
        /*0bf0*/ 	.short	0x0100
        /*0bf2*/ 	.byte	0x08
	.zero		1


	//   ....[20]....
        /*0bf4*/ 	.word	0x00000800
        /*0bf8*/ 	.word	0x000000ff
        /*0bfc*/ 	.word	0x000228b8
        /*0c00*/ 	.short	0x0100
        /*0c02*/ 	.byte	0x08
	.zero		1


	//   ....[21]....
        /*0c04*/ 	.word	0x00000810
        /*0c08*/ 	.word	0x000000ff
        /*0c0c*/ 	.word	0x000228c8
        /*0c10*/ 	.short	0x0100
        /*0c12*/ 	.byte	0x08
	.zero		1


	//   ....[22]....
        /*0c14*/ 	.word	0x00001880
        /*0c18*/ 	.word	0x000000ff
        /*0c1c*/ 	.word	0x00022800
        /*0c20*/ 	.short	0x010a
        /*0c22*/ 	.byte	0x33
	.zero		1


	//   ....[23]....
        /*0c24*/ 	.word	0x00001900
        /*0c28*/ 	.word	0x00000005
        /*0c2c*/ 	.word	0x00022830
        /*0c30*/ 	.short	0x010a
        /*0c32*/ 	.byte	0x3f
	.zero		1


	//   ....[24]....
        /*0c34*/ 	.word	0x00001940
        /*0c38*/ 	.word	0x00000005
        /*0c3c*/ 	.word	0x00022830
        /*0c40*/ 	.short	0x010a
        /*0c42*/ 	.byte	0x3f
	.zero		1


	//   ....[25]....
        /*0c44*/ 	.word	0x00002310
        /*0c48*/ 	.word	0x000000ff
        /*0c4c*/ 	.word	0x00000000
        /*0c50*/ 	.short	0x0101
        /*0c52*/ 	.byte	0x06
	.zero		1


	//   ....[26]....
        /*0c54*/ 	.word	0x00004950
        /*0c58*/ 	.word	0x000000ff
        /*0c5c*/ 	.word	0x00022830
        /*0c60*/ 	.short	0x010a
        /*0c62*/ 	.byte	0x06
	.zero		1


	//   ....[27]....
        /*0c64*/ 	.word	0x00004990
        /*0c68*/ 	.word	0x000000ff
        /*0c6c*/ 	.word	0x00022830
        /*0c70*/ 	.short	0x010a
        /*0c72*/ 	.byte	0x06
	.zero		1


	//   ....[28]....
        /*0c74*/ 	.word	0x00005230
        /*0c78*/ 	.word	0x000000ff
        /*0c7c*/ 	.word	0x00022850
        /*0c80*/ 	.short	0x010a
        /*0c82*/ 	.byte	0x06
	.zero		1


	//   ....[29]....
        /*0c84*/ 	.word	0x00005270
        /*0c88*/ 	.word	0x000000ff
        /*0c8c*/ 	.word	0x00022850
        /*0c90*/ 	.short	0x010a
        /*0c92*/ 	.byte	0x06
	.zero		1


	//   ....[30]....
        /*0c94*/ 	.word	0x000055b0
        /*0c98*/ 	.word	0x000000ff
        /*0c9c*/ 	.word	0x00000000
        /*0ca0*/ 	.short	0x0101
        /*0ca2*/ 	.byte	0x06
	.zero		1


	//   ....[31]....
        /*0ca4*/ 	.word	0x00006b80
        /*0ca8*/ 	.word	0x000000ff
        /*0cac*/ 	.word	0x00000000
        /*0cb0*/ 	.short	0x0101
        /*0cb2*/ 	.byte	0x06
	.zero		1


	//   ....[32]....
        /*0cb4*/ 	.word	0x00007230
        /*0cb8*/ 	.word	0x000000ff
        /*0cbc*/ 	.word	0x00022850
        /*0cc0*/ 	.short	0x010a
        /*0cc2*/ 	.byte	0x09
	.zero		1


	//   ....[33]....
        /*0cc4*/ 	.word	0x00007270
        /*0cc8*/ 	.word	0x000000ff
        /*0ccc*/ 	.word	0x00022850
        /*0cd0*/ 	.short	0x010a
        /*0cd2*/ 	.byte	0x09
	.zero		1


	//   ....[34]....
        /*0cd4*/ 	.word	0x000079d0
        /*0cd8*/ 	.word	0x000000ff
        /*0cdc*/ 	.word	0x00000000
        /*0ce0*/ 	.short	0x0101
        /*0ce2*/ 	.byte	0x04
	.zero		1


	//   ....[35]....
        /*0ce4*/ 	.word	0x00009550
        /*0ce8*/ 	.word	0x00000003
        /*0cec*/ 	.word	0x00000000
        /*0cf0*/ 	.short	0x0101
        /*0cf2*/ 	.byte	0x3f
	.zero		1


	//   ....[36]....
        /*0cf4*/ 	.word	0x0000c300
        /*0cf8*/ 	.word	0x00000000
        /*0cfc*/ 	.word	0x00022880
        /*0d00*/ 	.short	0x010a
        /*0d02*/ 	.byte	0x3f
	.zero		1


	//   ....[37]....
        /*0d04*/ 	.word	0x0000cb90
        /*0d08*/ 	.word	0x00000000
        /*0d0c*/ 	.word	0x00022870
        /*0d10*/ 	.short	0x0107
        /*0d12*/ 	.byte	0x3f
	.zero		1


	//   ....[38]....
        /*0d14*/ 	.word	0x0000cc50
        /*0d18*/ 	.word	0x00000000
        /*0d1c*/ 	.word	0x00022870
        /*0d20*/ 	.short	0x0101
        /*0d22*/ 	.byte	0x3f
	.zero		1


	//   ....[39]....
        /*0d24*/ 	.word	0x0000cc80
        /*0d28*/ 	.word	0x00000000
        /*0d2c*/ 	.word	0x00022840
        /*0d30*/ 	.short	0x010a
        /*0d32*/ 	.byte	0x3f
	.zero		1


	//   ....[40]....
        /*0d34*/ 	.word	0x0000d3a0
        /*0d38*/ 	.word	0x00000000
        /*0d3c*/ 	.word	0x00022830
        /*0d40*/ 	.short	0x0107
        /*0d42*/ 	.byte	0x3f
	.zero		1


	//   ....[41]....
        /*0d44*/ 	.word	0x0000d460
        /*0d48*/ 	.word	0x00000000
        /*0d4c*/ 	.word	0x00022830
        /*0d50*/ 	.short	0x0101
        /*0d52*/ 	.byte	0x3f
	.zero		1


	//   ....[42]....
        /*0d54*/ 	.word	0x0000ddd0
        /*0d58*/ 	.word	0x00000016
        /*0d5c*/ 	.word	0x00022800
        /*0d60*/ 	.short	0x0107
        /*0d62*/ 	.byte	0x3f
	.zero		1


	//   ....[43]....
        /*0d64*/ 	.word	0x0000dec0
        /*0d68*/ 	.word	0x00000016
        /*0d6c*/ 	.word	0x00022800
        /*0d70*/ 	.short	0x0101
        /*0d72*/ 	.byte	0x3f
	.zero		1


	//   ....[44]....
        /*0d74*/ 	.word	0x0000dee0
        /*0d78*/ 	.word	0x00000016
        /*0d7c*/ 	.word	0x00022820
        /*0d80*/ 	.short	0x010a
        /*0d82*/ 	.byte	0x3f
	.zero		1


	//   ....[45]....
        /*0d84*/ 	.word	0x0000e3e0
        /*0d88*/ 	.word	0x00000000
        /*0d8c*/ 	.word	0x00022880
        /*0d90*/ 	.short	0x010a
        /*0d92*/ 	.byte	0x3f
	.zero		1


	//   ....[46]....
        /*0d94*/ 	.word	0x0000e9c0
        /*0d98*/ 	.word	0x00000000
        /*0d9c*/ 	.word	0x00022870
        /*0da0*/ 	.short	0x0107
        /*0da2*/ 	.byte	0x3f
	.zero		1


	//   ....[47]....
        /*0da4*/ 	.word	0x0000ea80
        /*0da8*/ 	.word	0x00000000
        /*0dac*/ 	.word	0x00022870
        /*0db0*/ 	.short	0x0101
        /*0db2*/ 	.byte	0x3f
	.zero		1


	//   ....[48]....
        /*0db4*/ 	.word	0x0000eab0
        /*0db8*/ 	.word	0x00000000
        /*0dbc*/ 	.word	0x00022840
        /*0dc0*/ 	.short	0x010a
        /*0dc2*/ 	.byte	0x3f
	.zero		1


	//   ....[49]....
        /*0dc4*/ 	.word	0x0000f060
        /*0dc8*/ 	.word	0x00000000
        /*0dcc*/ 	.word	0x00022830
        /*0dd0*/ 	.short	0x0107
        /*0dd2*/ 	.byte	0x3f
	.zero		1


	//   ....[50]....
        /*0dd4*/ 	.word	0x0000f120
        /*0dd8*/ 	.word	0x00000000
        /*0ddc*/ 	.word	0x00022830
        /*0de0*/ 	.short	0x0101
        /*0de2*/ 	.byte	0x3f
	.zero		1


	//   ....[51]....
        /*0de4*/ 	.word	0x0000f1b0
        /*0de8*/ 	.word	0x00000011
        /*0dec*/ 	.word	0x00022870
        /*0df0*/ 	.short	0x010a
        /*0df2*/ 	.byte	0x3f
	.zero		1


	//   ....[52]....
        /*0df4*/ 	.word	0x0000f240
        /*0df8*/ 	.word	0x00000011
        /*0dfc*/ 	.word	0x00022860
        /*0e00*/ 	.short	0x010a
        /*0e02*/ 	.byte	0x3f
	.zero		1


	//   ....[53]....
        /*0e04*/ 	.word	0x0000f740
        /*0e08*/ 	.word	0x00000011
        /*0e0c*/ 	.word	0x00022850
        /*0e10*/ 	.short	0x0101
        /*0e12*/ 	.byte	0x3f
	.zero		1


	//   ....[54]....
        /*0e14*/ 	.word	0x0000f7d0
        /*0e18*/ 	.word	0x00000011
        /*0e1c*/ 	.word	0x00000000
        /*0e20*/ 	.short	0x0101
        /*0e22*/ 	.byte	0x3f
	.zero		1


	//   ....[55]....
        /*0e24*/ 	.word	0x0000f990
        /*0e28*/ 	.word	0x00000011
        /*0e2c*/ 	.word	0x00022870
        /*0e30*/ 	.short	0x010a
        /*0e32*/ 	.byte	0x3f
	.zero		1


	//   ....[56]....
        /*0e34*/ 	.word	0x0000fa20
        /*0e38*/ 	.word	0x00000011
        /*0e3c*/ 	.word	0x00022860
        /*0e40*/ 	.short	0x010a
        /*0e42*/ 	.byte	0x3f
	.zero		1


	//   ....[57]....
        /*0e44*/ 	.word	0x0000ff20
        /*0e48*/ 	.word	0x00000011
        /*0e4c*/ 	.word	0x00022850
        /*0e50*/ 	.short	0x0101
        /*0e52*/ 	.byte	0x3f
	.zero		1


	//   ....[58]....
        /*0e54*/ 	.word	0x0000ffd0
        /*0e58*/ 	.word	0x00000011
        /*0e5c*/ 	.word	0x00000000
        /*0e60*/ 	.short	0x0101
        /*0e62*/ 	.byte	0x3f
	.zero		1


	//   ....[59]....
        /*0e64*/ 	.word	0x00010a20
        /*0e68*/ 	.word	0x00000005
        /*0e6c*/ 	.word	0x00022820
        /*0e70*/ 	.short	0x010a
        /*0e72*/ 	.byte	0x3f
	.zero		1


	//   ....[60]....
        /*0e74*/ 	.word	0x00010ba0
        /*0e78*/ 	.word	0x00000003
        /*0e7c*/ 	.word	0x00022840
        /*0e80*/ 	.short	0x010a
        /*0e82*/ 	.byte	0x3f
	.zero		1


	//   ....[61]....
        /*0e84*/ 	.word	0x00010c40
        /*0e88*/ 	.word	0x00000005
        /*0e8c*/ 	.word	0x00022840
        /*0e90*/ 	.short	0x010a
        /*0e92*/ 	.byte	0x3f
	.zero		1


	//   ....[62]....
        /*0e94*/ 	.word	0x00010c80
        /*0e98*/ 	.word	0x00000003
        /*0e9c*/ 	.word	0x00022860
        /*0ea0*/ 	.short	0x010a
        /*0ea2*/ 	.byte	0x3f
	.zero		1


	//   ....[63]....
        /*0ea4*/ 	.word	0x00010cc0
        /*0ea8*/ 	.word	0x00000005
        /*0eac*/ 	.word	0x00022860
        /*0eb0*/ 	.short	0x010a
        /*0eb2*/ 	.byte	0x3f
	.zero		1


	//   ....[64]....
        /*0eb4*/ 	.word	0x00010d00
        /*0eb8*/ 	.word	0x00000003
        /*0ebc*/ 	.word	0x00022880
        /*0ec0*/ 	.short	0x010a
        /*0ec2*/ 	.byte	0x3f
	.zero		1


	//   ....[65]....
        /*0ec4*/ 	.word	0x00010d40
        /*0ec8*/ 	.word	0x00000005
        /*0ecc*/ 	.word	0x00022880
        /*0ed0*/ 	.short	0x010a
        /*0ed2*/ 	.byte	0x3f
	.zero		1


	//   ....[66]....
        /*0ed4*/ 	.word	0x00010db0
        /*0ed8*/ 	.word	0x00000003
        /*0edc*/ 	.word	0x00022800
        /*0ee0*/ 	.short	0x010a
        /*0ee2*/ 	.byte	0x3f
	.zero		1


	//   ....[67]....
        /*0ee4*/ 	.word	0x00010e00
        /*0ee8*/ 	.word	0x00000005
        /*0eec*/ 	.word	0x00022830
        /*0ef0*/ 	.short	0x010a
        /*0ef2*/ 	.byte	0x3f
	.zero		1


	//   ....[68]....
        /*0ef4*/ 	.word	0x00010e60
        /*0ef8*/ 	.word	0x00000004
        /*0efc*/ 	.word	0x00022830
        /*0f00*/ 	.short	0x010a
        /*0f02*/ 	.byte	0x3f
	.zero		1


	//   ....[69]....
        /*0f04*/ 	.word	0x00010ec0
        /*0f08*/ 	.word	0x00000004
        /*0f0c*/ 	.word	0x00022850
        /*0f10*/ 	.short	0x010a
        /*0f12*/ 	.byte	0x3f
	.zero		1


	//   ....[70]....
        /*0f14*/ 	.word	0x00010f20
        /*0f18*/ 	.word	0x00000007
        /*0f1c*/ 	.word	0x00022850
        /*0f20*/ 	.short	0x010a
        /*0f22*/ 	.byte	0x3f
	.zero		1


	//   ....[71]....
        /*0f24*/ 	.word	0x00011020
        /*0f28*/ 	.word	0x00000000
        /*0f2c*/ 	.word	0x00022880
        /*0f30*/ 	.short	0x010a
        /*0f32*/ 	.byte	0x3f
	.zero		1


	//   ....[72]....
        /*0f34*/ 	.word	0x00011d00
        /*0f38*/ 	.word	0x00000000
        /*0f3c*/ 	.word	0x00022840
        /*0f40*/ 	.short	0x010a
        /*0f42*/ 	.byte	0x3f
	.zero		1


	//   ....[73]....
        /*0f44*/ 	.word	0x00013190
        /*0f48*/ 	.word	0x00000016
        /*0f4c*/ 	.word	0x00022820
        /*0f50*/ 	.short	0x010a
        /*0f52*/ 	.byte	0x3f
	.zero		1


	//   ....[74]....
        /*0f54*/ 	.word	0x000131e0
        /*0f58*/ 	.word	0x00000000
        /*0f5c*/ 	.word	0x00022880
        /*0f60*/ 	.short	0x010a
        /*0f62*/ 	.byte	0x3f
	.zero		1


	//   ....[75]....
        /*0f64*/ 	.word	0x00013d20
        /*0f68*/ 	.word	0x00000000
        /*0f6c*/ 	.word	0x00022840
        /*0f70*/ 	.short	0x010a
        /*0f72*/ 	.byte	0x3f
	.zero		1


	//   ....[76]....
        /*0f74*/ 	.word	0x00014800
        /*0f78*/ 	.word	0x00000011
        /*0f7c*/ 	.word	0x00022870
        /*0f80*/ 	.short	0x010a
        /*0f82*/ 	.byte	0x3f
	.zero		1


	//   ....[77]....
        /*0f84*/ 	.word	0x00014850
        /*0f88*/ 	.word	0x00000011
        /*0f8c*/ 	.word	0x00022860
        /*0f90*/ 	.short	0x010a
        /*0f92*/ 	.byte	0x3f
	.zero		1


	//   ....[78]....
        /*0f94*/ 	.word	0x000148a0
        /*0f98*/ 	.word	0x00000011
        /*0f9c*/ 	.word	0x00022870
        /*0fa0*/ 	.short	0x010a
        /*0fa2*/ 	.byte	0x3f
	.zero		1


	//   ....[79]....
        /*0fa4*/ 	.word	0x000148f0
        /*0fa8*/ 	.word	0x00000011
        /*0fac*/ 	.word	0x00022860
        /*0fb0*/ 	.short	0x010a
        /*0fb2*/ 	.byte	0x3f
	.zero		1


	//   ....[80]....
        /*0fb4*/ 	.word	0x00014940
        /*0fb8*/ 	.word	0x00000005
        /*0fbc*/ 	.word	0x00022820
        /*0fc0*/ 	.short	0x010a
        /*0fc2*/ 	.byte	0x3f
	.zero		1


	//   ....[81]....
        /*0fc4*/ 	.word	0x00014ae0
        /*0fc8*/ 	.word	0x00000003
        /*0fcc*/ 	.word	0x00022840
        /*0fd0*/ 	.short	0x010a
        /*0fd2*/ 	.byte	0x3f
	.zero		1


	//   ....[82]....
        /*0fd4*/ 	.word	0x00014b30
        /*0fd8*/ 	.word	0x00000005
        /*0fdc*/ 	.word	0x00022840
        /*0fe0*/ 	.short	0x010a
        /*0fe2*/ 	.byte	0x3f
	.zero		1


	//   ....[83]....
        /*0fe4*/ 	.word	0x00014b80
        /*0fe8*/ 	.word	0x00000003
        /*0fec*/ 	.word	0x00022860
        /*0ff0*/ 	.short	0x010a
        /*0ff2*/ 	.byte	0x3f
	.zero		1


	//   ....[84]....
        /*0ff4*/ 	.word	0x00014bd0
        /*0ff8*/ 	.word	0x00000005
        /*0ffc*/ 	.word	0x00022860
        /*1000*/ 	.short	0x010a
        /*1002*/ 	.byte	0x3f
	.zero		1


	//   ....[85]....
        /*1004*/ 	.word	0x00014c20
        /*1008*/ 	.word	0x00000003
        /*100c*/ 	.word	0x00022880
        /*1010*/ 	.short	0x010a
        /*1012*/ 	.byte	0x3f
	.zero		1


	//----- nvinfo : EIATTR_NUM_MBARRIERS
	.align		4
.L_121:
        /*1014*/ 	.byte	0x03, 0x38
        /*1016*/ 	.short	0x0016


	//----- nvinfo : EIATTR_EXIT_INSTR_OFFSETS
	.align		4
        /*1018*/ 	.byte	0x04, 0x1c
        /*101a*/ 	.short	(.L_123 - .L_122)


	//   ....[0]....
.L_122:
        /*101c*/ 	.word	0x000009c0


	//   ....[1]....
        /*1020*/ 	.word	0x0000a4f0


	//   ....[2]....
        /*1024*/ 	.word	0x00010d90


	//----- nvinfo : EIATTR_MAX_THREADS
	.align		4
.L_123:
        /*1028*/ 	.byte	0x04, 0x05
        /*102a*/ 	.short	(.L_125 - .L_124)
.L_124:
        /*102c*/ 	.word	0x00000180
        /*1030*/ 	.word	0x00000001
        /*1034*/ 	.word	0x00000001


	//----- nvinfo : EIATTR_CRS_STACK_SIZE
	.align		4
.L_125:
        /*1038*/ 	.byte	0x04, 0x1e
        /*103a*/ 	.short	(.L_127 - .L_126)
.L_126:
        /*103c*/ 	.word	0x00000000


	//----- nvinfo : EIATTR_CBANK_PARAM_SIZE
	.align		4
.L_127:
        /*1040*/ 	.byte	0x03, 0x19
        /*1042*/ 	.short	0x0af0


	//----- nvinfo : EIATTR_PARAM_CBANK
	.align		4
        /*1044*/ 	.byte	0x04, 0x0a
        /*1046*/ 	.short	(.L_129 - .L_128)
	.align		4
.L_128:
        /*1048*/ 	.word	index@(.nv.constant0._ZN7cutlass13device_kernelIN5flash11enable_sm90INS1_16FlashAttnFwdSm90INS1_25CollectiveMainloopFwdSm90ILi2EN4cute5tupleIJNS5_1CILi1EEES8_S8_EEENS6_IJNS7_ILi128EEENS7_ILi160EEESA_EEELi128ENS_12float_e4m3_tEfNS_4arch4Sm90ELb0ELb0ELb0ELb1ELb1ELb0ELb0ELb1ELb1ELb1ELb0ELb0EEENS1_21CollectiveEpilogueFwdINS6_IJSA_SA_SB_EEES9_NS_10bfloat16_tESF_Li256ELb1ELb1ELb0ELb1EEENS1_36VarlenDynamicPersistentTileSchedulerILi128ELi160ELi256ELi128ELb0ELb1ELb1ELb0ELb1ELb1EEEEEEEEEvNT_6ParamsE)
        /*104c*/ 	.short	0x0210
        /*104e*/ 	.short	0x0af0


	//----- nvinfo : EIATTR_SW_WAR
	.align		4
.L_129:
        /*1050*/ 	.byte	0x04, 0x36
        /*1052*/ 	.short	(.L_131 - .L_130)
.L_130:
        /*1054*/ 	.word	0x00000008
.L_131:


//--------------------- .nv.info._ZN7cutlass13device_kernelIN5flash11enable_sm90INS1_16FlashAttnFwdSm90INS1_25CollectiveMainloopFwdSm90ILi2EN4cute5tupleIJNS5_1CILi1EEES8_S8_EEENS6_IJNS7_ILi128EEENS7_ILi160EEESA_EEELi128ENS_12float_e4m3_tEfNS_4arch4Sm90ELb0ELb0ELb0ELb1ELb1ELb1ELb0ELb1ELb1ELb1ELb0ELb0EEENS1_21CollectiveEpilogueFwdINS6_IJSA_SA_SB_EEES9_NS_10bfloat16_tESF_Li256ELb1ELb1ELb0ELb1EEENS1_36VarlenDynamicPersistentTileSchedulerILi128ELi160ELi256ELi128ELb0ELb1ELb1ELb0ELb1ELb1EEEEEEEEEvNT_6ParamsE --------------------------
	.section	.nv.info._ZN7cutlass13device_kernelIN5flash11enable_sm90INS1_16FlashAttnFwdSm90INS1_25CollectiveMainloopFwdSm90ILi2EN4cute5tupleIJNS5_1CILi1EEES8_S8_EEENS6_IJNS7_ILi128EEENS7_ILi160EEESA_EEELi128ENS_12float_e4m3_tEfNS_4arch4Sm90ELb0ELb0ELb0ELb1ELb1ELb1ELb0ELb1ELb1ELb1ELb0ELb0EEENS1_21CollectiveEpilogueFwdINS6_IJSA_SA_SB_EEES9_NS_10bfloat16_tESF_Li256ELb1ELb1ELb0ELb1EEENS1_36VarlenDynamicPersistentTileSchedulerILi128ELi160ELi256ELi128ELb0ELb1ELb1ELb0ELb1ELb1EEEEEEEEEvNT_6ParamsE,"",@"SHT_CUDA_INFO"
	.sectionflags	@""
	.align	4


	//----- nvinfo : EIATTR_CUDA_API_VERSION
	.align		4
        /*0000*/ 	.byte	0x04, 0x37
        /*0002*/ 	.short	(.L_133 - .L_132)
.L_132:
        /*0004*/ 	.word	0x00000082


	//----- nvinfo : EIATTR_KPARAM_INFO
	.align		4
.L_133:
        /*0008*/ 	.byte	0x04, 0x17
        /*000a*/ 	.short	(.L_135 - .L_134)
.L_134:
        /*000c*/ 	.word	0x00000000
        /*0010*/ 	.short	0x0000
        /*0012*/ 	.short	0x0070
        /*0014*/ 	.byte	0x00, 0xf0, 0x01, 0x2a


	//----- nvinfo : EIATTR_SPARSE_MMA_MASK
	.align		4
.L_135:
        /*0018*/ 	.byte	0x03, 0x50
        /*001a*/ 	.short	0x0000


	//----- nvinfo : EIATTR_MAXREG_COUNT
	.align		4
        /*001c*/ 	.byte	0x03, 0x1b
        /*001e*/ 	.short	0x00a8


	//----- nvinfo : EIATTR_NUM_BARRIERS
	.align		4
        /*0020*/ 	.byte	0x02, 0x4c
        /*0022*/ 	.byte	0x10
	.zero		1


	//----- nvinfo : EIATTR_EXTERNS
	.align		4
        /*0024*/ 	.byte	0x04, 0x0f
        /*0026*/ 	.short	(.L_137 - .L_136)


	//   ....[0]....
	.align		4
.L_136:
        /*0028*/ 	.word	index@(__assertfail)


	//----- nvinfo : EIATTR_ANNOTATIONS
	.align		4
.L_137:
        /*002c*/ 	.byte	0x04, 0x55
        /*002e*/ 	.short	(.L_139 - .L_138)


	//   ....[0]....
.L_138:
        /* <DEDUP_REMOVED lines=40> */


	//----- nvinfo : EIATTR_MERCURY_ISA_VERSION
	.align		4
.L_139:
        /*0298*/ 	.byte	0x03, 0x5f
        /*029a*/ 	.short	0x0101


	//----- nvinfo : EIATTR_UNUSED_LOAD_BYTE_OFFSET
	.align		4
        /*029c*/ 	.byte	0x04, 0x44
        /*029e*/ 	.short	(.L_141 - .L_140)


	//   ....[0]....
.L_140:
        /*02a0*/ 	.word	0x00000a60
        /*02a4*/ 	.word	0x0000fff0


	//   ....[1]....
        /*02a8*/ 	.word	0x00014810
        /*02ac*/ 	.word	0x0000fff0


	//----- nvinfo : EIATTR_INT_WARP_WIDE_INSTR_OFFSETS
	.align		4
.L_141:
        /*02b0*/ 	.byte	0x04, 0x31
        /*02b2*/ 	.short	(.L_143 - .L_142)


	//   ....[0]....
.L_142:
        /*02b4*/ 	.word	0x00000120


	//   ....[1]....
        /*02b8*/ 	.word	0x000001c0


	//   ....[2]....
        /*02bc*/ 	.word	0x00000230


	//   ....[3]....
        /*02c0*/ 	.word	0x00018f30


	//   ....[4]....
        /*02c4*/ 	.word	0x00018fc0


	//   ....[5]....
        /*02c8*/ 	.word	0x0001d290


	//   ....[6]....
        /*02cc*/ 	.word	0x0001d320


	//----- nvinfo : EIATTR_COOP_GROUP_MASK_REGIDS
	.align		4
.L_143:
        /*02d0*/ 	.byte	0x04, 0x29
        /*02d2*/ 	.short	(.L_145 - .L_144)


	//   ....[0]....
.L_144:
        /*02d4*/ 	.word	0xffffffff


	//   ....[1]....
        /*02d8*/ 	.word	0xffffffff


	//   ....[2]....
        /*02dc*/ 	.word	0xffffffff


	//   ....[3]....
        /*02e0*/ 	.word	0xffffffff


	//   ....[4]....
        /*02e4*/ 	.word	0xffffffff


	//   ....[5]....
        /*02e8*/ 	.word	0xffffffff


	//   ....[6]....
        /*02ec*/ 	.word	0xffffffff


	//   ....[7]....
        /*02f0*/ 	.word	0xffffffff


	//   ....[8]....
        /*02f4*/ 	.word	0xffffffff


	//   ....[9]....
        /*02f8*/ 	.word	0xffffffff


	//   ....[10]....
        /*02fc*/ 	.word	0xffffffff


	//   ....[11]....
        /*0300*/ 	.word	0xffffffff


	//   ....[12]....
        /*0304*/ 	.word	0xffffffff


	//   ....[13]....
        /*0308*/ 	.word	0xffffffff


	//   ....[14]....
        /*030c*/ 	.word	0xffffffff


	//   ....[15]....
        /*0310*/ 	.word	0xffffffff


	//   ....[16]....
        /*0314*/ 	.word	0xffffffff


	//   ....[17]....
        /*0318*/ 	.word	0xffffffff


	//   ....[18]....
        /*031c*/ 	.word	0xffffffff


	//   ....[19]....
        /*0320*/ 	.word	0xffffffff


	//   ....[20]....
        /*0324*/ 	.word	0xffffffff


	//   ....[21]....
        /*0328*/ 	.word	0xffffffff


	//   ....[22]....
        /*032c*/ 	.word	0xffffffff


	//   ....[23]....
        /*0330*/ 	.word	0xffffffff


	//   ....[24]....
        /*0334*/ 	.word	0xffffffff


	//   ....[25]....
        /*0338*/ 	.word	0xffffffff


	//   ....[26]....
        /*033c*/ 	.word	0xffffffff


	//   ....[27]....
        /*0340*/ 	.word	0xffffffff


	//   ....[28]....
        /*0344*/ 	.word	0xffffffff


	//   ....[29]....
        /*0348*/ 	.word	0xffffffff


	//   ....[30]....
        /*034c*/ 	.word	0xffffffff


	//   ....[31]....
        /*0350*/ 	.word	0xffffffff


	//   ....[32]....
        /*0354*/ 	.word	0xffffffff


	//   ....[33]....
        /*0358*/ 	.word	0xffffffff


	//   ....[34]....
        /*035c*/ 	.word	0xffffffff


	//   ....[35]....
        /*0360*/ 	.word	0xffffffff


	//   ....[36]....
        /*0364*/ 	.word	0xffffffff


	//   ....[37]....
        /*0368*/ 	.word	0xffffffff


	//   ....[38]....
        /*036c*/ 	.word	0xffffffff


	//   ....[39]....
        /*0370*/ 	.word	0xffffffff


	//   ....[40]....
        /*0374*/ 	.word	0xffffffff


	//   ....[41]....
        /*0378*/ 	.word	0xffffffff


	//   ....[42]....
        /*037c*/ 	.word	0xffffffff


	//   ....[43]....
        /*0380*/ 	.word	0xffffffff


	//   ....[44]....
        /*0384*/ 	.word	0xffffffff


	//   ....[45]....
        /*0388*/ 	.word	0xffffffff


	//   ....[46]....
        /*038c*/ 	.word	0xffffffff


	//   ....[47]....
        /*0390*/ 	.word	0xffffffff


	//   ....[48]....
        /*0394*/ 	.word	0xffffffff


	//   ....[49]....
        /*0398*/ 	.word	0xffffffff


	//   ....[50]....
        /*039c*/ 	.word	0xffffffff


	//   ....[51]....
        /*03a0*/ 	.word	0xffffffff


	//   ....[52]....
        /*03a4*/ 	.word	0xffffffff


	//   ....[53]....
        /*03a8*/ 	.word	0xffffffff


	//   ....[54]....
        /*03ac*/ 	.word	0xffffffff


	//   ....[55]....
        /*03b0*/ 	.word	0xffffffff


	//   ....[56]....
        /*03b4*/ 	.word	0xffffffff


	//   ....[57]....
        /*03b8*/ 	.word	0xffffffff


	//   ....[58]....
        /*03bc*/ 	.word	0xffffffff


	//   ....[59]....
        /*03c0*/ 	.word	0xffffffff


	//   ....[60]....
        /*03c4*/ 	.word	0xffffffff


	//   ....[61]....
        /*03c8*/ 	.word	0xffffffff


	//   ....[62]....
        /*03cc*/ 	.word	0xffffffff


	//   ....[63]....
        /*03d0*/ 	.word	0xffffffff


	//   ....[64]....
        /*03d4*/ 	.word	0xffffffff


	//   ....[65]....
        /*03d8*/ 	.word	0xffffffff


	//   ....[66]....
        /*03dc*/ 	.word	0xffffffff


	//   ....[67]....
        /*03e0*/ 	.word	0xffffffff


	//   ....[68]....
        /*03e4*/ 	.word	0xffffffff


	//   ....[69]....
        /*03e8*/ 	.word	0xffffffff


	//   ....[70]....
        /*03ec*/ 	.word	0xffffffff


	//   ....[71]....
        /*03f0*/ 	.word	0xffffffff


	//   ....[72]....
        /*03f4*/ 	.word	0xffffffff


	//   ....[73]....
        /*03f8*/ 	.word	0xffffffff


	//   ....[74]....
        /*03fc*/ 	.word	0xffffffff


	//   ....[75]....
        /*0400*/ 	.word	0xffffffff


	//   ....[76]....
        /*0404*/ 	.word	0xffffffff


	//   ....[77]....
        /*0408*/ 	.word	0xffffffff


	//   ....[78]....
        /*040c*/ 	.word	0xffffffff


	//   ....[79]....
        /*0410*/ 	.word	0xffffffff


	//   ....[80]....
        /*0414*/ 	.word	0xffffffff


	//   ....[81]....
        /*0418*/ 	.word	0xffffffff


	//   ....[82]....
        /*041c*/ 	.word	0xffffffff


	//   ....[83]....
        /*0420*/ 	.word	0xffffffff


	//   ....[84]....
        /*0424*/ 	.word	0xffffffff


	//   ....[85]....
        /*0428*/ 	.word	0xffffffff


	//   ....[86]....
        /*042c*/ 	.word	0xffffffff


	//   ....[87]....
        /*0430*/ 	.word	0xffffffff


	//   ....[88]....
        /*0434*/ 	.word	0xffffffff


	//   ....[89]....
        /*0438*/ 	.word	0xffffffff


	//   ....[90]....
        /*043c*/ 	.word	0xffffffff


	//   ....[91]....
        /*0440*/ 	.word	0xffffffff


	//   ....[92]....
        /*0444*/ 	.word	0xffffffff


	//   ....[93]....
        /*0448*/ 	.word	0xffffffff


	//   ....[94]....
        /*044c*/ 	.word	0xffffffff


	//   ....[95]....
        /*0450*/ 	.word	0xffffffff


	//   ....[96]....
        /*0454*/ 	.word	0xffffffff


	//   ....[97]....
        /*0458*/ 	.word	0xffffffff


	//   ....[98]....
        /*045c*/ 	.word	0xffffffff


	//   ....[99]....
        /*0460*/ 	.word	0xffffffff


	//   ....[100]....
        /*0464*/ 	.word	0xffffffff


	//   ....[101]....
        /*0468*/ 	.word	0xffffffff


	//   ....[102]....
        /*046c*/ 	.word	0xffffffff


	//   ....[103]....
        /*0470*/ 	.word	0xffffffff


	//   ....[104]....
        /*0474*/ 	.word	0xffffffff


	//   ....[105]....
        /*0478*/ 	.word	0xffffffff


	//   ....[106]....
        /*047c*/ 	.word	0xffffffff


	//   ....[107]....
        /*0480*/ 	.word	0xffffffff


	//   ....[108]....
        /*0484*/ 	.word	0xffffffff


	//   ....[109]....
        /*0488*/ 	.word	0xffffffff


	//   ....[110]....
        /*048c*/ 	.word	0xffffffff


	//   ....[111]....
        /*0490*/ 	.word	0xffffffff


	//   ....[112]....
        /*0494*/ 	.word	0xffffffff


	//   ....[113]....
        /*0498*/ 	.word	0xffffffff


	//   ....[114]....
        /*049c*/ 	.word	0xffffffff


	//   ....[115]....
        /*04a0*/ 	.word	0xffffffff


	//   ....[116]....
        /*04a4*/ 	.word	0xffffffff


	//   ....[117]....
        /*04a8*/ 	.word	0xffffffff


	//   ....[118]....
        /*04ac*/ 	.word	0xffffffff


	//   ....[119]....
        /*04b0*/ 	.word	0xffffffff


	//   ....[120]....
        /*04b4*/ 	.word	0xffffffff


	//   ....[121]....
        /*04b8*/ 	.word	0xffffffff


	//   ....[122]....
        /*04bc*/ 	.word	0xffffffff


	//   ....[123]....
        /*04c0*/ 	.word	0xffffffff


	//   ....[124]....
        /*04c4*/ 	.word	0xffffffff


	//   ....[125]....
        /*04c8*/ 	.word	0xffffffff


	//   ....[126]....
        /*04cc*/ 	.word	0xffffffff


	//   ....[127]....
        /*04d0*/ 	.word	0xffffffff


	//   ....[128]....
        /*04d4*/ 	.word	0xffffffff


	//   ....[129]....
        /*04d8*/ 	.word	0xffffffff


	//   ....[130]....
        /*04dc*/ 	.word	0xffffffff


	//   ....[131]....
        /*04e0*/ 	.word	0xffffffff


	//   ....[132]....
        /*04e4*/ 	.word	0xffffffff


	//   ....[133]....
        /*04e8*/ 	.word	0xffffffff


	//   ....[134]....
        /*04ec*/ 	.word	0xffffffff


	//   ....[135]....
        /*04f0*/ 	.word	0xffffffff


	//   ....[136]....
        /*04f4*/ 	.word	0xffffffff


	//   ....[137]....
        /*04f8*/ 	.word	0xffffffff


	//   ....[138]....
        /*04fc*/ 	.word	0xffffffff


	//   ....[139]....
        /*0500*/ 	.word	0xffffffff


	//   ....[140]....
        /*0504*/ 	.word	0xffffffff


	//   ....[141]....
        /*0508*/ 	.word	0xffffffff


	//   ....[142]....
        /*050c*/ 	.word	0xffffffff


	//   ....[143]....
        /*0510*/ 	.word	0xffffffff


	//   ....[144]....
        /*0514*/ 	.word	0xffffffff


	//   ....[145]....
        /*0518*/ 	.word	0xffffffff


	//   ....[146]....
        /*051c*/ 	.word	0xffffffff


	//   ....[147]....
        /*0520*/ 	.word	0xffffffff


	//   ....[148]....
        /*0524*/ 	.word	0xffffffff


	//   ....[149]....
        /*0528*/ 	.word	0xffffffff


	//   ....[150]....
        /*052c*/ 	.word	0xffffffff


	//   ....[151]....
        /*0530*/ 	.word	0xffffffff


	//   ....[152]....
        /*0534*/ 	.word	0xffffffff


	//   ....[153]....
        /*0538*/ 	.word	0xffffffff


	//   ....[154]....
        /*053c*/ 	.word	0xffffffff


	//   ....[155]....
        /*0540*/ 	.word	0xffffffff


	//   ....[156]....
        /*0544*/ 	.word	0xffffffff


	//   ....[157]....
        /*0548*/ 	.word	0xffffffff


	//   ....[158]....
        /*054c*/ 	.word	0xffffffff


	//   ....[159]....
        /*0550*/ 	.word	0xffffffff


	//   ....[160]....
        /*0554*/ 	.word	0xffffffff


	//   ....[161]....
        /*0558*/ 	.word	0xffffffff


	//   ....[162]....
        /*055c*/ 	.word	0xffffffff


	//   ....[163]....
        /*0560*/ 	.word	0xffffffff


	//   ....[164]....
        /*0564*/ 	.word	0xffffffff


	//   ....[165]....
        /*0568*/ 	.word	0xffffffff


	//   ....[166]....
        /*056c*/ 	.word	0xffffffff


	//   ....[167]....
        /*0570*/ 	.word	0xffffffff


	//   ....[168]....
        /*0574*/ 	.word	0xffffffff


	//   ....[169]....
        /*0578*/ 	.word	0xffffffff


	//   ....[170]....
        /*057c*/ 	.word	0xffffffff


	//   ....[171]....
        /*0580*/ 	.word	0xffffffff


	//   ....[172]....
        /*0584*/ 	.word	0xffffffff


	//   ....[173]....
        /*0588*/ 	.word	0xffffffff


	//   ....[174]....
        /*058c*/ 	.word	0xffffffff


	//   ....[175]....
        /*0590*/ 	.word	0xffffffff


	//   ....[176]....
        /*0594*/ 	.word	0xffffffff


	//   ....[177]....
        /*0598*/ 	.word	0xffffffff


	//   ....[178]....
        /*059c*/ 	.word	0xffffffff


	//   ....[179]....
        /*05a0*/ 	.word	0xffffffff


	//   ....[180]....
        /*05a4*/ 	.word	0xffffffff


	//   ....[181]....
        /*05a8*/ 	.word	0xffffffff


	//   ....[182]....
        /*05ac*/ 	.word	0xffffffff


	//   ....[183]....
        /*05b0*/ 	.word	0xffffffff


	//   ....[184]....
        /*05b4*/ 	.word	0xffffffff


	//   ....[185]....
        /*05b8*/ 	.word	0xffffffff


	//   ....[186]....
        /*05bc*/ 	.word	0xffffffff


	//   ....[187]....
        /*05c0*/ 	.word	0xffffffff


	//   ....[188]....
        /*05c4*/ 	.word	0xffffffff


	//   ....[189]....
        /*05c8*/ 	.word	0xffffffff


	//   ....[190]....
        /*05cc*/ 	.word	0xffffffff


	//   ....[191]....
        /*05d0*/ 	.word	0xffffffff


	//   ....[192]....
        /*05d4*/ 	.word	0xffffffff


	//   ....[193]....
        /*05d8*/ 	.word	0xffffffff


	//   ....[194]....
        /*05dc*/ 	.word	0xffffffff


	//   ....[195]....
        /*05e0*/ 	.word	0xffffffff


	//   ....[196]....
        /*05e4*/ 	.word	0xffffffff


	//   ....[197]....
        /*05e8*/ 	.word	0xffffffff


	//   ....[198]....
        /*05ec*/ 	.word	0xffffffff


	//   ....[199]....
        /*05f0*/ 	.word	0xffffffff


	//   ....[200]....
        /*05f4*/ 	.word	0xffffffff


	//   ....[201]....
        /*05f8*/ 	.word	0xffffffff


	//   ....[202]....
        /*05fc*/ 	.word	0xffffffff


	//   ....[203]....
        /*0600*/ 	.word	0xffffffff


	//   ....[204]....
        /*0604*/ 	.word	0xffffffff


	//   ....[205]....
        /*0608*/ 	.word	0xffffffff


	//   ....[206]....
        /*060c*/ 	.word	0xffffffff


	//   ....[207]....
        /*0610*/ 	.word	0xffffffff


	//   ....[208]....
        /*0614*/ 	.word	0xffffffff


	//   ....[209]....
        /*0618*/ 	.word	0xffffffff


	//   ....[210]....
        /*061c*/ 	.word	0xffffffff


	//   ....[211]....
        /*0620*/ 	.word	0xffffffff


	//   ....[212]....
        /*0624*/ 	.word	0xffffffff


	//   ....[213]....
        /*0628*/ 	.word	0xffffffff


	//   ....[214]....
        /*062c*/ 	.word	0xffffffff


	//   ....[215]....
        /*0630*/ 	.word	0xffffffff


	//   ....[216]....
        /*0634*/ 	.word	0xffffffff


	//   ....[217]....
        /*0638*/ 	.word	0xffffffff


	//   ....[218]....
        /*063c*/ 	.word	0xffffffff


	//   ....[219]....
        /*0640*/ 	.word	0xffffffff


	//   ....[220]....
        /*0644*/ 	.word	0xffffffff


	//   ....[221]....
        /*0648*/ 	.word	0xffffffff


	//   ....[222]....
        /*064c*/ 	.word	0xffffffff


	//   ....[223]....
        /*0650*/ 	.word	0xffffffff


	//   ....[224]....
        /*0654*/ 	.word	0xffffffff


	//   ....[225]....
        /*0658*/ 	.word	0xffffffff


	//   ....[226]....
        /*065c*/ 	.word	0xffffffff


	//   ....[227]....
        /*0660*/ 	.word	0xffffffff


	//   ....[228]....
        /*0664*/ 	.word	0xffffffff


	//   ....[229]....
        /*0668*/ 	.word	0xffffffff


	//   ....[230]....
        /*066c*/ 	.word	0xffffffff


	//   ....[231]....
        /*0670*/ 	.word	0xffffffff


	//   ....[232]....
        /*0674*/ 	.word	0xffffffff


	//   ....[233]....
        /*0678*/ 	.word	0xffffffff


	//   ....[234]....
        /*067c*/ 	.word	0xffffffff


	//   ....[235]....
        /*0680*/ 	.word	0x0500000f


	//   ....[236]....
        /*0684*/ 	.word	0x0500000f


	//   ....[237]....
        /*0688*/ 	.word	0x0500000f


	//   ....[238]....
        /*068c*/ 	.word	0x0500000f


	//   ....[239]....
        /*0690*/ 	.word	0x0500000f


	//   ....[240]....
        /*0694*/ 	.word	0x0500000f


	//   ....[241]....
        /*0698*/ 	.word	0x0500000f


	//   ....[242]....
        /*069c*/ 	.word	0x0500000f


	//   ....[243]....
        /*06a0*/ 	.word	0x0500000f


	//   ....[244]....
        /*06a4*/ 	.word	0x0500000f


	//   ....[245]....
        /*06a8*/ 	.word	0x0500000f


	//   ....[246]....
        /*06ac*/ 	.word	0x0500000f


	//   ....[247]....
        /*06b0*/ 	.word	0x0500000f


	//   ....[248]....
        /*06b4*/ 	.word	0x0500000f


	//   ....[249]....
        /*06b8*/ 	.word	0x0500000f


	//   ....[250]....
        /*06bc*/ 	.word	0x0500000f


	//   ....[251]....
        /*06c0*/ 	.word	0x0500000f


	//   ....[252]....
        /*06c4*/ 	.word	0x0500000f


	//   ....[253]....
        /*06c8*/ 	.word	0x0500000f


	//   ....[254]....
        /*06cc*/ 	.word	0x0500000f


	//   ....[255]....
        /*06d0*/ 	.word	0x0500000f


	//   ....[0]....
        /*06d4*/ 	.word	0x0500000f


	//   ....[1]....
        /*06d8*/ 	.word	0x0500000f


	//   ....[2]....
        /*06dc*/ 	.word	0x0500000f


	//   ....[3]....
        /*06e0*/ 	.word	0x0500000f


	//   ....[4]....
        /*06e4*/ 	.word	0x0500000f


	//   ....[5]....
        /*06e8*/ 	.word	0x0500000f


	//   ....[6]....
        /*06ec*/ 	.word	0x0500000f


	//   ....[7]....
        /*06f0*/ 	.word	0x0500000f


	//   ....[8]....
        /*06f4*/ 	.word	0x0500000f


	//   ....[9]....
        /*06f8*/ 	.word	0x0500000f


	//   ....[10]....
        /*06fc*/ 	.word	0x0500000f


	//   ....[11]....
        /*0700*/ 	.word	0x0500000f


	//   ....[12]....
        /*0704*/ 	.word	0x0500000f


	//   ....[13]....
        /*0708*/ 	.word	0x0500000f


	//   ....[14]....
        /*070c*/ 	.word	0x0500000f


	//   ....[15]....
        /*0710*/ 	.word	0x0500000f


	//   ....[16]....
        /*0714*/ 	.word	0x0500000f


	//   ....[17]....
        /*0718*/ 	.word	0x0500000f


	//   ....[18]....
        /*071c*/ 	.word	0x0500000f


	//   ....[19]....
        /*0720*/ 	.word	0x0500000f


	//   ....[20]....
        /*0724*/ 	.word	0x0500000f


	//   ....[21]....
        /*0728*/ 	.word	0x0500000f


	//   ....[22]....
        /*072c*/ 	.word	0x0500000f


	//   ....[23]....
        /*0730*/ 	.word	0x0500000f


	//   ....[24]....
        /*0734*/ 	.word	0x0500000f


	//   ....[25]....
        /*0738*/ 	.word	0x0500000f


	//   ....[26]....
        /*073c*/ 	.word	0x0500000f


	//   ....[27]....
        /*0740*/ 	.word	0x0500000f


	//   ....[28]....
        /*0744*/ 	.word	0x0500000f


	//   ....[29]....
        /*0748*/ 	.word	0x0500000f


	//   ....[30]....
        /*074c*/ 	.word	0x0500000f


	//   ....[31]....
        /*0750*/ 	.word	0x0500000f


	//   ....[32]....
        /*0754*/ 	.word	0x0500000f


	//   ....[33]....
        /*0758*/ 	.word	0x0500000f


	//   ....[34]....
        /*075c*/ 	.word	0x0500000f


	//   ....[35]....
        /*0760*/ 	.word	0x0500000f


	//   ....[36]....
        /*0764*/ 	.word	0x0500000f


	//   ....[37]....
        /*0768*/ 	.word	0x0500000f


	//   ....[38]....
        /*076c*/ 	.word	0x0500000f


	//   ....[39]....
        /*0770*/ 	.word	0x0500000f


	//   ....[40]....
        /*0774*/ 	.word	0x0500000f


	//   ....[41]....
        /*0778*/ 	.word	0x0500000f


	//   ....[42]....
        /*077c*/ 	.word	0x0500000f


	//   ....[43]....
        /*0780*/ 	.word	0x0500000f


	//   ....[44]....
        /*0784*/ 	.word	0x0500000f


	//   ....[45]....
        /*0788*/ 	.word	0x0500000f


	//   ....[46]....
        /*078c*/ 	.word	0x0500000f


	//   ....[47]....
        /*0790*/ 	.word	0x0500000f


	//   ....[48]....
        /*0794*/ 	.word	0x0500000f


	//   ....[49]....
        /*0798*/ 	.word	0x0500000f


	//   ....[50]....
        /*079c*/ 	.word	0x0500000f


	//   ....[51]....
        /*07a0*/ 	.word	0x0500000f


	//   ....[52]....
        /*07a4*/ 	.word	0x0500000f


	//   ....[53]....
        /*07a8*/ 	.word	0x0500000f


	//   ....[54]....
        /*07ac*/ 	.word	0x0500000f


	//   ....[55]....
        /*07b0*/ 	.word	0x0500000f


	//   ....[56]....
        /*07b4*/ 	.word	0x0500000f


	//   ....[57]....
        /*07b8*/ 	.word	0x0500000f


	//   ....[58]....
        /*07bc*/ 	.word	0x0500000f


	//   ....[59]....
        /*07c0*/ 	.word	0x0500000f


	//   ....[60]....
        /*07c4*/ 	.word	0x0500000f


	//   ....[61]....
        /*07c8*/ 	.word	0x0500000f


	//   ....[62]....
        /*07cc*/ 	.word	0x0500000f


	//   ....[63]....
        /*07d0*/ 	.word	0x0500000f


	//   ....[64]....
        /*07d4*/ 	.word	0x0500000f


	//   ....[65]....
        /*07d8*/ 	.word	0x0500000f


	//   ....[66]....
        /*07dc*/ 	.word	0x0500000f


	//   ....[67]....
        /*07e0*/ 	.word	0x0500000f


	//   ....[68]....
        /*07e4*/ 	.word	0x0500000f


	//   ....[69]....
        /*07e8*/ 	.word	0x0500000f


	//   ....[70]....
        /*07ec*/ 	.word	0x0500000f


	//   ....[71]....
        /*07f0*/ 	.word	0x0500000f


	//   ....[72]....
        /*07f4*/ 	.word	0x0500000f


	//   ....[73]....
        /*07f8*/ 	.word	0x0500000f


	//   ....[74]....
        /*07fc*/ 	.word	0x0500000f


	//   ....[75]....
        /*0800*/ 	.word	0x0500000f


	//   ....[76]....
        /*0804*/ 	.word	0x0500000f


	//   ....[77]....
        /*0808*/ 	.word	0x0500000f


	//   ....[78]....
        /*080c*/ 	.word	0x0500000f


	//   ....[79]....
        /*0810*/ 	.word	0x0500000f


	//   ....[80]....
        /*0814*/ 	.word	0x0500000f


	//   ....[81]....
        /*0818*/ 	.word	0x0500000f


	//   ....[82]....
        /*081c*/ 	.word	0x0500000f


	//   ....[83]....
        /*0820*/ 	.word	0x0500000f


	//   ....[84]....
        /*0824*/ 	.word	0x0500000f


	//   ....[85]....
        /*0828*/ 	.word	0x0500000f


	//   ....[86]....
        /*082c*/ 	.word	0x0500000f


	//   ....[87]....
        /*0830*/ 	.word	0x0500000f


	//   ....[88]....
        /*0834*/ 	.word	0x0500000f


	//   ....[89]....
        /*0838*/ 	.word	0x0500000f


	//   ....[90]....
        /*083c*/ 	.word	0x0500000f


	//   ....[91]....
        /*0840*/ 	.word	0x0500000f


	//   ....[92]....
        /*0844*/ 	.word	0x0500000f


	//   ....[93]....
        /*0848*/ 	.word	0x0500000f


	//   ....[94]....
        /*084c*/ 	.word	0x0500000f


	//   ....[95]....
        /*0850*/ 	.word	0x0500000f


	//   ....[96]....
        /*0854*/ 	.word	0x0500000f


	//   ....[97]....
        /*0858*/ 	.word	0x0500000f


	//   ....[98]....
        /*085c*/ 	.word	0x0500000f


	//   ....[99]....
        /*0860*/ 	.word	0x0500000f


	//   ....[100]....
        /*0864*/ 	.word	0x0500000f


	//   ....[101]....
        /*0868*/ 	.word	0x0500000f


	//   ....[102]....
        /*086c*/ 	.word	0x0500000f


	//   ....[103]....
        /*0870*/ 	.word	0x0500000f


	//   ....[104]....
        /*0874*/ 	.word	0x0500000f


	//   ....[105]....
        /*0878*/ 	.word	0x0500000f


	//   ....[106]....
        /*087c*/ 	.word	0x0500000f


	//   ....[107]....
        /*0880*/ 	.word	0x0500000f


	//   ....[108]....
        /*0884*/ 	.word	0x0500000f


	//   ....[109]....
        /*0888*/ 	.word	0x0500000f


	//   ....[110]....
        /*088c*/ 	.word	0x0500000f


	//   ....[111]....
        /*0890*/ 	.word	0x0500000f


	//   ....[112]....
        /*0894*/ 	.word	0x0500000f


	//   ....[113]....
        /*0898*/ 	.word	0x0500000f


	//   ....[114]....
        /*089c*/ 	.word	0x0500000f


	//   ....[115]....
        /*08a0*/ 	.word	0x0500000f


	//   ....[116]....
        /*08a4*/ 	.word	0x0500000f


	//   ....[117]....
        /*08a8*/ 	.word	0x0500000f


	//   ....[118]....
        /*08ac*/ 	.word	0x0500000f


	//   ....[119]....
        /*08b0*/ 	.word	0x0500000f


	//   ....[120]....
        /*08b4*/ 	.word	0x0500000f


	//   ....[121]....
        /*08b8*/ 	.word	0x0500000f


	//   ....[122]....
        /*08bc*/ 	.word	0x0500000f


	//   ....[123]....
        /*08c0*/ 	.word	0x0500000f


	//   ....[124]....
        /*08c4*/ 	.word	0x0500000f


	//   ....[125]....
        /*08c8*/ 	.word	0x0500000f


	//   ....[126]....
        /*08cc*/ 	.word	0x0500000f


	//   ....[127]....
        /*08d0*/ 	.word	0x0500000f


	//   ....[128]....
        /*08d4*/ 	.word	0x0500000f


	//   ....[129]....
        /*08d8*/ 	.word	0x0500000f


	//   ....[130]....
        /*08dc*/ 	.word	0x0500000f


	//   ....[131]....
        /*08e0*/ 	.word	0x0500000f


	//   ....[132]....
        /*08e4*/ 	.word	0x0500000f


	//   ....[133]....
        /*08e8*/ 	.word	0x0500000f


	//   ....[134]....
        /*08ec*/ 	.word	0x0500000f


	//   ....[135]....
        /*08f0*/ 	.word	0x0500000f


	//   ....[136]....
        /*08f4*/ 	.word	0x0500000f


	//   ....[137]....
        /*08f8*/ 	.word	0x0500000f


	//   ....[138]....
        /*08fc*/ 	.word	0x0500000f


	//   ....[139]....
        /*0900*/ 	.word	0x0500000f


	//   ....[140]....
        /*0904*/ 	.word	0x0500000f


	//   ....[141]....
        /*0908*/ 	.word	0x0500000f


	//   ....[142]....
        /*090c*/ 	.word	0x0500000f


	//   ....[143]....
        /*0910*/ 	.word	0x0500000f


	//   ....[144]....
        /*0914*/ 	.word	0x0500000f


	//   ....[145]....
        /*0918*/ 	.word	0x0500000f


	//   ....[146]....
        /*091c*/ 	.word	0x0500000f


	//   ....[147]....
        /*0920*/ 	.word	0x0500000f


	//   ....[148]....
        /*0924*/ 	.word	0x0500000f


	//   ....[149]....
        /*0928*/ 	.word	0x0500000f


	//   ....[150]....
        /*092c*/ 	.word	0x0500000f


	//   ....[151]....
        /*0930*/ 	.word	0x0500000f


	//   ....[152]....
        /*0934*/ 	.word	0x0500000f


	//   ....[153]....
        /*0938*/ 	.word	0x0500000f


	//   ....[154]....
        /*093c*/ 	.word	0x0500000f


	//   ....[155]....
        /*0940*/ 	.word	0x0500000f


	//   ....[156]....
        /*0944*/ 	.word	0x0500000f


	//   ....[157]....
        /*0948*/ 	.word	0x0500000f


	//   ....[158]....
        /*094c*/ 	.word	0x0500000f


	//   ....[159]....
        /*0950*/ 	.word	0x0500000f


	//   ....[160]....
        /*0954*/ 	.word	0x0500000f


	//   ....[161]....
        /*0958*/ 	.word	0x0500000f


	//----- nvinfo : EIATTR_COOP_GROUP_INSTR_OFFSETS
	.align		4
.L_145:
        /*095c*/ 	.byte	0x04, 0x28
        /*095e*/ 	.short	(.L_147 - .L_146)


	//   ....[0]....
.L_146:
        /*0960*/ 	.word	0x00000060


	//   ....[1]....
        /*0964*/ 	.word	0x00000130


	//   ....[2]....
        /*0968*/ 	.word	0x000001e0


	//   ....[3]....
        /*096c*/ 	.word	0x000003a0


	//   ....[4]....
        /*0970*/ 	.word	0x00000500


	//   ....[5]....
        /*0974*/ 	.word	0x00000620


	//   ....[6]....
        /*0978*/ 	.word	0x00000780


	//   ....[7]....
        /*097c*/ 	.word	0x000029c0


	//   ....[8]....
        /*0980*/ 	.word	0x000029d0


	//   ....[9]....
        /*0984*/ 	.word	0x00003880


	//   ....[10]....
        /*0988*/ 	.word	0x00003890


	//   ....[11]....
        /*098c*/ 	.word	0x00004750


	//   ....[12]....
        /*0990*/ 	.word	0x00004760


	//   ....[13]....
        /*0994*/ 	.word	0x00005ab0


	//   ....[14]....
        /*0998*/ 	.word	0x00005ac0


	//   ....[15]....
        /*099c*/ 	.word	0x000069a0


	//   ....[16]....
        /*09a0*/ 	.word	0x000069b0


	//   ....[17]....
        /*09a4*/ 	.word	0x000078f0


	//   ....[18]....
        /*09a8*/ 	.word	0x00007900


	//   ....[19]....
        /*09ac*/ 	.word	0x00008a30


	//   ....[20]....
        /*09b0*/ 	.word	0x00008a40


	//   ....[21]....
        /*09b4*/ 	.word	0x00008b50


	//   ....[22]....
        /*09b8*/ 	.word	0x00008b60


	//   ....[23]....
        /*09bc*/ 	.word	0x00008c80


	//   ....[24]....
        /*09c0*/ 	.word	0x00008c90


	//   ....[25]....
        /*09c4*/ 	.word	0x00009000


	//   ....[26]....
        /*09c8*/ 	.word	0x00009020


	//   ....[27]....
        /*09cc*/ 	.word	0x00009110


	//   ....[28]....
        /*09d0*/ 	.word	0x00009130


	//   ....[29]....
        /*09d4*/ 	.word	0x00009220


	//   ....[30]....
        /*09d8*/ 	.word	0x00009240


	//   ....[31]....
        /*09dc*/ 	.word	0x000099b0


	//   ....[32]....
        /*09e0*/ 	.word	0x00009f10


	//   ....[33]....
        /*09e4*/ 	.word	0x00009f20


	//   ....[34]....
        /*09e8*/ 	.word	0x00009f30


	//   ....[35]....
        /*09ec*/ 	.word	0x00009f40


	//   ....[36]....
        /*09f0*/ 	.word	0x0000bde0


	//   ....[37]....
        /*09f4*/ 	.word	0x0000bdf0


	//   ....[38]....
        /*09f8*/ 	.word	0x0000be00


	//   ....[39]....
        /*09fc*/ 	.word	0x0000be10


	//   ....[40]....
        /*0a00*/ 	.word	0x0000f2c0


	//   ....[41]....
        /*0a04*/ 	.word	0x0000f340


	//   ....[42]....
        /*0a08*/ 	.word	0x0000fa30


	//   ....[43]....
        /*0a0c*/ 	.word	0x0000fae0


	//   ....[44]....
        /*0a10*/ 	.word	0x00012510


	//   ....[45]....
        /*0a14*/ 	.word	0x00012520


	//   ....[46]....
        /*0a18*/ 	.word	0x00012550


	//   ....[47]....
        /*0a1c*/ 	.word	0x00012560


	//   ....[48]....
        /*0a20*/ 	.word	0x00014070


	//   ....[49]....
        /*0a24*/ 	.word	0x00014080


	//   ....[50]....
        /*0a28*/ 	.word	0x00014100


	//   ....[51]....
        /*0a2c*/ 	.word	0x00014110


	//   ....[52]....
        /*0a30*/ 	.word	0x00014e60


	//   ....[53]....
        /*0a34*/ 	.word	0x00014e90


	//   ....[54]....
        /*0a38*/ 	.word	0x00014ec0


	//   ....[55]....
        /*0a3c*/ 	.word	0x00014ef0


	//   ....[56]....
        /*0a40*/ 	.word	0x00014f20


	//   ....[57]....
        /*0a44*/ 	.word	0x00014f50


	//   ....[58]....
        /*0a48*/ 	.word	0x00014f80


	//   ....[59]....
        /*0a4c*/ 	.word	0x00014fb0


	//   ....[60]....
        /*0a50*/ 	.word	0x00014fe0


	//   ....[61]....
        /*0a54*/ 	.word	0x00015010


	//   ....[62]....
        /*0a58*/ 	.word	0x00015040


	//   ....[63]....
        /*0a5c*/ 	.word	0x00015070


	//   ....[64]....
        /*0a60*/ 	.word	0x000150a0


	//   ....[65]....
        /*0a64*/ 	.word	0x000150d0


	//   ....[66]....
        /*0a68*/ 	.word	0x00015100


	//   ....[67]....
        /*0a6c*/ 	.word	0x00015130


	//   ....[68]....
        /*0a70*/ 	.word	0x00015160


	//   ....[69]....
        /*0a74*/ 	.word	0x00015190


	//   ....[70]....
        /*0a78*/ 	.word	0x000151c0


	//   ....[71]....
        /*0a7c*/ 	.word	0x000151e0


	//   ....[72]....
        /*0a80*/ 	.word	0x00015210


	//   ....[73]....
        /*0a84*/ 	.word	0x00015240


	//   ....[74]....
        /*0a88*/ 	.word	0x00015270


	//   ....[75]....
        /*0a8c*/ 	.word	0x000152a0


	//   ....[76]....
        /*0a90*/ 	.word	0x000152b0


	//   ....[77]....
        /*0a94*/ 	.word	0x000152c0


	//   ....[78]....
        /*0a98*/ 	.word	0x000152e0


	//   ....[79]....
        /*0a9c*/ 	.word	0x000152f0


	//   ....[80]....
        /*0aa0*/ 	.word	0x00015300


	//   ....[81]....
        /*0aa4*/ 	.word	0x00015310


	//   ....[82]....
        /*0aa8*/ 	.word	0x00015340


	//   ....[83]....
        /*0aac*/ 	.word	0x00015370


	//   ....[84]....
        /*0ab0*/ 	.word	0x00015930


	//   ....[85]....
        /*0ab4*/ 	.word	0x00015970


	//   ....[86]....
        /*0ab8*/ 	.word	0x000159a0


	//   ....[87]....
        /*0abc*/ 	.word	0x000159e0


	//   ....[88]....
        /*0ac0*/ 	.word	0x00015fb0


	//   ....[89]....
        /*0ac4*/ 	.word	0x00015fe0


	//   ....[90]....
        /*0ac8*/ 	.word	0x000160a0


	//   ....[91]....
        /*0acc*/ 	.word	0x000160c0


	//   ....[92]....
        /*0ad0*/ 	.word	0x00016180


	//   ....[93]....
        /*0ad4*/ 	.word	0x000161a0


	//   ....[94]....
        /*0ad8*/ 	.word	0x00016270


	//   ....[95]....
        /*0adc*/ 	.word	0x00016290


	//   ....[96]....
        /*0ae0*/ 	.word	0x00016a70


	//   ....[97]....
        /*0ae4*/ 	.word	0x00016a80


	//   ....[98]....
        /*0ae8*/ 	.word	0x00016bc0


	//   ....[99]....
        /*0aec*/ 	.word	0x00016bd0


	//   ....[100]....
        /*0af0*/ 	.word	0x00016d00


	//   ....[101]....
        /*0af4*/ 	.word	0x00016d10


	//   ....[102]....
        /*0af8*/ 	.word	0x00016e40


	//   ....[103]....
        /*0afc*/ 	.word	0x00016e50


	//   ....[104]....
        /*0b00*/ 	.word	0x00016fd0


	//   ....[105]....
        /*0b04*/ 	.word	0x00017180


	//   ....[106]....
        /*0b08*/ 	.word	0x000171b0


	//   ....[107]....
        /*0b0c*/ 	.word	0x000171e0


	//   ....[108]....
        /*0b10*/ 	.word	0x00017210


	//   ....[109]....
        /*0b14*/ 	.word	0x00017240


	//   ....[110]....
        /*0b18*/ 	.word	0x00017270


	//   ....[111]....
        /*0b1c*/ 	.word	0x000173e0


	//   ....[112]....
        /*0b20*/ 	.word	0x00017410


	//   ....[113]....
        /*0b24*/ 	.word	0x00017440


	//   ....[114]....
        /*0b28*/ 	.word	0x00017470


	//   ....[115]....
        /*0b2c*/ 	.word	0x000174a0


	//   ....[116]....
        /*0b30*/ 	.word	0x000174d0


	//   ....[117]....
        /*0b34*/ 	.word	0x00017560


	//   ....[118]....
        /*0b38*/ 	.word	0x00017590


	//   ....[119]....
        /*0b3c*/ 	.word	0x00017610


	//   ....[120]....
        /*0b40*/ 	.word	0x000182b0


	//   ....[121]....
        /*0b44*/ 	.word	0x00019e40


	//   ....[122]....
        /*0b48*/ 	.word	0x00019e70


	//   ....[123]....
        /*0b4c*/ 	.word	0x00019ef0


	//   ....[124]....
        /*0b50*/ 	.word	0x00019f10


	//   ....[125]....
        /*0b54*/ 	.word	0x00019f50


	//   ....[126]....
        /*0b58*/ 	.word	0x00019f70


	//   ....[127]....
        /*0b5c*/ 	.word	0x00019fb0


	//   ....[128]....
        /*0b60*/ 	.word	0x00019fd0


	//   ....[129]....
        /*0b64*/ 	.word	0x0001a010


	//   ....[130]....
        /*0b68*/ 	.word	0x0001a030


	//   ....[131]....
        /*0b6c*/ 	.word	0x0001a070


	//   ....[132]....
        /*0b70*/ 	.word	0x0001a090


	//   ....[133]....
        /*0b74*/ 	.word	0x0001a0d0


	//   ....[134]....
        /*0b78*/ 	.word	0x0001a0e0


	//   ....[135]....
        /*0b7c*/ 	.word	0x0001a100


	//   ....[136]....
        /*0b80*/ 	.word	0x0001a110


	//   ....[137]....
        /*0b84*/ 	.word	0x0001a190


	//   ....[138]....
        /*0b88*/ 	.word	0x0001a1b0


	//   ....[139]....
        /*0b8c*/ 	.word	0x0001a1f0


	//   ....[140]....
        /*0b90*/ 	.word	0x0001a200


	//   ....[141]....
        /*0b94*/ 	.word	0x0001a6f0


	//   ....[142]....
        /*0b98*/ 	.word	0x0001a710


	//   ....[143]....
        /*0b9c*/ 	.word	0x0001a830


	//   ....[144]....
        /*0ba0*/ 	.word	0x0001a840


	//   ....[145]....
        /*0ba4*/ 	.word	0x0001a8c0


	//   ....[146]....
        /*0ba8*/ 	.word	0x0001a8d0


	//   ....[147]....
        /*0bac*/ 	.word	0x0001a950


	//   ....[148]....
        /*0bb0*/ 	.word	0x0001a960


	//   ....[149]....
        /*0bb4*/ 	.word	0x0001a9e0


	//   ....[150]....
        /*0bb8*/ 	.word	0x0001a9f0


	//   ....[151]....
        /*0bbc*/ 	.word	0x0001aa60


	//   ....[152]....
        /*0bc0*/ 	.word	0x0001aa70


	//   ....[153]....
        /*0bc4*/ 	.word	0x0001aae0


	//   ....[154]....
        /*0bc8*/ 	.word	0x0001aaf0


	//   ....[155]....
        /*0bcc*/ 	.word	0x0001ab00


	//   ....[156]....
        /*0bd0*/ 	.word	0x0001ab70


	//   ....[157]....
        /*0bd4*/ 	.word	0x0001ab80


	//   ....[158]....
        /*0bd8*/ 	.word	0x0001ab90


	//   ....[159]....
        /*0bdc*/ 	.word	0x0001abc0


	//   ....[160]....
        /*0be0*/ 	.word	0x0001abe0


	//   ....[161]....
        /*0be4*/ 	.word	0x0001b310


	//   ....[162]....
        /*0be8*/ 	.word	0x0001b340


	//   ....[163]....
        /*0bec*/ 	.word	0x0001b370


	//   ....[164]....
        /*0bf0*/ 	.word	0x0001b380


	//   ....[165]....
        /*0bf4*/ 	.word	0x0001b3b0


	//   ....[166]....
        /*0bf8*/ 	.word	0x0001b450


	//   ....[167]....
        /*0bfc*/ 	.word	0x0001b470


	//   ....[168]....
        /*0c00*/ 	.word	0x0001b4f0


	//   ....[169]....
        /*0c04*/ 	.word	0x0001b510


	//   ....[170]....
        /*0c08*/ 	.word	0x0001b590


	//   ....[171]....
        /*0c0c*/ 	.word	0x0001b5b0


	//   ....[172]....
        /*0c10*/ 	.word	0x0001b630


	//   ....[173]....
        /*0c14*/ 	.word	0x0001b650


	//   ....[174]....
        /*0c18*/ 	.word	0x0001b6d0


	//   ....[175]....
        /*0c1c*/ 	.word	0x0001b6f0


	//   ....[176]....
        /*0c20*/ 	.word	0x0001b700


	//   ....[177]....
        /*0c24*/ 	.word	0x0001c050


	//   ....[178]....
        /*0c28*/ 	.word	0x0001c070


	//   ....[179]....
        /*0c2c*/ 	.word	0x0001c080


	//   ....[180]....
        /*0c30*/ 	.word	0x0001c090


	//   ....[181]....
        /*0c34*/ 	.word	0x0001c0a0


	//   ....[182]....
        /*0c38*/ 	.word	0x0001c0f0


	//   ....[183]....
        /*0c3c*/ 	.word	0x0001c110


	//   ....[184]....
        /*0c40*/ 	.word	0x0001c130


	//   ....[185]....
        /*0c44*/ 	.word	0x0001c140


	//   ....[186]....
        /*0c48*/ 	.word	0x0001c180


	//   ....[187]....
        /*0c4c*/ 	.word	0x0001c190


	//   ....[188]....
        /*0c50*/ 	.word	0x0001c1d0


	//   ....[189]....
        /*0c54*/ 	.word	0x0001c1e0


	//   ....[190]....
        /*0c58*/ 	.word	0x0001c220


	//   ....[191]....
        /*0c5c*/ 	.word	0x0001c230


	//   ....[192]....
        /*0c60*/ 	.word	0x0001c270


	//   ....[193]....
        /*0c64*/ 	.word	0x0001c280


	//   ....[194]....
        /*0c68*/ 	.word	0x0001c290


	//   ....[195]....
        /*0c6c*/ 	.word	0x0001c2d0


	//   ....[196]....
        /*0c70*/ 	.word	0x0001c340


	//   ....[197]....
        /*0c74*/ 	.word	0x0001c710


	//   ....[198]....
        /*0c78*/ 	.word	0x0001c720


	//   ....[199]....
        /*0c7c*/ 	.word	0x0001c730


	//   ....[200]....
        /*0c80*/ 	.word	0x0001c740


	//   ....[201]....
        /*0c84*/ 	.word	0x0001c790


	//   ....[202]....
        /*0c88*/ 	.word	0x0001c7b0


	//   ....[203]....
        /*0c8c*/ 	.word	0x0001c7d0


	//   ....[204]....
        /*0c90*/ 	.word	0x0001c7e0


	//   ....[205]....
        /*0c94*/ 	.word	0x0001c820


	//   ....[206]....
        /*0c98*/ 	.word	0x0001c830


	//   ....[207]....
        /*0c9c*/ 	.word	0x0001c870


	//   ....[208]....
        /*0ca0*/ 	.word	0x0001c880


	//   ....[209]....
        /*0ca4*/ 	.word	0x0001c8c0


	//   ....[210]....
        /*0ca8*/ 	.word	0x0001c8d0


	//   ....[211]....
        /*0cac*/ 	.word	0x0001c910


	//   ....[212]....
        /*0cb0*/ 	.word	0x0001c920


	//   ....[213]....
        /*0cb4*/ 	.word	0x0001c930


	//   ....[214]....
        /*0cb8*/ 	.word	0x0001c970


	//   ....[215]....
        /*0cbc*/ 	.word	0x0001c990


	//   ....[216]....
        /*0cc0*/ 	.word	0x0001c9f0


	//   ....[217]....
        /*0cc4*/ 	.word	0x0001dbc0


	//   ....[218]....
        /*0cc8*/ 	.word	0x0001dbf0


	//   ....[219]....
        /*0ccc*/ 	.word	0x0001dc20


	//   ....[220]....
        /*0cd0*/ 	.word	0x0001dc50


	//   ....[221]....
        /*0cd4*/ 	.word	0x0001dc80


	//   ....[222]....
        /*0cd8*/ 	.word	0x0001dcb0


	//   ....[223]....
        /*0cdc*/ 	.word	0x0001dce0


	//   ....[224]....
        /*0ce0*/ 	.word	0x0001dd10


	//   ....[225]....
        /*0ce4*/ 	.word	0x0001de90


	//   ....[226]....
        /*0ce8*/ 	.word	0x0001dec0


	//   ....[227]....
        /*0cec*/ 	.word	0x0001def0


	//   ....[228]....
        /*0cf0*/ 	.word	0x0001df20


	//   ....[229]....
        /*0cf4*/ 	.word	0x0001df50


	//   ....[230]....
        /*0cf8*/ 	.word	0x0001df80


	//   ....[231]....
        /*0cfc*/ 	.word	0x0001e040


	//   ....[232]....
        /*0d00*/ 	.word	0x0001e060


	//   ....[233]....
        /*0d04*/ 	.word	0x0001e0d0


	//   ....[234]....
        /*0d08*/ 	.word	0x0001e560


	//   ....[235]....
        /*0d0c*/ 	.word	0x0001e900


	//   ....[236]....
        /*0d10*/ 	.word	0x0001e990


	//   ....[237]....
        /*0d14*/ 	.word	0x0001ea20


	//   ....[238]....
        /*0d18*/ 	.word	0x0001eab0


	//   ....[239]....
        /*0d1c*/ 	.word	0x0001eb40


	//   ....[240]....
        /*0d20*/ 	.word	0x0001ebd0


	//   ....[241]....
        /*0d24*/ 	.word	0x0001ecb0


	//   ....[242]....
        /*0d28*/ 	.word	0x0001ed40


	//   ....[243]....
        /*0d2c*/ 	.word	0x0001ede0


	//   ....[244]....
        /*0d30*/ 	.word	0x0001ee70


	//   ....[245]....
        /*0d34*/ 	.word	0x0001ef00


	//   ....[246]....
        /*0d38*/ 	.word	0x0001ef90


	//   ....[247]....
        /*0d3c*/ 	.word	0x0001f070


	//   ....[248]....
        /*0d40*/ 	.word	0x0001f100


	//   ....[249]....
        /*0d44*/ 	.word	0x0001f190


	//   ....[250]....
        /*0d48*/ 	.word	0x0001f220


	//   ....[251]....
        /*0d4c*/ 	.word	0x0001f2b0


	//   ....[252]....
        /*0d50*/ 	.word	0x0001f340


	//   ....[253]....
        /*0d54*/ 	.word	0x0001f420


	//   ....[254]....
        /*0d58*/ 	.word	0x0001f4d0


	//   ....[255]....
        /*0d5c*/ 	.word	0x0001f560


	//   ....[0]....
        /*0d60*/ 	.word	0x0001f5b0


	//   ....[1]....
        /*0d64*/ 	.word	0x0001f600


	//   ....[2]....
        /*0d68*/ 	.word	0x0001f6e0


	//   ....[3]....
        /*0d6c*/ 	.word	0x0001f770


	//   ....[4]....
        /*0d70*/ 	.word	0x0001f7c0


	//   ....[5]....
        /*0d74*/ 	.word	0x0001f810


	//   ....[6]....
        /*0d78*/ 	.word	0x0001fa50


	//   ....[7]....
        /*0d7c*/ 	.word	0x0001fb70


	//   ....[8]....
        /*0d80*/ 	.word	0x0001fca0


	//   ....[9]....
        /*0d84*/ 	.word	0x0001fd40


	//   ....[10]....
        /*0d88*/ 	.word	0x0001fda0


	//   ....[11]....
        /*0d8c*/ 	.word	0x0001fe20


	//   ....[12]....
        /*0d90*/ 	.word	0x0001fe80


	//   ....[13]....
        /*0d94*/ 	.word	0x0001ff00


	//   ....[14]....
        /*0d98*/ 	.word	0x0001ff60


	//   ....[15]....
        /*0d9c*/ 	.word	0x0001ffe0


	//   ....[16]....
        /*0da0*/ 	.word	0x00020040


	//   ....[17]....
        /*0da4*/ 	.word	0x000200c0


	//   ....[18]....
        /*0da8*/ 	.word	0x00020120


	//   ....[19]....
        /*0dac*/ 	.word	0x000201a0


	//   ....[20]....
        /*0db0*/ 	.word	0x00020200


	//   ....[21]....
        /*0db4*/ 	.word	0x00020260


	//   ....[22]....
        /*0db8*/ 	.word	0x000202c0


	//   ....[23]....
        /*0dbc*/ 	.word	0x00020350


	//   ....[24]....
        /*0dc0*/ 	.word	0x000203b0


	//   ....[25]....
        /*0dc4*/ 	.word	0x00020430


	//   ....[26]....
        /*0dc8*/ 	.word	0x00020490


	//   ....[27]....
        /*0dcc*/ 	.word	0x00020500


	//   ....[28]....
        /*0dd0*/ 	.word	0x00020560


	//   ....[29]....
        /*0dd4*/ 	.word	0x000205e0


	//   ....[30]....
        /*0dd8*/ 	.word	0x00020640


	//   ....[31]....
        /*0ddc*/ 	.word	0x000206c0


	//   ....[32]....
        /*0de0*/ 	.word	0x00020720


	//   ....[33]....
        /*0de4*/ 	.word	0x000207a0


	//   ....[34]....
        /*0de8*/ 	.word	0x00020800


	//   ....[35]....
        /*0dec*/ 	.word	0x00020870


	//   ....[36]....
        /*0df0*/ 	.word	0x000208d0


	//   ....[37]....
        /*0df4*/ 	.word	0x00020930


	//   ....[38]....
        /*0df8*/ 	.word	0x00020a20


	//   ....[39]....
        /*0dfc*/ 	.word	0x00020a70


	//   ....[40]....
        /*0e00*/ 	.word	0x00020b00


	//   ....[41]....
        /*0e04*/ 	.word	0x00020b90


	//   ....[42]....
        /*0e08*/ 	.word	0x00020c20


	//   ....[43]....
        /*0e0c*/ 	.word	0x00020cb0


	//   ....[44]....
        /*0e10*/ 	.word	0x00020d40


	//   ....[45]....
        /*0e14*/ 	.word	0x00020dd0


	//   ....[46]....
        /*0e18*/ 	.word	0x00020e90


	//   ....[47]....
        /*0e1c*/ 	.word	0x00021160


	//   ....[48]....
        /*0e20*/ 	.word	0x00021260


	//   ....[49]....
        /*0e24*/ 	.word	0x00021320


	//   ....[50]....
        /*0e28*/ 	.word	0x000213c0


	//   ....[51]....
        /*0e2c*/ 	.word	0x00021470


	//   ....[52]....
        /*0e30*/ 	.word	0x000214f0


	//   ....[53]....
        /*0e34*/ 	.word	0x00021590


	//   ....[54]....
        /*0e38*/ 	.word	0x00021610


	//   ....[55]....
        /*0e3c*/ 	.word	0x000216b0


	//   ....[56]....
        /*0e40*/ 	.word	0x00021740


	//   ....[57]....
        /*0e44*/ 	.word	0x000217d0


	//   ....[58]....
        /*0e48*/ 	.word	0x00021850


	//   ....[59]....
        /*0e4c*/ 	.word	0x000218f0


	//   ....[60]....
        /*0e50*/ 	.word	0x00021970


	//   ....[61]....
        /*0e54*/ 	.word	0x00021a10


	//   ....[62]....
        /*0e58*/ 	.word	0x00021a90


	//   ....[63]....
        /*0e5c*/ 	.word	0x00021b30


	//   ....[64]....
        /*0e60*/ 	.word	0x00021b90


	//   ....[65]....
        /*0e64*/ 	.word	0x00021c50


	//   ....[66]....
        /*0e68*/ 	.word	0x00021ce0


	//   ....[67]....
        /*0e6c*/ 	.word	0x00021d90


	//   ....[68]....
        /*0e70*/ 	.word	0x00021f50


	//   ....[69]....
        /*0e74*/ 	.word	0x00021fe0


	//   ....[70]....
        /*0e78*/ 	.word	0x000220e0


	//   ....[71]....
        /*0e7c*/ 	.word	0x00022130


	//   ....[72]....
        /*0e80*/ 	.word	0x00022230


	//   ....[73]....
        /*0e84*/ 	.word	0x00022280


	//   ....[74]....
        /*0e88*/ 	.word	0x00022380


	//   ....[75]....
        /*0e8c*/ 	.word	0x000223d0


	//   ....[76]....
        /*0e90*/ 	.word	0x00022430


	//   ....[77]....
        /*0e94*/ 	.word	0x00022520


	//   ....[78]....
        /*0e98*/ 	.word	0x00022620


	//   ....[79]....
        /*0e9c*/ 	.word	0x00022670


	//   ....[80]....
        /*0ea0*/ 	.word	0x000226d0


	//   ....[81]....
        /*0ea4*/ 	.word	0x000227b0


	//   ....[82]....
        /*0ea8*/ 	.word	0x00022810


	//   ....[83]....
        /*0eac*/ 	.word	0x000228f0


	//   ....[84]....
        /*0eb0*/ 	.word	0x00022950


	//   ....[85]....
        /*0eb4*/ 	.word	0x00022a00


	//   ....[86]....
        /*0eb8*/ 	.word	0x00022a60


	//   ....[87]....
        /*0ebc*/ 	.word	0x00022b10


	//   ....[88]....
        /*0ec0*/ 	.word	0x00022bc0


	//   ....[89]....
        /*0ec4*/ 	.word	0x00022c20


	//   ....[90]....
        /*0ec8*/ 	.word	0x00022c80


	//   ....[91]....
        /*0ecc*/ 	.word	0x00022d70


	//   ....[92]....
        /*0ed0*/ 	.word	0x00022dd0


	//   ....[93]....
        /*0ed4*/ 	.word	0x00022ed0


	//   ....[94]....
        /*0ed8*/ 	.word	0x00022f30


	//   ....[95]....
        /*0edc*/ 	.word	0x00023030


	//   ....[96]....
        /*0ee0*/ 	.word	0x00023090


	//   ....[97]....
        /*0ee4*/ 	.word	0x00023190


	//   ....[98]....
        /*0ee8*/ 	.word	0x000231f0


	//   ....[99]....
        /*0eec*/ 	.word	0x000232f0


	//   ....[100]....
        /*0ef0*/ 	.word	0x00023350


	//   ....[101]....
        /*0ef4*/ 	.word	0x00023440


	//   ....[102]....
        /*0ef8*/ 	.word	0x000234a0


	//   ....[103]....
        /*0efc*/ 	.word	0x00023580


	//   ....[104]....
        /*0f00*/ 	.word	0x000236b0


	//   ....[105]....
        /*0f04*/ 	.word	0x00023750


	//   ....[106]....
        /*0f08*/ 	.word	0x000237b0


	//   ....[107]....
        /*0f0c*/ 	.word	0x00023860


	//   ....[108]....
        /*0f10*/ 	.word	0x000238f0


	//   ....[109]....
        /*0f14*/ 	.word	0x00023980


	//   ....[110]....
        /*0f18*/ 	.word	0x000239e0


	//   ....[111]....
        /*0f1c*/ 	.word	0x00023a90


	//   ....[112]....
        /*0f20*/ 	.word	0x00023af0


	//   ....[113]....
        /*0f24*/ 	.word	0x00023ba0


	//   ....[114]....
        /*0f28*/ 	.word	0x00023c00


	//   ....[115]....
        /*0f2c*/ 	.word	0x00023cb0


	//   ....[116]....
        /*0f30*/ 	.word	0x00023d10


	//   ....[117]....
        /*0f34*/ 	.word	0x00023dc0


	//   ....[118]....
        /*0f38*/ 	.word	0x00023e20


	//   ....[119]....
        /*0f3c*/ 	.word	0x00023ed0


	//   ....[120]....
        /*0f40*/ 	.word	0x00023f60


	//   ....[121]....
        /*0f44*/ 	.word	0x00023ff0


	//   ....[122]....
        /*0f48*/ 	.word	0x00024070


	//   ....[123]....
        /*0f4c*/ 	.word	0x00024100


	//   ....[124]....
        /*0f50*/ 	.word	0x000241f0


	//   ....[125]....
        /*0f54*/ 	.word	0x00024280


	//   ....[126]....
        /*0f58*/ 	.word	0x000242e0


	//   ....[127]....
        /*0f5c*/ 	.word	0x00024390


	//   ....[128]....
        /*0f60*/ 	.word	0x000243f0


	//   ....[129]....
        /*0f64*/ 	.word	0x000244a0


	//   ....[130]....
        /*0f68*/ 	.word	0x00024500


	//   ....[131]....
        /*0f6c*/ 	.word	0x000245b0


	//   ....[132]....
        /*0f70*/ 	.word	0x00024610


	//   ....[133]....
        /*0f74*/ 	.word	0x000246c0


	//   ....[134]....
        /*0f78*/ 	.word	0x00024720


	//   ....[135]....
        /*0f7c*/ 	.word	0x000247d0


	//   ....[136]....
        /*0f80*/ 	.word	0x00024830


	//   ....[137]....
        /*0f84*/ 	.word	0x000248e0


	//   ....[138]....
        /*0f88*/ 	.word	0x00024940


	//   ....[139]....
        /*0f8c*/ 	.word	0x000249f0


	//   ....[140]....
        /*0f90*/ 	.word	0x00024a50


	//   ....[141]....
        /*0f94*/ 	.word	0x00024b00


	//   ....[142]....
        /*0f98*/ 	.word	0x00024b60


	//   ....[143]....
        /*0f9c*/ 	.word	0x00024c10


	//   ....[144]....
        /*0fa0*/ 	.word	0x00024df0


	//   ....[145]....
        /*0fa4*/ 	.word	0x00024e90


	//   ....[146]....
        /*0fa8*/ 	.word	0x00024fb0


	//   ....[147]....
        /*0fac*/ 	.word	0x00025020


	//   ....[148]....
        /*0fb0*/ 	.word	0x00025090


	//   ....[149]....
        /*0fb4*/ 	.word	0x00025100


	//   ....[150]....
        /*0fb8*/ 	.word	0x00025170


	//   ....[151]....
        /*0fbc*/ 	.word	0x000251f0


	//   ....[152]....
        /*0fc0*/ 	.word	0x00025280


	//   ....[153]....
        /*0fc4*/ 	.word	0x00025310


	//   ....[154]....
        /*0fc8*/ 	.word	0x00025380


	//   ....[155]....
        /*0fcc*/ 	.word	0x000253f0


	//   ....[156]....
        /*0fd0*/ 	.word	0x00025460


	//   ....[157]....
        /*0fd4*/ 	.word	0x000254e0


	//   ....[158]....
        /*0fd8*/ 	.word	0x00025550


	//   ....[159]....
        /*0fdc*/ 	.word	0x000255f0


	//   ....[160]....
        /*0fe0*/ 	.word	0x00025680


	//   ....[161]....
        /*0fe4*/ 	.word	0x000257a0


	//----- nvinfo : EIATTR_REG_RECONFIG
	.align		4
.L_147:
        /*0fe8*/ 	.byte	0x01, 0x54
	.zero		2


	//----- nvinfo : EIATTR_SYSCALL_OFFSETS
	.align		4
        /*0fec*/ 	.byte	0x04, 0x46
        /*0fee*/ 	.short	(.L_149 - .L_148)


	//   ....[0]....
.L_148:
        /*0ff0*/ 	.word	0x000017d0


	//   ....[1]....
        /*0ff4*/ 	.word	0x00001920


	//   ....[2]....
        /*0ff8*/ 	.word	0x00009b50


	//   ....[3]....
        /*0ffc*/ 	.word	0x00009e80


	//   ....[4]....
        /*1000*/ 	.word	0x00019120


	//   ....[5]....
        /*1004*/ 	.word	0x00019290


	//   ....[6]....
        /*1008*/ 	.word	0x000193e0


	//   ....[7]....
        /*100c*/ 	.word	0x00019520


	//   ....[8]....
        /*1010*/ 	.word	0x0001afa0


	//----- nvinfo : EIATTR_MBARRIER_INSTR_OFFSETS
	.align		4
.L_149:
        /*1014*/ 	.byte	0x04, 0x39
        /*1016*/ 	.short	(.L_151 - .L_150)


	//   ....[0]....
.L_150:
        /*1018*/ 	.word	0x00000250
        /*101c*/ 	.word	0x000000ff
        /*1020*/ 	.word	0x00022800
        /*1024*/ 	.short	0x0100
        /*1026*/ 	.byte	0x08
	.zero		1


	//   ....[1]....
        /*1028*/ 	.word	0x00000260
        /*102c*/ 	.word	0x000000ff
        /*1030*/ 	.word	0x00022820
        /*1034*/ 	.short	0x0100
        /*1036*/ 	.byte	0x08
	.zero		1


	//   ....[2]....
        /*1038*/ 	.word	0x00000350
        /*103c*/ 	.word	0x000000ff
        /*1040*/ 	.word	0x00022830
        /*1044*/ 	.short	0x0100
        /*1046*/ 	.byte	0x08
	.zero		1


	//   ....[3]....
        /*1048*/ 	.word	0x00000360
        /*104c*/ 	.word	0x000000ff
        /*1050*/ 	.word	0x00022840
        /*1054*/ 	.short	0x0100
        /*1056*/ 	.byte	0x08
	.zero		1


	//   ....[4]....
        /*1058*/ 	.word	0x00000370
        /*105c*/ 	.word	0x000000ff
        /*1060*/ 	.word	0x00022838
        /*1064*/ 	.short	0x0100
        /*1066*/ 	.byte	0x08
	.zero		1


	//   ....[5]....
        /*1068*/ 	.word	0x00000380
        /*106c*/ 	.word	0x000000ff
        /*1070*/ 	.word	0x00022848
        /*1074*/ 	.short	0x0100
        /*1076*/ 	.byte	0x08
	.zero		1


	//   ....[6]....
        /*1078*/ 	.word	0x000004b0
        /*107c*/ 	.word	0x000000ff
        /*1080*/ 	.word	0x00022850
        /*1084*/ 	.short	0x0100
        /*1086*/ 	.byte	0x08
	.zero		1


	//   ....[7]....
        /*1088*/ 	.word	0x000004c0
        /*108c*/ 	.word	0x000000ff
        /*1090*/ 	.word	0x00022860
        /*1094*/ 	.short	0x0100
        /*1096*/ 	.byte	0x08
	.zero		1


	//   ....[8]....
        /*1098*/ 	.word	0x000004d0
        /*109c*/ 	.word	0x000000ff
        /*10a0*/ 	.word	0x00022858
        /*10a4*/ 	.short	0x0100
        /*10a6*/ 	.byte	0x08
	.zero		1


	//   ....[9]....
        /*10a8*/ 	.word	0x000004e0
        /*10ac*/ 	.word	0x000000ff
        /*10b0*/ 	.word	0x00022868
        /*10b4*/ 	.short	0x0100
        /*10b6*/ 	.byte	0x08
	.zero		1


	//   ....[10]....
        /*10b8*/ 	.word	0x000005d0
        /*10bc*/ 	.word	0x000000ff
        /*10c0*/ 	.word	0x00022870
        /*10c4*/ 	.short	0x0100
        /*10c6*/ 	.byte	0x06
	.zero		1


	//   ....[11]....
        /*10c8*/ 	.word	0x000005e0
        /*10cc*/ 	.word	0x000000ff
        /*10d0*/ 	.word	0x00022880
        /*10d4*/ 	.short	0x0100
        /*10d6*/ 	.byte	0x06
	.zero		1


	//   ....[12]....
        /*10d8*/ 	.word	0x000005f0
        /*10dc*/ 	.word	0x000000ff
        /*10e0*/ 	.word	0x00022878
        /*10e4*/ 	.short	0x0100
        /*10e6*/ 	.byte	0x06
	.zero		1


	//   ....[13]....
        /*10e8*/ 	.word	0x00000600
        /*10ec*/ 	.word	0x000000ff
        /*10f0*/ 	.word	0x00022888
        /*10f4*/ 	.short	0x0100
        /*10f6*/ 	.byte	0x06
	.zero		1


	//   ....[14]....
        /*10f8*/ 	.word	0x00000730
        /*10fc*/ 	.word	0x000000ff
        /*1100*/ 	.word	0x00022890
        /*1104*/ 	.short	0x0100
        /*1106*/ 	.byte	0x08
	.zero		1


	//   ....[15]....
        /*1108*/ 	.word	0x00000740
        /*110c*/ 	.word	0x000000ff
        /*1110*/ 	.word	0x000228a0
        /*1114*/ 	.short	0x0100
        /*1116*/ 	.byte	0x08
	.zero		1


	//   ....[16]....
        /*1118*/ 	.word	0x00000750
        /*111c*/ 	.word	0x000000ff
        /*1120*/ 	.word	0x00022898
        /*1124*/ 	.short	0x0100
        /*1126*/ 	.byte	0x08
	.zero		1


	//   ....[17]....
        /*1128*/ 	.word	0x00000760
        /*112c*/ 	.word	0x000000ff
        /*1130*/ 	.word	0x000228a8
        /*1134*/ 	.short	0x0100
        /*1136*/ 	.byte	0x08
	.zero		1


	//   ....[18]....
        /*1138*/ 	.word	0x000008a0
        /*113c*/ 	.word	0x000000ff
        /*1140*/ 	.word	0x000228b0
        /*1144*/ 	.short	0x0100
        /*1146*/ 	.byte	0x08
	.zero		1


	//   ....[19]....
        /*1148*/ 	.word	0x000008b0
        /*114c*/ 	.word	0x000000ff
        /*1150*/ 	.word	0x000228c0
        /*1154*/ 	.short	0x0100
        /*1156*/ 	.byte	0x08
	.zero		1


	//   ....[20]....
        /*1158*/ 	.word	0x000008c0
        /*115c*/ 	.word	0x000000ff
        /*1160*/ 	.word	0x000228b8
        /*1164*/ 	.short	0x0100
        /*1166*/ 	.byte	0x08
	.zero		1


	//   ....[21]....
        /*1168*/ 	.word	0x000008d0
        /*116c*/ 	.word	0x000000ff
        /*1170*/ 	.word	0x000228c8
        /*1174*/ 	.short	0x0100
        /*1176*/ 	.byte	0x08
	.zero		1


	//   ....[22]....
        /*1178*/ 	.word	0x00002970
        /*117c*/ 	.word	0x00000058
        /*1180*/ 	.word	0x00022890
        /*1184*/ 	.short	0x010a
        /*1186*/ 	.byte	0x3f
	.zero		1


	//   ....[23]....
        /*1188*/ 	.word	0x00005a50
        /*118c*/ 	.word	0x00000058
        /*1190*/ 	.word	0x00022890
        /*1194*/ 	.short	0x010a
        /*1196*/ 	.byte	0x3f
	.zero		1


	//   ....[24]....
        /*1198*/ 	.word	0x00008880
        /*119c*/ 	.word	0x00000058
        /*11a0*/ 	.word	0x00022890
        /*11a4*/ 	.short	0x010a
        /*11a6*/ 	.byte	0x3f
	.zero		1


	//   ....[25]....
        /*11a8*/ 	.word	0x00008e50
        /*11ac*/ 	.word	0x00000004
        /*11b0*/ 	.word	0x00000000
        /*11b4*/ 	.short	0x0101
        /*11b6*/ 	.byte	0x3f
	.zero		1


	//   ....[26]....
        /*11b8*/ 	.word	0x00008e90
        /*11bc*/ 	.word	0x00000058
        /*11c0*/ 	.word	0x000228b0
        /*11c4*/ 	.short	0x010a
        /*11c6*/ 	.byte	0x3f
	.zero		1


	//   ....[27]....
        /*11c8*/ 	.word	0x000093d0
        /*11cc*/ 	.word	0x00000058
        /*11d0*/ 	.word	0x00000000
        /*11d4*/ 	.short	0x0101
        /*11d6*/ 	.byte	0x3f
	.zero		1


	//   ....[28]....
        /*11d8*/ 	.word	0x00009be0
        /*11dc*/ 	.word	0x00000012
        /*11e0*/ 	.word	0x00022800
        /*11e4*/ 	.short	0x010a
        /*11e6*/ 	.byte	0x3f
	.zero		1


	//   ....[29]....
        /*11e8*/ 	.word	0x00009c30
        /*11ec*/ 	.word	0x00000012
        /*11f0*/ 	.word	0x00022800
        /*11f4*/ 	.short	0x010a
        /*11f6*/ 	.byte	0x3f
	.zero		1


	//   ....[30]....
        /*11f8*/ 	.word	0x0000a220
        /*11fc*/ 	.word	0x00000012
        /*1200*/ 	.word	0x00022800
        /*1204*/ 	.short	0x010a
        /*1206*/ 	.byte	0x3f
	.zero		1


	//   ....[31]....
        /*1208*/ 	.word	0x0000bff0
        /*120c*/ 	.word	0x00000012
        /*1210*/ 	.word	0x00022800
        /*1214*/ 	.short	0x010a
        /*1216*/ 	.byte	0x3f
	.zero		1


	//   ....[32]....
        /*1218*/ 	.word	0x0000dc50
        /*121c*/ 	.word	0x00000003
        /*1220*/ 	.word	0x00022830
        /*1224*/ 	.short	0x010a
        /*1226*/ 	.byte	0x3f
	.zero		1


	//   ....[33]....
        /*1228*/ 	.word	0x0000dce0
        /*122c*/ 	.word	0x00000003
        /*1230*/ 	.word	0x00022830
        /*1234*/ 	.short	0x010a
        /*1236*/ 	.byte	0x3f
	.zero		1


	//   ....[34]....
        /*1238*/ 	.word	0x0000fd90
        /*123c*/ 	.word	0x0000002d
        /*1240*/ 	.word	0x00000000
        /*1244*/ 	.short	0x0101
        /*1246*/ 	.byte	0x3f
	.zero		1


	//   ....[35]....
        /*1248*/ 	.word	0x00010fc0
        /*124c*/ 	.word	0x0000000d
        /*1250*/ 	.word	0x00022830
        /*1254*/ 	.short	0x010a
        /*1256*/ 	.byte	0x3f
	.zero		1


	//   ....[36]....
        /*1258*/ 	.word	0x00011010
        /*125c*/ 	.word	0x0000000d
        /*1260*/ 	.word	0x00022830
        /*1264*/ 	.short	0x010a
        /*1266*/ 	.byte	0x3f
	.zero		1


	//   ....[37]....
        /*1268*/ 	.word	0x00011cc0
        /*126c*/ 	.word	0x0000000d
        /*1270*/ 	.word	0x00022850
        /*1274*/ 	.short	0x010a
        /*1276*/ 	.byte	0x3f
	.zero		1


	//   ....[38]....
        /*1278*/ 	.word	0x00011d00
        /*127c*/ 	.word	0x0000000d
        /*1280*/ 	.word	0x00022850
        /*1284*/ 	.short	0x010a
        /*1286*/ 	.byte	0x3f
	.zero		1


	//   ....[39]....
        /*1288*/ 	.word	0x000129e0
        /*128c*/ 	.word	0x000000a9
        /*1290*/ 	.word	0x00000000
        /*1294*/ 	.short	0x0101
        /*1296*/ 	.byte	0x3f
	.zero		1


	//   ....[40]....
        /*1298*/ 	.word	0x00013660
        /*129c*/ 	.word	0x0000005c
        /*12a0*/ 	.word	0x00000000
        /*12a4*/ 	.short	0x0101
        /*12a6*/ 	.byte	0x3f
	.zero		1


	//   ....[41]....
        /*12a8*/ 	.word	0x00013d00
        /*12ac*/ 	.word	0x0000000b
        /*12b0*/ 	.word	0x00022850
        /*12b4*/ 	.short	0x010a
        /*12b6*/ 	.byte	0x3f
	.zero		1


	//   ....[42]....
        /*12b8*/ 	.word	0x00013d80
        /*12bc*/ 	.word	0x0000000b
        /*12c0*/ 	.word	0x00022850
        /*12c4*/ 	.short	0x010a
        /*12c6*/ 	.byte	0x3f
	.zero		1


	//   ....[43]....
        /*12c8*/ 	.word	0x00014540
        /*12cc*/ 	.word	0x00000000
        /*12d0*/ 	.word	0x00000000
        /*12d4*/ 	.short	0x0101
        /*12d6*/ 	.byte	0x3f
	.zero		1


	//   ....[44]....
        /*12d8*/ 	.word	0x00015fd0
        /*12dc*/ 	.word	0x00000000
        /*12e0*/ 	.word	0x00000000
        /*12e4*/ 	.short	0x0101
        /*12e6*/ 	.byte	0x3f
	.zero		1


	//   ....[45]....
        /*12e8*/ 	.word	0x00018390
        /*12ec*/ 	.word	0x00000016
        /*12f0*/ 	.word	0x00022820
        /*12f4*/ 	.short	0x010a
        /*12f6*/ 	.byte	0x3f
	.zero		1


	//   ....[46]....
        /*12f8*/ 	.word	0x00018440
        /*12fc*/ 	.word	0x00000005
        /*1300*/ 	.word	0x000228a0
        /*1304*/ 	.short	0x010a
        /*1306*/ 	.byte	0x3f
	.zero		1


	//   ....[47]....
        /*1308*/ 	.word	0x00018670
        /*130c*/ 	.word	0x00000005
        /*1310*/ 	.word	0x000228c0
        /*1314*/ 	.short	0x010a
        /*1316*/ 	.byte	0x3f
	.zero		1


	//   ....[48]....
        /*1318*/ 	.word	0x000189c0
        /*131c*/ 	.word	0x00000005
        /*1320*/ 	.word	0x000228a0
        /*1324*/ 	.short	0x010a
        /*1326*/ 	.byte	0x3f
	.zero		1


	//   ....[49]....
        /*1328*/ 	.word	0x00018be0
        /*132c*/ 	.word	0x00000005
        /*1330*/ 	.word	0x000228c0
        /*1334*/ 	.short	0x010a
        /*1336*/ 	.byte	0x3f
	.zero		1


	//   ....[50]....
        /*1338*/ 	.word	0x00019ab0
        /*133c*/ 	.word	0x00000007
        /*1340*/ 	.word	0x00022880
        /*1344*/ 	.short	0x010a
        /*1346*/ 	.byte	0x3f
	.zero		1


	//   ....[51]....
        /*1348*/ 	.word	0x0001a380
        /*134c*/ 	.word	0x00000007
        /*1350*/ 	.word	0x00022870
        /*1354*/ 	.short	0x0107
        /*1356*/ 	.byte	0x3f
	.zero		1


	//   ....[52]....
        /*1358*/ 	.word	0x0001a440
        /*135c*/ 	.word	0x00000007
        /*1360*/ 	.word	0x00022870
        /*1364*/ 	.short	0x0101
        /*1366*/ 	.byte	0x3f
	.zero		1


	//   ....[53]....
        /*1368*/ 	.word	0x0001a490
        /*136c*/ 	.word	0x00000007
        /*1370*/ 	.word	0x00022840
        /*1374*/ 	.short	0x010a
        /*1376*/ 	.byte	0x3f
	.zero		1


	//   ....[54]....
        /*1378*/ 	.word	0x0001acc0
        /*137c*/ 	.word	0x00000007
        /*1380*/ 	.word	0x00022830
        /*1384*/ 	.short	0x0107
        /*1386*/ 	.byte	0x3f
	.zero		1


	//   ....[55]....
        /*1388*/ 	.word	0x0001adb0
        /*138c*/ 	.word	0x00000007
        /*1390*/ 	.word	0x00022830
        /*1394*/ 	.short	0x0101
        /*1396*/ 	.byte	0x3f
	.zero		1


	//   ....[56]....
        /*1398*/ 	.word	0x0001b800
        /*139c*/ 	.word	0x00000016
        /*13a0*/ 	.word	0x00022800
        /*13a4*/ 	.short	0x0107
        /*13a6*/ 	.byte	0x3f
	.zero		1


	//   ....[57]....
        /*13a8*/ 	.word	0x0001b8f0
        /*13ac*/ 	.word	0x00000016
        /*13b0*/ 	.word	0x00022800
        /*13b4*/ 	.short	0x0101
        /*13b6*/ 	.byte	0x3f
	.zero		1


	//   ....[58]....
        /*13b8*/ 	.word	0x0001b920
        /*13bc*/ 	.word	0x00000016
        /*13c0*/ 	.word	0x00022820
        /*13c4*/ 	.short	0x010a
        /*13c6*/ 	.byte	0x3f
	.zero		1


	//   ....[59]....
        /*13c8*/ 	.word	0x0001bdd0
        /*13cc*/ 	.word	0x00000000
        /*13d0*/ 	.word	0x00022880
        /*13d4*/ 	.short	0x010a
        /*13d6*/ 	.byte	0x3f
	.zero		1


	//   ....[60]....
        /*13d8*/ 	.word	0x0001c3c0
        /*13dc*/ 	.word	0x00000000
        /*13e0*/ 	.word	0x00022870
        /*13e4*/ 	.short	0x0107
        /*13e6*/ 	.byte	0x3f
	.zero		1


	//   ....[61]....
        /*13e8*/ 	.word	0x0001c480
        /*13ec*/ 	.word	0x00000000
        /*13f0*/ 	.word	0x00022870
        /*13f4*/ 	.short	0x0101
        /*13f6*/ 	.byte	0x3f
	.zero		1


	//   ....[62]....
        /*13f8*/ 	.word	0x0001c4b0
        /*13fc*/ 	.word	0x00000000
        /*1400*/ 	.word	0x00022840
        /*1404*/ 	.short	0x010a
        /*1406*/ 	.byte	0x3f
	.zero		1


	//   ....[63]....
        /*1408*/ 	.word	0x0001ca70
        /*140c*/ 	.word	0x00000000
        /*1410*/ 	.word	0x00022830
        /*1414*/ 	.short	0x0107
        /*1416*/ 	.byte	0x3f
	.zero		1


	//   ....[64]....
        /*1418*/ 	.word	0x0001cb40
        /*141c*/ 	.word	0x00000000
        /*1420*/ 	.word	0x00022830
        /*1424*/ 	.short	0x0101
        /*1426*/ 	.byte	0x3f
	.zero		1


	//   ....[65]....
        /*1428*/ 	.word	0x0001cbc0
        /*142c*/ 	.word	0x00000000
        /*1430*/ 	.word	0x00022870
        /*1434*/ 	.short	0x010a
        /*1436*/ 	.byte	0x3f
	.zero		1


	//   ....[66]....
        /*1438*/ 	.word	0x0001cc50
        /*143c*/ 	.word	0x00000000
        /*1440*/ 	.word	0x00022860
        /*1444*/ 	.short	0x010a
        /*1446*/ 	.byte	0x3f
	.zero		1


	//   ....[67]....
        /*1448*/ 	.word	0x0001d160
        /*144c*/ 	.word	0x00000000
        /*1450*/ 	.word	0x00022850
        /*1454*/ 	.short	0x0101
        /*1456*/ 	.byte	0x3f
	.zero		1


	//   ....[68]....
        /*1458*/ 	.word	0x0001d1f0
        /*145c*/ 	.word	0x00000000
        /*1460*/ 	.word	0x00000000
        /*1464*/ 	.short	0x0101
        /*1466*/ 	.byte	0x3f
	.zero		1


	//   ....[69]....
        /*1468*/ 	.word	0x0001d3b0
        /*146c*/ 	.word	0x00000011
        /*1470*/ 	.word	0x00022870
        /*1474*/ 	.short	0x010a
        /*1476*/ 	.byte	0x3f
	.zero		1


	//   ....[70]....
        /*1478*/ 	.word	0x0001d430
        /*147c*/ 	.word	0x00000011
        /*1480*/ 	.word	0x00022860
        /*1484*/ 	.short	0x010a
        /*1486*/ 	.byte	0x3f
	.zero		1


	//   ....[71]....
        /*1488*/ 	.word	0x0001d950
        /*148c*/ 	.word	0x00000011
        /*1490*/ 	.word	0x00022850
        /*1494*/ 	.short	0x0101
        /*1496*/ 	.byte	0x3f
	.zero		1


	//   ....[72]....
        /*1498*/ 	.word	0x0001da10
        /*149c*/ 	.word	0x00000011
        /*14a0*/ 	.word	0x00000000
        /*14a4*/ 	.short	0x0101
        /*14a6*/ 	.byte	0x3f
	.zero		1


	//   ....[73]....
        /*14a8*/ 	.word	0x0001e4e0
        /*14ac*/ 	.word	0x00000007
        /*14b0*/ 	.word	0x00022820
        /*14b4*/ 	.short	0x010a
        /*14b6*/ 	.byte	0x3f
	.zero		1


	//   ....[74]....
        /*14b8*/ 	.word	0x0001e650
        /*14bc*/ 	.word	0x00000005
        /*14c0*/ 	.word	0x00022840
        /*14c4*/ 	.short	0x010a
        /*14c6*/ 	.byte	0x3f
	.zero		1


	//   ....[75]....
        /*14c8*/ 	.word	0x0001e6f0
        /*14cc*/ 	.word	0x00000003
        /*14d0*/ 	.word	0x00022840
        /*14d4*/ 	.short	0x010a
        /*14d6*/ 	.byte	0x3f
	.zero		1


	//   ....[76]....
        /*14d8*/ 	.word	0x0001e730
        /*14dc*/ 	.word	0x00000005
        /*14e0*/ 	.word	0x00022860
        /*14e4*/ 	.short	0x010a
        /*14e6*/ 	.byte	0x3f
	.zero		1


	//   ....[77]....
        /*14e8*/ 	.word	0x0001e770
        /*14ec*/ 	.word	0x00000003
        /*14f0*/ 	.word	0x00022860
        /*14f4*/ 	.short	0x010a
        /*14f6*/ 	.byte	0x3f
	.zero		1


	//   ....[78]....
        /*14f8*/ 	.word	0x0001e7b0
        /*14fc*/ 	.word	0x00000005
        /*1500*/ 	.word	0x00022880
        /*1504*/ 	.short	0x010a
        /*1506*/ 	.byte	0x3f
	.zero		1


	//   ....[79]....
        /*1508*/ 	.word	0x0001e7f0
        /*150c*/ 	.word	0x00000003
        /*1510*/ 	.word	0x00022880
        /*1514*/ 	.short	0x010a
        /*1516*/ 	.byte	0x3f
	.zero		1


	//   ....[80]....
        /*1518*/ 	.word	0x0001e850
        /*151c*/ 	.word	0x00000058
        /*1520*/ 	.word	0x00022890
        /*1524*/ 	.short	0x010a
        /*1526*/ 	.byte	0x3f
	.zero		1


	//   ....[81]....
        /*1528*/ 	.word	0x0001ec00
        /*152c*/ 	.word	0x00000058
        /*1530*/ 	.word	0x00022890
        /*1534*/ 	.short	0x010a
        /*1536*/ 	.byte	0x3f
	.zero		1


	//   ....[82]....
        /*1538*/ 	.word	0x0001efc0
        /*153c*/ 	.word	0x00000058
        /*1540*/ 	.word	0x00022890
        /*1544*/ 	.short	0x010a
        /*1546*/ 	.byte	0x3f
	.zero		1


	//   ....[83]....
        /*1548*/ 	.word	0x0001f370
        /*154c*/ 	.word	0x00000058
        /*1550*/ 	.word	0x000228b0
        /*1554*/ 	.short	0x010a
        /*1556*/ 	.byte	0x3f
	.zero		1


	//   ....[84]....
        /*1558*/ 	.word	0x0001f630
        /*155c*/ 	.word	0x00000012
        /*1560*/ 	.word	0x00022800
        /*1564*/ 	.short	0x010a
        /*1566*/ 	.byte	0x3f
	.zero		1


	//   ....[85]....
        /*1568*/ 	.word	0x0001f850
        /*156c*/ 	.word	0x00000012
        /*1570*/ 	.word	0x00022800
        /*1574*/ 	.short	0x010a
        /*1576*/ 	.byte	0x3f
	.zero		1


	//   ....[86]....
        /*1578*/ 	.word	0x0001f8a0
        /*157c*/ 	.word	0x00000003
        /*1580*/ 	.word	0x00022830
        /*1584*/ 	.short	0x010a
        /*1586*/ 	.byte	0x3f
	.zero		1


	//   ....[87]....
        /*1588*/ 	.word	0x0001f8f0
        /*158c*/ 	.word	0x0000000d
        /*1590*/ 	.word	0x00022830
        /*1594*/ 	.short	0x010a
        /*1596*/ 	.byte	0x3f
	.zero		1


	//   ....[88]....
        /*1598*/ 	.word	0x0001f940
        /*159c*/ 	.word	0x0000000d
        /*15a0*/ 	.word	0x00022850
        /*15a4*/ 	.short	0x010a
        /*15a6*/ 	.byte	0x3f
	.zero		1


	//   ....[89]....
        /*15a8*/ 	.word	0x0001f990
        /*15ac*/ 	.word	0x0000000b
        /*15b0*/ 	.word	0x00022850
        /*15b4*/ 	.short	0x010a
        /*15b6*/ 	.byte	0x3f
	.zero		1


	//   ....[90]....
        /*15b8*/ 	.word	0x00020f50
        /*15bc*/ 	.word	0x00000016
        /*15c0*/ 	.word	0x00022820
        /*15c4*/ 	.short	0x010a
        /*15c6*/ 	.byte	0x3f
	.zero		1


	//   ....[91]....
        /*15c8*/ 	.word	0x00020fa0
        /*15cc*/ 	.word	0x00000005
        /*15d0*/ 	.word	0x000228a0
        /*15d4*/ 	.short	0x010a
        /*15d6*/ 	.byte	0x3f
	.zero		1


	//   ....[92]....
        /*15d8*/ 	.word	0x00020ff0
        /*15dc*/ 	.word	0x00000005
        /*15e0*/ 	.word	0x000228c0
        /*15e4*/ 	.short	0x010a
        /*15e6*/ 	.byte	0x3f
	.zero		1


	//   ....[93]....
        /*15e8*/ 	.word	0x00021040
        /*15ec*/ 	.word	0x00000005
        /*15f0*/ 	.word	0x000228a0
        /*15f4*/ 	.short	0x010a
        /*15f6*/ 	.byte	0x3f
	.zero		1


	//   ....[94]....
        /*15f8*/ 	.word	0x00021090
        /*15fc*/ 	.word	0x00000005
        /*1600*/ 	.word	0x000228c0
        /*1604*/ 	.short	0x010a
        /*1606*/ 	.byte	0x3f
	.zero		1


	//   ....[95]....
        /*1608*/ 	.word	0x000211b0
        /*160c*/ 	.word	0x00000007
        /*1610*/ 	.word	0x00022880
        /*1614*/ 	.short	0x010a
        /*1616*/ 	.byte	0x3f
	.zero		1


	//   ....[96]....
        /*1618*/ 	.word	0x00021ea0
        /*161c*/ 	.word	0x00000007
        /*1620*/ 	.word	0x00022840
        /*1624*/ 	.short	0x010a
        /*1626*/ 	.byte	0x3f
	.zero		1


	//   ....[97]....
        /*1628*/ 	.word	0x000235b0
        /*162c*/ 	.word	0x00000016
        /*1630*/ 	.word	0x00022820
        /*1634*/ 	.short	0x010a
        /*1636*/ 	.byte	0x3f
	.zero		1


	//   ....[98]....
        /*1638*/ 	.word	0x00023600
        /*163c*/ 	.word	0x00000000
        /*1640*/ 	.word	0x00022880
        /*1644*/ 	.short	0x010a
        /*1646*/ 	.byte	0x3f
	.zero		1


	//   ....[99]....
        /*1648*/ 	.word	0x00024140
        /*164c*/ 	.word	0x00000000
        /*1650*/ 	.word	0x00022840
        /*1654*/ 	.short	0x010a
        /*1656*/ 	.byte	0x3f
	.zero		1


	//   ....[100]....
        /*1658*/ 	.word	0x00024c50
        /*165c*/ 	.word	0x00000000
        /*1660*/ 	.word	0x00022870
        /*1664*/ 	.short	0x010a
        /*1666*/ 	.byte	0x3f
	.zero		1


	//   ....[101]....
        /*1668*/ 	.word	0x00024ca0
        /*166c*/ 	.word	0x00000000
        /*1670*/ 	.word	0x00022860
        /*1674*/ 	.short	0x010a
        /*1676*/ 	.byte	0x3f
	.zero		1


	//   ....[102]....
        /*1678*/ 	.word	0x00024cf0
        /*167c*/ 	.word	0x00000011
        /*1680*/ 	.word	0x00022870
        /*1684*/ 	.short	0x010a
        /*1686*/ 	.byte	0x3f
	.zero		1


	//   ....[103]....
        /*1688*/ 	.word	0x00024d40
        /*168c*/ 	.word	0x00000011
        /*1690*/ 	.word	0x00022860
        /*1694*/ 	.short	0x010a
        /*1696*/ 	.byte	0x3f
	.zero		1


	//   ....[104]....
        /*1698*/ 	.word	0x000256c0
        /*169c*/ 	.word	0x00000007
        /*16a0*/ 	.word	0x00022820
        /*16a4*/ 	.short	0x010a
        /*16a6*/ 	.byte	0x3f
	.zero		1


	//   ....[105]....
        /*16a8*/ 	.word	0x00025860
        /*16ac*/ 	.word	0x00000005
        /*16b0*/ 	.word	0x00022840
        /*16b4*/ 	.short	0x010a
        /*16b6*/ 	.byte	0x3f
	.zero		1


	//   ....[106]....
        /*16b8*/ 	.word	0x000258b0
        /*16bc*/ 	.word	0x00000003
        /*16c0*/ 	.word	0x00022840
        /*16c4*/ 	.short	0x010a
        /*16c6*/ 	.byte	0x3f
	.zero		1


	//   ....[107]....
        /*16c8*/ 	.word	0x00025900
        /*16cc*/ 	.word	0x00000005
        /*16d0*/ 	.word	0x00022860
        /*16d4*/ 	.short	0x010a
        /*16d6*/ 	.byte	0x3f
	.zero		1


	//   ....[108]....
        /*16d8*/ 	.word	0x00025950
        /*16dc*/ 	.word	0x00000003
        /*16e0*/ 	.word	0x00022860
        /*16e4*/ 	.short	0x010a
        /*16e6*/ 	.byte	0x3f
	.zero		1


	//   ....[109]....
        /*16e8*/ 	.word	0x000259a0
        /*16ec*/ 	.word	0x00000005
        /*16f0*/ 	.word	0x00022880
        /*16f4*/ 	.short	0x010a
        /*16f6*/ 	.byte	0x3f
	.zero		1


	//----- nvinfo : EIATTR_NUM_MBARRIERS
	.align		4
.L_151:
        /*16f8*/ 	.byte	0x03, 0x38
        /*16fa*/ 	.short	0x0016


	//----- nvinfo : EIATTR_EXIT_INSTR_OFFSETS
	.align		4
        /*16fc*/ 	.byte	0x04, 0x1c
        /*16fe*/ 	.short	(.L_153 - .L_152)


	//   ....[0]....
.L_152:
        /*1700*/ 	.word	0x0001e840


	//----- nvinfo : EIATTR_MAX_THREADS
	.align		4
.L_153:
        /*1704*/ 	.byte	0x04, 0x05
        /*1706*/ 	.short	(.L_155 - .L_154)
.L_154:
        /*1708*/ 	.word	0x00000180
        /*170c*/ 	.word	0x00000001
        /*1710*/ 	.word	0x00000001


	//----- nvinfo : EIATTR_CRS_STACK_SIZE
	.align		4
.L_155:
        /*1714*/ 	.byte	0x04, 0x1e
        /*1716*/ 	.short	(.L_157 - .L_156)
.L_156:
        /*1718*/ 	.word	0x00000000


	//----- nvinfo : EIATTR_CBANK_PARAM_SIZE
	.align		4
.L_157:
        /*171c*/ 	.byte	0x03, 0x19
        /*171e*/ 	.short	0x0af0


	//----- nvinfo : EIATTR_PARAM_CBANK
	.align		4
        /*1720*/ 	.byte	0x04, 0x0a
        /*1722*/ 	.short	(.L_159 - .L_158)
	.align		4
.L_158:
        /*1724*/ 	.word	index@(.nv.constant0._ZN7cutlass13device_kernelIN5flash11enable_sm90INS1_16FlashAttnFwdSm90INS1_25CollectiveMainloopFwdSm90ILi2EN4cute5tupleIJNS5_1CILi1EEES8_S8_EEENS6_IJNS7_ILi128EEENS7_ILi160EEESA_EEELi128ENS_12float_e4m3_tEfNS_4arch4Sm90ELb0ELb0ELb0ELb1ELb1ELb1ELb0ELb1ELb1ELb1ELb0ELb0EEENS1_21CollectiveEpilogueFwdINS6_IJSA_SA_SB_EEES9_NS_10bfloat16_tESF_Li256ELb1ELb1ELb0ELb1EEENS1_36VarlenDynamicPersistentTileSchedulerILi128ELi160ELi256ELi128ELb0ELb1ELb1ELb0ELb1ELb1EEEEEEEEEvNT_6ParamsE)
        /*1728*/ 	.short	0x0210
        /*172a*/ 	.short	0x0af0


	//----- nvinfo : EIATTR_SW_WAR
	.align		4
.L_159:
        /*172c*/ 	.byte	0x04, 0x36
        /*172e*/ 	.short	(.L_161 - .L_160)
.L_160:
        /*1730*/ 	.word	0x00000008
.L_161:


//--------------------- .nv.info._ZN7cutlass13device_kernelIN5flash11enable_sm90INS1_16FlashAttnFwdSm90INS1_25CollectiveMainloopFwdSm90ILi2EN4cute5tupleIJNS5_1CILi1EEES8_S8_EEENS6_IJNS7_ILi128EEENS7_ILi160EEESA_EEELi128ENS_12float_e4m3_tEfNS_4arch4Sm90ELb0ELb1ELb0ELb0ELb1ELb0ELb0ELb1ELb1ELb1ELb0ELb0EEENS1_21CollectiveEpilogueFwdINS6_IJSA_SA_SB_EEES9_NS_10bfloat16_tESF_Li256ELb0ELb1ELb0ELb1EEENS1_30DynamicPersistentTileSchedulerILi256ELi128ELb0ELb1ELb1EEEEEEEEEvNT_6ParamsE --------------------------
	.section	.nv.info._ZN7cutlass13device_kernelIN5flash11enable_sm90INS1_16FlashAttnFwdSm90INS1_25CollectiveMainloopFwdSm90ILi2EN4cute5tupleIJNS5_1CILi1EEES8_S8_EEENS6_IJNS7_ILi128EEENS7_ILi160EEESA_EEELi128ENS_12float_e4m3_tEfNS_4arch4Sm90ELb0ELb1ELb0ELb0ELb1ELb0ELb0ELb1ELb1ELb1ELb0ELb0EEENS1_21CollectiveEpilogueFwdINS6_IJSA_SA_SB_EEES9_NS_10bfloat16_tESF_Li256ELb0ELb1ELb0ELb1EEENS1_30DynamicPersistentTileSchedulerILi256ELi128ELb0ELb1ELb1EEEEEEEEEvNT_6ParamsE,"",@"SHT_CUDA_INFO"
	.sectionflags	@""
	.align	4


	//----- nvinfo : EIATTR_CUDA_API_VERSION
	.align		4
        /*0000*/ 	.byte	0x04, 0x37
        /*0002*/ 	.short	(.L_163 - .L_162)
.L_162:
        /*0004*/ 	.word	0x00000082


	//----- nvinfo : EIATTR_KPARAM_INFO
	.align		4
.L_163:
        /*0008*/ 	.byte	0x04, 0x17
        /*000a*/ 	.short	(.L_165 - .L_164)
.L_164:
        /*000c*/ 	.word	0x00000000
        /*0010*/ 	.short	0x0000
        /*0012*/ 	.short	0x0070
        /*0014*/ 	.byte	0x00, 0xf0, 0x01, 0x2a


	//----- nvinfo : EIATTR_SPARSE_MMA_MASK
	.align		4
.L_165:
        /*0018*/ 	.byte	0x03, 0x50
        /*001a*/ 	.short	0x0000


	//----- nvinfo : EIATTR_MAXREG_COUNT
	.align		4
        /*001c*/ 	.byte	0x03, 0x1b
        /*001e*/ 	.short	0x00a8


	//----- nvinfo : EIATTR_NUM_BARRIERS
	.align		4
        /*0020*/ 	.byte	0x02, 0x4c
        /*0022*/ 	.byte	0x10
	.zero		1


	//----- nvinfo : EIATTR_EXTERNS
	.align		4
        /*0024*/ 	.byte	0x04, 0x0f
        /*0026*/ 	.short	(.L_167 - .L_166)


	//   ....[0]....
	.align		4
.L_166:
        /*0028*/ 	.word	index@(__assertfail)


	//----- nvinfo : EIATTR_ANNOTATIONS
	.align		4
.L_167:
        /*002c*/ 	.byte	0x04, 0x55
        /*002e*/ 	.short	(.L_169 - .L_168)


	//   ....[0]....
.L_168:
        /* <DEDUP_REMOVED lines=19> */


	//----- nvinfo : EIATTR_MERCURY_ISA_VERSION
	.align		4
.L_169:
        /*0150*/ 	.byte	0x03, 0x5f
        /*0152*/ 	.short	0x0101


	//----- nvinfo : EIATTR_INT_WARP_WIDE_INSTR_OFFSETS
	.align		4
        /*0154*/ 	.byte	0x04, 0x31
        /*0156*/ 	.short	(.L_171 - .L_170)


	//   ....[0]....
.L_170:
        /*0158*/ 	.word	0x000000c0


	//   ....[1]....
        /*015c*/ 	.word	0x000000d0


	//   ....[2]....
        /*0160*/ 	.word	0x00000170


	//   ....[3]....
        /*0164*/ 	.word	0x000150d0


	//   ....[4]....
        /*0168*/ 	.word	0x00015160


	//   ....[5]....
        /*016c*/ 	.word	0x00019120


	//   ....[6]....
        /*0170*/ 	.word	0x000191b0


	//----- nvinfo : EIATTR_COOP_GROUP_MASK_REGIDS
	.align		4
.L_171:
        /*0174*/ 	.byte	0x04, 0x29
        /*0176*/ 	.short	(.L_173 - .L_172)


	//   ....[0]....
.L_172:
        /*0178*/ 	.word	0xffffffff


	//   ....[1]....
        /*017c*/ 	.word	0xffffffff


	//   ....[2]....
        /*0180*/ 	.word	0xffffffff


	//   ....[3]....
        /*0184*/ 	.word	0xffffffff


	//   ....[4]....
        /*0188*/ 	.word	0xffffffff


	//   ....[5]....
        /*018c*/ 	.word	0xffffffff


	//   ....[6]....
        /*0190*/ 	.word	0xffffffff


	//   ....[7]....
        /*0194*/ 	.word	0xffffffff


	//   ....[8]....
        /*0198*/ 	.word	0xffffffff


	//   ....[9]....
        /*019c*/ 	.word	0xffffffff


	//   ....[10]....
        /*01a0*/ 	.word	0xffffffff


	//   ....[11]....
        /*01a4*/ 	.word	0xffffffff


	//   ....[12]....
        /*01a8*/ 	.word	0xffffffff


	//   ....[13]....
        /*01ac*/ 	.word	0xffffffff


	//   ....[14]....
        /*01b0*/ 	.word	0xffffffff


	//   ....[15]....
        /*01b4*/ 	.word	0xffffffff


	//   ....[16]....
        /*01b8*/ 	.word	0xffffffff


	//   ....[17]....
        /*01bc*/ 	.word	0xffffffff


	//   ....[18]....
        /*01c0*/ 	.word	0xffffffff


	//   ....[19]....
        /*01c4*/ 	.word	0xffffffff


	//   ....[20]....
        /*01c8*/ 	.word	0xffffffff


	//   ....[21]....
        /*01cc*/ 	.word	0xffffffff


	//   ....[22]....
        /*01d0*/ 	.word	0xffffffff


	//   ....[23]....
        /*01d4*/ 	.word	0xffffffff


	//   ....[24]....
        /*01d8*/ 	.word	0xffffffff


	//   ....[25]....
        /*01dc*/ 	.word	0xffffffff


	//   ....[26]....
        /*01e0*/ 	.word	0xffffffff


	//   ....[27]....
        /*01e4*/ 	.word	0xffffffff


	//   ....[28]....
        /*01e8*/ 	.word	0xffffffff


	//   ....[29]....
        /*01ec*/ 	.word	0xffffffff


	//   ....[30]....
        /*01f0*/ 	.word	0xffffffff


	//   ....[31]....
        /*01f4*/ 	.word	0xffffffff


	//   ....[32]....
        /*01f8*/ 	.word	0xffffffff


	//   ....[33]....
        /*01fc*/ 	.word	0xffffffff


	//   ....[34]....
        /*0200*/ 	.word	0xffffffff


	//   ....[35]....
        /*0204*/ 	.word	0xffffffff


	//   ....[36]....
        /*0208*/ 	.word	0xffffffff


	//   ....[37]....
        /*020c*/ 	.word	0xffffffff


	//   ....[38]....
        /*0210*/ 	.word	0xffffffff


	//   ....[39]....
        /*0214*/ 	.word	0xffffffff


	//   ....[40]....
        /*0218*/ 	.word	0xffffffff


	//   ....[41]....
        /*021c*/ 	.word	0xffffffff


	//   ....[42]....
        /*0220*/ 	.word	0xffffffff


	//   ....[43]....
        /*0224*/ 	.word	0xffffffff


	//   ....[44]....
        /*0228*/ 	.word	0xffffffff


	//   ....[45]....
        /*022c*/ 	.word	0xffffffff


	//   ....[46]....
        /*0230*/ 	.word	0xffffffff


	//   ....[47]....
        /*0234*/ 	.word	0xffffffff


	//   ....[48]....
        /*0238*/ 	.word	0xffffffff


	//   ....[49]....
        /*023c*/ 	.word	0xffffffff


	//   ....[50]....
        /*0240*/ 	.word	0xffffffff


	//   ....[51]....
        /*0244*/ 	.word	0xffffffff


	//   ....[52]....
        /*0248*/ 	.word	0xffffffff


	//   ....[53]....
        /*024c*/ 	.word	0xffffffff


	//   ....[54]....
        /*0250*/ 	.word	0xffffffff


	//   ....[55]....
        /*0254*/ 	.word	0xffffffff


	//   ....[56]....
        /*0258*/ 	.word	0xffffffff


	//   ....[57]....
        /*025c*/ 	.word	0xffffffff


	//   ....[58]....
        /*0260*/ 	.word	0xffffffff


	//   ....[59]....
        /*0264*/ 	.word	0xffffffff


	//   ....[60]....
        /*0268*/ 	.word	0xffffffff


	//   ....[61]....
        /*026c*/ 	.word	0xffffffff


	//   ....[62]....
        /*0270*/ 	.word	0xffffffff


	//   ....[63]....
        /*0274*/ 	.word	0xffffffff


	//   ....[64]....
        /*0278*/ 	.word	0xffffffff


	//   ....[65]....
        /*027c*/ 	.word	0xffffffff


	//   ....[66]....
        /*0280*/ 	.word	0xffffffff


	//   ....[67]....
        /*0284*/ 	.word	0xffffffff


	//   ....[68]....
        /*0288*/ 	.word	0xffffffff


	//   ....[69]....
        /*028c*/ 	.word	0xffffffff


	//   ....[70]....
        /*0290*/ 	.word	0xffffffff


	//   ....[71]....
        /*0294*/ 	.word	0xffffffff


	//   ....[72]....
        /*0298*/ 	.word	0xffffffff


	//   ....[73]....
        /*029c*/ 	.word	0xffffffff


	//   ....[74]....
        /*02a0*/ 	.word	0xffffffff


	//   ....[75]....
        /*02a4*/ 	.word	0xffffffff


	//   ....[76]....
        /*02a8*/ 	.word	0xffffffff


	//   ....[77]....
        /*02ac*/ 	.word	0xffffffff


	//   ....[78]....
        /*02b0*/ 	.word	0xffffffff


	//   ....[79]....
        /*02b4*/ 	.word	0xffffffff


	//   ....[80]....
        /*02b8*/ 	.word	0xffffffff


	//   ....[81]....
        /*02bc*/ 	.word	0xffffffff


	//   ....[82]....
        /*02c0*/ 	.word	0xffffffff


	//   ....[83]....
        /*02c4*/ 	.word	0xffffffff


	//   ....[84]....
        /*02c8*/ 	.word	0xffffffff


	//   ....[85]....
        /*02cc*/ 	.word	0xffffffff


	//   ....[86]....
        /*02d0*/ 	.word	0xffffffff


	//   ....[87]....
        /*02d4*/ 	.word	0xffffffff


	//   ....[88]....
        /*02d8*/ 	.word	0xffffffff


	//   ....[89]....
        /*02dc*/ 	.word	0xffffffff


	//   ....[90]....
        /*02e0*/ 	.word	0xffffffff


	//   ....[91]....
        /*02e4*/ 	.word	0xffffffff


	//   ....[92]....
        /*02e8*/ 	.word	0xffffffff


	//   ....[93]....
        /*02ec*/ 	.word	0xffffffff


	//   ....[94]....
        /*02f0*/ 	.word	0xffffffff


	//   ....[95]....
        /*02f4*/ 	.word	0xffffffff


	//   ....[96]....
        /*02f8*/ 	.word	0xffffffff


	//   ....[97]....
        /*02fc*/ 	.word	0xffffffff


	//   ....[98]....
        /*0300*/ 	.word	0xffffffff


	//   ....[99]....
        /*0304*/ 	.word	0xffffffff


	//   ....[100]....
        /*0308*/ 	.word	0xffffffff


	//   ....[101]....
        /*030c*/ 	.word	0xffffffff


	//   ....[102]....
        /*0310*/ 	.word	0xffffffff


	//   ....[103]....
        /*0314*/ 	.word	0xffffffff


	//   ....[104]....
        /*0318*/ 	.word	0xffffffff


	//   ....[105]....
        /*031c*/ 	.word	0xffffffff


	//   ....[106]....
        /*0320*/ 	.word	0xffffffff


	//   ....[107]....
        /*0324*/ 	.word	0xffffffff


	//   ....[108]....
        /*0328*/ 	.word	0xffffffff


	//   ....[109]....
        /*032c*/ 	.word	0xffffffff


	//   ....[110]....
        /*0330*/ 	.word	0xffffffff


	//   ....[111]....
        /*0334*/ 	.word	0xffffffff


	//   ....[112]....
        /*0338*/ 	.word	0xffffffff


	//   ....[113]....
        /*033c*/ 	.word	0xffffffff


	//   ....[114]....
        /*0340*/ 	.word	0xffffffff


	//   ....[115]....
        /*0344*/ 	.word	0xffffffff


	//   ....[116]....
        /*0348*/ 	.word	0xffffffff


	//   ....[117]....
        /*034c*/ 	.word	0xffffffff


	//   ....[118]....
        /*0350*/ 	.word	0xffffffff


	//   ....[119]....
        /*0354*/ 	.word	0xffffffff


	//   ....[120]....
        /*0358*/ 	.word	0xffffffff


	//   ....[121]....
        /*035c*/ 	.word	0xffffffff


	//   ....[122]....
        /*0360*/ 	.word	0xffffffff


	//   ....[123]....
        /*0364*/ 	.word	0xffffffff


	//   ....[124]....
        /*0368*/ 	.word	0xffffffff


	//   ....[125]....
        /*036c*/ 	.word	0xffffffff


	//   ....[126]....
        /*0370*/ 	.word	0xffffffff


	//   ....[127]....
        /*0374*/ 	.word	0xffffffff


	//   ....[128]....
        /*0378*/ 	.word	0xffffffff


	//   ....[129]....
        /*037c*/ 	.word	0xffffffff


	//   ....[130]....
        /*0380*/ 	.word	0xffffffff


	//   ....[131]....
        /*0384*/ 	.word	0xffffffff


	//   ....[132]....
        /*0388*/ 	.word	0xffffffff


	//   ....[133]....
        /*038c*/ 	.word	0xffffffff


	//   ....[134]....
        /*0390*/ 	.word	0xffffffff


	//   ....[135]....
        /*0394*/ 	.word	0xffffffff


	//   ....[136]....
        /*0398*/ 	.word	0xffffffff


	//   ....[137]....
        /*039c*/ 	.word	0xffffffff


	//   ....[138]....
        /*03a0*/ 	.word	0xffffffff


	//   ....[139]....
        /*03a4*/ 	.word	0xffffffff


	//   ....[140]....
        /*03a8*/ 	.word	0xffffffff


	//   ....[141]....
        /*03ac*/ 	.word	0xffffffff


	//   ....[142]....
        /*03b0*/ 	.word	0xffffffff


	//   ....[143]....
        /*03b4*/ 	.word	0xffffffff


	//   ....[144]....
        /*03b8*/ 	.word	0xffffffff


	//   ....[145]....
        /*03bc*/ 	.word	0xffffffff


	//   ....[146]....
        /*03c0*/ 	.word	0xffffffff


	//   ....[147]....
        /*03c4*/ 	.word	0xffffffff


	//   ....[148]....
        /*03c8*/ 	.word	0xffffffff


	//   ....[149]....
        /*03cc*/ 	.word	0xffffffff


	//   ....[150]....
        /*03d0*/ 	.word	0xffffffff


	//   ....[151]....
        /*03d4*/ 	.word	0xffffffff


	//   ....[152]....
        /*03d8*/ 	.word	0xffffffff


	//   ....[153]....
        /*03dc*/ 	.word	0xffffffff


	//   ....[154]....
        /*03e0*/ 	.word	0xffffffff


	//   ....[155]....
        /*03e4*/ 	.word	0xffffffff


	//   ....[156]....
        /*03e8*/ 	.word	0xffffffff


	//   ....[157]....
        /*03ec*/ 	.word	0xffffffff


	//   ....[158]....
        /*03f0*/ 	.word	0xffffffff


	//   ....[159]....
        /*03f4*/ 	.word	0xffffffff


	//   ....[160]....
        /*03f8*/ 	.word	0xffffffff


	//   ....[161]....
        /*03fc*/ 	.word	0xffffffff


	//   ....[162]....
        /*0400*/ 	.word	0xffffffff


	//   ....[163]....
        /*0404*/ 	.word	0xffffffff


	//   ....[164]....
        /*0408*/ 	.word	0xffffffff


	//   ....[165]....
        /*040c*/ 	.word	0xffffffff


	//   ....[166]....
        /*0410*/ 	.word	0xffffffff


	//   ....[167]....
        /*0414*/ 	.word	0xffffffff


	//   ....[168]....
        /*0418*/ 	.word	0xffffffff


	//   ....[169]....
        /*041c*/ 	.word	0xffffffff


	//   ....[170]....
        /*0420*/ 	.word	0xffffffff


	//   ....[171]....
        /*0424*/ 	.word	0xffffffff


	//   ....[172]....
        /*0428*/ 	.word	0xffffffff


	//   ....[173]....
        /*042c*/ 	.word	0xffffffff


	//   ....[174]....
        /*0430*/ 	.word	0xffffffff


	//   ....[175]....
        /*0434*/ 	.word	0xffffffff


	//   ....[176]....
        /*0438*/ 	.word	0xffffffff


	//   ....[177]....
        /*043c*/ 	.word	0xffffffff


	//   ....[178]....
        /*0440*/ 	.word	0xffffffff


	//   ....[179]....
        /*0444*/ 	.word	0xffffffff


	//   ....[180]....
        /*0448*/ 	.word	0xffffffff


	//   ....[181]....
        /*044c*/ 	.word	0xffffffff


	//   ....[182]....
        /*0450*/ 	.word	0xffffffff


	//   ....[183]....
        /*0454*/ 	.word	0xffffffff


	//   ....[184]....
        /*0458*/ 	.word	0x0500000f


	//   ....[185]....
        /*045c*/ 	.word	0x0500000f


	//   ....[186]....
        /*0460*/ 	.word	0x0500000f


	//   ....[187]....
        /*0464*/ 	.word	0x0500000f


	//   ....[188]....
        /*0468*/ 	.word	0x0500000f


	//   ....[189]....
        /*046c*/ 	.word	0x0500000f


	//   ....[190]....
        /*0470*/ 	.word	0x0500000f


	//   ....[191]....
        /*0474*/ 	.word	0x0500000f


	//   ....[192]....
        /*0478*/ 	.word	0x0500000f


	//   ....[193]....
        /*047c*/ 	.word	0x0500000f


	//   ....[194]....
        /*0480*/ 	.word	0x0500000f


	//   ....[195]....
        /*0484*/ 	.word	0x0500000f


	//   ....[196]....
        /*0488*/ 	.word	0x0500000f


	//   ....[197]....
        /*048c*/ 	.word	0x0500000f


	//   ....[198]....
        /*0490*/ 	.word	0x0500000f


	//   ....[199]....
        /*0494*/ 	.word	0x0500000f


	//   ....[200]....
        /*0498*/ 	.word	0x0500000f


	//   ....[201]....
        /*049c*/ 	.word	0x0500000f


	//   ....[202]....
        /*04a0*/ 	.word	0x0500000f


	//   ....[203]....
        /*04a4*/ 	.word	0x0500000f


	//   ....[204]....
        /*04a8*/ 	.word	0x0500000f


	//   ....[205]....
        /*04ac*/ 	.word	0x0500000f


	//   ....[206]....
        /*04b0*/ 	.word	0x0500000f


	//   ....[207]....
        /*04b4*/ 	.word	0x0500000f


	//   ....[208]....
        /*04b8*/ 	.word	0x0500000f


	//   ....[209]....
        /*04bc*/ 	.word	0x0500000f


	//   ....[210]....
        /*04c0*/ 	.word	0x0500000f


	//   ....[211]....
        /*04c4*/ 	.word	0x0500000f


	//   ....[212]....
        /*04c8*/ 	.word	0x0500000f


	//   ....[213]....
        /*04cc*/ 	.word	0x0500000f


	//   ....[214]....
        /*04d0*/ 	.word	0x0500000f


	//   ....[215]....
        /*04d4*/ 	.word	0x0500000f


	//   ....[216]....
        /*04d8*/ 	.word	0x0500000f


	//   ....[217]....
        /*04dc*/ 	.word	0x0500000f


	//   ....[218]....
        /*04e0*/ 	.word	0x0500000f


	//   ....[219]....
        /*04e4*/ 	.word	0x0500000f


	//   ....[220]....
        /*04e8*/ 	.word	0x0500000f


	//   ....[221]....
        /*04ec*/ 	.word	0x0500000f


	//   ....[222]....
        /*04f0*/ 	.word	0x0500000f


	//   ....[223]....
        /*04f4*/ 	.word	0x0500000f


	//   ....[224]....
        /*04f8*/ 	.word	0x0500000f


	//   ....[225]....
        /*04fc*/ 	.word	0x0500000f


	//   ....[226]....
        /*0500*/ 	.word	0x0500000f


	//   ....[227]....
        /*0504*/ 	.word	0x0500000f


	//   ....[228]....
        /*0508*/ 	.word	0x0500000f


	//   ....[229]....
        /*050c*/ 	.word	0x0500000f


	//   ....[230]....
        /*0510*/ 	.word	0x0500000f


	//   ....[231]....
        /*0514*/ 	.word	0x0500000f


	//   ....[232]....
        /*0518*/ 	.word	0x0500000f


	//   ....[233]....
        /*051c*/ 	.word	0x0500000f


	//   ....[234]....
        /*0520*/ 	.word	0x0500000f


	//   ....[235]....
        /*0524*/ 	.word	0x0500000f


	//   ....[236]....
        /*0528*/ 	.word	0x0500000f


	//   ....[237]....
        /*052c*/ 	.word	0x0500000f


	//   ....[238]....
        /*0530*/ 	.word	0x0500000f


	//   ....[239]....
        /*0534*/ 	.word	0x0500000f


	//   ....[240]....
        /*0538*/ 	.word	0x0500000f


	//   ....[241]....
        /*053c*/ 	.word	0x0500000f


	//   ....[242]....
        /*0540*/ 	.word	0x0500000f


	//   ....[243]....
        /*0544*/ 	.word	0x0500000f


	//   ....[244]....
        /*0548*/ 	.word	0x0500000f


	//   ....[245]....
        /*054c*/ 	.word	0x0500000f


	//   ....[246]....
        /*0550*/ 	.word	0x0500000f


	//   ....[247]....
        /*0554*/ 	.word	0x0500000f


	//   ....[248]....
        /*0558*/ 	.word	0x0500000f


	//   ....[249]....
        /*055c*/ 	.word	0x0500000f


	//   ....[250]....
        /*0560*/ 	.word	0x0500000f


	//   ....[251]....
        /*0564*/ 	.word	0x0500000f


	//   ....[252]....
        /*0568*/ 	.word	0x0500000f


	//   ....[253]....
        /*056c*/ 	.word	0x0500000f


	//   ....[254]....
        /*0570*/ 	.word	0x0500000f


	//   ....[255]....
        /*0574*/ 	.word	0x0500000f


	//   ....[0]....
        /*0578*/ 	.word	0x0500000f


	//   ....[1]....
        /*057c*/ 	.word	0x0500000f


	//   ....[2]....
        /*0580*/ 	.word	0x0500000f


	//   ....[3]....
        /*0584*/ 	.word	0x0500000f


	//   ....[4]....
        /*0588*/ 	.word	0x0500000f


	//   ....[5]....
        /*058c*/ 	.word	0x0500000f


	//   ....[6]....
        /*0590*/ 	.word	0x0500000f


	//   ....[7]....
        /*0594*/ 	.word	0x0500000f


	//   ....[8]....
        /*0598*/ 	.word	0x0500000f


	//   ....[9]....
        /*059c*/ 	.word	0x0500000f


	//   ....[10]....
        /*05a0*/ 	.word	0x0500000f


	//   ....[11]....
        /*05a4*/ 	.word	0x0500000f


	//   ....[12]....
        /*05a8*/ 	.word	0x0500000f


	//   ....[13]....
        /*05ac*/ 	.word	0x0500000f


	//   ....[14]....
        /*05b0*/ 	.word	0x0500000f


	//   ....[15]....
        /*05b4*/ 	.word	0x0500000f


	//   ....[16]....
        /*05b8*/ 	.word	0x0500000f


	//   ....[17]....
        /*05bc*/ 	.word	0x0500000f


	//   ....[18]....
        /*05c0*/ 	.word	0x0500000f


	//   ....[19]....
        /*05c4*/ 	.word	0x0500000f


	//   ....[20]....
        /*05c8*/ 	.word	0x0500000f


	//   ....[21]....
        /*05cc*/ 	.word	0x0500000f


	//   ....[22]....
        /*05d0*/ 	.word	0x0500000f


	//   ....[23]....
        /*05d4*/ 	.word	0x0500000f


	//   ....[24]....
        /*05d8*/ 	.word	0x0500000f


	//   ....[25]....
        /*05dc*/ 	.word	0x0500000f


	//----- nvinfo : EIATTR_COOP_GROUP_INSTR_OFFSETS
	.align		4
.L_173:
        /*05e0*/ 	.byte	0x04, 0x28
        /*05e2*/ 	.short	(.L_175 - .L_174)


	//   ....[0]....
.L_174:
        /*05e4*/ 	.word	0x00000080


	//   ....[1]....
        /*05e8*/ 	.word	0x00000090


	//   ....[2]....
        /*05ec*/ 	.word	0x000002d0


	//   ....[3]....
        /*05f0*/ 	.word	0x00000430


	//   ....[4]....
        /*05f4*/ 	.word	0x00000550


	//   ....[5]....
        /*05f8*/ 	.word	0x000006b0


	//   ....[6]....
        /*05fc*/ 	.word	0x00001a70


	//   ....[7]....
        /*0600*/ 	.word	0x00002730


	//   ....[8]....
        /*0604*/ 	.word	0x00002980


	//   ....[9]....
        /*0608*/ 	.word	0x00003e70


	//   ....[10]....
        /*060c*/ 	.word	0x00003f90


	//   ....[11]....
        /*0610*/ 	.word	0x00004a40


	//   ....[12]....
        /*0614*/ 	.word	0x00004a90


	//   ....[13]....
        /*0618*/ 	.word	0x00006a70


	//   ....[14]....
        /*061c*/ 	.word	0x00006c70


	//   ....[15]....
        /*0620*/ 	.word	0x000082b0


	//   ....[16]....
        /*0624*/ 	.word	0x000083c0


	//   ....[17]....
        /*0628*/ 	.word	0x00008ee0


	//   ....[18]....
        /*062c*/ 	.word	0x00008f70


	//   ....[19]....
        /*0630*/ 	.word	0x0000b730


	//   ....[20]....
        /*0634*/ 	.word	0x0000b740


	//   ....[21]....
        /*0638*/ 	.word	0x0000b770


	//   ....[22]....
        /*063c*/ 	.word	0x0000b780


	//   ....[23]....
        /*0640*/ 	.word	0x0000dc20


	//   ....[24]....
        /*0644*/ 	.word	0x0000ec40


	//   ....[25]....
        /*0648*/ 	.word	0x0000f450


	//   ....[26]....
        /*064c*/ 	.word	0x0000f560


	//   ....[27]....
        /*0650*/ 	.word	0x000100d0


	//   ....[28]....
        /*0654*/ 	.word	0x00010130


	//   ....[29]....
        /*0658*/ 	.word	0x00011830


	//   ....[30]....
        /*065c*/ 	.word	0x00011840


	//   ....[31]....
        /*0660*/ 	.word	0x000118c0


	//   ....[32]....
        /*0664*/ 	.word	0x000118d0


	//   ....[33]....
        /*0668*/ 	.word	0x00012ca0


	//   ....[34]....
        /*066c*/ 	.word	0x00012cb0


	//   ....[35]....
        /*0670*/ 	.word	0x00012cc0


	//   ....[36]....
        /*0674*/ 	.word	0x00012cd0


	//   ....[37]....
        /*0678*/ 	.word	0x00012ce0


	//   ....[38]....
        /*067c*/ 	.word	0x00012cf0


	//   ....[39]....
        /*0680*/ 	.word	0x00012d00


	//   ....[40]....
        /*0684*/ 	.word	0x00012d10


	//   ....[41]....
        /*0688*/ 	.word	0x00012d20


	//   ....[42]....
        /*068c*/ 	.word	0x00012d50


	//   ....[43]....
        /*0690*/ 	.word	0x00012d90


	//   ....[44]....
        /*0694*/ 	.word	0x00012da0


	//   ....[45]....
        /*0698*/ 	.word	0x00012dd0


	//   ....[46]....
        /*069c*/ 	.word	0x00012de0


	//   ....[47]....
        /*06a0*/ 	.word	0x00012df0


	//   ....[48]....
        /*06a4*/ 	.word	0x00012e00


	//   ....[49]....
        /*06a8*/ 	.word	0x00012e10


	//   ....[50]....
        /*06ac*/ 	.word	0x00012e20


	//   ....[51]....
        /*06b0*/ 	.word	0x00012e30


	//   ....[52]....
        /*06b4*/ 	.word	0x00012e40


	//   ....[53]....
        /*06b8*/ 	.word	0x00012e50


	//   ....[54]....
        /*06bc*/ 	.word	0x00012e60


	//   ....[55]....
        /*06c0*/ 	.word	0x00012e70


	//   ....[56]....
        /*06c4*/ 	.word	0x00012e80


	//   ....[57]....
        /*06c8*/ 	.word	0x00012e90


	//   ....[58]....
        /*06cc*/ 	.word	0x00012ea0


	//   ....[59]....
        /*06d0*/ 	.word	0x00012ed0


	//   ....[60]....
        /*06d4*/ 	.word	0x00012f00


	//   ....[61]....
        /*06d8*/ 	.word	0x00012f20


	//   ....[62]....
        /*06dc*/ 	.word	0x00012f30


	//   ....[63]....
        /*06e0*/ 	.word	0x00012f40


	//   ....[64]....
        /*06e4*/ 	.word	0x00012f50


	//   ....[65]....
        /*06e8*/ 	.word	0x00013040


	//   ....[66]....
        /*06ec*/ 	.word	0x00013070


	//   ....[67]....
        /*06f0*/ 	.word	0x000130a0


	//   ....[68]....
        /*06f4*/ 	.word	0x000130d0


	//   ....[69]....
        /*06f8*/ 	.word	0x00013590


	//   ....[70]....
        /*06fc*/ 	.word	0x000135d0


	//   ....[71]....
        /*0700*/ 	.word	0x00013690


	//   ....[72]....
        /*0704*/ 	.word	0x000136b0


	//   ....[73]....
        /*0708*/ 	.word	0x00013770


	//   ....[74]....
        /*070c*/ 	.word	0x00013790


	//   ....[75]....
        /*0710*/ 	.word	0x00013860


	//   ....[76]....
        /*0714*/ 	.word	0x00013880


	//   ....[77]....
        /*0718*/ 	.word	0x00013f20


	//   ....[78]....
        /*071c*/ 	.word	0x00013f40


	//   ....[79]....
        /*0720*/ 	.word	0x00014000


	//   ....[80]....
        /*0724*/ 	.word	0x00014020


	//   ....[81]....
        /*0728*/ 	.word	0x000140e0


	//   ....[82]....
        /*072c*/ 	.word	0x00014100


	//   ....[83]....
        /*0730*/ 	.word	0x000141d0


	//   ....[84]....
        /*0734*/ 	.word	0x000141f0


	//   ....[85]....
        /*0738*/ 	.word	0x00014380


	//   ....[86]....
        /*073c*/ 	.word	0x00015fb0


	//   ....[87]....
        /*0740*/ 	.word	0x00015ff0


	//   ....[88]....
        /*0744*/ 	.word	0x000160c0


	//   ....[89]....
        /*0748*/ 	.word	0x000160d0


	//   ....[90]....
        /*074c*/ 	.word	0x00016120


	//   ....[91]....
        /*0750*/ 	.word	0x00016130


	//   ....[92]....
        /*0754*/ 	.word	0x00016180


	//   ....[93]....
        /*0758*/ 	.word	0x00016190


	//   ....[94]....
        /*075c*/ 	.word	0x000161e0


	//   ....[95]....
        /*0760*/ 	.word	0x000161f0


	//   ....[96]....
        /*0764*/ 	.word	0x00016240


	//   ....[97]....
        /*0768*/ 	.word	0x00016250


	//   ....[98]....
        /*076c*/ 	.word	0x000162a0


	//   ....[99]....
        /*0770*/ 	.word	0x000162b0


	//   ....[100]....
        /*0774*/ 	.word	0x000162c0


	//   ....[101]....
        /*0778*/ 	.word	0x00016310


	//   ....[102]....
        /*077c*/ 	.word	0x00016360


	//   ....[103]....
        /*0780*/ 	.word	0x00016370


	//   ....[104]....
        /*0784*/ 	.word	0x00016380


	//   ....[105]....
        /*0788*/ 	.word	0x000163e0


	//   ....[106]....
        /*078c*/ 	.word	0x00016840


	//   ....[107]....
        /*0790*/ 	.word	0x00016870


	//   ....[108]....
        /*0794*/ 	.word	0x000168e0


	//   ....[109]....
        /*0798*/ 	.word	0x00016910


	//   ....[110]....
        /*079c*/ 	.word	0x00016950


	//   ....[111]....
        /*07a0*/ 	.word	0x00016980


	//   ....[112]....
        /*07a4*/ 	.word	0x000169d0


	//   ....[113]....
        /*07a8*/ 	.word	0x00016a00


	//   ....[114]....
        /*07ac*/ 	.word	0x00016a30


	//   ....[115]....
        /*07b0*/ 	.word	0x00016a60


	//   ....[116]....
        /*07b4*/ 	.word	0x00016ac0


	//   ....[117]....
        /*07b8*/ 	.word	0x00016ae0


	//   ....[118]....
        /*07bc*/ 	.word	0x00016b30


	//   ....[119]....
        /*07c0*/ 	.word	0x00016b50


	//   ....[120]....
        /*07c4*/ 	.word	0x00016ba0


	//   ....[121]....
        /*07c8*/ 	.word	0x00016bc0


	//   ....[122]....
        /*07cc*/ 	.word	0x00016be0


	//   ....[123]....
        /*07d0*/ 	.word	0x00016c20


	//   ....[124]....
        /*07d4*/ 	.word	0x00016c40


	//   ....[125]....
        /*07d8*/ 	.word	0x00016ca0


	//   ....[126]....
        /*07dc*/ 	.word	0x000172d0


	//   ....[127]....
        /*07e0*/ 	.word	0x000172f0


	//   ....[128]....
        /*07e4*/ 	.word	0x00017320


	//   ....[129]....
        /*07e8*/ 	.word	0x00017360


	//   ....[130]....
        /*07ec*/ 	.word	0x000173b0


	//   ....[131]....
        /*07f0*/ 	.word	0x000173d0


	//   ....[132]....
        /*07f4*/ 	.word	0x00017420


	//   ....[133]....
        /*07f8*/ 	.word	0x00017440


	//   ....[134]....
        /*07fc*/ 	.word	0x00017490


	//   ....[135]....
        /*0800*/ 	.word	0x000174b0


	//   ....[136]....
        /*0804*/ 	.word	0x00017500


	//   ....[137]....
        /*0808*/ 	.word	0x00017520


	//   ....[138]....
        /*080c*/ 	.word	0x00017570


	//   ....[139]....
        /*0810*/ 	.word	0x00017590


	//   ....[140]....
        /*0814*/ 	.word	0x000175d0


	//   ....[141]....
        /*0818*/ 	.word	0x000175f0


	//   ....[142]....
        /*081c*/ 	.word	0x00017f20


	//   ....[143]....
        /*0820*/ 	.word	0x00017f30


	//   ....[144]....
        /*0824*/ 	.word	0x00017f40


	//   ....[145]....
        /*0828*/ 	.word	0x00017f50


	//   ....[146]....
        /*082c*/ 	.word	0x00017f60


	//   ....[147]....
        /*0830*/ 	.word	0x00017f70


	//   ....[148]....
        /*0834*/ 	.word	0x00017f90


	//   ....[149]....
        /*0838*/ 	.word	0x00017fb0


	//   ....[150]....
        /*083c*/ 	.word	0x00018070


	//   ....[151]....
        /*0840*/ 	.word	0x00018080


	//   ....[152]....
        /*0844*/ 	.word	0x00018090


	//   ....[153]....
        /*0848*/ 	.word	0x000180a0


	//   ....[154]....
        /*084c*/ 	.word	0x00018110


	//   ....[155]....
        /*0850*/ 	.word	0x00018120


	//   ....[156]....
        /*0854*/ 	.word	0x00018130


	//   ....[157]....
        /*0858*/ 	.word	0x00018140


	//   ....[158]....
        /*085c*/ 	.word	0x00018160


	//   ....[159]....
        /*0860*/ 	.word	0x00018180


	//   ....[160]....
        /*0864*/ 	.word	0x000181c0


	//   ....[161]....
        /*0868*/ 	.word	0x00018210


	//   ....[162]....
        /*086c*/ 	.word	0x000185c0


	//   ....[163]....
        /*0870*/ 	.word	0x000185d0


	//   ....[164]....
        /*0874*/ 	.word	0x000185e0


	//   ....[165]....
        /*0878*/ 	.word	0x000185f0


	//   ....[166]....
        /*087c*/ 	.word	0x00018600


	//   ....[167]....
        /*0880*/ 	.word	0x00018620


	//   ....[168]....
        /*0884*/ 	.word	0x00018640


	//   ....[169]....
        /*0888*/ 	.word	0x000186a0


	//   ....[170]....
        /*088c*/ 	.word	0x000186e0


	//   ....[171]....
        /*0890*/ 	.word	0x000186f0


	//   ....[172]....
        /*0894*/ 	.word	0x00018710


	//   ....[173]....
        /*0898*/ 	.word	0x00018730


	//   ....[174]....
        /*089c*/ 	.word	0x00018780


	//   ....[175]....
        /*08a0*/ 	.word	0x000187a0


	//   ....[176]....
        /*08a4*/ 	.word	0x000187b0


	//   ....[177]....
        /*08a8*/ 	.word	0x000187c0


	//   ....[178]....
        /*08ac*/ 	.word	0x000187e0


	//   ....[179]....
        /*08b0*/ 	.word	0x00018800


	//   ....[180]....
        /*08b4*/ 	.word	0x00018820


	//   ....[181]....
        /*08b8*/ 	.word	0x00018860


	//   ....[182]....
        /*08bc*/ 	.word	0x00019a10


	//   ....[183]....
        /*08c0*/ 	.word	0x00019bb0


	//   ....[184]....
        /*08c4*/ 	.word	0x0001a280


	//   ....[185]....
        /*08c8*/ 	.word	0x0001a360


	//   ....[186]....
        /*08cc*/ 	.word	0x0001a450


	//   ....[187]....
        /*08d0*/ 	.word	0x0001a4b0


	//   ....[188]....
        /*08d4*/ 	.word	0x0001a570


	//   ....[189]....
        /*08d8*/ 	.word	0x0001a5d0


	//   ....[190]....
        /*08dc*/ 	.word	0x0001a690


	//   ....[191]....
        /*08e0*/ 	.word	0x0001a6f0


	//   ....[192]....
        /*08e4*/ 	.word	0x0001a7b0


	//   ....[193]....
        /*08e8*/ 	.word	0x0001a810


	//   ....[194]....
        /*08ec*/ 	.word	0x0001a8d0


	//   ....[195]....
        /*08f0*/ 	.word	0x0001a930


	//   ....[196]....
        /*08f4*/ 	.word	0x0001a9f0


	//   ....[197]....
        /*08f8*/ 	.word	0x0001aa50


	//   ....[198]....
        /*08fc*/ 	.word	0x0001ab10


	//   ....[199]....
        /*0900*/ 	.word	0x0001ab70


	//   ....[200]....
        /*0904*/ 	.word	0x0001ac30


	//   ....[201]....
        /*0908*/ 	.word	0x0001ac90


	//   ....[202]....
        /*090c*/ 	.word	0x0001ad50


	//   ....[203]....
        /*0910*/ 	.word	0x0001adb0


	//   ....[204]....
        /*0914*/ 	.word	0x0001aea0


	//   ....[205]....
        /*0918*/ 	.word	0x0001b050


	//   ....[206]....
        /*091c*/ 	.word	0x0001b0e0


	//   ....[207]....
        /*0920*/ 	.word	0x0001b1b0


	//   ....[208]....
        /*0924*/ 	.word	0x0001b200


	//   ....[209]....
        /*0928*/ 	.word	0x0001b2d0


	//   ....[210]....
        /*092c*/ 	.word	0x0001b320


	//   ....[211]....
        /*0930*/ 	.word	0x0001b400


	//   ....[212]....
        /*0934*/ 	.word	0x0001b450


	//   ....[213]....
        /*0938*/ 	.word	0x0001b4c0


	//   ....[214]....
        /*093c*/ 	.word	0x0001b580


	//   ....[215]....
        /*0940*/ 	.word	0x0001b5f0


	//   ....[216]....
        /*0944*/ 	.word	0x0001b6b0


	//   ....[217]....
        /*0948*/ 	.word	0x0001b720


	//   ....[218]....
        /*094c*/ 	.word	0x0001b7d0


	//   ....[219]....
        /*0950*/ 	.word	0x0001b840


	//   ....[220]....
        /*0954*/ 	.word	0x0001b8f0


	//   ....[221]....
        /*0958*/ 	.word	0x0001b960


	//   ....[222]....
        /*095c*/ 	.word	0x0001ba10


	//   ....[223]....
        /*0960*/ 	.word	0x0001ba80


	//   ....[224]....
        /*0964*/ 	.word	0x0001bb30


	//   ....[225]....
        /*0968*/ 	.word	0x0001bbc0


	//   ....[226]....
        /*096c*/ 	.word	0x0001bc30


	//   ....[227]....
        /*0970*/ 	.word	0x0001bcb0


	//   ....[228]....
        /*0974*/ 	.word	0x0001bd50


	//   ....[229]....
        /*0978*/ 	.word	0x0001bdb0


	//   ....[230]....
        /*097c*/ 	.word	0x0001be70


	//   ....[231]....
        /*0980*/ 	.word	0x0001bed0


	//   ....[232]....
        /*0984*/ 	.word	0x0001bf90


	//   ....[233]....
        /*0988*/ 	.word	0x0001bff0


	//   ....[234]....
        /*098c*/ 	.word	0x0001c0b0


	//   ....[235]....
        /*0990*/ 	.word	0x0001c110


	//   ....[236]....
        /*0994*/ 	.word	0x0001c1d0


	//   ....[237]....
        /*0998*/ 	.word	0x0001c230


	//   ....[238]....
        /*099c*/ 	.word	0x0001c2f0


	//   ....[239]....
        /*09a0*/ 	.word	0x0001c350


	//   ....[240]....
        /*09a4*/ 	.word	0x0001c3f0


	//   ....[241]....
        /*09a8*/ 	.word	0x0001c520


	//   ....[242]....
        /*09ac*/ 	.word	0x0001c5b0


	//   ....[243]....
        /*09b0*/ 	.word	0x0001c630


	//   ....[244]....
        /*09b4*/ 	.word	0x0001c6d0


	//   ....[245]....
        /*09b8*/ 	.word	0x0001c730


	//   ....[246]....
        /*09bc*/ 	.word	0x0001c7e0


	//   ....[247]....
        /*09c0*/ 	.word	0x0001c840


	//   ....[248]....
        /*09c4*/ 	.word	0x0001c8f0


	//   ....[249]....
        /*09c8*/ 	.word	0x0001c950


	//   ....[250]....
        /*09cc*/ 	.word	0x0001c9f0


	//   ....[251]....
        /*09d0*/ 	.word	0x0001ca50


	//   ....[252]....
        /*09d4*/ 	.word	0x0001cb00


	//   ....[253]....
        /*09d8*/ 	.word	0x0001cb60


	//   ....[254]....
        /*09dc*/ 	.word	0x0001cc00


	//   ....[255]....
        /*09e0*/ 	.word	0x0001cc60


	//   ....[0]....
        /*09e4*/ 	.word	0x0001cd10


	//   ....[1]....
        /*09e8*/ 	.word	0x0001cd70


	//   ....[2]....
        /*09ec*/ 	.word	0x0001ce20


	//   ....[3]....
        /*09f0*/ 	.word	0x0001ce80


	//   ....[4]....
        /*09f4*/ 	.word	0x0001cf30


	//   ....[5]....
        /*09f8*/ 	.word	0x0001d020


	//   ....[6]....
        /*09fc*/ 	.word	0x0001d0b0


	//   ....[7]....
        /*0a00*/ 	.word	0x0001d130


	//   ....[8]....
        /*0a04*/ 	.word	0x0001d1c0


	//   ....[9]....
        /*0a08*/ 	.word	0x0001d220


	//   ....[10]....
        /*0a0c*/ 	.word	0x0001d2c0


	//   ....[11]....
        /*0a10*/ 	.word	0x0001d320


	//   ....[12]....
        /*0a14*/ 	.word	0x0001d3d0


	//   ....[13]....
        /*0a18*/ 	.word	0x0001d430


	//   ....[14]....
        /*0a1c*/ 	.word	0x0001d4d0


	//   ....[15]....
        /*0a20*/ 	.word	0x0001d530


	//   ....[16]....
        /*0a24*/ 	.word	0x0001d5e0


	//   ....[17]....
        /*0a28*/ 	.word	0x0001d640


	//   ....[18]....
        /*0a2c*/ 	.word	0x0001d6e0


	//   ....[19]....
        /*0a30*/ 	.word	0x0001d740


	//   ....[20]....
        /*0a34*/ 	.word	0x0001d7f0


	//   ....[21]....
        /*0a38*/ 	.word	0x0001d850


	//   ....[22]....
        /*0a3c*/ 	.word	0x0001d900


	//   ....[23]....
        /*0a40*/ 	.word	0x0001d960


	//   ....[24]....
        /*0a44*/ 	.word	0x0001da10


	//   ....[25]....
        /*0a48*/ 	.word	0x0001dc70


	//----- nvinfo : EIATTR_REG_RECONFIG
	.align		4
.L_175:
        /*0a4c*/ 	.byte	0x01, 0x54
	.zero		2


	//----- nvinfo : EIATTR_SYSCALL_OFFSETS
	.align		4
        /*0a50*/ 	.byte	0x04, 0x46
        /*0a52*/ 	.short	(.L_177 - .L_176)


	//   ....[0]....
.L_176:
        /*0a54*/ 	.word	0x00001c50


	//   ....[1]....
        /*0a58*/ 	.word	0x000152d0


	//   ....[2]....
        /*0a5c*/ 	.word	0x00015440


	//   ....[3]....
        /*0a60*/ 	.word	0x00015590


	//   ....[4]....
        /*0a64*/ 	.word	0x000156d0


	//   ....[5]....
        /*0a68*/ 	.word	0x00016f60


	//----- nvinfo : EIATTR_MBARRIER_INSTR_OFFSETS
	.align		4
.L_177:
        /*0a6c*/ 	.byte	0x04, 0x39
        /*0a6e*/ 	.short	(.L_179 - .L_178)


	//   ....[0]....
.L_178:
        /*0a70*/ 	.word	0x00000180
        /*0a74*/ 	.word	0x000000ff
        /*0a78*/ 	.word	0x00022800
        /*0a7c*/ 	.short	0x0100
        /*0a7e*/ 	.byte	0x08
	.zero		1


	//   ....[1]....
        /*0a80*/ 	.word	0x00000190
        /*0a84*/ 	.word	0x000000ff
        /*0a88*/ 	.word	0x00022820
        /*0a8c*/ 	.short	0x0100
        /*0a8e*/ 	.byte	0x08
	.zero		1


	//   ....[2]....
        /*0a90*/ 	.word	0x00000280
        /*0a94*/ 	.word	0x000000ff
        /*0a98*/ 	.word	0x00022830
        /*0a9c*/ 	.short	0x0100
        /*0a9e*/ 	.byte	0x08
	.zero		1


	//   ....[3]....
        /*0aa0*/ 	.word	0x00000290
        /*0aa4*/ 	.word	0x000000ff
        /*0aa8*/ 	.word	0x00022840
        /*0aac*/ 	.short	0x0100
        /*0aae*/ 	.byte	0x08
	.zero		1


	//   ....[4]....
        /*0ab0*/ 	.word	0x000002a0
        /*0ab4*/ 	.word	0x000000ff
        /*0ab8*/ 	.word	0x00022838
        /*0abc*/ 	.short	0x0100
        /*0abe*/ 	.byte	0x08
	.zero		1


	//   ....[5]....
        /*0ac0*/ 	.word	0x000002b0
        /*0ac4*/ 	.word	0x000000ff
        /*0ac8*/ 	.word	0x00022848
        /*0acc*/ 	.short	0x0100
        /*0ace*/ 	.byte	0x08
	.zero		1


	//   ....[6]....
        /*0ad0*/ 	.word	0x000003e0
        /*0ad4*/ 	.word	0x000000ff
        /*0ad8*/ 	.word	0x00022850
        /*0adc*/ 	.short	0x0100
        /*0ade*/ 	.byte	0x08
	.zero		1


	//   ....[7]....
        /*0ae0*/ 	.word	0x000003f0
        /*0ae4*/ 	.word	0x000000ff
        /*0ae8*/ 	.word	0x00022860
        /*0aec*/ 	.short	0x0100
        /*0aee*/ 	.byte	0x08
	.zero		1


	//   ....[8]....
        /*0af0*/ 	.word	0x00000400
        /*0af4*/ 	.word	0x000000ff
        /*0af8*/ 	.word	0x00022858
        /*0afc*/ 	.short	0x0100
        /*0afe*/ 	.byte	0x08
	.zero		1


	//   ....[9]....
        /*0b00*/ 	.word	0x00000410
        /*0b04*/ 	.word	0x000000ff
        /*0b08*/ 	.word	0x00022868
        /*0b0c*/ 	.short	0x0100
        /*0b0e*/ 	.byte	0x08
	.zero		1


	//   ....[10]....
        /*0b10*/ 	.word	0x00000500
        /*0b14*/ 	.word	0x000000ff
        /*0b18*/ 	.word	0x00022870
        /*0b1c*/ 	.short	0x0100
        /*0b1e*/ 	.byte	0x06
	.zero		1


	//   ....[11]....
        /*0b20*/ 	.word	0x00000510
        /*0b24*/ 	.word	0x000000ff
        /*0b28*/ 	.word	0x00022880
        /*0b2c*/ 	.short	0x0100
        /*0b2e*/ 	.byte	0x06
	.zero		1


	//   ....[12]....
        /*0b30*/ 	.word	0x00000520
        /*0b34*/ 	.word	0x000000ff
        /*0b38*/ 	.word	0x00022878
        /*0b3c*/ 	.short	0x0100
        /*0b3e*/ 	.byte	0x06
	.zero		1


	//   ....[13]....
        /*0b40*/ 	.word	0x00000530
        /*0b44*/ 	.word	0x000000ff
        /*0b48*/ 	.word	0x00022888
        /*0b4c*/ 	.short	0x0100
        /*0b4e*/ 	.byte	0x06
	.zero		1


	//   ....[14]....
        /*0b50*/ 	.word	0x00000660
        /*0b54*/ 	.word	0x000000ff
        /*0b58*/ 	.word	0x00022890
        /*0b5c*/ 	.short	0x0100
        /*0b5e*/ 	.byte	0x08
	.zero		1


	//   ....[15]....
        /*0b60*/ 	.word	0x00000670
        /*0b64*/ 	.word	0x000000ff
        /*0b68*/ 	.word	0x000228a0
        /*0b6c*/ 	.short	0x0100
        /*0b6e*/ 	.byte	0x08
	.zero		1


	//   ....[16]....
        /*0b70*/ 	.word	0x00000680
        /*0b74*/ 	.word	0x000000ff
        /*0b78*/ 	.word	0x00022898
        /*0b7c*/ 	.short	0x0100
        /*0b7e*/ 	.byte	0x08
	.zero		1


	//   ....[17]....
        /*0b80*/ 	.word	0x00000690
        /*0b84*/ 	.word	0x000000ff
        /*0b88*/ 	.word	0x000228a8
        /*0b8c*/ 	.short	0x0100
        /*0b8e*/ 	.byte	0x08
	.zero		1


	//   ....[18]....
        /*0b90*/ 	.word	0x000007e0
        /*0b94*/ 	.word	0x000000ff
        /*0b98*/ 	.word	0x000228b0
        /*0b9c*/ 	.short	0x0100
        /*0b9e*/ 	.byte	0x08
	.zero		1


	//   ....[19]....
        /*0ba0*/ 	.word	0x000007f0
        /*0ba4*/ 	.word	0x000000ff
        /*0ba8*/ 	.word	0x000228c0
        /*0bac*/ 	.short	0x0100
        /*0bae*/ 	.byte	0x08
	.zero		1


	//   ....[20]....
        /*0bb0*/ 	.word	0x00000800
        /*0bb4*/ 	.word	0x000000ff
        /*0bb8*/ 	.word	0x000228b8
        /*0bbc*/ 	.short	0x0100
        /*0bbe*/ 	.byte	0x08
	.zero		1


	//   ....[21]....
        /*0bc0*/ 	.word	0x00000810
        /*0bc4*/ 	.word	0x000000ff
        /*0bc8*/ 	.word	0x000228c8
        /*0bcc*/ 	.short	0x0100
        /*0bce*/ 	.byte	0x08
	.zero		1


	//   ....[22]....
        /*0bd0*/ 	.word	0x00001cd0
        /*0bd4*/ 	.word	0x000000ff
        /*0bd8*/ 	.word	0x00022800
        /*0bdc*/ 	.short	0x010a
        /*0bde*/ 	.byte	0x2b
	.zero		1


	//   ....[23]....
        /*0be0*/ 	.word	0x00001d50
        /*0be4*/ 	.word	0x00000003
        /*0be8*/ 	.word	0x00022830
        /*0bec*/ 	.short	0x010a
        /*0bee*/ 	.byte	0x3f
	.zero		1


	//   ....[24]....
        /*0bf0*/ 	.word	0x00001d90
        /*0bf4*/ 	.word	0x00000003
        /*0bf8*/ 	.word	0x00022830
        /*0bfc*/ 	.short	0x010a
        /*0bfe*/ 	.byte	0x3f
	.zero		1


	//   ....[25]....
        /*0c00*/ 	.word	0x000026c0
        /*0c04*/ 	.word	0x000000ff
        /*0c08*/ 	.word	0x00000000
        /*0c0c*/ 	.short	0x0101
        /*0c0e*/ 	.byte	0x06
	.zero		1


	//   ....[26]....
        /*0c10*/ 	.word	0x00005e20
        /*0c14*/ 	.word	0x000000ff
        /*0c18*/ 	.word	0x00022830
        /*0c1c*/ 	.short	0x010a
        /*0c1e*/ 	.byte	0x06
	.zero		1


	//   ....[27]....
        /*0c20*/ 	.word	0x00005e60
        /*0c24*/ 	.word	0x000000ff
        /*0c28*/ 	.word	0x00022830
        /*0c2c*/ 	.short	0x010a
        /*0c2e*/ 	.byte	0x06
	.zero		1


	//   ....[28]....
        /*0c30*/ 	.word	0x000066f0
        /*0c34*/ 	.word	0x000000ff
        /*0c38*/ 	.word	0x00022850
        /*0c3c*/ 	.short	0x010a
        /*0c3e*/ 	.byte	0x06
	.zero		1


	//   ....[29]....
        /*0c40*/ 	.word	0x00006730
        /*0c44*/ 	.word	0x000000ff
        /*0c48*/ 	.word	0x00022850
        /*0c4c*/ 	.short	0x010a
        /*0c4e*/ 	.byte	0x06
	.zero		1


	//   ....[30]....
        /*0c50*/ 	.word	0x00006a10
        /*0c54*/ 	.word	0x000000ff
        /*0c58*/ 	.word	0x00000000
        /*0c5c*/ 	.short	0x0101
        /*0c5e*/ 	.byte	0x06
	.zero		1


	//   ....[31]....
        /*0c60*/ 	.word	0x00009cd0
        /*0c64*/ 	.word	0x000000ff
        /*0c68*/ 	.word	0x00000000
        /*0c6c*/ 	.short	0x0101
        /*0c6e*/ 	.byte	0x06
	.zero		1


	//   ....[32]....
        /*0c70*/ 	.word	0x0000a680
        /*0c74*/ 	.word	0x000000ff
        /*0c78*/ 	.word	0x00022830
        /*0c7c*/ 	.short	0x010a
        /*0c7e*/ 	.byte	0x06
	.zero		1


	//   ....[33]....
        /*0c80*/ 	.word	0x0000a6c0
        /*0c84*/ 	.word	0x000000ff
        /*0c88*/ 	.word	0x00022830
        /*0c8c*/ 	.short	0x010a
        /*0c8e*/ 	.byte	0x06
	.zero		1


	//   ....[34]....
        /*0c90*/ 	.word	0x0000af50
        /*0c94*/ 	.word	0x000000ff
        /*0c98*/ 	.word	0x00022850
        /*0c9c*/ 	.short	0x010a
        /*0c9e*/ 	.byte	0x06
	.zero		1


	//   ....[35]....
        /*0ca0*/ 	.word	0x0000af90
        /*0ca4*/ 	.word	0x000000ff
        /*0ca8*/ 	.word	0x00022850
        /*0cac*/ 	.short	0x010a
        /*0cae*/ 	.byte	0x06
	.zero		1


	//   ....[36]....
        /*0cb0*/ 	.word	0x0000b2c0
        /*0cb4*/ 	.word	0x000000ff
        /*0cb8*/ 	.word	0x00000000
        /*0cbc*/ 	.short	0x0101
        /*0cbe*/ 	.byte	0x06
	.zero		1


	//   ....[37]....
        /*0cc0*/ 	.word	0x0000c890
        /*0cc4*/ 	.word	0x000000ff
        /*0cc8*/ 	.word	0x00000000
        /*0ccc*/ 	.short	0x0101
        /*0cce*/ 	.byte	0x06
	.zero		1


	//   ....[38]....
        /*0cd0*/ 	.word	0x0000d000
        /*0cd4*/ 	.word	0x000000ff
        /*0cd8*/ 	.word	0x00022830
        /*0cdc*/ 	.short	0x010a
        /*0cde*/ 	.byte	0x06
	.zero		1


	//   ....[39]....
        /*0ce0*/ 	.word	0x0000d040
        /*0ce4*/ 	.word	0x000000ff
        /*0ce8*/ 	.word	0x00022830
        /*0cec*/ 	.short	0x010a
        /*0cee*/ 	.byte	0x06
	.zero		1


	//   ....[40]....
        /*0cf0*/ 	.word	0x0000d8a0
        /*0cf4*/ 	.word	0x000000ff
        /*0cf8*/ 	.word	0x00022850
        /*0cfc*/ 	.short	0x010a
        /*0cfe*/ 	.byte	0x06
	.zero		1


	//   ....[41]....
        /*0d00*/ 	.word	0x0000d8e0
        /*0d04*/ 	.word	0x000000ff
        /*0d08*/ 	.word	0x00022850
        /*0d0c*/ 	.short	0x010a
        /*0d0e*/ 	.byte	0x06
	.zero		1


	//   ....[42]....
        /*0d10*/ 	.word	0x0000dbd0
        /*0d14*/ 	.word	0x000000ff
        /*0d18*/ 	.word	0x00000000
        /*0d1c*/ 	.short	0x0101
        /*0d1e*/ 	.byte	0x06
	.zero		1


	//   ....[43]....
        /*0d20*/ 	.word	0x00010e70
        /*0d24*/ 	.word	0x000000ff
        /*0d28*/ 	.word	0x00000000
        /*0d2c*/ 	.short	0x0101
        /*0d2e*/ 	.byte	0x06
	.zero		1


	//   ....[44]....
        /*0d30*/ 	.word	0x000114e0
        /*0d34*/ 	.word	0x000000ff
        /*0d38*/ 	.word	0x00022850
        /*0d3c*/ 	.short	0x010a
        /*0d3e*/ 	.byte	0x09
	.zero		1


	//   ....[45]....
        /*0d40*/ 	.word	0x00011520
        /*0d44*/ 	.word	0x000000ff
        /*0d48*/ 	.word	0x00022850
        /*0d4c*/ 	.short	0x010a
        /*0d4e*/ 	.byte	0x09
	.zero		1


	//   ....[46]....
        /*0d50*/ 	.word	0x00011bd0
        /*0d54*/ 	.word	0x000000ff
        /*0d58*/ 	.word	0x00000000
        /*0d5c*/ 	.short	0x0101
        /*0d5e*/ 	.byte	0x04
	.zero		1


	//   ....[47]....
        /*0d60*/ 	.word	0x000135c0
        /*0d64*/ 	.word	0x00000004
        /*0d68*/ 	.word	0x00000000
        /*0d6c*/ 	.short	0x0101
        /*0d6e*/ 	.byte	0x3f
	.zero		1


	//   ....[48]....
        /*0d70*/ 	.word	0x00015cc0
        /*0d74*/ 	.word	0x00000000
        /*0d78*/ 	.word	0x00022880
        /*0d7c*/ 	.short	0x010a
        /*0d7e*/ 	.byte	0x3f
	.zero		1


	//   ....[49]....
        /*0d80*/ 	.word	0x00016520
        /*0d84*/ 	.word	0x00000000
        /*0d88*/ 	.word	0x00022870
        /*0d8c*/ 	.short	0x0107
        /*0d8e*/ 	.byte	0x3f
	.zero		1


	//   ....[50]....
        /*0d90*/ 	.word	0x000165e0
        /*0d94*/ 	.word	0x00000000
        /*0d98*/ 	.word	0x00022870
        /*0d9c*/ 	.short	0x0101
        /*0d9e*/ 	.byte	0x3f
	.zero		1


	//   ....[51]....
        /*0da0*/ 	.word	0x00016610
        /*0da4*/ 	.word	0x00000000
        /*0da8*/ 	.word	0x00022840
        /*0dac*/ 	.short	0x010a
        /*0dae*/ 	.byte	0x3f
	.zero		1


	//   ....[52]....
        /*0db0*/ 	.word	0x00016d40
        /*0db4*/ 	.word	0x00000000
        /*0db8*/ 	.word	0x00022830
        /*0dbc*/ 	.short	0x0107
        /*0dbe*/ 	.byte	0x3f
	.zero		1


	//   ....[53]....
        /*0dc0*/ 	.word	0x00016e00
        /*0dc4*/ 	.word	0x00000000
        /*0dc8*/ 	.word	0x00022830
        /*0dcc*/ 	.short	0x0101
        /*0dce*/ 	.byte	0x3f
	.zero		1


	//   ....[54]....
        /*0dd0*/ 	.word	0x000176a0
        /*0dd4*/ 	.word	0x00000011
        /*0dd8*/ 	.word	0x00022800
        /*0ddc*/ 	.short	0x0107
        /*0dde*/ 	.byte	0x3f
	.zero		1


	//   ....[55]....
        /*0de0*/ 	.word	0x00017790
        /*0de4*/ 	.word	0x00000011
        /*0de8*/ 	.word	0x00022800
        /*0dec*/ 	.short	0x0101
        /*0dee*/ 	.byte	0x3f
	.zero		1


	//   ....[56]....
        /*0df0*/ 	.word	0x000177b0
        /*0df4*/ 	.word	0x00000011
        /*0df8*/ 	.word	0x00022820
        /*0dfc*/ 	.short	0x010a
        /*0dfe*/ 	.byte	0x3f
	.zero		1


	//   ....[57]....
        /*0e00*/ 	.word	0x00017cc0
        /*0e04*/ 	.word	0x00000000
        /*0e08*/ 	.word	0x00022880
        /*0e0c*/ 	.short	0x010a
        /*0e0e*/ 	.byte	0x3f
	.zero		1


	//   ....[58]....
        /*0e10*/ 	.word	0x00018290
        /*0e14*/ 	.word	0x00000000
        /*0e18*/ 	.word	0x00022870
        /*0e1c*/ 	.short	0x0107
        /*0e1e*/ 	.byte	0x3f
	.zero		1


	//   ....[59]....
        /*0e20*/ 	.word	0x00018350
        /*0e24*/ 	.word	0x00000000
        /*0e28*/ 	.word	0x00022870
        /*0e2c*/ 	.short	0x0101
        /*0e2e*/ 	.byte	0x3f
	.zero		1


	//   ....[60]....
        /*0e30*/ 	.word	0x00018380
        /*0e34*/ 	.word	0x00000000
        /*0e38*/ 	.word	0x00022840
        /*0e3c*/ 	.short	0x010a
        /*0e3e*/ 	.byte	0x3f
	.zero		1


	//   ....[61]....
        /*0e40*/ 	.word	0x00018920
        /*0e44*/ 	.word	0x00000000
        /*0e48*/ 	.word	0x00022830
        /*0e4c*/ 	.short	0x0107
        /*0e4e*/ 	.byte	0x3f
	.zero		1


	//   ....[62]....
        /*0e50*/ 	.word	0x000189e0
        /*0e54*/ 	.word	0x00000000
        /*0e58*/ 	.word	0x00022830
        /*0e5c*/ 	.short	0x0101
        /*0e5e*/ 	.byte	0x3f
	.zero		1


	//   ....[63]....
        /*0e60*/ 	.word	0x00018a70
        /*0e64*/ 	.word	0x00000013
        /*0e68*/ 	.word	0x00022870
        /*0e6c*/ 	.short	0x010a
        /*0e6e*/ 	.byte	0x3f
	.zero		1


	//   ....[64]....
        /*0e70*/ 	.word	0x00018b00
        /*0e74*/ 	.word	0x00000013
        /*0e78*/ 	.word	0x00022860
        /*0e7c*/ 	.short	0x010a
        /*0e7e*/ 	.byte	0x3f
	.zero		1


	//   ....[65]....
        /*0e80*/ 	.word	0x00019000
        /*0e84*/ 	.word	0x00000013
        /*0e88*/ 	.word	0x00022850
        /*0e8c*/ 	.short	0x0101
        /*0e8e*/ 	.byte	0x3f
	.zero		1


	//   ....[66]....
        /*0e90*/ 	.word	0x00019090
        /*0e94*/ 	.word	0x00000013
        /*0e98*/ 	.word	0x00000000
        /*0e9c*/ 	.short	0x0101
        /*0e9e*/ 	.byte	0x3f
	.zero		1


	//   ....[67]....
        /*0ea0*/ 	.word	0x00019260
        /*0ea4*/ 	.word	0x00000012
        /*0ea8*/ 	.word	0x00022870
        /*0eac*/ 	.short	0x010a
        /*0eae*/ 	.byte	0x3f
	.zero		1


	//   ....[68]....
        /*0eb0*/ 	.word	0x000192f0
        /*0eb4*/ 	.word	0x00000012
        /*0eb8*/ 	.word	0x00022860
        /*0ebc*/ 	.short	0x010a
        /*0ebe*/ 	.byte	0x3f
	.zero		1


	//   ....[69]....
        /*0ec0*/ 	.word	0x000197f0
        /*0ec4*/ 	.word	0x00000012
        /*0ec8*/ 	.word	0x00022850
        /*0ecc*/ 	.short	0x0101
        /*0ece*/ 	.byte	0x3f
	.zero		1


	//   ....[70]....
        /*0ed0*/ 	.word	0x000198a0
        /*0ed4*/ 	.word	0x00000012
        /*0ed8*/ 	.word	0x00000000
        /*0edc*/ 	.short	0x0101
        /*0ede*/ 	.byte	0x3f
	.zero		1


	//   ....[71]....
        /*0ee0*/ 	.word	0x00019b30
        /*0ee4*/ 	.word	0x00000005
        /*0ee8*/ 	.word	0x00022820
        /*0eec*/ 	.short	0x010a
        /*0eee*/ 	.byte	0x3f
	.zero		1


	//   ....[72]....
        /*0ef0*/ 	.word	0x00019cb0
        /*0ef4*/ 	.word	0x00000003
        /*0ef8*/ 	.word	0x00022840
        /*0efc*/ 	.short	0x010a
        /*0efe*/ 	.byte	0x3f
	.zero		1


	//   ....[73]....
        /*0f00*/ 	.word	0x00019d50
        /*0f04*/ 	.word	0x0000001d
        /*0f08*/ 	.word	0x00022840
        /*0f0c*/ 	.short	0x010a
        /*0f0e*/ 	.byte	0x3f
	.zero		1


	//   ....[74]....
        /*0f10*/ 	.word	0x00019d90
        /*0f14*/ 	.word	0x00000003
        /*0f18*/ 	.word	0x00022860
        /*0f1c*/ 	.short	0x010a
        /*0f1e*/ 	.byte	0x3f
	.zero		1


	//   ....[75]....
        /*0f20*/ 	.word	0x00019dd0
        /*0f24*/ 	.word	0x0000001d
        /*0f28*/ 	.word	0x00022860
        /*0f2c*/ 	.short	0x010a
        /*0f2e*/ 	.byte	0x3f
	.zero		1


	//   ....[76]....
        /*0f30*/ 	.word	0x00019e10
        /*0f34*/ 	.word	0x00000003
        /*0f38*/ 	.word	0x00022880
        /*0f3c*/ 	.short	0x010a
        /*0f3e*/ 	.byte	0x3f
	.zero		1


	//   ....[77]....
        /*0f40*/ 	.word	0x00019e50
        /*0f44*/ 	.word	0x0000001d
        /*0f48*/ 	.word	0x00022880
        /*0f4c*/ 	.short	0x010a
        /*0f4e*/ 	.byte	0x3f
	.zero		1


	//   ....[78]....
        /*0f50*/ 	.word	0x00019ec0
        /*0f54*/ 	.word	0x00000003
        /*0f58*/ 	.word	0x00022800
        /*0f5c*/ 	.short	0x010a
        /*0f5e*/ 	.byte	0x3f
	.zero		1


	//   ....[79]....
        /*0f60*/ 	.word	0x00019f10
        /*0f64*/ 	.word	0x00000003
        /*0f68*/ 	.word	0x00022830
        /*0f6c*/ 	.short	0x010a
        /*0f6e*/ 	.byte	0x3f
	.zero		1


	//   ....[80]....
        /*0f70*/ 	.word	0x00019f70
        /*0f74*/ 	.word	0x00000006
        /*0f78*/ 	.word	0x00022830
        /*0f7c*/ 	.short	0x010a
        /*0f7e*/ 	.byte	0x3f
	.zero		1


	//   ....[81]....
        /*0f80*/ 	.word	0x00019fd0
        /*0f84*/ 	.word	0x00000006
        /*0f88*/ 	.word	0x00022850
        /*0f8c*/ 	.short	0x010a
        /*0f8e*/ 	.byte	0x3f
	.zero		1


	//   ....[82]....
        /*0f90*/ 	.word	0x0001a030
        /*0f94*/ 	.word	0x0000000b
        /*0f98*/ 	.word	0x00022830
        /*0f9c*/ 	.short	0x010a
        /*0f9e*/ 	.byte	0x3f
	.zero		1


	//   ....[83]....
        /*0fa0*/ 	.word	0x0001a090
        /*0fa4*/ 	.word	0x0000000b
        /*0fa8*/ 	.word	0x00022850
        /*0fac*/ 	.short	0x010a
        /*0fae*/ 	.byte	0x3f
	.zero		1


	//   ....[84]....
        /*0fb0*/ 	.word	0x0001a0f0
        /*0fb4*/ 	.word	0x0000000b
        /*0fb8*/ 	.word	0x00022830
        /*0fbc*/ 	.short	0x010a
        /*0fbe*/ 	.byte	0x3f
	.zero		1


	//   ....[85]....
        /*0fc0*/ 	.word	0x0001a150
        /*0fc4*/ 	.word	0x0000000b
        /*0fc8*/ 	.word	0x00022850
        /*0fcc*/ 	.short	0x010a
        /*0fce*/ 	.byte	0x3f
	.zero		1


	//   ....[86]....
        /*0fd0*/ 	.word	0x0001a1b0
        /*0fd4*/ 	.word	0x00000005
        /*0fd8*/ 	.word	0x00022850
        /*0fdc*/ 	.short	0x010a
        /*0fde*/ 	.byte	0x3f
	.zero		1


	//   ....[87]....
        /*0fe0*/ 	.word	0x0001a2b0
        /*0fe4*/ 	.word	0x00000000
        /*0fe8*/ 	.word	0x00022880
        /*0fec*/ 	.short	0x010a
        /*0fee*/ 	.byte	0x3f
	.zero		1


	//   ....[88]....
        /*0ff0*/ 	.word	0x0001afa0
        /*0ff4*/ 	.word	0x00000000
        /*0ff8*/ 	.word	0x00022840
        /*0ffc*/ 	.short	0x010a
        /*0ffe*/ 	.byte	0x3f
	.zero		1


	//   ....[89]....
        /*1000*/ 	.word	0x0001c420
        /*1004*/ 	.word	0x00000011
        /*1008*/ 	.word	0x00022820
        /*100c*/ 	.short	0x010a
        /*100e*/ 	.byte	0x3f
	.zero		1


	//   ....[90]....
        /*1010*/ 	.word	0x0001c470
        /*1014*/ 	.word	0x00000000
        /*1018*/ 	.word	0x00022880
        /*101c*/ 	.short	0x010a
        /*101e*/ 	.byte	0x3f
	.zero		1


	//   ....[91]....
        /*1020*/ 	.word	0x0001cf70
        /*1024*/ 	.word	0x00000000
        /*1028*/ 	.word	0x00022840
        /*102c*/ 	.short	0x010a
        /*102e*/ 	.byte	0x3f
	.zero		1


	//   ....[92]....
        /*1030*/ 	.word	0x0001da50
        /*1034*/ 	.word	0x00000013
        /*1038*/ 	.word	0x00022870
        /*103c*/ 	.short	0x010a
        /*103e*/ 	.byte	0x3f
	.zero		1


	//   ....[93]....
        /*1040*/ 	.word	0x0001daa0
        /*1044*/ 	.word	0x00000013
        /*1048*/ 	.word	0x00022860
        /*104c*/ 	.short	0x010a
        /*104e*/ 	.byte	0x3f
	.zero		1


	//   ....[94]....
        /*1050*/ 	.word	0x0001daf0
        /*1054*/ 	.word	0x00000012
        /*1058*/ 	.word	0x00022870
        /*105c*/ 	.short	0x010a
        /*105e*/ 	.byte	0x3f
	.zero		1


	//   ....[95]....
        /*1060*/ 	.word	0x0001db40
        /*1064*/ 	.word	0x00000012
        /*1068*/ 	.word	0x00022860
        /*106c*/ 	.short	0x010a
        /*106e*/ 	.byte	0x3f
	.zero		1


	//   ....[96]....
        /*1070*/ 	.word	0x0001db90
        /*1074*/ 	.word	0x00000005
        /*1078*/ 	.word	0x00022820
        /*107c*/ 	.short	0x010a
        /*107e*/ 	.byte	0x3f
	.zero		1


	//   ....[97]....
        /*1080*/ 	.word	0x0001dd30
        /*1084*/ 	.word	0x00000003
        /*1088*/ 	.word	0x00022840
        /*108c*/ 	.short	0x010a
        /*108e*/ 	.byte	0x3f
	.zero		1


	//   ....[98]....
        /*1090*/ 	.word	0x0001dd80
        /*1094*/ 	.word	0x0000001d
        /*1098*/ 	.word	0x00022840
        /*109c*/ 	.short	0x010a
        /*109e*/ 	.byte	0x3f
	.zero		1


	//   ....[99]....
        /*10a0*/ 	.word	0x0001ddd0
        /*10a4*/ 	.word	0x00000003
        /*10a8*/ 	.word	0x00022860
        /*10ac*/ 	.short	0x010a
        /*10ae*/ 	.byte	0x3f
	.zero		1


	//   ....[100]....
        /*10b0*/ 	.word	0x0001de20
        /*10b4*/ 	.word	0x0000001d
        /*10b8*/ 	.word	0x00022860
        /*10bc*/ 	.short	0x010a
        /*10be*/ 	.byte	0x3f
	.zero		1


	//   ....[101]....
        /*10c0*/ 	.word	0x0001de70
        /*10c4*/ 	.word	0x00000003
        /*10c8*/ 	.word	0x00022880
        /*10cc*/ 	.short	0x010a
        /*10ce*/ 	.byte	0x3f
	.zero		1


	//----- nvinfo : EIATTR_NUM_MBARRIERS
	.align		4
.L_179:
        /*10d0*/ 	.byte	0x03, 0x38
        /*10d2*/ 	.short	0x0016


	//----- nvinfo : EIATTR_EXIT_INSTR_OFFSETS
	.align		4
        /*10d4*/ 	.byte	0x04, 0x1c
        /*10d6*/ 	.short	(.L_181 - .L_180)


	//   ....[0]....
.L_180:
        /*10d8*/ 	.word	0x000009a0


	//   ....[1]....
        /*10dc*/ 	.word	0x000142f0


	//   ....[2]....
        /*10e0*/ 	.word	0x00019ea0


	//----- nvinfo : EIATTR_MAX_THREADS
	.align		4
.L_181:
        /*10e4*/ 	.byte	0x04, 0x05
        /*10e6*/ 	.short	(.L_183 - .L_182)
.L_182:
        /*10e8*/ 	.word	0x00000180
        /*10ec*/ 	.word	0x00000001
        /*10f0*/ 	.word	0x00000001


	//----- nvinfo : EIATTR_CRS_STACK_SIZE
	.align		4
.L_183:
        /*10f4*/ 	.byte	0x04, 0x1e
        /*10f6*/ 	.short	(.L_185 - .L_184)
.L_184:
        /*10f8*/ 	.word	0x00000000


	//----- nvinfo : EIATTR_CBANK_PARAM_SIZE
	.align		4
.L_185:
        /*10fc*/ 	.byte	0x03, 0x19
        /*10fe*/ 	.short	0x0af0


	//----- nvinfo : EIATTR_PARAM_CBANK
	.align		4
        /*1100*/ 	.byte	0x04, 0x0a
        /*1102*/ 	.short	(.L_187 - .L_186)
	.align		4
.L_186:
        /*1104*/ 	.word	index@(.nv.constant0._ZN7cutlass13device_kernelIN5flash11enable_sm90INS1_16FlashAttnFwdSm90INS1_25CollectiveMainloopFwdSm90ILi2EN4cute5tupleIJNS5_1CILi1EEES8_S8_EEENS6_IJNS7_ILi128EEENS7_ILi160EEESA_EEELi128ENS_12float_e4m3_tEfNS_4arch4Sm90ELb0ELb1ELb0ELb0ELb1ELb0ELb0ELb1ELb1ELb1ELb0ELb0EEENS1_21CollectiveEpilogueFwdINS6_IJSA_SA_SB_EEES9_NS_10bfloat16_tESF_Li256ELb0ELb1ELb0ELb1EEENS1_30DynamicPersistentTileSchedulerILi256ELi128ELb0ELb1ELb1EEEEEEEEEvNT_6ParamsE)
        /*1108*/ 	.short	0x0210
        /*110a*/ 	.short	0x0af0


	//----- nvinfo : EIATTR_SW_WAR
	.align		4
.L_187:
        /*110c*/ 	.byte	0x04, 0x36
        /*110e*/ 	.short	(.L_189 - .L_188)
.L_188:
        /*1110*/ 	.word	0x00000008
.L_189:


//--------------------- .nv.info._ZN7cutlass13device_kernelIN5flash11enable_sm90INS1_16FlashAttnFwdSm90INS1_25CollectiveMainloopFwdSm90ILi2EN4cute5tupleIJNS5_1CILi1EEES8_S8_EEENS6_IJNS7_ILi128EEENS7_ILi160EEESA_EEELi128ENS_12float_e4m3_tEfNS_4arch4Sm90ELb0ELb1ELb0ELb1ELb1ELb0ELb0ELb1ELb1ELb1ELb0ELb0EEENS1_21CollectiveEpilogueFwdINS6_IJSA_SA_SB_EEES9_NS_10bfloat16_tESF_Li256ELb1ELb1ELb0ELb1EEENS1_36VarlenDynamicPersistentTileSchedulerILi128ELi160ELi256ELi128ELb0ELb1ELb1ELb1ELb0ELb1EEEEEEEEEvNT_6ParamsE --------------------------
	.section	.nv.info._ZN7cutlass13device_kernelIN5flash11enable_sm90INS1_16FlashAttnFwdSm90INS1_25CollectiveMainloopFwdSm90ILi2EN4cute5tupleIJNS5_1CILi1EEES8_S8_EEENS6_IJNS7_ILi128EEENS7_ILi160EEESA_EEELi128ENS_12float_e4m3_tEfNS_4arch4Sm90ELb0ELb1ELb0ELb1ELb1ELb0ELb0ELb1ELb1ELb1ELb0ELb0EEENS1_21CollectiveEpilogueFwdINS6_IJSA_SA_SB_EEES9_NS_10bfloat16_tESF_Li256ELb1ELb1ELb0ELb1EEENS1_36VarlenDynamicPersistentTileSchedulerILi128ELi160ELi256ELi128ELb0ELb1ELb1ELb1ELb0ELb1EEEEEEEEEvNT_6ParamsE,"",@"SHT_CUDA_INFO"
	.sectionflags	@""
	.align	4


	//----- nvinfo : EIATTR_CUDA_API_VERSION
	.align		4
        /*0000*/ 	.byte	0x04, 0x37
        /*0002*/ 	.short	(.L_191 - .L_190)
.L_190:
        /*0004*/ 	.word	0x00000082


	//----- nvinfo : EIATTR_KPARAM_INFO
	.align		4
.L_191:
        /*0008*/ 	.byte	0x04, 0x17
        /*000a*/ 	.short	(.L_193 - .L_192)
.L_192:
        /*000c*/ 	.word	0x00000000
        /*0010*/ 	.short	0x0000
        /*0012*/ 	.short	0x0070
        /*0014*/ 	.byte	0x00, 0xf0, 0x01, 0x2a


	//----- nvinfo : EIATTR_SPARSE_MMA_MASK
	.align		4
.L_193:
        /*0018*/ 	.byte	0x03, 0x50
        /*001a*/ 	.short	0x0000


	//----- nvinfo : EIATTR_MAXREG_COUNT
	.align		4
        /*001c*/ 	.byte	0x03, 0x1b
        /*001e*/ 	.short	0x00a8


	//----- nvinfo : EIATTR_NUM_BARRIERS
	.align		4
        /*0020*/ 	.byte	0x02, 0x4c
        /*0022*/ 	.byte	0x10
	.zero		1


	//----- nvinfo : EIATTR_EXTERNS
	.align		4
        /*0024*/ 	.byte	0x04, 0x0f
        /*0026*/ 	.short	(.L_195 - .L_194)


	//   ....[0]....
	.align		4
.L_194:
        /*0028*/ 	.word	index@(__assertfail)


	//----- nvinfo : EIATTR_ANNOTATIONS
	.align		4
.L_195:
        /*002c*/ 	.byte	0x04, 0x55
        /*002e*/ 	.short	(.L_197 - .L_196)


	//   ....[0]....
.L_196:
        /* <DEDUP_REMOVED lines=15> */


	//----- nvinfo : EIATTR_MERCURY_ISA_VERSION
	.align		4
.L_197:
        /*0108*/ 	.byte	0x03, 0x5f
        /*010a*/ 	.short	0x0101


	//----- nvinfo : EIATTR_UNUSED_LOAD_BYTE_OFFSET
	.align		4
        /*010c*/ 	.byte	0x04, 0x44
        /*010e*/ 	.short	(.L_199 - .L_198)


	//   ....[0]....
.L_198:
        /*0110*/ 	.word	0x00000980
        /*0114*/ 	.word	0x0000fff0


	//   ....[1]....
        /*0118*/ 	.word	0x000120b0
        /*011c*/ 	.word	0x0000fff0


	//----- nvinfo : EIATTR_INT_WARP_WIDE_INSTR_OFFSETS
	.align		4
.L_199:
        /*0120*/ 	.byte	0x04, 0x31
        /*0122*/ 	.short	(.L_201 - .L_200)


	//   ....[0]....
.L_200:
        /*0124*/ 	.word	0x000000c0


	//   ....[1]....
        /*0128*/ 	.word	0x000000d0


	//   ....[2]....
        /*012c*/ 	.word	0x00000170


	//   ....[3]....
        /*0130*/ 	.word	0x00016050


	//   ....[4]....
        /*0134*/ 	.word	0x000160e0


	//   ....[5]....
        /*0138*/ 	.word	0x0001a110


	//   ....[6]....
        /*013c*/ 	.word	0x0001a1a0


	//----- nvinfo : EIATTR_COOP_GROUP_MASK_REGIDS
	.align		4
.L_201:
        /*0140*/ 	.byte	0x04, 0x29
        /*0142*/ 	.short	(.L_203 - .L_202)


	//   ....[0]....
.L_202:
        /*0144*/ 	.word	0xffffffff


	//   ....[1]....
        /*0148*/ 	.word	0xffffffff


	//   ....[2]....
        /*014c*/ 	.word	0xffffffff


	//   ....[3]....
        /*0150*/ 	.word	0xffffffff


	//   ....[4]....
        /*0154*/ 	.word	0xffffffff


	//   ....[5]....
        /*0158*/ 	.word	0xffffffff


	//   ....[6]....
        /*015c*/ 	.word	0xffffffff


	//   ....[7]....
        /*0160*/ 	.word	0xffffffff


	//   ....[8]....
        /*0164*/ 	.word	0xffffffff


	//   ....[9]....
        /*0168*/ 	.word	0xffffffff


	//   ....[10]....
        /*016c*/ 	.word	0xffffffff


	//   ....[11]....
        /*0170*/ 	.word	0xffffffff


	//   ....[12]....
        /*0174*/ 	.word	0xffffffff


	//   ....[13]....
        /*0178*/ 	.word	0xffffffff


	//   ....[14]....
        /*017c*/ 	.word	0xffffffff


	//   ....[15]....
        /*0180*/ 	.word	0xffffffff


	//   ....[16]....
        /*0184*/ 	.word	0xffffffff


	//   ....[17]....
        /*0188*/ 	.word	0xffffffff


	//   ....[18]....
        /*018c*/ 	.word	0xffffffff


	//   ....[19]....
        /*0190*/ 	.word	0xffffffff


	//   ....[20]....
        /*0194*/ 	.word	0xffffffff


	//   ....[21]....
        /*0198*/ 	.word	0xffffffff


	//   ....[22]....
        /*019c*/ 	.word	0xffffffff


	//   ....[23]....
        /*01a0*/ 	.word	0xffffffff


	//   ....[24]....
        /*01a4*/ 	.word	0xffffffff


	//   ....[25]....
        /*01a8*/ 	.word	0xffffffff


	//   ....[26]....
        /*01ac*/ 	.word	0xffffffff


	//   ....[27]....
        /*01b0*/ 	.word	0xffffffff


	//   ....[28]....
        /*01b4*/ 	.word	0xffffffff


	//   ....[29]....
        /*01b8*/ 	.word	0xffffffff


	//   ....[30]....
        /*01bc*/ 	.word	0xffffffff


	//   ....[31]....
        /*01c0*/ 	.word	0xffffffff


	//   ....[32]....
        /*01c4*/ 	.word	0xffffffff


	//   ....[33]....
        /*01c8*/ 	.word	0xffffffff


	//   ....[34]....
        /*01cc*/ 	.word	0xffffffff


	//   ....[35]....
        /*01d0*/ 	.word	0xffffffff


	//   ....[36]....
        /*01d4*/ 	.word	0xffffffff


	//   ....[37]....
        /*01d8*/ 	.word	0xffffffff


	//   ....[38]....
        /*01dc*/ 	.word	0xffffffff


	//   ....[39]....
        /*01e0*/ 	.word	0xffffffff


	//   ....[40]....
        /*01e4*/ 	.word	0xffffffff


	//   ....[41]....
        /*01e8*/ 	.word	0xffffffff


	//   ....[42]....
        /*01ec*/ 	.word	0xffffffff


	//   ....[43]....
        /*01f0*/ 	.word	0xffffffff


	//   ....[44]....
        /*01f4*/ 	.word	0xffffffff


	//   ....[45]....
        /*01f8*/ 	.word	0xffffffff


	//   ....[46]....
        /*01fc*/ 	.word	0xffffffff


	//   ....[47]....
        /*0200*/ 	.word	0xffffffff


	//   ....[48]....
        /*0204*/ 	.word	0xffffffff


	//   ....[49]....
        /*0208*/ 	.word	0xffffffff


	//   ....[50]....
        /*020c*/ 	.word	0xffffffff


	//   ....[51]....
        /*0210*/ 	.word	0xffffffff


	//   ....[52]....
        /*0214*/ 	.word	0xffffffff


	//   ....[53]....
        /*0218*/ 	.word	0xffffffff


	//   ....[54]....
        /*021c*/ 	.word	0xffffffff


	//   ....[55]....
        /*0220*/ 	.word	0xffffffff


	//   ....[56]....
        /*0224*/ 	.word	0xffffffff


	//   ....[57]....
        /*0228*/ 	.word	0xffffffff


	//   ....[58]....
        /*022c*/ 	.word	0xffffffff


	//   ....[59]....
        /*0230*/ 	.word	0xffffffff


	//   ....[60]....
        /*0234*/ 	.word	0xffffffff


	//   ....[61]....
        /*0238*/ 	.word	0xffffffff


	//   ....[62]....
        /*023c*/ 	.word	0xffffffff


	//   ....[63]....
        /*0240*/ 	.word	0xffffffff


	//   ....[64]....
        /*0244*/ 	.word	0xffffffff


	//   ....[65]....
        /*0248*/ 	.word	0xffffffff


	//   ....[66]....
        /*024c*/ 	.word	0xffffffff


	//   ....[67]....
        /*0250*/ 	.word	0xffffffff


	//   ....[68]....
        /*0254*/ 	.word	0xffffffff


	//   ....[69]....
        /*0258*/ 	.word	0xffffffff


	//   ....[70]....
        /*025c*/ 	.word	0xffffffff


	//   ....[71]....
        /*0260*/ 	.word	0xffffffff


	//   ....[72]....
        /*0264*/ 	.word	0xffffffff


	//   ....[73]....
        /*0268*/ 	.word	0xffffffff


	//   ....[74]....
        /*026c*/ 	.word	0xffffffff


	//   ....[75]....
        /*0270*/ 	.word	0xffffffff


	//   ....[76]....
        /*0274*/ 	.word	0xffffffff


	//   ....[77]....
        /*0278*/ 	.word	0xffffffff


	//   ....[78]....
        /*027c*/ 	.word	0xffffffff


	//   ....[79]....
        /*0280*/ 	.word	0xffffffff


	//   ....[80]....
        /*0284*/ 	.word	0xffffffff


	//   ....[81]....
        /*0288*/ 	.word	0xffffffff


	//   ....[82]....
        /*028c*/ 	.word	0xffffffff


	//   ....[83]....
        /*0290*/ 	.word	0xffffffff


	//   ....[84]....
        /*0294*/ 	.word	0xffffffff


	//   ....[85]....
        /*0298*/ 	.word	0xffffffff


	//   ....[86]....
        /*029c*/ 	.word	0xffffffff


	//   ....[87]....
        /*02a0*/ 	.word	0xffffffff


	//   ....[88]....
        /*02a4*/ 	.word	0xffffffff


	//   ....[89]....
        /*02a8*/ 	.word	0xffffffff


	//   ....[90]....
        /*02ac*/ 	.word	0xffffffff


	//   ....[91]....
        /*02b0*/ 	.word	0xffffffff


	//   ....[92]....
        /*02b4*/ 	.word	0xffffffff


	//   ....[93]....
        /*02b8*/ 	.word	0xffffffff


	//   ....[94]....
        /*02bc*/ 	.word	0xffffffff


	//   ....[95]....
        /*02c0*/ 	.word	0xffffffff


	//   ....[96]....
        /*02c4*/ 	.word	0xffffffff


	//   ....[97]....
        /*02c8*/ 	.word	0xffffffff


	//   ....[98]....
        /*02cc*/ 	.word	0xffffffff


	//   ....[99]....
        /*02d0*/ 	.word	0xffffffff


	//   ....[100]....
        /*02d4*/ 	.word	0xffffffff


	//   ....[101]....
        /*02d8*/ 	.word	0xffffffff


	//   ....[102]....
        /*02dc*/ 	.word	0xffffffff


	//   ....[103]....
        /*02e0*/ 	.word	0xffffffff


	//   ....[104]....
        /*02e4*/ 	.word	0xffffffff


	//   ....[105]....
        /*02e8*/ 	.word	0xffffffff


	//   ....[106]....
        /*02ec*/ 	.word	0xffffffff


	//   ....[107]....
        /*02f0*/ 	.word	0xffffffff


	//   ....[108]....
        /*02f4*/ 	.word	0xffffffff


	//   ....[109]....
        /*02f8*/ 	.word	0xffffffff


	//   ....[110]....
        /*02fc*/ 	.word	0xffffffff


	//   ....[111]....
        /*0300*/ 	.word	0xffffffff


	//   ....[112]....
        /*0304*/ 	.word	0xffffffff


	//   ....[113]....
        /*0308*/ 	.word	0xffffffff


	//   ....[114]....
        /*030c*/ 	.word	0xffffffff


	//   ....[115]....
        /*0310*/ 	.word	0xffffffff


	//   ....[116]....
        /*0314*/ 	.word	0xffffffff


	//   ....[117]....
        /*0318*/ 	.word	0xffffffff


	//   ....[118]....
        /*031c*/ 	.word	0xffffffff


	//   ....[119]....
        /*0320*/ 	.word	0xffffffff


	//   ....[120]....
        /*0324*/ 	.word	0xffffffff


	//   ....[121]....
        /*0328*/ 	.word	0xffffffff


	//   ....[122]....
        /*032c*/ 	.word	0xffffffff


	//   ....[123]....
        /*0330*/ 	.word	0xffffffff


	//   ....[124]....
        /*0334*/ 	.word	0xffffffff


	//   ....[125]....
        /*0338*/ 	.word	0xffffffff


	//   ....[126]....
        /*033c*/ 	.word	0xffffffff


	//   ....[127]....
        /*0340*/ 	.word	0xffffffff


	//   ....[128]....
        /*0344*/ 	.word	0xffffffff


	//   ....[129]....
        /*0348*/ 	.word	0xffffffff


	//   ....[130]....
        /*034c*/ 	.word	0xffffffff


	//   ....[131]....
        /*0350*/ 	.word	0xffffffff


	//   ....[132]....
        /*0354*/ 	.word	0xffffffff


	//   ....[133]....
        /*0358*/ 	.word	0xffffffff


	//   ....[134]....
        /*035c*/ 	.word	0xffffffff


	//   ....[135]....
        /*0360*/ 	.word	0xffffffff


	//   ....[136]....
        /*0364*/ 	.word	0xffffffff


	//   ....[137]....
        /*0368*/ 	.word	0xffffffff


	//   ....[138]....
        /*036c*/ 	.word	0xffffffff


	//   ....[139]....
        /*0370*/ 	.word	0xffffffff


	//   ....[140]....
        /*0374*/ 	.word	0xffffffff


	//   ....[141]....
        /*0378*/ 	.word	0xffffffff


	//   ....[142]....
        /*037c*/ 	.word	0xffffffff


	//   ....[143]....
        /*0380*/ 	.word	0xffffffff


	//   ....[144]....
        /*0384*/ 	.word	0xffffffff


	//   ....[145]....
        /*0388*/ 	.word	0xffffffff


	//   ....[146]....
        /*038c*/ 	.word	0xffffffff


	//   ....[147]....
        /*0390*/ 	.word	0xffffffff


	//   ....[148]....
        /*0394*/ 	.word	0xffffffff


	//   ....[149]....
        /*0398*/ 	.word	0xffffffff


	//   ....[150]....
        /*039c*/ 	.word	0xffffffff


	//   ....[151]....
        /*03a0*/ 	.word	0xffffffff


	//   ....[152]....
        /*03a4*/ 	.word	0xffffffff


	//   ....[153]....
        /*03a8*/ 	.word	0xffffffff


	//   ....[154]....
        /*03ac*/ 	.word	0xffffffff


	//   ....[155]....
        /*03b0*/ 	.word	0xffffffff


	//   ....[156]....
        /*03b4*/ 	.word	0xffffffff


	//   ....[157]....
        /*03b8*/ 	.word	0xffffffff


	//   ....[158]....
        /*03bc*/ 	.word	0xffffffff


	//   ....[159]....
        /*03c0*/ 	.word	0xffffffff


	//   ....[160]....
        /*03c4*/ 	.word	0xffffffff


	//   ....[161]....
        /*03c8*/ 	.word	0xffffffff


	//   ....[162]....
        /*03cc*/ 	.word	0xffffffff


	//   ....[163]....
        /*03d0*/ 	.word	0xffffffff


	//   ....[164]....
        /*03d4*/ 	.word	0xffffffff


	//   ....[165]....
        /*03d8*/ 	.word	0xffffffff


	//   ....[166]....
        /*03dc*/ 	.word	0xffffffff


	//   ....[167]....
        /*03e0*/ 	.word	0xffffffff


	//   ....[168]....
        /*03e4*/ 	.word	0xffffffff


	//   ....[169]....
        /*03e8*/ 	.word	0xffffffff


	//   ....[170]....
        /*03ec*/ 	.word	0xffffffff


	//   ....[171]....
        /*03f0*/ 	.word	0xffffffff


	//   ....[172]....
        /*03f4*/ 	.word	0xffffffff


	//   ....[173]....
        /*03f8*/ 	.word	0xffffffff


	//   ....[174]....
        /*03fc*/ 	.word	0xffffffff


	//   ....[175]....
        /*0400*/ 	.word	0xffffffff


	//   ....[176]....
        /*0404*/ 	.word	0xffffffff


	//   ....[177]....
        /*0408*/ 	.word	0xffffffff


	//   ....[178]....
        /*040c*/ 	.word	0xffffffff


	//   ....[179]....
        /*0410*/ 	.word	0xffffffff


	//   ....[180]....
        /*0414*/ 	.word	0xffffffff


	//   ....[181]....
        /*0418*/ 	.word	0xffffffff


	//   ....[182]....
        /*041c*/ 	.word	0xffffffff


	//   ....[183]....
        /*0420*/ 	.word	0xffffffff


	//   ....[184]....
        /*0424*/ 	.word	0xffffffff


	//   ....[185]....
        /*0428*/ 	.word	0xffffffff


	//   ....[186]....
        /*042c*/ 	.word	0xffffffff


	//   ....[187]....
        /*0430*/ 	.word	0xffffffff


	//   ....[188]....
        /*0434*/ 	.word	0xffffffff


	//   ....[189]....
        /*0438*/ 	.word	0xffffffff


	//   ....[190]....
        /*043c*/ 	.word	0xffffffff


	//   ....[191]....
        /*0440*/ 	.word	0xffffffff


	//   ....[192]....
        /*0444*/ 	.word	0xffffffff


	//   ....[193]....
        /*0448*/ 	.word	0xffffffff


	//   ....[194]....
        /*044c*/ 	.word	0xffffffff


	//   ....[195]....
        /*0450*/ 	.word	0xffffffff


	//   ....[196]....
        /*0454*/ 	.word	0xffffffff


	//   ....[197]....
        /*0458*/ 	.word	0xffffffff


	//   ....[198]....
        /*045c*/ 	.word	0xffffffff


	//   ....[199]....
        /*0460*/ 	.word	0xffffffff


	//   ....[200]....
        /*0464*/ 	.word	0xffffffff


	//   ....[201]....
        /*0468*/ 	.word	0xffffffff


	//   ....[202]....
        /*046c*/ 	.word	0xffffffff


	//   ....[203]....
        /*0470*/ 	.word	0xffffffff


	//   ....[204]....
        /*0474*/ 	.word	0xffffffff


	//   ....[205]....
        /*0478*/ 	.word	0xffffffff


	//   ....[206]....
        /*047c*/ 	.word	0xffffffff


	//   ....[207]....
        /*0480*/ 	.word	0xffffffff


	//   ....[208]....
        /*0484*/ 	.word	0xffffffff


	//   ....[209]....
        /*0488*/ 	.word	0xffffffff


	//   ....[210]....
        /*048c*/ 	.word	0xffffffff


	//   ....[211]....
        /*0490*/ 	.word	0xffffffff


	//   ....[212]....
        /*0494*/ 	.word	0xffffffff


	//   ....[213]....
        /*0498*/ 	.word	0xffffffff


	//   ....[214]....
        /*049c*/ 	.word	0xffffffff


	//   ....[215]....
        /*04a0*/ 	.word	0x0500000f


	//   ....[216]....
        /*04a4*/ 	.word	0x0500000f


	//   ....[217]....
        /*04a8*/ 	.word	0x0500000f


	//   ....[218]....
        /*04ac*/ 	.word	0x0500000f


	//   ....[219]....
        /*04b0*/ 	.word	0x0500000f


	//   ....[220]....
        /*04b4*/ 	.word	0x0500000f


	//   ....[221]....
        /*04b8*/ 	.word	0x0500000f


	//   ....[222]....
        /*04bc*/ 	.word	0x0500000f


	//   ....[223]....
        /*04c0*/ 	.word	0x0500000f


	//   ....[224]....
        /*04c4*/ 	.word	0x0500000f


	//   ....[225]....
        /*04c8*/ 	.word	0x0500000f


	//   ....[226]....
        /*04cc*/ 	.word	0x0500000f


	//   ....[227]....
        /*04d0*/ 	.word	0x0500000f


	//   ....[228]....
        /*04d4*/ 	.word	0x0500000f


	//   ....[229]....
        /*04d8*/ 	.word	0x0500000f


	//   ....[230]....
        /*04dc*/ 	.word	0x0500000f


	//   ....[231]....
        /*04e0*/ 	.word	0x0500000f


	//   ....[232]....
        /*04e4*/ 	.word	0x0500000f


	//   ....[233]....
        /*04e8*/ 	.word	0x0500000f


	//   ....[234]....
        /*04ec*/ 	.word	0x0500000f


	//   ....[235]....
        /*04f0*/ 	.word	0x0500000f


	//   ....[236]....
        /*04f4*/ 	.word	0x0500000f


	//   ....[237]....
        /*04f8*/ 	.word	0x0500000f


	//   ....[238]....
        /*04fc*/ 	.word	0x0500000f


	//   ....[239]....
        /*0500*/ 	.word	0x0500000f


	//   ....[240]....
        /*0504*/ 	.word	0x0500000f


	//   ....[241]....
        /*0508*/ 	.word	0x0500000f


	//   ....[242]....
        /*050c*/ 	.word	0x0500000f


	//   ....[243]....
        /*0510*/ 	.word	0x0500000f


	//   ....[244]....
        /*0514*/ 	.word	0x0500000f


	//   ....[245]....
        /*0518*/ 	.word	0x0500000f


	//   ....[246]....
        /*051c*/ 	.word	0x0500000f


	//   ....[247]....
        /*0520*/ 	.word	0x0500000f


	//   ....[248]....
        /*0524*/ 	.word	0x0500000f


	//   ....[249]....
        /*0528*/ 	.word	0x0500000f


	//   ....[250]....
        /*052c*/ 	.word	0x0500000f


	//   ....[251]....
        /*0530*/ 	.word	0x0500000f


	//   ....[252]....
        /*0534*/ 	.word	0x0500000f


	//   ....[253]....
        /*0538*/ 	.word	0x0500000f


	//   ....[254]....
        /*053c*/ 	.word	0x0500000f


	//   ....[255]....
        /*0540*/ 	.word	0x0500000f


	//   ....[0]....
        /*0544*/ 	.word	0x0500000f


	//   ....[1]....
        /*0548*/ 	.word	0x0500000f


	//   ....[2]....
        /*054c*/ 	.word	0x0500000f


	//   ....[3]....
        /*0550*/ 	.word	0x0500000f


	//   ....[4]....
        /*0554*/ 	.word	0x0500000f


	//   ....[5]....
        /*0558*/ 	.word	0x0500000f


	//   ....[6]....
        /*055c*/ 	.word	0x0500000f


	//   ....[7]....
        /*0560*/ 	.word	0x0500000f


	//   ....[8]....
        /*0564*/ 	.word	0x0500000f


	//   ....[9]....
        /*0568*/ 	.word	0x0500000f


	//   ....[10]....
        /*056c*/ 	.word	0x0500000f


	//   ....[11]....
        /*0570*/ 	.word	0x0500000f


	//   ....[12]....
        /*0574*/ 	.word	0x0500000f


	//   ....[13]....
        /*0578*/ 	.word	0x0500000f


	//   ....[14]....
        /*057c*/ 	.word	0x0500000f


	//   ....[15]....
        /*0580*/ 	.word	0x0500000f


	//   ....[16]....
        /*0584*/ 	.word	0x0500000f


	//   ....[17]....
        /*0588*/ 	.word	0x0500000f


	//   ....[18]....
        /*058c*/ 	.word	0x0500000f


	//   ....[19]....
        /*0590*/ 	.word	0x0500000f


	//   ....[20]....
        /*0594*/ 	.word	0x0500000f


	//   ....[21]....
        /*0598*/ 	.word	0x0500000f


	//   ....[22]....
        /*059c*/ 	.word	0x0500000f


	//   ....[23]....
        /*05a0*/ 	.word	0x0500000f


	//   ....[24]....
        /*05a4*/ 	.word	0x0500000f


	//   ....[25]....
        /*05a8*/ 	.word	0x0500000f


	//   ....[26]....
        /*05ac*/ 	.word	0x0500000f


	//   ....[27]....
        /*05b0*/ 	.word	0x0500000f


	//   ....[28]....
        /*05b4*/ 	.word	0x0500000f


	//   ....[29]....
        /*05b8*/ 	.word	0x0500000f


	//   ....[30]....
        /*05bc*/ 	.word	0x0500000f


	//   ....[31]....
        /*05c0*/ 	.word	0x0500000f


	//   ....[32]....
        /*05c4*/ 	.word	0x0500000f


	//   ....[33]....
        /*05c8*/ 	.word	0x0500000f


	//   ....[34]....
        /*05cc*/ 	.word	0x0500000f


	//   ....[35]....
        /*05d0*/ 	.word	0x0500000f


	//   ....[36]....
        /*05d4*/ 	.word	0x0500000f


	//   ....[37]....
        /*05d8*/ 	.word	0x0500000f


	//   ....[38]....
        /*05dc*/ 	.word	0x0500000f


	//   ....[39]....
        /*05e0*/ 	.word	0x0500000f


	//   ....[40]....
        /*05e4*/ 	.word	0x0500000f


	//   ....[41]....
        /*05e8*/ 	.word	0x0500000f


	//   ....[42]....
        /*05ec*/ 	.word	0x0500000f


	//   ....[43]....
        /*05f0*/ 	.word	0x0500000f


	//   ....[44]....
        /*05f4*/ 	.word	0x0500000f


	//   ....[45]....
        /*05f8*/ 	.word	0x0500000f


	//   ....[46]....
        /*05fc*/ 	.word	0x0500000f


	//   ....[47]....
        /*0600*/ 	.word	0x0500000f


	//   ....[48]....
        /*0604*/ 	.word	0x0500000f


	//   ....[49]....
        /*0608*/ 	.word	0x0500000f


	//   ....[50]....
        /*060c*/ 	.word	0x0500000f


	//   ....[51]....
        /*0610*/ 	.word	0x0500000f


	//   ....[52]....
        /*0614*/ 	.word	0x0500000f


	//   ....[53]....
        /*0618*/ 	.word	0x0500000f


	//   ....[54]....
        /*061c*/ 	.word	0x0500000f


	//   ....[55]....
        /*0620*/ 	.word	0x0500000f


	//   ....[56]....
        /*0624*/ 	.word	0x0500000f


	//----- nvinfo : EIATTR_COOP_GROUP_INSTR_OFFSETS
	.align		4
.L_203:
        /*0628*/ 	.byte	0x04, 0x28
        /*062a*/ 	.short	(.L_205 - .L_204)


	//   ....[0]....
.L_204:
        /*062c*/ 	.word	0x00000080


	//   ....[1]....
        /*0630*/ 	.word	0x00000090


	//   ....[2]....
        /*0634*/ 	.word	0x000002d0


	//   ....[3]....
        /*0638*/ 	.word	0x00000430


	//   ....[4]....
        /*063c*/ 	.word	0x00000550


	//   ....[5]....
        /*0640*/ 	.word	0x000006b0


	//   ....[6]....
        /*0644*/ 	.word	0x00001b90


	//   ....[7]....
        /*0648*/ 	.word	0x00002890


	//   ....[8]....
        /*064c*/ 	.word	0x00002a90


	//   ....[9]....
        /*0650*/ 	.word	0x00003f80


	//   ....[10]....
        /*0654*/ 	.word	0x000040a0


	//   ....[11]....
        /*0658*/ 	.word	0x00004b50


	//   ....[12]....
        /*065c*/ 	.word	0x00004bb0


	//   ....[13]....
        /*0660*/ 	.word	0x00006b80


	//   ....[14]....
        /*0664*/ 	.word	0x00006d70


	//   ....[15]....
        /*0668*/ 	.word	0x000083b0


	//   ....[16]....
        /*066c*/ 	.word	0x000084c0


	//   ....[17]....
        /*0670*/ 	.word	0x00009020


	//   ....[18]....
        /*0674*/ 	.word	0x00009080


	//   ....[19]....
        /*0678*/ 	.word	0x0000b840


	//   ....[20]....
        /*067c*/ 	.word	0x0000b850


	//   ....[21]....
        /*0680*/ 	.word	0x0000b880


	//   ....[22]....
        /*0684*/ 	.word	0x0000b890


	//   ....[23]....
        /*0688*/ 	.word	0x0000dd10


	//   ....[24]....
        /*068c*/ 	.word	0x0000df00


	//   ....[25]....
        /*0690*/ 	.word	0x0000f540


	//   ....[26]....
        /*0694*/ 	.word	0x0000f650


	//   ....[27]....
        /*0698*/ 	.word	0x000101b0


	//   ....[28]....
        /*069c*/ 	.word	0x00010210


	//   ....[29]....
        /*06a0*/ 	.word	0x00011910


	//   ....[30]....
        /*06a4*/ 	.word	0x00011920


	//   ....[31]....
        /*06a8*/ 	.word	0x000119a0


	//   ....[32]....
        /*06ac*/ 	.word	0x000119b0


	//   ....[33]....
        /*06b0*/ 	.word	0x00012930


	//   ....[34]....
        /*06b4*/ 	.word	0x00012940


	//   ....[35]....
        /*06b8*/ 	.word	0x00012950


	//   ....[36]....
        /*06bc*/ 	.word	0x00012960


	//   ....[37]....
        /*06c0*/ 	.word	0x00012970


	//   ....[38]....
        /*06c4*/ 	.word	0x00012980


	//   ....[39]....
        /*06c8*/ 	.word	0x00012990


	//   ....[40]....
        /*06cc*/ 	.word	0x000129a0


	//   ....[41]....
        /*06d0*/ 	.word	0x000129b0


	//   ....[42]....
        /*06d4*/ 	.word	0x000129e0


	//   ....[43]....
        /*06d8*/ 	.word	0x00012a10


	//   ....[44]....
        /*06dc*/ 	.word	0x00012a20


	//   ....[45]....
        /*06e0*/ 	.word	0x00012a30


	//   ....[46]....
        /*06e4*/ 	.word	0x00012a40


	//   ....[47]....
        /*06e8*/ 	.word	0x00012a70


	//   ....[48]....
        /*06ec*/ 	.word	0x00012a90


	//   ....[49]....
        /*06f0*/ 	.word	0x00012af0


	//   ....[50]....
        /*06f4*/ 	.word	0x00012b10


	//   ....[51]....
        /*06f8*/ 	.word	0x00012b40


	//   ....[52]....
        /*06fc*/ 	.word	0x00012b50


	//   ....[53]....
        /*0700*/ 	.word	0x00012b80


	//   ....[54]....
        /*0704*/ 	.word	0x00012b90


	//   ....[55]....
        /*0708*/ 	.word	0x00012ba0


	//   ....[56]....
        /*070c*/ 	.word	0x00012bb0


	//   ....[57]....
        /*0710*/ 	.word	0x00012bc0


	//   ....[58]....
        /*0714*/ 	.word	0x00012bd0


	//   ....[59]....
        /*0718*/ 	.word	0x00012be0


	//   ....[60]....
        /*071c*/ 	.word	0x00012c10


	//   ....[61]....
        /*0720*/ 	.word	0x00012c40


	//   ....[62]....
        /*0724*/ 	.word	0x00012c70


	//   ....[63]....
        /*0728*/ 	.word	0x00012c80


	//   ....[64]....
        /*072c*/ 	.word	0x00012c90


	//   ....[65]....
        /*0730*/ 	.word	0x00013280


	//   ....[66]....
        /*0734*/ 	.word	0x000132c0


	//   ....[67]....
        /*0738*/ 	.word	0x00013300


	//   ....[68]....
        /*073c*/ 	.word	0x00013330


	//   ....[69]....
        /*0740*/ 	.word	0x000138b0


	//   ....[70]....
        /*0744*/ 	.word	0x000138f0


	//   ....[71]....
        /*0748*/ 	.word	0x000139b0


	//   ....[72]....
        /*074c*/ 	.word	0x000139d0


	//   ....[73]....
        /*0750*/ 	.word	0x00013a90


	//   ....[74]....
        /*0754*/ 	.word	0x00013ab0


	//   ....[75]....
        /*0758*/ 	.word	0x00013b80


	//   ....[76]....
        /*075c*/ 	.word	0x00013ba0


	//   ....[77]....
        /*0760*/ 	.word	0x00014470


	//   ....[78]....
        /*0764*/ 	.word	0x00014490


	//   ....[79]....
        /*0768*/ 	.word	0x00014550


	//   ....[80]....
        /*076c*/ 	.word	0x00014570


	//   ....[81]....
        /*0770*/ 	.word	0x00014630


	//   ....[82]....
        /*0774*/ 	.word	0x00014650


	//   ....[83]....
        /*0778*/ 	.word	0x00014720


	//   ....[84]....
        /*077c*/ 	.word	0x00014740


	//   ....[85]....
        /*0780*/ 	.word	0x00014890


	//   ....[86]....
        /*0784*/ 	.word	0x00014a30


	//   ....[87]....
        /*0788*/ 	.word	0x00014a60


	//   ....[88]....
        /*078c*/ 	.word	0x00014a90


	//   ....[89]....
        /*0790*/ 	.word	0x00014ac0


	//   ....[90]....
        /*0794*/ 	.word	0x00014af0


	//   ....[91]....
        /*0798*/ 	.word	0x00014b30


	//   ....[92]....
        /*079c*/ 	.word	0x00014c80


	//   ....[93]....
        /*07a0*/ 	.word	0x00014cb0


	//   ....[94]....
        /*07a4*/ 	.word	0x00014ce0


	//   ....[95]....
        /*07a8*/ 	.word	0x00014d10


	//   ....[96]....
        /*07ac*/ 	.word	0x00014d40


	//   ....[97]....
        /*07b0*/ 	.word	0x00014d80


	//   ....[98]....
        /*07b4*/ 	.word	0x00014e10


	//   ....[99]....
        /*07b8*/ 	.word	0x00014e70


	//   ....[100]....
        /*07bc*/ 	.word	0x00014f10


	//   ....[101]....
        /*07c0*/ 	.word	0x00016f10


	//   ....[102]....
        /*07c4*/ 	.word	0x00016f40


	//   ....[103]....
        /*07c8*/ 	.word	0x00016fe0


	//   ....[104]....
        /*07cc*/ 	.word	0x00016ff0


	//   ....[105]....
        /*07d0*/ 	.word	0x00017040


	//   ....[106]....
        /*07d4*/ 	.word	0x00017050


	//   ....[107]....
        /*07d8*/ 	.word	0x000170a0


	//   ....[108]....
        /*07dc*/ 	.word	0x000170b0


	//   ....[109]....
        /*07e0*/ 	.word	0x00017100


	//   ....[110]....
        /*07e4*/ 	.word	0x00017110


	//   ....[111]....
        /*07e8*/ 	.word	0x00017160


	//   ....[112]....
        /*07ec*/ 	.word	0x00017170


	//   ....[113]....
        /*07f0*/ 	.word	0x000171c0


	//   ....[114]....
        /*07f4*/ 	.word	0x000171d0


	//   ....[115]....
        /*07f8*/ 	.word	0x000171e0


	//   ....[116]....
        /*07fc*/ 	.word	0x00017230


	//   ....[117]....
        /*0800*/ 	.word	0x00017280


	//   ....[118]....
        /*0804*/ 	.word	0x00017290


	//   ....[119]....
        /*0808*/ 	.word	0x000172a0


	//   ....[120]....
        /*080c*/ 	.word	0x00017300


	//   ....[121]....
        /*0810*/ 	.word	0x00017790


	//   ....[122]....
        /*0814*/ 	.word	0x000177c0


	//   ....[123]....
        /*0818*/ 	.word	0x000177f0


	//   ....[124]....
        /*081c*/ 	.word	0x00017840


	//   ....[125]....
        /*0820*/ 	.word	0x00017860


	//   ....[126]....
        /*0824*/ 	.word	0x000178c0


	//   ....[127]....
        /*0828*/ 	.word	0x00017900


	//   ....[128]....
        /*082c*/ 	.word	0x00017930


	//   ....[129]....
        /*0830*/ 	.word	0x00017980


	//   ....[130]....
        /*0834*/ 	.word	0x000179b0


	//   ....[131]....
        /*0838*/ 	.word	0x00017a00


	//   ....[132]....
        /*083c*/ 	.word	0x00017a20


	//   ....[133]....
        /*0840*/ 	.word	0x00017a70


	//   ....[134]....
        /*0844*/ 	.word	0x00017a90


	//   ....[135]....
        /*0848*/ 	.word	0x00017aa0


	//   ....[136]....
        /*084c*/ 	.word	0x00017ae0


	//   ....[137]....
        /*0850*/ 	.word	0x00017b40


	//   ....[138]....
        /*0854*/ 	.word	0x00017b60


	//   ....[139]....
        /*0858*/ 	.word	0x00017b80


	//   ....[140]....
        /*085c*/ 	.word	0x00017bd0


	//   ....[141]....
        /*0860*/ 	.word	0x00018280


	//   ....[142]....
        /*0864*/ 	.word	0x000182b0


	//   ....[143]....
        /*0868*/ 	.word	0x000182e0


	//   ....[144]....
        /*086c*/ 	.word	0x00018320


	//   ....[145]....
        /*0870*/ 	.word	0x00018370


	//   ....[146]....
        /*0874*/ 	.word	0x00018390


	//   ....[147]....
        /*0878*/ 	.word	0x000183e0


	//   ....[148]....
        /*087c*/ 	.word	0x00018400


	//   ....[149]....
        /*0880*/ 	.word	0x00018450


	//   ....[150]....
        /*0884*/ 	.word	0x00018470


	//   ....[151]....
        /*0888*/ 	.word	0x000184c0


	//   ....[152]....
        /*088c*/ 	.word	0x000184e0


	//   ....[153]....
        /*0890*/ 	.word	0x00018530


	//   ....[154]....
        /*0894*/ 	.word	0x00018550


	//   ....[155]....
        /*0898*/ 	.word	0x00018580


	//   ....[156]....
        /*089c*/ 	.word	0x000185a0


	//   ....[157]....
        /*08a0*/ 	.word	0x00018ef0


	//   ....[158]....
        /*08a4*/ 	.word	0x00018f10


	//   ....[159]....
        /*08a8*/ 	.word	0x00018f20


	//   ....[160]....
        /*08ac*/ 	.word	0x00018f30


	//   ....[161]....
        /*08b0*/ 	.word	0x00018f40


	//   ....[162]....
        /*08b4*/ 	.word	0x00018f50


	//   ....[163]....
        /*08b8*/ 	.word	0x00018fa0


	//   ....[164]....
        /*08bc*/ 	.word	0x00018fe0


	//   ....[165]....
        /*08c0*/ 	.word	0x00019000


	//   ....[166]....
        /*08c4*/ 	.word	0x00019020


	//   ....[167]....
        /*08c8*/ 	.word	0x00019030


	//   ....[168]....
        /*08cc*/ 	.word	0x00019070


	//   ....[169]....
        /*08d0*/ 	.word	0x00019080


	//   ....[170]....
        /*08d4*/ 	.word	0x000190c0


	//   ....[171]....
        /*08d8*/ 	.word	0x000190d0


	//   ....[172]....
        /*08dc*/ 	.word	0x00019110


	//   ....[173]....
        /*08e0*/ 	.word	0x00019120


	//   ....[174]....
        /*08e4*/ 	.word	0x00019130


	//   ....[175]....
        /*08e8*/ 	.word	0x00019140


	//   ....[176]....
        /*08ec*/ 	.word	0x000191e0


	//   ....[177]....
        /*08f0*/ 	.word	0x000195a0


	//   ....[178]....
        /*08f4*/ 	.word	0x000195b0


	//   ....[179]....
        /*08f8*/ 	.word	0x000195c0


	//   ....[180]....
        /*08fc*/ 	.word	0x000195d0


	//   ....[181]....
        /*0900*/ 	.word	0x000195e0


	//   ....[182]....
        /*0904*/ 	.word	0x000195f0


	//   ....[183]....
        /*0908*/ 	.word	0x00019610


	//   ....[184]....
        /*090c*/ 	.word	0x00019660


	//   ....[185]....
        /*0910*/ 	.word	0x000196a0


	//   ....[186]....
        /*0914*/ 	.word	0x000196c0


	//   ....[187]....
        /*0918*/ 	.word	0x000196d0


	//   ....[188]....
        /*091c*/ 	.word	0x00019710


	//   ....[189]....
        /*0920*/ 	.word	0x00019720


	//   ....[190]....
        /*0924*/ 	.word	0x00019760


	//   ....[191]....
        /*0928*/ 	.word	0x00019770


	//   ....[192]....
        /*092c*/ 	.word	0x000197b0


	//   ....[193]....
        /*0930*/ 	.word	0x000197c0


	//   ....[194]....
        /*0934*/ 	.word	0x000197d0


	//   ....[195]....
        /*0938*/ 	.word	0x000197e0


	//   ....[196]....
        /*093c*/ 	.word	0x000197f0


	//   ....[197]....
        /*0940*/ 	.word	0x0001aa60


	//   ....[198]....
        /*0944*/ 	.word	0x0001aa90


	//   ....[199]....
        /*0948*/ 	.word	0x0001aac0


	//   ....[200]....
        /*094c*/ 	.word	0x0001aae0


	//   ....[201]....
        /*0950*/ 	.word	0x0001ab10


	//   ....[202]....
        /*0954*/ 	.word	0x0001ab40


	//   ....[203]....
        /*0958*/ 	.word	0x0001ab70


	//   ....[204]....
        /*095c*/ 	.word	0x0001ab80


	//   ....[205]....
        /*0960*/ 	.word	0x0001acb0


	//   ....[206]....
        /*0964*/ 	.word	0x0001ace0


	//   ....[207]....
        /*0968*/ 	.word	0x0001ad10


	//   ....[208]....
        /*096c*/ 	.word	0x0001ad40


	//   ....[209]....
        /*0970*/ 	.word	0x0001ad70


	//   ....[210]....
        /*0974*/ 	.word	0x0001adb0


	//   ....[211]....
        /*0978*/ 	.word	0x0001ae60


	//   ....[212]....
        /*097c*/ 	.word	0x0001aed0


	//   ....[213]....
        /*0980*/ 	.word	0x0001af70


	//   ....[214]....
        /*0984*/ 	.word	0x0001b5f0


	//   ....[215]....
        /*0988*/ 	.word	0x0001bcc0


	//   ....[216]....
        /*098c*/ 	.word	0x0001bda0


	//   ....[217]....
        /*0990*/ 	.word	0x0001be90


	//   ....[218]....
        /*0994*/ 	.word	0x0001bef0


	//   ....[219]....
        /*0998*/ 	.word	0x0001bfb0


	//   ....[220]....
        /*099c*/ 	.word	0x0001c010


	//   ....[221]....
        /*09a0*/ 	.word	0x0001c0d0


	//   ....[222]....
        /*09a4*/ 	.word	0x0001c130


	//   ....[223]....
        /*09a8*/ 	.word	0x0001c1f0


	//   ....[224]....
        /*09ac*/ 	.word	0x0001c250


	//   ....[225]....
        /*09b0*/ 	.word	0x0001c310


	//   ....[226]....
        /*09b4*/ 	.word	0x0001c370


	//   ....[227]....
        /*09b8*/ 	.word	0x0001c430


	//   ....[228]....
        /*09bc*/ 	.word	0x0001c490


	//   ....[229]....
        /*09c0*/ 	.word	0x0001c550


	//   ....[230]....
        /*09c4*/ 	.word	0x0001c5b0


	//   ....[231]....
        /*09c8*/ 	.word	0x0001c670


	//   ....[232]....
        /*09cc*/ 	.word	0x0001c6d0


	//   ....[233]....
        /*09d0*/ 	.word	0x0001c790


	//   ....[234]....
        /*09d4*/ 	.word	0x0001c7f0


	//   ....[235]....
        /*09d8*/ 	.word	0x0001c8c0


	//   ....[236]....
        /*09dc*/ 	.word	0x0001ca80


	//   ....[237]....
        /*09e0*/ 	.word	0x0001cb10


	//   ....[238]....
        /*09e4*/ 	.word	0x0001cbe0


	//   ....[239]....
        /*09e8*/ 	.word	0x0001cc30


	//   ....[240]....
        /*09ec*/ 	.word	0x0001cd00


	//   ....[241]....
        /*09f0*/ 	.word	0x0001cd50


	//   ....[242]....
        /*09f4*/ 	.word	0x0001cdd0


	//   ....[243]....
        /*09f8*/ 	.word	0x0001ce80


	//   ....[244]....
        /*09fc*/ 	.word	0x0001cf00


	//   ....[245]....
        /*0a00*/ 	.word	0x0001cfb0


	//   ....[246]....
        /*0a04*/ 	.word	0x0001d030


	//   ....[247]....
        /*0a08*/ 	.word	0x0001d0e0


	//   ....[248]....
        /*0a0c*/ 	.word	0x0001d160


	//   ....[249]....
        /*0a10*/ 	.word	0x0001d200


	//   ....[250]....
        /*0a14*/ 	.word	0x0001d280


	//   ....[251]....
        /*0a18*/ 	.word	0x0001d320


	//   ....[252]....
        /*0a1c*/ 	.word	0x0001d390


	//   ....[253]....
        /*0a20*/ 	.word	0x0001d440


	//   ....[254]....
        /*0a24*/ 	.word	0x0001d4c0


	//   ....[255]....
        /*0a28*/ 	.word	0x0001d560


	//   ....[0]....
        /*0a2c*/ 	.word	0x0001d600


	//   ....[1]....
        /*0a30*/ 	.word	0x0001d670


	//   ....[2]....
        /*0a34*/ 	.word	0x0001d6f0


	//   ....[3]....
        /*0a38*/ 	.word	0x0001d7a0


	//   ....[4]....
        /*0a3c*/ 	.word	0x0001d800


	//   ....[5]....
        /*0a40*/ 	.word	0x0001d8c0


	//   ....[6]....
        /*0a44*/ 	.word	0x0001d920


	//   ....[7]....
        /*0a48*/ 	.word	0x0001d9e0


	//   ....[8]....
        /*0a4c*/ 	.word	0x0001da40


	//   ....[9]....
        /*0a50*/ 	.word	0x0001db00


	//   ....[10]....
        /*0a54*/ 	.word	0x0001db60


	//   ....[11]....
        /*0a58*/ 	.word	0x0001dc10


	//   ....[12]....
        /*0a5c*/ 	.word	0x0001dc70


	//   ....[13]....
        /*0a60*/ 	.word	0x0001dd30


	//   ....[14]....
        /*0a64*/ 	.word	0x0001dd90


	//   ....[15]....
        /*0a68*/ 	.word	0x0001de30


	//   ....[16]....
        /*0a6c*/ 	.word	0x0001df60


	//   ....[17]....
        /*0a70*/ 	.word	0x0001e000


	//   ....[18]....
        /*0a74*/ 	.word	0x0001e060


	//   ....[19]....
        /*0a78*/ 	.word	0x0001e110


	//   ....[20]....
        /*0a7c*/ 	.word	0x0001e190


	//   ....[21]....
        /*0a80*/ 	.word	0x0001e220


	//   ....[22]....
        /*0a84*/ 	.word	0x0001e2b0


	//   ....[23]....
        /*0a88*/ 	.word	0x0001e340


	//   ....[24]....
        /*0a8c*/ 	.word	0x0001e3a0


	//   ....[25]....
        /*0a90*/ 	.word	0x0001e450


	//   ....[26]....
        /*0a94*/ 	.word	0x0001e4b0


	//   ....[27]....
        /*0a98*/ 	.word	0x0001e560


	//   ....[28]....
        /*0a9c*/ 	.word	0x0001e5c0


	//   ....[29]....
        /*0aa0*/ 	.word	0x0001e670


	//   ....[30]....
        /*0aa4*/ 	.word	0x0001e6d0


	//   ....[31]....
        /*0aa8*/ 	.word	0x0001e780


	//   ....[32]....
        /*0aac*/ 	.word	0x0001e810


	//   ....[33]....
        /*0ab0*/ 	.word	0x0001e8a0


	//   ....[34]....
        /*0ab4*/ 	.word	0x0001e920


	//   ....[35]....
        /*0ab8*/ 	.word	0x0001e9b0


	//   ....[36]....
        /*0abc*/ 	.word	0x0001eaa0


	//   ....[37]....
        /*0ac0*/ 	.word	0x0001eb30


	//   ....[38]....
        /*0ac4*/ 	.word	0x0001eb90


	//   ....[39]....
        /*0ac8*/ 	.word	0x0001ec40


	//   ....[40]....
        /*0acc*/ 	.word	0x0001ecc0


	//   ....[41]....
        /*0ad0*/ 	.word	0x0001ed50


	//   ....[42]....
        /*0ad4*/ 	.word	0x0001ede0


	//   ....[43]....
        /*0ad8*/ 	.word	0x0001ee70


	//   ....[44]....
        /*0adc*/ 	.word	0x0001eed0


	//   ....[45]....
        /*0ae0*/ 	.word	0x0001ef80


	//   ....[46]....
        /*0ae4*/ 	.word	0x0001efe0


	//   ....[47]....
        /*0ae8*/ 	.word	0x0001f090


	//   ....[48]....
        /*0aec*/ 	.word	0x0001f0f0


	//   ....[49]....
        /*0af0*/ 	.word	0x0001f1a0


	//   ....[50]....
        /*0af4*/ 	.word	0x0001f200


	//   ....[51]....
        /*0af8*/ 	.word	0x0001f2b0


	//   ....[52]....
        /*0afc*/ 	.word	0x0001f310


	//   ....[53]....
        /*0b00*/ 	.word	0x0001f3c0


	//   ....[54]....
        /*0b04*/ 	.word	0x0001f420


	//   ....[55]....
        /*0b08*/ 	.word	0x0001f4d0


	//   ....[56]....
        /*0b0c*/ 	.word	0x0001f720


	//----- nvinfo : EIATTR_REG_RECONFIG
	.align		4
.L_205:
        /*0b10*/ 	.byte	0x01, 0x54
	.zero		2


	//----- nvinfo : EIATTR_SYSCALL_OFFSETS
	.align		4
        /*0b14*/ 	.byte	0x04, 0x46
        /*0b16*/ 	.short	(.L_207 - .L_206)


	//   ....[0]....
.L_206:
        /*0b18*/ 	.word	0x00001d70


	//   ....[1]....
        /*0b1c*/ 	.word	0x00016240


	//   ....[2]....
        /*0b20*/ 	.word	0x000163b0


	//   ....[3]....
        /*0b24*/ 	.word	0x00016500


	//   ....[4]....
        /*0b28*/ 	.word	0x00016640


	//   ....[5]....
        /*0b2c*/ 	.word	0x00017ef0


	//----- nvinfo : EIATTR_MBARRIER_INSTR_OFFSETS
	.align		4
.L_207:
        /*0b30*/ 	.byte	0x04, 0x39
        /*0b32*/ 	.short	(.L_209 - .L_208)


	//   ....[0]....
.L_208:
        /*0b34*/ 	.word	0x00000180
        /*0b38*/ 	.word	0x000000ff
        /*0b3c*/ 	.word	0x00022800
        /*0b40*/ 	.short	0x0100
        /*0b42*/ 	.byte	0x08
	.zero		1


	//   ....[1]....
        /*0b44*/ 	.word	0x00000190
        /*0b48*/ 	.word	0x000000ff
        /*0b4c*/ 	.word	0x00022820
        /*0b50*/ 	.short	0x0100
        /*0b52*/ 	.byte	0x08
	.zero		1


	//   ....[2]....
        /*0b54*/ 	.word	0x00000280
        /*0b58*/ 	.word	0x000000ff
        /*0b5c*/ 	.word	0x00022830
        /*0b60*/ 	.short	0x0100
        /*0b62*/ 	.byte	0x08
	.zero		1


	//   ....[3]....
        /*0b64*/ 	.word	0x00000290
        /*0b68*/ 	.word	0x000000ff
        /*0b6c*/ 	.word	0x00022840
        /*0b70*/ 	.short	0x0100
        /*0b72*/ 	.byte	0x08
	.zero		1


	//   ....[4]....
        /*0b74*/ 	.word	0x000002a0
        /*0b78*/ 	.word	0x000000ff
        /*0b7c*/ 	.word	0x00022838
        /*0b80*/ 	.short	0x0100
        /*0b82*/ 	.byte	0x08
	.zero		1


	//   ....[5]....
        /*0b84*/ 	.word	0x000002b0
        /*0b88*/ 	.word	0x000000ff
        /*0b8c*/ 	.word	0x00022848
        /*0b90*/ 	.short	0x0100
        /*0b92*/ 	.byte	0x08
	.zero		1


	//   ....[6]....
        /*0b94*/ 	.word	0x000003e0
        /*0b98*/ 	.word	0x000000ff
        /*0b9c*/ 	.word	0x00022850
        /*0ba0*/ 	.short	0x0100
        /*0ba2*/ 	.byte	0x08
	.zero		1


	//   ....[7]....
        /*0ba4*/ 	.word	0x000003f0
        /*0ba8*/ 	.word	0x000000ff
        /*0bac*/ 	.word	0x00022860
        /*0bb0*/ 	.short	0x0100
        /*0bb2*/ 	.byte	0x08
	.zero		1


	//   ....[8]....
        /*0bb4*/ 	.word	0x00000400
        /*0bb8*/ 	.word	0x000000ff
        /*0bbc*/ 	.word	0x00022858
        /*0bc0*/ 	.short	0x0100
        /*0bc2*/ 	.byte	0x08
	.zero		1


	//   ....[9]....
        /*0bc4*/ 	.word	0x00000410
        /*0bc8*/ 	.word	0x000000ff
        /*0bcc*/ 	.word	0x00022868
        /*0bd0*/ 	.short	0x0100
        /*0bd2*/ 	.byte	0x08
	.zero		1


	//   ....[10]....
        /*0bd4*/ 	.word	0x00000500
        /*0bd8*/ 	.word	0x000000ff
        /*0bdc*/ 	.word	0x00022870
        /*0be0*/ 	.short	0x0100
        /*0be2*/ 	.byte	0x06
	.zero		1


	//   ....[11]....
        /*0be4*/ 	.word	0x00000510
        /*0be8*/ 	.word	0x000000ff
        /*0bec*/ 	.word	0x00022880
        /*0bf0*/ 	.short	0x0100
        /*0bf2*/ 	.byte	0x06
	.zero		1


	//   ....[12]....
        /*0bf4*/ 	.word	0x00000520
        /*0bf8*/ 	.word	0x000000ff
        /*0bfc*/ 	.word	0x00022878
        /*0c00*/ 	.short	0x0100
        /*0c02*/ 	.byte	0x06
	.zero		1


	//   ....[13]....
        /*0c04*/ 	.word	0x00000530
        /*0c08*/ 	.word	0x000000ff
        /*0c0c*/ 	.word	0x00022888
        /*0c10*/ 	.short	0x0100
        /*0c12*/ 	.byte	0x06
	.zero		1


	//   ....[14]....
        /*0c14*/ 	.word	0x00000660
        /*0c18*/ 	.word	0x000000ff
        /*0c1c*/ 	.word	0x00022890
        /*0c20*/ 	.short	0x0100
        /*0c22*/ 	.byte	0x08
	.zero		1


	//   ....[15]....
        /*0c24*/ 	.word	0x00000670
        /*0c28*/ 	.word	0x000000ff
        /*0c2c*/ 	.word	0x000228a0
        /*0c30*/ 	.short	0x0100
        /*0c32*/ 	.byte	0x08
	.zero		1


	//   ....[16]....
        /*0c34*/ 	.word	0x00000680
        /*0c38*/ 	.word	0x000000ff
        /*0c3c*/ 	.word	0x00022898
        /*0c40*/ 	.short	0x0100
        /*0c42*/ 	.byte	0x08
	.zero		1


	//   ....[17]....
        /*0c44*/ 	.word	0x00000690
        /*0c48*/ 	.word	0x000000ff
        /*0c4c*/ 	.word	0x000228a8
        /*0c50*/ 	.short	0x0100
        /*0c52*/ 	.byte	0x08
	.zero		1


	//   ....[18]....
        /*0c54*/ 	.word	0x000007e0
        /*0c58*/ 	.word	0x000000ff
        /*0c5c*/ 	.word	0x000228b0
        /*0c60*/ 	.short	0x0100
        /*0c62*/ 	.byte	0x08
	.zero		1


	//   ....[19]....
        /*0c64*/ 	.word	0x000007f0
        /*0c68*/ 	.word	0x000000ff
        /*0c6c*/ 	.word	0x000228c0
        /*0c70*/ 	.short	0x0100
        /*0c72*/ 	.byte	0x08
	.zero		1


	//   ....[20]....
        /*0c74*/ 	.word	0x00000800
        /*0c78*/ 	.word	0x000000ff
        /*0c7c*/ 	.word	0x000228b8
        /*0c80*/ 	.short	0x0100
        /*0c82*/ 	.byte	0x08
	.zero		1


	//   ....[21]....
        /*0c84*/ 	.word	0x00000810
        /*0c88*/ 	.word	0x000000ff
        /*0c8c*/ 	.word	0x000228c8
        /*0c90*/ 	.short	0x0100
        /*0c92*/ 	.byte	0x08
	.zero		1


	//   ....[22]....
        /*0c94*/ 	.word	0x00001df0
        /*0c98*/ 	.word	0x000000ff
        /*0c9c*/ 	.word	0x00022800
        /*0ca0*/ 	.short	0x010a
        /*0ca2*/ 	.byte	0x2b
	.zero		1


	//   ....[23]....
        /*0ca4*/ 	.word	0x00001e70
        /*0ca8*/ 	.word	0x00000003
        /*0cac*/ 	.word	0x00022830
        /*0cb0*/ 	.short	0x010a
        /*0cb2*/ 	.byte	0x3f
	.zero		1


	//   ....[24]....
        /*0cb4*/ 	.word	0x00001eb0
        /*0cb8*/ 	.word	0x00000003
        /*0cbc*/ 	.word	0x00022830
        /*0cc0*/ 	.short	0x010a
        /*0cc2*/ 	.byte	0x3f
	.zero		1


	//   ....[25]....
        /*0cc4*/ 	.word	0x00002830
        /*0cc8*/ 	.word	0x000000ff
        /*0ccc*/ 	.word	0x00000000
        /*0cd0*/ 	.short	0x0101
        /*0cd2*/ 	.byte	0x06
	.zero		1


	//   ....[26]....
        /*0cd4*/ 	.word	0x00005f30
        /*0cd8*/ 	.word	0x000000ff
        /*0cdc*/ 	.word	0x00022830
        /*0ce0*/ 	.short	0x010a
        /*0ce2*/ 	.byte	0x06
	.zero		1


	//   ....[27]....
        /*0ce4*/ 	.word	0x00005f70
        /*0ce8*/ 	.word	0x000000ff
        /*0cec*/ 	.word	0x00022830
        /*0cf0*/ 	.short	0x010a
        /*0cf2*/ 	.byte	0x06
	.zero		1


	//   ....[28]....
        /*0cf4*/ 	.word	0x00006800
        /*0cf8*/ 	.word	0x000000ff
        /*0cfc*/ 	.word	0x00022850
        /*0d00*/ 	.short	0x010a
        /*0d02*/ 	.byte	0x06
	.zero		1


	//   ....[29]....
        /*0d04*/ 	.word	0x00006840
        /*0d08*/ 	.word	0x000000ff
        /*0d0c*/ 	.word	0x00022850
        /*0d10*/ 	.short	0x010a
        /*0d12*/ 	.byte	0x06
	.zero		1


	//   ....[30]....
        /*0d14*/ 	.word	0x00006b30
        /*0d18*/ 	.word	0x000000ff
        /*0d1c*/ 	.word	0x00000000
        /*0d20*/ 	.short	0x0101
        /*0d22*/ 	.byte	0x06
	.zero		1


	//   ....[31]....
        /*0d24*/ 	.word	0x00009dd0
        /*0d28*/ 	.word	0x000000ff
        /*0d2c*/ 	.word	0x00000000
        /*0d30*/ 	.short	0x0101
        /*0d32*/ 	.byte	0x06
	.zero		1


	//   ....[32]....
        /*0d34*/ 	.word	0x0000a780
        /*0d38*/ 	.word	0x000000ff
        /*0d3c*/ 	.word	0x00022830
        /*0d40*/ 	.short	0x010a
        /*0d42*/ 	.byte	0x06
	.zero		1


	//   ....[33]....
        /*0d44*/ 	.word	0x0000a7c0
        /*0d48*/ 	.word	0x000000ff
        /*0d4c*/ 	.word	0x00022830
        /*0d50*/ 	.short	0x010a
        /*0d52*/ 	.byte	0x06
	.zero		1


	//   ....[34]....
        /*0d54*/ 	.word	0x0000b050
        /*0d58*/ 	.word	0x000000ff
        /*0d5c*/ 	.word	0x00022850
        /*0d60*/ 	.short	0x010a
        /*0d62*/ 	.byte	0x06
	.zero		1


	//   ....[35]....
        /*0d64*/ 	.word	0x0000b090
        /*0d68*/ 	.word	0x000000ff
        /*0d6c*/ 	.word	0x00022850
        /*0d70*/ 	.short	0x010a
        /*0d72*/ 	.byte	0x06
	.zero		1


	//   ....[36]....
        /*0d74*/ 	.word	0x0000b3e0
        /*0d78*/ 	.word	0x000000ff
        /*0d7c*/ 	.word	0x00000000
        /*0d80*/ 	.short	0x0101
        /*0d82*/ 	.byte	0x06
	.zero		1


	//   ....[37]....
        /*0d84*/ 	.word	0x0000c990
        /*0d88*/ 	.word	0x000000ff
        /*0d8c*/ 	.word	0x00000000
        /*0d90*/ 	.short	0x0101
        /*0d92*/ 	.byte	0x06
	.zero		1


	//   ....[38]....
        /*0d94*/ 	.word	0x0000d0f0
        /*0d98*/ 	.word	0x000000ff
        /*0d9c*/ 	.word	0x00022830
        /*0da0*/ 	.short	0x010a
        /*0da2*/ 	.byte	0x06
	.zero		1


	//   ....[39]....
        /*0da4*/ 	.word	0x0000d130
        /*0da8*/ 	.word	0x000000ff
        /*0dac*/ 	.word	0x00022830
        /*0db0*/ 	.short	0x010a
        /*0db2*/ 	.byte	0x06
	.zero		1


	//   ....[40]....
        /*0db4*/ 	.word	0x0000d990
        /*0db8*/ 	.word	0x000000ff
        /*0dbc*/ 	.word	0x00022850
        /*0dc0*/ 	.short	0x010a
        /*0dc2*/ 	.byte	0x06
	.zero		1


	//   ....[41]....
        /*0dc4*/ 	.word	0x0000d9d0
        /*0dc8*/ 	.word	0x000000ff
        /*0dcc*/ 	.word	0x00022850
        /*0dd0*/ 	.short	0x010a
        /*0dd2*/ 	.byte	0x06
	.zero		1


	//   ....[42]....
        /*0dd4*/ 	.word	0x0000dcc0
        /*0dd8*/ 	.word	0x000000ff
        /*0ddc*/ 	.word	0x00000000
        /*0de0*/ 	.short	0x0101
        /*0de2*/ 	.byte	0x06
	.zero		1


	//   ....[43]....
        /*0de4*/ 	.word	0x00010f60
        /*0de8*/ 	.word	0x000000ff
        /*0dec*/ 	.word	0x00000000
        /*0df0*/ 	.short	0x0101
        /*0df2*/ 	.byte	0x06
	.zero		1


	//   ....[44]....
        /*0df4*/ 	.word	0x000115d0
        /*0df8*/ 	.word	0x000000ff
        /*0dfc*/ 	.word	0x00022850
        /*0e00*/ 	.short	0x010a
        /*0e02*/ 	.byte	0x09
	.zero		1


	//   ....[45]....
        /*0e04*/ 	.word	0x00011610
        /*0e08*/ 	.word	0x000000ff
        /*0e0c*/ 	.word	0x00022850
        /*0e10*/ 	.short	0x010a
        /*0e12*/ 	.byte	0x09
	.zero		1


	//   ....[46]....
        /*0e14*/ 	.word	0x00011ca0
        /*0e18*/ 	.word	0x000000ff
        /*0e1c*/ 	.word	0x00000000
        /*0e20*/ 	.short	0x0101
        /*0e22*/ 	.byte	0x04
	.zero		1


	//   ....[47]....
        /*0e24*/ 	.word	0x000138e0
        /*0e28*/ 	.word	0x00000004
        /*0e2c*/ 	.word	0x00000000
        /*0e30*/ 	.short	0x0101
        /*0e32*/ 	.byte	0x3f
	.zero		1


	//   ....[48]....
        /*0e34*/ 	.word	0x00016bd0
        /*0e38*/ 	.word	0x00000000
        /*0e3c*/ 	.word	0x00022880
        /*0e40*/ 	.short	0x010a
        /*0e42*/ 	.byte	0x3f
	.zero		1


	//   ....[49]....
        /*0e44*/ 	.word	0x00017460
        /*0e48*/ 	.word	0x00000000
        /*0e4c*/ 	.word	0x00022870
        /*0e50*/ 	.short	0x0107
        /*0e52*/ 	.byte	0x3f
	.zero		1


	//   ....[50]....
        /*0e54*/ 	.word	0x00017520
        /*0e58*/ 	.word	0x00000000
        /*0e5c*/ 	.word	0x00022870
        /*0e60*/ 	.short	0x0101
        /*0e62*/ 	.byte	0x3f
	.zero		1


	//   ....[51]....
        /*0e64*/ 	.word	0x00017550
        /*0e68*/ 	.word	0x00000000
        /*0e6c*/ 	.word	0x00022840
        /*0e70*/ 	.short	0x010a
        /*0e72*/ 	.byte	0x3f
	.zero		1


	//   ....[52]....
        /*0e74*/ 	.word	0x00017c70
        /*0e78*/ 	.word	0x00000000
        /*0e7c*/ 	.word	0x00022830
        /*0e80*/ 	.short	0x0107
        /*0e82*/ 	.byte	0x3f
	.zero		1


	//   ....[53]....
        /*0e84*/ 	.word	0x00017d30
        /*0e88*/ 	.word	0x00000000
        /*0e8c*/ 	.word	0x00022830
        /*0e90*/ 	.short	0x0101
        /*0e92*/ 	.byte	0x3f
	.zero		1


	//   ....[54]....
        /*0e94*/ 	.word	0x00018660
        /*0e98*/ 	.word	0x00000011
        /*0e9c*/ 	.word	0x00022800
        /*0ea0*/ 	.short	0x0107
        /*0ea2*/ 	.byte	0x3f
	.zero		1


	//   ....[55]....
        /*0ea4*/ 	.word	0x00018750
        /*0ea8*/ 	.word	0x00000011
        /*0eac*/ 	.word	0x00022800
        /*0eb0*/ 	.short	0x0101
        /*0eb2*/ 	.byte	0x3f
	.zero		1


	//   ....[56]....
        /*0eb4*/ 	.word	0x00018770
        /*0eb8*/ 	.word	0x00000011
        /*0ebc*/ 	.word	0x00022820
        /*0ec0*/ 	.short	0x010a
        /*0ec2*/ 	.byte	0x3f
	.zero		1


	//   ....[57]....
        /*0ec4*/ 	.word	0x00018c80
        /*0ec8*/ 	.word	0x00000000
        /*0ecc*/ 	.word	0x00022880
        /*0ed0*/ 	.short	0x010a
        /*0ed2*/ 	.byte	0x3f
	.zero		1


	//   ....[58]....
        /*0ed4*/ 	.word	0x00019260
        /*0ed8*/ 	.word	0x00000000
        /*0edc*/ 	.word	0x00022870
        /*0ee0*/ 	.short	0x0107
        /*0ee2*/ 	.byte	0x3f
	.zero		1


	//   ....[59]....
        /*0ee4*/ 	.word	0x00019320
        /*0ee8*/ 	.word	0x00000000
        /*0eec*/ 	.word	0x00022870
        /*0ef0*/ 	.short	0x0101
        /*0ef2*/ 	.byte	0x3f
	.zero		1


	//   ....[60]....
        /*0ef4*/ 	.word	0x00019350
        /*0ef8*/ 	.word	0x00000000
        /*0efc*/ 	.word	0x00022840
        /*0f00*/ 	.short	0x010a
        /*0f02*/ 	.byte	0x3f
	.zero		1


	//   ....[61]....
        /*0f04*/ 	.word	0x00019900
        /*0f08*/ 	.word	0x00000000
        /*0f0c*/ 	.word	0x00022830
        /*0f10*/ 	.short	0x0107
        /*0f12*/ 	.byte	0x3f
	.zero		1


	//   ....[62]....
        /*0f14*/ 	.word	0x000199c0
        /*0f18*/ 	.word	0x00000000
        /*0f1c*/ 	.word	0x00022830
        /*0f20*/ 	.short	0x0101
        /*0f22*/ 	.byte	0x3f
	.zero		1


	//   ....[63]....
        /*0f24*/ 	.word	0x00019a50
        /*0f28*/ 	.word	0x00000012
        /*0f2c*/ 	.word	0x00022870
        /*0f30*/ 	.short	0x010a
        /*0f32*/ 	.byte	0x3f
	.zero		1


	//   ....[64]....
        /*0f34*/ 	.word	0x00019ae0
        /*0f38*/ 	.word	0x00000012
        /*0f3c*/ 	.word	0x00022860
        /*0f40*/ 	.short	0x010a
        /*0f42*/ 	.byte	0x3f
	.zero		1


	//   ....[65]....
        /*0f44*/ 	.word	0x00019fe0
        /*0f48*/ 	.word	0x00000012
        /*0f4c*/ 	.word	0x00022850
        /*0f50*/ 	.short	0x0101
        /*0f52*/ 	.byte	0x3f
	.zero		1


	//   ....[66]....
        /*0f54*/ 	.word	0x0001a070
        /*0f58*/ 	.word	0x00000012
        /*0f5c*/ 	.word	0x00000000
        /*0f60*/ 	.short	0x0101
        /*0f62*/ 	.byte	0x3f
	.zero		1


	//   ....[67]....
        /*0f64*/ 	.word	0x0001a230
        /*0f68*/ 	.word	0x00000012
        /*0f6c*/ 	.word	0x00022870
        /*0f70*/ 	.short	0x010a
        /*0f72*/ 	.byte	0x3f
	.zero		1


	//   ....[68]....
        /*0f74*/ 	.word	0x0001a2b0
        /*0f78*/ 	.word	0x00000012
        /*0f7c*/ 	.word	0x00022860
        /*0f80*/ 	.short	0x010a
        /*0f82*/ 	.byte	0x3f
	.zero		1


	//   ....[69]....
        /*0f84*/ 	.word	0x0001a7c0
        /*0f88*/ 	.word	0x00000012
        /*0f8c*/ 	.word	0x00022850
        /*0f90*/ 	.short	0x0101
        /*0f92*/ 	.byte	0x3f
	.zero		1


	//   ....[70]....
        /*0f94*/ 	.word	0x0001a880
        /*0f98*/ 	.word	0x00000012
        /*0f9c*/ 	.word	0x00000000
        /*0fa0*/ 	.short	0x0101
        /*0fa2*/ 	.byte	0x3f
	.zero		1


	//   ....[71]....
        /*0fa4*/ 	.word	0x0001b570
        /*0fa8*/ 	.word	0x00000007
        /*0fac*/ 	.word	0x00022820
        /*0fb0*/ 	.short	0x010a
        /*0fb2*/ 	.byte	0x3f
	.zero		1


	//   ....[72]....
        /*0fb4*/ 	.word	0x0001b6f0
        /*0fb8*/ 	.word	0x00000005
        /*0fbc*/ 	.word	0x00022840
        /*0fc0*/ 	.short	0x010a
        /*0fc2*/ 	.byte	0x3f
	.zero		1


	//   ....[73]....
        /*0fc4*/ 	.word	0x0001b790
        /*0fc8*/ 	.word	0x00000003
        /*0fcc*/ 	.word	0x00022840
        /*0fd0*/ 	.short	0x010a
        /*0fd2*/ 	.byte	0x3f
	.zero		1


	//   ....[74]....
        /*0fd4*/ 	.word	0x0001b7d0
        /*0fd8*/ 	.word	0x00000005
        /*0fdc*/ 	.word	0x00022860
        /*0fe0*/ 	.short	0x010a
        /*0fe2*/ 	.byte	0x3f
	.zero		1


	//   ....[75]....
        /*0fe4*/ 	.word	0x0001b810
        /*0fe8*/ 	.word	0x00000003
        /*0fec*/ 	.word	0x00022860
        /*0ff0*/ 	.short	0x010a
        /*0ff2*/ 	.byte	0x3f
	.zero		1


	//   ....[76]....
        /*0ff4*/ 	.word	0x0001b850
        /*0ff8*/ 	.word	0x00000005
        /*0ffc*/ 	.word	0x00022880
        /*1000*/ 	.short	0x010a
        /*1002*/ 	.byte	0x3f
	.zero		1


	//   ....[77]....
        /*1004*/ 	.word	0x0001b890
        /*1008*/ 	.word	0x00000003
        /*100c*/ 	.word	0x00022880
        /*1010*/ 	.short	0x010a
        /*1012*/ 	.byte	0x3f
	.zero		1


	//   ....[78]....
        /*1014*/ 	.word	0x0001b900
        /*1018*/ 	.word	0x00000003
        /*101c*/ 	.word	0x00022800
        /*1020*/ 	.short	0x010a
        /*1022*/ 	.byte	0x3f
	.zero		1


	//   ....[79]....
        /*1024*/ 	.word	0x0001b950
        /*1028*/ 	.word	0x00000003
        /*102c*/ 	.word	0x00022830
        /*1030*/ 	.short	0x010a
        /*1032*/ 	.byte	0x3f
	.zero		1


	//   ....[80]....
        /*1034*/ 	.word	0x0001b9b0
        /*1038*/ 	.word	0x0000000a
        /*103c*/ 	.word	0x00022830
        /*1040*/ 	.short	0x010a
        /*1042*/ 	.byte	0x3f
	.zero		1


	//   ....[81]....
        /*1044*/ 	.word	0x0001ba10
        /*1048*/ 	.word	0x0000000a
        /*104c*/ 	.word	0x00022850
        /*1050*/ 	.short	0x010a
        /*1052*/ 	.byte	0x3f
	.zero		1


	//   ....[82]....
        /*1054*/ 	.word	0x0001ba70
        /*1058*/ 	.word	0x0000000a
        /*105c*/ 	.word	0x00022830
        /*1060*/ 	.short	0x010a
        /*1062*/ 	.byte	0x3f
	.zero		1


	//   ....[83]....
        /*1064*/ 	.word	0x0001bad0
        /*1068*/ 	.word	0x0000000a
        /*106c*/ 	.word	0x00022850
        /*1070*/ 	.short	0x010a
        /*1072*/ 	.byte	0x3f
	.zero		1


	//   ....[84]....
        /*1074*/ 	.word	0x0001bb30
        /*1078*/ 	.word	0x0000000a
        /*107c*/ 	.word	0x00022830
        /*1080*/ 	.short	0x010a
        /*1082*/ 	.byte	0x3f
	.zero		1


	//   ....[85]....
        /*1084*/ 	.word	0x0001bb90
        /*1088*/ 	.word	0x0000000a
        /*108c*/ 	.word	0x00022850
        /*1090*/ 	.short	0x010a
        /*1092*/ 	.byte	0x3f
	.zero		1


	//   ....[86]....
        /*1094*/ 	.word	0x0001bbf0
        /*1098*/ 	.word	0x00000007
        /*109c*/ 	.word	0x00022850
        /*10a0*/ 	.short	0x010a
        /*10a2*/ 	.byte	0x3f
	.zero		1


	//   ....[87]....
        /*10a4*/ 	.word	0x0001bcf0
        /*10a8*/ 	.word	0x00000000
        /*10ac*/ 	.word	0x00022880
        /*10b0*/ 	.short	0x010a
        /*10b2*/ 	.byte	0x3f
	.zero		1


	//   ....[88]....
        /*10b4*/ 	.word	0x0001c9d0
        /*10b8*/ 	.word	0x00000000
        /*10bc*/ 	.word	0x00022840
        /*10c0*/ 	.short	0x010a
        /*10c2*/ 	.byte	0x3f
	.zero		1


	//   ....[89]....
        /*10c4*/ 	.word	0x0001de60
        /*10c8*/ 	.word	0x00000011
        /*10cc*/ 	.word	0x00022820
        /*10d0*/ 	.short	0x010a
        /*10d2*/ 	.byte	0x3f
	.zero		1


	//   ....[90]....
        /*10d4*/ 	.word	0x0001deb0
        /*10d8*/ 	.word	0x00000000
        /*10dc*/ 	.word	0x00022880
        /*10e0*/ 	.short	0x010a
        /*10e2*/ 	.byte	0x3f
	.zero		1


	//   ....[91]....
        /*10e4*/ 	.word	0x0001e9f0
        /*10e8*/ 	.word	0x00000000
        /*10ec*/ 	.word	0x00022840
        /*10f0*/ 	.short	0x010a
        /*10f2*/ 	.byte	0x3f
	.zero		1


	//   ....[92]....
        /*10f4*/ 	.word	0x0001f500
        /*10f8*/ 	.word	0x00000012
        /*10fc*/ 	.word	0x00022870
        /*1100*/ 	.short	0x010a
        /*1102*/ 	.byte	0x3f
	.zero		1


	//   ....[93]....
        /*1104*/ 	.word	0x0001f550
        /*1108*/ 	.word	0x00000012
        /*110c*/ 	.word	0x00022860
        /*1110*/ 	.short	0x010a
        /*1112*/ 	.byte	0x3f
	.zero		1


	//   ....[94]....
        /*1114*/ 	.word	0x0001f5a0
        /*1118*/ 	.word	0x00000012
        /*111c*/ 	.word	0x00022870
        /*1120*/ 	.short	0x010a
        /*1122*/ 	.byte	0x3f
	.zero		1


	//   ....[95]....
        /*1124*/ 	.word	0x0001f5f0
        /*1128*/ 	.word	0x00000012
        /*112c*/ 	.word	0x00022860
        /*1130*/ 	.short	0x010a
        /*1132*/ 	.byte	0x3f
	.zero		1


	//   ....[96]....
        /*1134*/ 	.word	0x0001f640
        /*1138*/ 	.word	0x00000007
        /*113c*/ 	.word	0x00022820
        /*1140*/ 	.short	0x010a
        /*1142*/ 	.byte	0x3f
	.zero		1


	//   ....[97]....
        /*1144*/ 	.word	0x0001f7e0
        /*1148*/ 	.word	0x00000005
        /*114c*/ 	.word	0x00022840
        /*1150*/ 	.short	0x010a
        /*1152*/ 	.byte	0x3f
	.zero		1


	//   ....[98]....
        /*1154*/ 	.word	0x0001f830
        /*1158*/ 	.word	0x00000003
        /*115c*/ 	.word	0x00022840
        /*1160*/ 	.short	0x010a
        /*1162*/ 	.byte	0x3f
	.zero		1


	//   ....[99]....
        /*1164*/ 	.word	0x0001f880
        /*1168*/ 	.word	0x00000005
        /*116c*/ 	.word	0x00022860
        /*1170*/ 	.short	0x010a
        /*1172*/ 	.byte	0x3f
	.zero		1


	//   ....[100]....
        /*1174*/ 	.word	0x0001f8d0
        /*1178*/ 	.word	0x00000003
        /*117c*/ 	.word	0x00022860
        /*1180*/ 	.short	0x010a
        /*1182*/ 	.byte	0x3f
	.zero		1


	//   ....[101]....
        /*1184*/ 	.word	0x0001f920
        /*1188*/ 	.word	0x00000005
        /*118c*/ 	.word	0x00022880
        /*1190*/ 	.short	0x010a
        /*1192*/ 	.byte	0x3f
	.zero		1


	//----- nvinfo : EIATTR_NUM_MBARRIERS
	.align		4
.L_209:
        /*1194*/ 	.byte	0x03, 0x38
        /*1196*/ 	.short	0x0016


	//----- nvinfo : EIATTR_EXIT_INSTR_OFFSETS
	.align		4
        /*1198*/ 	.byte	0x04, 0x1c
        /*119a*/ 	.short	(.L_211 - .L_210)


	//   ....[0]....
.L_210:
        /*119c*/ 	.word	0x000009c0


	//   ....[1]....
        /*11a0*/ 	.word	0x00014840


	//   ....[2]....
        /*11a4*/ 	.word	0x0001b8e0


	//----- nvinfo : EIATTR_MAX_THREADS
	.align		4
.L_211:
        /*11a8*/ 	.byte	0x04, 0x05
        /*11aa*/ 	.short	(.L_213 - .L_212)
.L_212:
        /*11ac*/ 	.word	0x00000180
        /*11b0*/ 	.word	0x00000001
        /*11b4*/ 	.word	0x00000001


	//----- nvinfo : EIATTR_CRS_STACK_SIZE
	.align		4
.L_213:
        /*11b8*/ 	.byte	0x04, 0x1e
        /*11ba*/ 	.short	(.L_215 - .L_214)
.L_214:
        /*11bc*/ 	.word	0x00000000


	//----- nvinfo : EIATTR_CBANK_PARAM_SIZE
	.align		4
.L_215:
        /*11c0*/ 	.byte	0x03, 0x19
        /*11c2*/ 	.short	0x0af0


	//----- nvinfo : EIATTR_PARAM_CBANK
	.align		4
        /*11c4*/ 	.byte	0x04, 0x0a
        /*11c6*/ 	.short	(.L_217 - .L_216)
	.align		4
.L_216:
        /*11c8*/ 	.word	index@(.nv.constant0._ZN7cutlass13device_kernelIN5flash11enable_sm90INS1_16FlashAttnFwdSm90INS1_25CollectiveMainloopFwdSm90ILi2EN4cute5tupleIJNS5_1CILi1EEES8_S8_EEENS6_IJNS7_ILi128EEENS7_ILi160EEESA_EEELi128ENS_12float_e4m3_tEfNS_4arch4Sm90ELb0ELb1ELb0ELb1ELb1ELb0ELb0ELb1ELb1ELb1ELb0ELb0EEENS1_21CollectiveEpilogueFwdINS6_IJSA_SA_SB_EEES9_NS_10bfloat16_tESF_Li256ELb1ELb1ELb0ELb1EEENS1_36VarlenDynamicPersistentTileSchedulerILi128ELi160ELi256ELi128ELb0ELb1ELb1ELb1ELb0ELb1EEEEEEEEEvNT_6ParamsE)
        /*11cc*/ 	.short	0x0210
        /*11ce*/ 	.short	0x0af0


	//----- nvinfo : EIATTR_SW_WAR
	.align		4
.L_217:
        /*11d0*/ 	.byte	0x04, 0x36
        /*11d2*/ 	.short	(.L_219 - .L_218)
.L_218:
        /*11d4*/ 	.word	0x00000008
.L_219:


//--------------------- .nv.info._ZN7cutlass13device_kernelIN5flash11enable_sm90INS1_16FlashAttnFwdSm90INS1_25CollectiveMainloopFwdSm90ILi2EN4cute5tupleIJNS5_1CILi1EEES8_S8_EEENS6_IJNS7_ILi128EEENS7_ILi160EEESA_EEELi128ENS_12float_e4m3_tEfNS_4arch4Sm90ELb0ELb1ELb0ELb1ELb1ELb1ELb0ELb1ELb1ELb1ELb0ELb0EEENS1_21CollectiveEpilogueFwdINS6_IJSA_SA_SB_EEES9_NS_10bfloat16_tESF_Li256ELb1ELb1ELb0ELb1EEENS1_36VarlenDynamicPersistentTileSchedulerILi128ELi160ELi256ELi128ELb0ELb1ELb1ELb1ELb0ELb1EEEEEEEEEvNT_6ParamsE --------------------------
	.section	.nv.info._ZN7cutlass13device_kernelIN5flash11enable_sm90INS1_16FlashAttnFwdSm90INS1_25CollectiveMainloopFwdSm90ILi2EN4cute5tupleIJNS5_1CILi1EEES8_S8_EEENS6_IJNS7_ILi128EEENS7_ILi160EEESA_EEELi128ENS_12float_e4m3_tEfNS_4arch4Sm90ELb0ELb1ELb0ELb1ELb1ELb1ELb0ELb1ELb1ELb1ELb0ELb0EEENS1_21CollectiveEpilogueFwdINS6_IJSA_SA_SB_EEES9_NS_10bfloat16_tESF_Li256ELb1ELb1ELb0ELb1EEENS1_36VarlenDynamicPersistentTileSchedulerILi128ELi160ELi256ELi128ELb0ELb1ELb1ELb1ELb0ELb1EEEEEEEEEvNT_6ParamsE,"",@"SHT_CUDA_INFO"
	.sectionflags	@""
	.align	4


	//----- nvinfo : EIATTR_CUDA_API_VERSION
	.align		4
        /*0000*/ 	.byte	0x04, 0x37
        /*0002*/ 	.short	(.L_221 - .L_220)
.L_220:
        /*0004*/ 	.word	0x00000082


	//----- nvinfo : EIATTR_KPARAM_INFO
	.align		4
.L_221:
        /*0008*/ 	.byte	0x04, 0x17
        /*000a*/ 	.short	(.L_223 - .L_222)
.L_222:
        /*000c*/ 	.word	0x00000000
        /*0010*/ 	.short	0x0000
        /*0012*/ 	.short	0x0070
        /*0014*/ 	.byte	0x00, 0xf0, 0x01, 0x2a


	//----- nvinfo : EIATTR_SPARSE_MMA_MASK
	.align		4
.L_223:
        /*0018*/ 	.byte	0x03, 0x50
        /*001a*/ 	.short	0x0000


	//----- nvinfo : EIATTR_MAXREG_COUNT
	.align		4
        /*001c*/ 	.byte	0x03, 0x1b
        /*001e*/ 	.short	0x00a8


	//----- nvinfo : EIATTR_NUM_BARRIERS
	.align		4
        /*0020*/ 	.byte	0x02, 0x4c
        /*0022*/ 	.byte	0x10
	.zero		1


	//----- nvinfo : EIATTR_EXTERNS
	.align		4
        /*0024*/ 	.byte	0x04, 0x0f
        /*0026*/ 	.short	(.L_225 - .L_224)


	//   ....[0]....
	.align		4
.L_224:
        /*0028*/ 	.word	index@(__assertfail)


	//----- nvinfo : EIATTR_ANNOTATIONS
	.align		4
.L_225:
        /*002c*/ 	.byte	0x04, 0x55
        /*002e*/ 	.short	(.L_227 - .L_226)


	//   ....[0]....
.L_226:
        /* <DEDUP_REMOVED lines=40> */


	//----- nvinfo : EIATTR_MERCURY_ISA_VERSION
	.align		4
.L_227:
        /*0298*/ 	.byte	0x03, 0x5f
        /*029a*/ 	.short	0x0101


	//----- nvinfo : EIATTR_UNUSED_LOAD_BYTE_OFFSET
	.align		4
        /*029c*/ 	.byte	0x04, 0x44
        /*029e*/ 	.short	(.L_229 - .L_228)


	//   ....[0]....
.L_228:
        /*02a0*/ 	.word	0x00000a80
        /*02a4*/ 	.word	0x0000fff0


	//   ....[1]....
        /*02a8*/ 	.word	0x00020820
        /*02ac*/ 	.word	0x0000fff0


	//----- nvinfo : EIATTR_INT_WARP_WIDE_INSTR_OFFSETS
	.align		4
.L_229:
        /*02b0*/ 	.byte	0x04, 0x31
        /*02b2*/ 	.short	(.L_231 - .L_230)


	//   ....[0]....
.L_230:
        /*02b4*/ 	.word	0x00000120


	//   ....[1]....
        /*02b8*/ 	.word	0x000001c0


	//   ....[2]....
        /*02bc*/ 	.word	0x00000230


	//   ....[3]....
        /*02c0*/ 	.word	0x00025a10


	//   ....[4]....
        /*02c4*/ 	.word	0x00025aa0


	//   ....[5]....
        /*02c8*/ 	.word	0x00029d70


	//   ....[6]....
        /*02cc*/ 	.word	0x00029e00


	//----- nvinfo : EIATTR_COOP_GROUP_MASK_REGIDS
	.align		4
.L_231:
        /*02d0*/ 	.byte	0x04, 0x29
        /*02d2*/ 	.short	(.L_233 - .L_232)


	//   ....[0]....
.L_232:
        /*02d4*/ 	.word	0xffffffff


	//   ....[1]....
        /*02d8*/ 	.word	0xffffffff


	//   ....[2]....
        /*02dc*/ 	.word	0xffffffff


	//   ....[3]....
        /*02e0*/ 	.word	0xffffffff


	//   ....[4]....
        /*02e4*/ 	.word	0xffffffff


	//   ....[5]....
        /*02e8*/ 	.word	0xffffffff


	//   ....[6]....
        /*02ec*/ 	.word	0xffffffff


	//   ....[7]....
        /*02f0*/ 	.word	0xffffffff


	//   ....[8]....
        /*02f4*/ 	.word	0xffffffff


	//   ....[9]....
        /*02f8*/ 	.word	0xffffffff


	//   ....[10]....
        /*02fc*/ 	.word	0xffffffff


	//   ....[11]....
        /*0300*/ 	.word	0xffffffff


	//   ....[12]....
        /*0304*/ 	.word	0xffffffff


	//   ....[13]....
        /*0308*/ 	.word	0xffffffff


	//   ....[14]....
        /*030c*/ 	.word	0xffffffff


	//   ....[15]....
        /*0310*/ 	.word	0xffffffff


	//   ....[16]....
        /*0314*/ 	.word	0xffffffff


	//   ....[17]....
        /*0318*/ 	.word	0xffffffff


	//   ....[18]....
        /*031c*/ 	.word	0xffffffff


	//   ....[19]....
        /*0320*/ 	.word	0xffffffff


	//   ....[20]....
        /*0324*/ 	.word	0xffffffff


	//   ....[21]....
        /*0328*/ 	.word	0xffffffff


	//   ....[22]....
        /*032c*/ 	.word	0xffffffff


	//   ....[23]....
        /*0330*/ 	.word	0xffffffff


	//   ....[24]....
        /*0334*/ 	.word	0xffffffff


	//   ....[25]....
        /*0338*/ 	.word	0xffffffff


	//   ....[26]....
        /*033c*/ 	.word	0xffffffff


	//   ....[27]....
        /*0340*/ 	.word	0xffffffff


	//   ....[28]....
        /*0344*/ 	.word	0xffffffff


	//   ....[29]....
        /*0348*/ 	.word	0xffffffff


	//   ....[30]....
        /*034c*/ 	.word	0xffffffff


	//   ....[31]....
        /*0350*/ 	.word	0xffffffff


	//   ....[32]....
        /*0354*/ 	.word	0xffffffff


	//   ....[33]....
        /*0358*/ 	.word	0xffffffff


	//   ....[34]....
        /*035c*/ 	.word	0xffffffff


	//   ....[35]....
        /*0360*/ 	.word	0xffffffff


	//   ....[36]....
        /*0364*/ 	.word	0xffffffff


	//   ....[37]....
        /*0368*/ 	.word	0xffffffff


	//   ....[38]....
        /*036c*/ 	.word	0xffffffff


	//   ....[39]....
        /*0370*/ 	.word	0xffffffff


	//   ....[40]....
        /*0374*/ 	.word	0xffffffff


	//   ....[41]....
        /*0378*/ 	.word	0xffffffff


	//   ....[42]....
        /*037c*/ 	.word	0xffffffff


	//   ....[43]....
        /*0380*/ 	.word	0xffffffff


	//   ....[44]....
        /*0384*/ 	.word	0xffffffff


	//   ....[45]....
        /*0388*/ 	.word	0xffffffff


	//   ....[46]....
        /*038c*/ 	.word	0xffffffff


	//   ....[47]....
        /*0390*/ 	.word	0xffffffff


	//   ....[48]....
        /*0394*/ 	.word	0xffffffff


	//   ....[49]....
        /*0398*/ 	.word	0xffffffff


	//   ....[50]....
        /*039c*/ 	.word	0xffffffff


	//   ....[51]....
        /*03a0*/ 	.word	0xffffffff


	//   ....[52]....
        /*03a4*/ 	.word	0xffffffff


	//   ....[53]....
        /*03a8*/ 	.word	0xffffffff


	//   ....[54]....
        /*03ac*/ 	.word	0xffffffff


	//   ....[55]....
        /*03b0*/ 	.word	0xffffffff


	//   ....[56]....
        /*03b4*/ 	.word	0xffffffff


	//   ....[57]....
        /*03b8*/ 	.word	0xffffffff


	//   ....[58]....
        /*03bc*/ 	.word	0xffffffff


	//   ....[59]....
        /*03c0*/ 	.word	0xffffffff


	//   ....[60]....
        /*03c4*/ 	.word	0xffffffff


	//   ....[61]....
        /*03c8*/ 	.word	0xffffffff


	//   ....[62]....
        /*03cc*/ 	.word	0xffffffff


	//   ....[63]....
        /*03d0*/ 	.word	0xffffffff


	//   ....[64]....
        /*03d4*/ 	.word	0xffffffff


	//   ....[65]....
        /*03d8*/ 	.word	0xffffffff


	//   ....[66]....
        /*03dc*/ 	.word	0xffffffff


	//   ....[67]....
        /*03e0*/ 	.word	0xffffffff


	//   ....[68]....
        /*03e4*/ 	.word	0xffffffff


	//   ....[69]....
        /*03e8*/ 	.word	0xffffffff


	//   ....[70]....
        /*03ec*/ 	.word	0xffffffff


	//   ....[71]....
        /*03f0*/ 	.word	0xffffffff


	//   ....[72]....
        /*03f4*/ 	.word	0xffffffff


	//   ....[73]....
        /*03f8*/ 	.word	0xffffffff


	//   ....[74]....
        /*03fc*/ 	.word	0xffffffff


	//   ....[75]....
        /*0400*/ 	.word	0xffffffff


	//   ....[76]....
        /*0404*/ 	.word	0xffffffff


	//   ....[77]....
        /*0408*/ 	.word	0xffffffff


	//   ....[78]....
        /*040c*/ 	.word	0xffffffff


	//   ....[79]....
        /*0410*/ 	.word	0xffffffff


	//   ....[80]....
        /*0414*/ 	.word	0xffffffff


	//   ....[81]....
        /*0418*/ 	.word	0xffffffff


	//   ....[82]....
        /*041c*/ 	.word	0xffffffff


	//   ....[83]....
        /*0420*/ 	.word	0xffffffff


	//   ....[84]....
        /*0424*/ 	.word	0xffffffff


	//   ....[85]....
        /*0428*/ 	.word	0xffffffff


	//   ....[86]....
        /*042c*/ 	.word	0xffffffff


	//   ....[87]....
        /*0430*/ 	.word	0xffffffff


	//   ....[88]....
        /*0434*/ 	.word	0xffffffff


	//   ....[89]....
        /*0438*/ 	.word	0xffffffff


	//   ....[90]....
        /*043c*/ 	.word	0xffffffff


	//   ....[91]....
        /*0440*/ 	.word	0xffffffff


	//   ....[92]....
        /*0444*/ 	.word	0xffffffff


	//   ....[93]....
        /*0448*/ 	.word	0xffffffff


	//   ....[94]....
        /*044c*/ 	.word	0xffffffff


	//   ....[95]....
        /*0450*/ 	.word	0xffffffff


	//   ....[96]....
        /*0454*/ 	.word	0xffffffff


	//   ....[97]....
        /*0458*/ 	.word	0xffffffff


	//   ....[98]....
        /*045c*/ 	.word	0xffffffff


	//   ....[99]....
        /*0460*/ 	.word	0xffffffff


	//   ....[100]....
        /*0464*/ 	.word	0xffffffff


	//   ....[101]....
        /*0468*/ 	.word	0xffffffff


	//   ....[102]....
        /*046c*/ 	.word	0xffffffff


	//   ....[103]....
        /*0470*/ 	.word	0xffffffff


	//   ....[104]....
        /*0474*/ 	.word	0xffffffff


	//   ....[105]....
        /*0478*/ 	.word	0xffffffff


	//   ....[106]....
        /*047c*/ 	.word	0xffffffff


	//   ....[107]....
        /*0480*/ 	.word	0xffffffff


	//   ....[108]....
        /*0484*/ 	.word	0xffffffff


	//   ....[109]....
        /*0488*/ 	.word	0xffffffff


	//   ....[110]....
        /*048c*/ 	.word	0xffffffff


	//   ....[111]....
        /*0490*/ 	.word	0xffffffff


	//   ....[112]....
        /*0494*/ 	.word	0xffffffff


	//   ....[113]....
        /*0498*/ 	.word	0xffffffff


	//   ....[114]....
        /*049c*/ 	.word	0xffffffff


	//   ....[115]....
        /*04a0*/ 	.word	0xffffffff


	//   ....[116]....
        /*04a4*/ 	.word	0xffffffff


	//   ....[117]....
        /*04a8*/ 	.word	0xffffffff


	//   ....[118]....
        /*04ac*/ 	.word	0xffffffff


	//   ....[119]....
        /*04b0*/ 	.word	0xffffffff


	//   ....[120]....
        /*04b4*/ 	.word	0xffffffff


	//   ....[121]....
        /*04b8*/ 	.word	0xffffffff


	//   ....[122]....
        /*04bc*/ 	.word	0xffffffff


	//   ....[123]....
        /*04c0*/ 	.word	0xffffffff


	//   ....[124]....
        /*04c4*/ 	.word	0xffffffff


	//   ....[125]....
        /*04c8*/ 	.word	0xffffffff


	//   ....[126]....
        /*04cc*/ 	.word	0xffffffff


	//   ....[127]....
        /*04d0*/ 	.word	0xffffffff


	//   ....[128]....
        /*04d4*/ 	.word	0xffffffff


	//   ....[129]....
        /*04d8*/ 	.word	0xffffffff


	//   ....[130]....
        /*04dc*/ 	.word	0xffffffff


	//   ....[131]....
        /*04e0*/ 	.word	0xffffffff


	//   ....[132]....
        /*04e4*/ 	.word	0xffffffff


	//   ....[133]....
        /*04e8*/ 	.word	0xffffffff


	//   ....[134]....
        /*04ec*/ 	.word	0xffffffff


	//   ....[135]....
        /*04f0*/ 	.word	0xffffffff


	//   ....[136]....
        /*04f4*/ 	.word	0xffffffff


	//   ....[137]....
        /*04f8*/ 	.word	0xffffffff


	//   ....[138]....
        /*04fc*/ 	.word	0xffffffff


	//   ....[139]....
        /*0500*/ 	.word	0xffffffff


	//   ....[140]....
        /*0504*/ 	.word	0xffffffff


	//   ....[141]....
        /*0508*/ 	.word	0xffffffff


	//   ....[142]....
        /*050c*/ 	.word	0xffffffff


	//   ....[143]....
        /*0510*/ 	.word	0xffffffff


	//   ....[144]....
        /*0514*/ 	.word	0xffffffff


	//   ....[145]....
        /*0518*/ 	.word	0xffffffff


	//   ....[146]....
        /*051c*/ 	.word	0xffffffff


	//   ....[147]....
        /*0520*/ 	.word	0xffffffff


	//   ....[148]....
        /*0524*/ 	.word	0xffffffff


	//   ....[149]....
        /*0528*/ 	.word	0xffffffff


	//   ....[150]....
        /*052c*/ 	.word	0xffffffff


	//   ....[151]....
        /*0530*/ 	.word	0xffffffff


	//   ....[152]....
        /*0534*/ 	.word	0xffffffff


	//   ....[153]....
        /*0538*/ 	.word	0xffffffff


	//   ....[154]....
        /*053c*/ 	.word	0xffffffff


	//   ....[155]....
        /*0540*/ 	.word	0xffffffff


	//   ....[156]....
        /*0544*/ 	.word	0xffffffff


	//   ....[157]....
        /*0548*/ 	.word	0xffffffff


	//   ....[158]....
        /*054c*/ 	.word	0xffffffff


	//   ....[159]....
        /*0550*/ 	.word	0xffffffff


	//   ....[160]....
        /*0554*/ 	.word	0xffffffff


	//   ....[161]....
        /*0558*/ 	.word	0xffffffff


	//   ....[162]....
        /*055c*/ 	.word	0xffffffff


	//   ....[163]....
        /*0560*/ 	.word	0xffffffff


	//   ....[164]....
        /*0564*/ 	.word	0xffffffff


	//   ....[165]....
        /*0568*/ 	.word	0xffffffff


	//   ....[166]....
        /*056c*/ 	.word	0xffffffff


	//   ....[167]....
        /*0570*/ 	.word	0xffffffff


	//   ....[168]....
        /*0574*/ 	.word	0xffffffff


	//   ....[169]....
        /*0578*/ 	.word	0xffffffff


	//   ....[170]....
        /*057c*/ 	.word	0xffffffff


	//   ....[171]....
        /*0580*/ 	.word	0xffffffff


	//   ....[172]....
        /*0584*/ 	.word	0xffffffff


	//   ....[173]....
        /*0588*/ 	.word	0xffffffff


	//   ....[174]....
        /*058c*/ 	.word	0xffffffff


	//   ....[175]....
        /*0590*/ 	.word	0xffffffff


	//   ....[176]....
        /*0594*/ 	.word	0xffffffff


	//   ....[177]....
        /*0598*/ 	.word	0xffffffff


	//   ....[178]....
        /*059c*/ 	.word	0xffffffff


	//   ....[179]....
        /*05a0*/ 	.word	0xffffffff


	//   ....[180]....
        /*05a4*/ 	.word	0xffffffff


	//   ....[181]....
        /*05a8*/ 	.word	0xffffffff


	//   ....[182]....
        /*05ac*/ 	.word	0xffffffff


	//   ....[183]....
        /*05b0*/ 	.word	0xffffffff


	//   ....[184]....
        /*05b4*/ 	.word	0xffffffff


	//   ....[185]....
        /*05b8*/ 	.word	0xffffffff


	//   ....[186]....
        /*05bc*/ 	.word	0xffffffff


	//   ....[187]....
        /*05c0*/ 	.word	0xffffffff


	//   ....[188]....
        /*05c4*/ 	.word	0xffffffff


	//   ....[189]....
        /*05c8*/ 	.word	0xffffffff


	//   ....[190]....
        /*05cc*/ 	.word	0xffffffff


	//   ....[191]....
        /*05d0*/ 	.word	0xffffffff


	//   ....[192]....
        /*05d4*/ 	.word	0xffffffff


	//   ....[193]....
        /*05d8*/ 	.word	0xffffffff


	//   ....[194]....
        /*05dc*/ 	.word	0xffffffff


	//   ....[195]....
        /*05e0*/ 	.word	0xffffffff


	//   ....[196]....
        /*05e4*/ 	.word	0xffffffff


	//   ....[197]....
        /*05e8*/ 	.word	0xffffffff


	//   ....[198]....
        /*05ec*/ 	.word	0xffffffff


	//   ....[199]....
        /*05f0*/ 	.word	0xffffffff


	//   ....[200]....
        /*05f4*/ 	.word	0xffffffff


	//   ....[201]....
        /*05f8*/ 	.word	0xffffffff


	//   ....[202]....
        /*05fc*/ 	.word	0xffffffff


	//   ....[203]....
        /*0600*/ 	.word	0xffffffff


	//   ....[204]....
        /*0604*/ 	.word	0xffffffff


	//   ....[205]....
        /*0608*/ 	.word	0xffffffff


	//   ....[206]....
        /*060c*/ 	.word	0xffffffff


	//   ....[207]....
        /*0610*/ 	.word	0xffffffff


	//   ....[208]....
        /*0614*/ 	.word	0xffffffff


	//   ....[209]....
        /*0618*/ 	.word	0xffffffff


	//   ....[210]....
        /*061c*/ 	.word	0xffffffff


	//   ....[211]....
        /*0620*/ 	.word	0xffffffff


	//   ....[212]....
        /*0624*/ 	.word	0xffffffff


	//   ....[213]....
        /*0628*/ 	.word	0xffffffff


	//   ....[214]....
        /*062c*/ 	.word	0xffffffff


	//   ....[215]....
        /*0630*/ 	.word	0xffffffff


	//   ....[216]....
        /*0634*/ 	.word	0xffffffff


	//   ....[217]....
        /*0638*/ 	.word	0xffffffff


	//   ....[218]....
        /*063c*/ 	.word	0xffffffff


	//   ....[219]....
        /*0640*/ 	.word	0xffffffff


	//   ....[220]....
        /*0644*/ 	.word	0xffffffff


	//   ....[221]....
        /*0648*/ 	.word	0xffffffff


	//   ....[222]....
        /*064c*/ 	.word	0xffffffff


	//   ....[223]....
        /*0650*/ 	.word	0xffffffff


	//   ....[224]....
        /*0654*/ 	.word	0xffffffff


	//   ....[225]....
        /*0658*/ 	.word	0xffffffff


	//   ....[226]....
        /*065c*/ 	.word	0xffffffff


	//   ....[227]....
        /*0660*/ 	.word	0xffffffff


	//   ....[228]....
        /*0664*/ 	.word	0xffffffff


	//   ....[229]....
        /*0668*/ 	.word	0xffffffff


	//   ....[230]....
        /*066c*/ 	.word	0xffffffff


	//   ....[231]....
        /*0670*/ 	.word	0xffffffff


	//   ....[232]....
        /*0674*/ 	.word	0xffffffff


	//   ....[233]....
        /*0678*/ 	.word	0xffffffff


	//   ....[234]....
        /*067c*/ 	.word	0xffffffff


	//   ....[235]....
        /*0680*/ 	.word	0xffffffff


	//   ....[236]....
        /*0684*/ 	.word	0xffffffff


	//   ....[237]....
        /*0688*/ 	.word	0xffffffff


	//   ....[238]....
        /*068c*/ 	.word	0xffffffff


	//   ....[239]....
        /*0690*/ 	.word	0xffffffff


	//   ....[240]....
        /*0694*/ 	.word	0xffffffff


	//   ....[241]....
        /*0698*/ 	.word	0xffffffff


	//   ....[242]....
        /*069c*/ 	.word	0xffffffff


	//   ....[243]....
        /*06a0*/ 	.word	0xffffffff


	//   ....[244]....
        /*06a4*/ 	.word	0xffffffff


	//   ....[245]....
        /*06a8*/ 	.word	0xffffffff


	//   ....[246]....
        /*06ac*/ 	.word	0xffffffff


	//   ....[247]....
        /*06b0*/ 	.word	0xffffffff


	//   ....[248]....
        /*06b4*/ 	.word	0xffffffff


	//   ....[249]....
        /*06b8*/ 	.word	0xffffffff


	//   ....[250]....
        /*06bc*/ 	.word	0xffffffff


	//   ....[251]....
        /*06c0*/ 	.word	0xffffffff


	//   ....[252]....
        /*06c4*/ 	.word	0xffffffff


	//   ....[253]....
        /*06c8*/ 	.word	0xffffffff


	//   ....[254]....
        /*06cc*/ 	.word	0xffffffff


	//   ....[255]....
        /*06d0*/ 	.word	0xffffffff


	//   ....[0]....
        /*06d4*/ 	.word	0xffffffff


	//   ....[1]....
        /*06d8*/ 	.word	0x0500000f


	//   ....[2]....
        /*06dc*/ 	.word	0x0500000f


	//   ....[3]....
        /*06e0*/ 	.word	0x0500000f


	//   ....[4]....
        /*06e4*/ 	.word	0x0500000f


	//   ....[5]....
        /*06e8*/ 	.word	0x0500000f


	//   ....[6]....
        /*06ec*/ 	.word	0x0500000f


	//   ....[7]....
        /*06f0*/ 	.word	0x0500000f


	//   ....[8]....
        /*06f4*/ 	.word	0x0500000f


	//   ....[9]....
        /*06f8*/ 	.word	0x0500000f


	//   ....[10]....
        /*06fc*/ 	.word	0x0500000f


	//   ....[11]....
        /*0700*/ 	.word	0x0500000f


	//   ....[12]....
        /*0704*/ 	.word	0x0500000f


	//   ....[13]....
        /*0708*/ 	.word	0x0500000f


	//   ....[14]....
        /*070c*/ 	.word	0x0500000f


	//   ....[15]....
        /*0710*/ 	.word	0x0500000f


	//   ....[16]....
        /*0714*/ 	.word	0x0500000f


	//   ....[17]....
        /*0718*/ 	.word	0x0500000f


	//   ....[18]....
        /*071c*/ 	.word	0x0500000f


	//   ....[19]....
        /*0720*/ 	.word	0x0500000f


	//   ....[20]....
        /*0724*/ 	.word	0x0500000f


	//   ....[21]....
        /*0728*/ 	.word	0x0500000f


	//   ....[22]....
        /*072c*/ 	.word	0x0500000f


	//   ....[23]....
        /*0730*/ 	.word	0x0500000f


	//   ....[24]....
        /*0734*/ 	.word	0x0500000f


	//   ....[25]....
        /*0738*/ 	.word	0x0500000f


	//   ....[26]....
        /*073c*/ 	.word	0x0500000f


	//   ....[27]....
        /*0740*/ 	.word	0x0500000f


	//   ....[28]....
        /*0744*/ 	.word	0x0500000f


	//   ....[29]....
        /*0748*/ 	.word	0x0500000f


	//   ....[30]....
        /*074c*/ 	.word	0x0500000f


	//   ....[31]....
        /*0750*/ 	.word	0x0500000f


	//   ....[32]....
        /*0754*/ 	.word	0x0500000f


	//   ....[33]....
        /*0758*/ 	.word	0x0500000f


	//   ....[34]....
        /*075c*/ 	.word	0x0500000f


	//   ....[35]....
        /*0760*/ 	.word	0x0500000f


	//   ....[36]....
        /*0764*/ 	.word	0x0500000f


	//   ....[37]....
        /*0768*/ 	.word	0x0500000f


	//   ....[38]....
        /*076c*/ 	.word	0x0500000f


	//   ....[39]....
        /*0770*/ 	.word	0x0500000f


	//   ....[40]....
        /*0774*/ 	.word	0x0500000f


	//   ....[41]....
        /*0778*/ 	.word	0x0500000f


	//   ....[42]....
        /*077c*/ 	.word	0x0500000f


	//   ....[43]....
        /*0780*/ 	.word	0x0500000f


	//   ....[44]....
        /*0784*/ 	.word	0x0500000f


	//   ....[45]....
        /*0788*/ 	.word	0x0500000f


	//   ....[46]....
        /*078c*/ 	.word	0x0500000f


	//   ....[47]....
        /*0790*/ 	.word	0x0500000f


	//   ....[48]....
        /*0794*/ 	.word	0x0500000f


	//   ....[49]....
        /*0798*/ 	.word	0x0500000f


	//   ....[50]....
        /*079c*/ 	.word	0x0500000f


	//   ....[51]....
        /*07a0*/ 	.word	0x0500000f


	//   ....[52]....
        /*07a4*/ 	.word	0x0500000f


	//   ....[53]....
        /*07a8*/ 	.word	0x0500000f


	//   ....[54]....
        /*07ac*/ 	.word	0x0500000f


	//   ....[55]....
        /*07b0*/ 	.word	0x0500000f


	//   ....[56]....
        /*07b4*/ 	.word	0x0500000f


	//   ....[57]....
        /*07b8*/ 	.word	0x0500000f


	//   ....[58]....
        /*07bc*/ 	.word	0x0500000f


	//   ....[59]....
        /*07c0*/ 	.word	0x0500000f


	//   ....[60]....
        /*07c4*/ 	.word	0x0500000f


	//   ....[61]....
        /*07c8*/ 	.word	0x0500000f


	//   ....[62]....
        /*07cc*/ 	.word	0x0500000f


	//   ....[63]....
        /*07d0*/ 	.word	0x0500000f


	//   ....[64]....
        /*07d4*/ 	.word	0x0500000f


	//   ....[65]....
        /*07d8*/ 	.word	0x0500000f


	//   ....[66]....
        /*07dc*/ 	.word	0x0500000f


	//   ....[67]....
        /*07e0*/ 	.word	0x0500000f


	//   ....[68]....
        /*07e4*/ 	.word	0x0500000f


	//   ....[69]....
        /*07e8*/ 	.word	0x0500000f


	//   ....[70]....
        /*07ec*/ 	.word	0x0500000f


	//   ....[71]....
        /*07f0*/ 	.word	0x0500000f


	//   ....[72]....
        /*07f4*/ 	.word	0x0500000f


	//   ....[73]....
        /*07f8*/ 	.word	0x0500000f


	//   ....[74]....
        /*07fc*/ 	.word	0x0500000f


	//   ....[75]....
        /*0800*/ 	.word	0x0500000f


	//   ....[76]....
        /*0804*/ 	.word	0x0500000f


	//   ....[77]....
        /*0808*/ 	.word	0x0500000f


	//   ....[78]....
        /*080c*/ 	.word	0x0500000f


	//   ....[79]....
        /*0810*/ 	.word	0x0500000f


	//   ....[80]....
        /*0814*/ 	.word	0x0500000f


	//   ....[81]....
        /*0818*/ 	.word	0x0500000f


	//   ....[82]....
        /*081c*/ 	.word	0x0500000f


	//   ....[83]....
        /*0820*/ 	.word	0x0500000f


	//   ....[84]....
        /*0824*/ 	.word	0x0500000f


	//   ....[85]....
        /*0828*/ 	.word	0x0500000f


	//   ....[86]....
        /*082c*/ 	.word	0x0500000f


	//   ....[87]....
        /*0830*/ 	.word	0x0500000f


	//   ....[88]....
        /*0834*/ 	.word	0x0500000f


	//   ....[89]....
        /*0838*/ 	.word	0x0500000f


	//   ....[90]....
        /*083c*/ 	.word	0x0500000f


	//   ....[91]....
        /*0840*/ 	.word	0x0500000f


	//   ....[92]....
        /*0844*/ 	.word	0x0500000f


	//   ....[93]....
        /*0848*/ 	.word	0x0500000f


	//   ....[94]....
        /*084c*/ 	.word	0x0500000f


	//   ....[95]....
        /*0850*/ 	.word	0x0500000f


	//   ....[96]....
        /*0854*/ 	.word	0x0500000f


	//   ....[97]....
        /*0858*/ 	.word	0x0500000f


	//   ....[98]....
        /*085c*/ 	.word	0x0500000f


	//   ....[99]....
        /*0860*/ 	.word	0x0500000f


	//   ....[100]....
        /*0864*/ 	.word	0x0500000f


	//   ....[101]....
        /*0868*/ 	.word	0x0500000f


	//   ....[102]....
        /*086c*/ 	.word	0x0500000f


	//   ....[103]....
        /*0870*/ 	.word	0x0500000f


	//   ....[104]....
        /*0874*/ 	.word	0x0500000f


	//   ....[105]....
        /*0878*/ 	.word	0x0500000f


	//   ....[106]....
        /*087c*/ 	.word	0x0500000f


	//   ....[107]....
        /*0880*/ 	.word	0x0500000f


	//   ....[108]....
        /*0884*/ 	.word	0x0500000f


	//   ....[109]....
        /*0888*/ 	.word	0x0500000f


	//   ....[110]....
        /*088c*/ 	.word	0x0500000f


	//   ....[111]....
        /*0890*/ 	.word	0x0500000f


	//   ....[112]....
        /*0894*/ 	.word	0x0500000f


	//   ....[113]....
        /*0898*/ 	.word	0x0500000f


	//   ....[114]....
        /*089c*/ 	.word	0x0500000f


	//   ....[115]....
        /*08a0*/ 	.word	0x0500000f


	//   ....[116]....
        /*08a4*/ 	.word	0x0500000f


	//   ....[117]....
        /*08a8*/ 	.word	0x0500000f


	//   ....[118]....
        /*08ac*/ 	.word	0x0500000f


	//   ....[119]....
        /*08b0*/ 	.word	0x0500000f


	//   ....[120]....
        /*08b4*/ 	.word	0x0500000f


	//   ....[121]....
        /*08b8*/ 	.word	0x0500000f


	//   ....[122]....
        /*08bc*/ 	.word	0x0500000f


	//   ....[123]....
        /*08c0*/ 	.word	0x0500000f


	//   ....[124]....
        /*08c4*/ 	.word	0x0500000f


	//   ....[125]....
        /*08c8*/ 	.word	0x0500000f


	//   ....[126]....
        /*08cc*/ 	.word	0x0500000f


	//   ....[127]....
        /*08d0*/ 	.word	0x0500000f


	//   ....[128]....
        /*08d4*/ 	.word	0x0500000f


	//   ....[129]....
        /*08d8*/ 	.word	0x0500000f


	//   ....[130]....
        /*08dc*/ 	.word	0x0500000f


	//   ....[131]....
        /*08e0*/ 	.word	0x0500000f


	//   ....[132]....
        /*08e4*/ 	.word	0x0500000f


	//   ....[133]....
        /*08e8*/ 	.word	0x0500000f


	//   ....[134]....
        /*08ec*/ 	.word	0x0500000f


	//   ....[135]....
        /*08f0*/ 	.word	0x0500000f


	//   ....[136]....
        /*08f4*/ 	.word	0x0500000f


	//   ....[137]....
        /*08f8*/ 	.word	0x0500000f


	//   ....[138]....
        /*08fc*/ 	.word	0x0500000f


	//   ....[139]....
        /*0900*/ 	.word	0x0500000f


	//   ....[140]....
        /*0904*/ 	.word	0x0500000f


	//   ....[141]....
        /*0908*/ 	.word	0x0500000f


	//   ....[142]....
        /*090c*/ 	.word	0x0500000f


	//   ....[143]....
        /*0910*/ 	.word	0x0500000f


	//   ....[144]....
        /*0914*/ 	.word	0x0500000f


	//   ....[145]....
        /*0918*/ 	.word	0x0500000f


	//   ....[146]....
        /*091c*/ 	.word	0x0500000f


	//   ....[147]....
        /*0920*/ 	.word	0x0500000f


	//   ....[148]....
        /*0924*/ 	.word	0x0500000f


	//   ....[149]....
        /*0928*/ 	.word	0x0500000f


	//   ....[150]....
        /*092c*/ 	.word	0x0500000f


	//   ....[151]....
        /*0930*/ 	.word	0x0500000f


	//   ....[152]....
        /*0934*/ 	.word	0x0500000f


	//   ....[153]....
        /*0938*/ 	.word	0x0500000f


	//   ....[154]....
        /*093c*/ 	.word	0x0500000f


	//   ....[155]....
        /*0940*/ 	.word	0x0500000f


	//   ....[156]....
        /*0944*/ 	.word	0x0500000f


	//   ....[157]....
        /*0948*/ 	.word	0x0500000f


	//   ....[158]....
        /*094c*/ 	.word	0x0500000f


	//   ....[159]....
        /*0950*/ 	.word	0x0500000f


	//   ....[160]....
        /*0954*/ 	.word	0x0500000f


	//   ....[161]....
        /*0958*/ 	.word	0x0500000f


	//   ....[162]....
        /*095c*/ 	.word	0x0500000f


	//   ....[163]....
        /*0960*/ 	.word	0x0500000f


	//   ....[164]....
        /*0964*/ 	.word	0x0500000f


	//   ....[165]....
        /*0968*/ 	.word	0x0500000f


	//   ....[166]....
        /*096c*/ 	.word	0x0500000f


	//   ....[167]....
        /*0970*/ 	.word	0x0500000f


	//   ....[168]....
        /*0974*/ 	.word	0x0500000f


	//   ....[169]....
        /*0978*/ 	.word	0x0500000f


	//   ....[170]....
        /*097c*/ 	.word	0x0500000f


	//   ....[171]....
        /*0980*/ 	.word	0x0500000f


	//   ....[172]....
        /*0984*/ 	.word	0x0500000f


	//   ....[173]....
        /*0988*/ 	.word	0x0500000f


	//   ....[174]....
        /*098c*/ 	.word	0x0500000f


	//   ....[175]....
        /*0990*/ 	.word	0x0500000f


	//   ....[176]....
        /*0994*/ 	.word	0x0500000f


	//   ....[177]....
        /*0998*/ 	.word	0x0500000f


	//   ....[178]....
        /*099c*/ 	.word	0x0500000f


	//   ....[179]....
        /*09a0*/ 	.word	0x0500000f


	//   ....[180]....
        /*09a4*/ 	.word	0x0500000f


	//   ....[181]....
        /*09a8*/ 	.word	0x0500000f


	//   ....[182]....
        /*09ac*/ 	.word	0x0500000f


	//   ....[183]....
        /*09b0*/ 	.word	0x0500000f


	//   ....[184]....
        /*09b4*/ 	.word	0x0500000f


	//   ....[185]....
        /*09b8*/ 	.word	0x0500000f


	//   ....[186]....
        /*09bc*/ 	.word	0x0500000f


	//   ....[187]....
        /*09c0*/ 	.word	0x0500000f


	//   ....[188]....
        /*09c4*/ 	.word	0x0500000f


	//   ....[189]....
        /*09c8*/ 	.word	0x0500000f


	//   ....[190]....
        /*09cc*/ 	.word	0x0500000f


	//   ....[191]....
        /*09d0*/ 	.word	0x0500000f


	//----- nvinfo : EIATTR_COOP_GROUP_INSTR_OFFSETS
	.align		4
.L_233:
        /*09d4*/ 	.byte	0x04, 0x28
        /*09d6*/ 	.short	(.L_235 - .L_234)


	//   ....[0]....
.L_234:
        /*09d8*/ 	.word	0x00000060


	//   ....[1]....
        /*09dc*/ 	.word	0x00000130


	//   ....[2]....
        /*09e0*/ 	.word	0x000001e0


	//   ....[3]....
        /*09e4*/ 	.word	0x000003a0


	//   ....[4]....
        /*09e8*/ 	.word	0x00000500


	//   ....[5]....
        /*09ec*/ 	.word	0x00000620


	//   ....[6]....
        /*09f0*/ 	.word	0x00000780


	//   ....[7]....
        /*09f4*/ 	.word	0x00002db0


	//   ....[8]....
        /*09f8*/ 	.word	0x00002dc0


	//   ....[9]....
        /*09fc*/ 	.word	0x00003c70


	//   ....[10]....
        /*0a00*/ 	.word	0x00003c80


	//   ....[11]....
        /*0a04*/ 	.word	0x00004b40


	//   ....[12]....
        /*0a08*/ 	.word	0x00004b50


	//   ....[13]....
        /*0a0c*/ 	.word	0x00005ec0


	//   ....[14]....
        /*0a10*/ 	.word	0x00005ed0


	//   ....[15]....
        /*0a14*/ 	.word	0x00006da0


	//   ....[16]....
        /*0a18*/ 	.word	0x00006db0


	//   ....[17]....
        /*0a1c*/ 	.word	0x00007d00


	//   ....[18]....
        /*0a20*/ 	.word	0x00007d10


	//   ....[19]....
        /*0a24*/ 	.word	0x00008e50


	//   ....[20]....
        /*0a28*/ 	.word	0x00008e60


	//   ....[21]....
        /*0a2c*/ 	.word	0x00008f70


	//   ....[22]....
        /*0a30*/ 	.word	0x00008f80


	//   ....[23]....
        /*0a34*/ 	.word	0x000090a0


	//   ....[24]....
        /*0a38*/ 	.word	0x000090b0


	//   ....[25]....
        /*0a3c*/ 	.word	0x00009420


	//   ....[26]....
        /*0a40*/ 	.word	0x00009440


	//   ....[27]....
        /*0a44*/ 	.word	0x00009530


	//   ....[28]....
        /*0a48*/ 	.word	0x00009550


	//   ....[29]....
        /*0a4c*/ 	.word	0x00009640


	//   ....[30]....
        /*0a50*/ 	.word	0x00009660


	//   ....[31]....
        /*0a54*/ 	.word	0x0000a260


	//   ....[32]....
        /*0a58*/ 	.word	0x0000a940


	//   ....[33]....
        /*0a5c*/ 	.word	0x0000a950


	//   ....[34]....
        /*0a60*/ 	.word	0x0000a960


	//   ....[35]....
        /*0a64*/ 	.word	0x0000a970


	//   ....[36]....
        /*0a68*/ 	.word	0x0000ab80


	//   ....[37]....
        /*0a6c*/ 	.word	0x0000ab90


	//   ....[38]....
        /*0a70*/ 	.word	0x0000aba0


	//   ....[39]....
        /*0a74*/ 	.word	0x0000abb0


	//   ....[40]....
        /*0a78*/ 	.word	0x0000cfe0


	//   ....[41]....
        /*0a7c*/ 	.word	0x0000d000


	//   ....[42]....
        /*0a80*/ 	.word	0x0000d010


	//   ....[43]....
        /*0a84*/ 	.word	0x0000d020


	//   ....[44]....
        /*0a88*/ 	.word	0x0000d110


	//   ....[45]....
        /*0a8c*/ 	.word	0x0000d130


	//   ....[46]....
        /*0a90*/ 	.word	0x0000d140


	//   ....[47]....
        /*0a94*/ 	.word	0x0000d150


	//   ....[48]....
        /*0a98*/ 	.word	0x000101d0


	//   ....[49]....
        /*0a9c*/ 	.word	0x000103d0


	//   ....[50]....
        /*0aa0*/ 	.word	0x00011930


	//   ....[51]....
        /*0aa4*/ 	.word	0x00011ca0


	//   ....[52]....
        /*0aa8*/ 	.word	0x000124c0


	//   ....[53]....
        /*0aac*/ 	.word	0x00012550


	//   ....[54]....
        /*0ab0*/ 	.word	0x00014800


	//   ....[55]....
        /*0ab4*/ 	.word	0x00014a60


	//   ....[56]....
        /*0ab8*/ 	.word	0x000166a0


	//   ....[57]....
        /*0abc*/ 	.word	0x000166c0


	//   ....[58]....
        /*0ac0*/ 	.word	0x00016d10


	//   ....[59]....
        /*0ac4*/ 	.word	0x00016d80


	//   ....[60]....
        /*0ac8*/ 	.word	0x00019a00


	//   ....[61]....
        /*0acc*/ 	.word	0x00019a10


	//   ....[62]....
        /*0ad0*/ 	.word	0x00019a40


	//   ....[63]....
        /*0ad4*/ 	.word	0x00019a50


	//   ....[64]....
        /*0ad8*/ 	.word	0x0001c400


	//   ....[65]....
        /*0adc*/ 	.word	0x0001c640


	//   ....[66]....
        /*0ae0*/ 	.word	0x0001dc90


	//   ....[67]....
        /*0ae4*/ 	.word	0x0001dda0


	//   ....[68]....
        /*0ae8*/ 	.word	0x0001e8d0


	//   ....[69]....
        /*0aec*/ 	.word	0x0001e950


	//   ....[70]....
        /*0af0*/ 	.word	0x00020090


	//   ....[71]....
        /*0af4*/ 	.word	0x000200a0


	//   ....[72]....
        /*0af8*/ 	.word	0x00020120


	//   ....[73]....
        /*0afc*/ 	.word	0x00020130


	//   ....[74]....
        /*0b00*/ 	.word	0x00020e70


	//   ....[75]....
        /*0b04*/ 	.word	0x00020ea0


	//   ....[76]....
        /*0b08*/ 	.word	0x00020ed0


	//   ....[77]....
        /*0b0c*/ 	.word	0x00020f00


	//   ....[78]....
        /*0b10*/ 	.word	0x00020f30


	//   ....[79]....
        /*0b14*/ 	.word	0x00020f60


	//   ....[80]....
        /*0b18*/ 	.word	0x00020f90


	//   ....[81]....
        /*0b1c*/ 	.word	0x00020fc0


	//   ....[82]....
        /*0b20*/ 	.word	0x00020ff0


	//   ....[83]....
        /*0b24*/ 	.word	0x00021020


	//   ....[84]....
        /*0b28*/ 	.word	0x00021050


	//   ....[85]....
        /*0b2c*/ 	.word	0x00021080


	//   ....[86]....
        /*0b30*/ 	.word	0x000210b0


	//   ....[87]....
        /*0b34*/ 	.word	0x000210e0


	//   ....[88]....
        /*0b38*/ 	.word	0x00021110


	//   ....[89]....
        /*0b3c*/ 	.word	0x00021140


	//   ....[90]....
        /*0b40*/ 	.word	0x00021170


	//   ....[91]....
        /*0b44*/ 	.word	0x000211a0


	//   ....[92]....
        /*0b48*/ 	.word	0x000211d0


	//   ....[93]....
        /*0b4c*/ 	.word	0x00021200


	//   ....[94]....
        /*0b50*/ 	.word	0x00021230


	//   ....[95]....
        /*0b54*/ 	.word	0x00021260


	//   ....[96]....
        /*0b58*/ 	.word	0x00021280


	//   ....[97]....
        /*0b5c*/ 	.word	0x000212b0


	//   ....[98]....
        /*0b60*/ 	.word	0x000212c0


	//   ....[99]....
        /*0b64*/ 	.word	0x000212d0


	//   ....[100]....
        /*0b68*/ 	.word	0x000212f0


	//   ....[101]....
        /*0b6c*/ 	.word	0x00021300


	//   ....[102]....
        /*0b70*/ 	.word	0x00021310


	//   ....[103]....
        /*0b74*/ 	.word	0x00021320


	//   ....[104]....
        /*0b78*/ 	.word	0x00021350


	//   ....[105]....
        /*0b7c*/ 	.word	0x00021380


	//   ....[106]....
        /*0b80*/ 	.word	0x00021960


	//   ....[107]....
        /*0b84*/ 	.word	0x000219a0


	//   ....[108]....
        /*0b88*/ 	.word	0x000219e0


	//   ....[109]....
        /*0b8c*/ 	.word	0x00021a10


	//   ....[110]....
        /*0b90*/ 	.word	0x00022040


	//   ....[111]....
        /*0b94*/ 	.word	0x00022050


	//   ....[112]....
        /*0b98*/ 	.word	0x00022110


	//   ....[113]....
        /*0b9c*/ 	.word	0x00022130


	//   ....[114]....
        /*0ba0*/ 	.word	0x000221f0


	//   ....[115]....
        /*0ba4*/ 	.word	0x00022210


	//   ....[116]....
        /*0ba8*/ 	.word	0x000222e0


	//   ....[117]....
        /*0bac*/ 	.word	0x00022300


	//   ....[118]....
        /*0bb0*/ 	.word	0x00022ae0


	//   ....[119]....
        /*0bb4*/ 	.word	0x00022af0


	//   ....[120]....
        /*0bb8*/ 	.word	0x00022c30


	//   ....[121]....
        /*0bbc*/ 	.word	0x00022c40


	//   ....[122]....
        /*0bc0*/ 	.word	0x00022d70


	//   ....[123]....
        /*0bc4*/ 	.word	0x00022d80


	//   ....[124]....
        /*0bc8*/ 	.word	0x00022eb0


	//   ....[125]....
        /*0bcc*/ 	.word	0x00022ec0


	//   ....[126]....
        /*0bd0*/ 	.word	0x00023040


	//   ....[127]....
        /*0bd4*/ 	.word	0x000231f0


	//   ....[128]....
        /*0bd8*/ 	.word	0x00023220


	//   ....[129]....
        /*0bdc*/ 	.word	0x00023250


	//   ....[130]....
        /*0be0*/ 	.word	0x00023280


	//   ....[131]....
        /*0be4*/ 	.word	0x000232b0


	//   ....[132]....
        /*0be8*/ 	.word	0x000232e0


	//   ....[133]....
        /*0bec*/ 	.word	0x00023450


	//   ....[134]....
        /*0bf0*/ 	.word	0x00023480


	//   ....[135]....
        /*0bf4*/ 	.word	0x000234b0


	//   ....[136]....
        /*0bf8*/ 	.word	0x000234e0


	//   ....[137]....
        /*0bfc*/ 	.word	0x00023510


	//   ....[138]....
        /*0c00*/ 	.word	0x00023540


	//   ....[139]....
        /*0c04*/ 	.word	0x000235d0


	//   ....[140]....
        /*0c08*/ 	.word	0x00023630


	//   ....[141]....
        /*0c0c*/ 	.word	0x000236c0


	//   ....[142]....
        /*0c10*/ 	.word	0x00024910


	//   ....[143]....
        /*0c14*/ 	.word	0x00026900


	//   ....[144]....
        /*0c18*/ 	.word	0x00026930


	//   ....[145]....
        /*0c1c*/ 	.word	0x000269b0


	//   ....[146]....
        /*0c20*/ 	.word	0x000269d0


	//   ....[147]....
        /*0c24*/ 	.word	0x00026a10


	//   ....[148]....
        /*0c28*/ 	.word	0x00026a30


	//   ....[149]....
        /*0c2c*/ 	.word	0x00026a70


	//   ....[150]....
        /*0c30*/ 	.word	0x00026a90


	//   ....[151]....
        /*0c34*/ 	.word	0x00026ad0


	//   ....[152]....
        /*0c38*/ 	.word	0x00026af0


	//   ....[153]....
        /*0c3c*/ 	.word	0x00026b30


	//   ....[154]....
        /*0c40*/ 	.word	0x00026b50


	//   ....[155]....
        /*0c44*/ 	.word	0x00026b90


	//   ....[156]....
        /*0c48*/ 	.word	0x00026ba0


	//   ....[157]....
        /*0c4c*/ 	.word	0x00026bc0


	//   ....[158]....
        /*0c50*/ 	.word	0x00026bd0


	//   ....[159]....
        /*0c54*/ 	.word	0x00026c50


	//   ....[160]....
        /*0c58*/ 	.word	0x00026c70


	//   ....[161]....
        /*0c5c*/ 	.word	0x00026cb0


	//   ....[162]....
        /*0c60*/ 	.word	0x00026cc0


	//   ....[163]....
        /*0c64*/ 	.word	0x000271a0


	//   ....[164]....
        /*0c68*/ 	.word	0x000271d0


	//   ....[165]....
        /*0c6c*/ 	.word	0x000272e0


	//   ....[166]....
        /*0c70*/ 	.word	0x000272f0


	//   ....[167]....
        /*0c74*/ 	.word	0x00027370


	//   ....[168]....
        /*0c78*/ 	.word	0x00027380


	//   ....[169]....
        /*0c7c*/ 	.word	0x00027400


	//   ....[170]....
        /*0c80*/ 	.word	0x00027410


	//   ....[171]....
        /*0c84*/ 	.word	0x00027490


	//   ....[172]....
        /*0c88*/ 	.word	0x000274a0


	//   ....[173]....
        /*0c8c*/ 	.word	0x00027510


	//   ....[174]....
        /*0c90*/ 	.word	0x00027520


	//   ....[175]....
        /*0c94*/ 	.word	0x00027590


	//   ....[176]....
        /*0c98*/ 	.word	0x000275a0


	//   ....[177]....
        /*0c9c*/ 	.word	0x000275b0


	//   ....[178]....
        /*0ca0*/ 	.word	0x00027620


	//   ....[179]....
        /*0ca4*/ 	.word	0x00027630


	//   ....[180]....
        /*0ca8*/ 	.word	0x00027640


	//   ....[181]....
        /*0cac*/ 	.word	0x00027670


	//   ....[182]....
        /*0cb0*/ 	.word	0x00027690


	//   ....[183]....
        /*0cb4*/ 	.word	0x00027da0


	//   ....[184]....
        /*0cb8*/ 	.word	0x00027dd0


	//   ....[185]....
        /*0cbc*/ 	.word	0x00027e00


	//   ....[186]....
        /*0cc0*/ 	.word	0x00027e40


	//   ....[187]....
        /*0cc4*/ 	.word	0x00027ed0


	//   ....[188]....
        /*0cc8*/ 	.word	0x00027ef0


	//   ....[189]....
        /*0ccc*/ 	.word	0x00027f70


	//   ....[190]....
        /*0cd0*/ 	.word	0x00027f90


	//   ....[191]....
        /*0cd4*/ 	.word	0x00028010


	//   ....[192]....
        /*0cd8*/ 	.word	0x00028030


	//   ....[193]....
        /*0cdc*/ 	.word	0x000280b0


	//   ....[194]....
        /*0ce0*/ 	.word	0x000280d0


	//   ....[195]....
        /*0ce4*/ 	.word	0x00028150


	//   ....[196]....
        /*0ce8*/ 	.word	0x00028170


	//   ....[197]....
        /*0cec*/ 	.word	0x00028180


	//   ....[198]....
        /*0cf0*/ 	.word	0x00028190


	//   ....[199]....
        /*0cf4*/ 	.word	0x00028b30


	//   ....[200]....
        /*0cf8*/ 	.word	0x00028b50


	//   ....[201]....
        /*0cfc*/ 	.word	0x00028b60


	//   ....[202]....
        /*0d00*/ 	.word	0x00028b70


	//   ....[203]....
        /*0d04*/ 	.word	0x00028b80


	//   ....[204]....
        /*0d08*/ 	.word	0x00028bd0


	//   ....[205]....
        /*0d0c*/ 	.word	0x00028bf0


	//   ....[206]....
        /*0d10*/ 	.word	0x00028c10


	//   ....[207]....
        /*0d14*/ 	.word	0x00028c20


	//   ....[208]....
        /*0d18*/ 	.word	0x00028c60


	//   ....[209]....
        /*0d1c*/ 	.word	0x00028c70


	//   ....[210]....
        /*0d20*/ 	.word	0x00028cb0


	//   ....[211]....
        /*0d24*/ 	.word	0x00028cc0


	//   ....[212]....
        /*0d28*/ 	.word	0x00028d00


	//   ....[213]....
        /*0d2c*/ 	.word	0x00028d10


	//   ....[214]....
        /*0d30*/ 	.word	0x00028d50


	//   ....[215]....
        /*0d34*/ 	.word	0x00028d60


	//   ....[216]....
        /*0d38*/ 	.word	0x00028d70


	//   ....[217]....
        /*0d3c*/ 	.word	0x00028db0


	//   ....[218]....
        /*0d40*/ 	.word	0x00028e20


	//   ....[219]....
        /*0d44*/ 	.word	0x000291f0


	//   ....[220]....
        /*0d48*/ 	.word	0x00029200


	//   ....[221]....
        /*0d4c*/ 	.word	0x00029210


	//   ....[222]....
        /*0d50*/ 	.word	0x00029220


	//   ....[223]....
        /*0d54*/ 	.word	0x00029270


	//   ....[224]....
        /*0d58*/ 	.word	0x00029290


	//   ....[225]....
        /*0d5c*/ 	.word	0x000292b0


	//   ....[226]....
        /*0d60*/ 	.word	0x000292c0


	//   ....[227]....
        /*0d64*/ 	.word	0x00029300


	//   ....[228]....
        /*0d68*/ 	.word	0x00029310


	//   ....[229]....
        /*0d6c*/ 	.word	0x00029350


	//   ....[230]....
        /*0d70*/ 	.word	0x00029360


	//   ....[231]....
        /*0d74*/ 	.word	0x000293a0


	//   ....[232]....
        /*0d78*/ 	.word	0x000293b0


	//   ....[233]....
        /*0d7c*/ 	.word	0x000293f0


	//   ....[234]....
        /*0d80*/ 	.word	0x00029400


	//   ....[235]....
        /*0d84*/ 	.word	0x00029410


	//   ....[236]....
        /*0d88*/ 	.word	0x00029450


	//   ....[237]....
        /*0d8c*/ 	.word	0x00029470


	//   ....[238]....
        /*0d90*/ 	.word	0x000294d0


	//   ....[239]....
        /*0d94*/ 	.word	0x0002a690


	//   ....[240]....
        /*0d98*/ 	.word	0x0002a6c0


	//   ....[241]....
        /*0d9c*/ 	.word	0x0002a700


	//   ....[242]....
        /*0da0*/ 	.word	0x0002a730


	//   ....[243]....
        /*0da4*/ 	.word	0x0002a760


	//   ....[244]....
        /*0da8*/ 	.word	0x0002a790


	//   ....[245]....
        /*0dac*/ 	.word	0x0002a7c0


	//   ....[246]....
        /*0db0*/ 	.word	0x0002a7f0


	//   ....[247]....
        /*0db4*/ 	.word	0x0002a970


	//   ....[248]....
        /*0db8*/ 	.word	0x0002a9a0


	//   ....[249]....
        /*0dbc*/ 	.word	0x0002a9d0


	//   ....[250]....
        /*0dc0*/ 	.word	0x0002aa00


	//   ....[251]....
        /*0dc4*/ 	.word	0x0002aa30


	//   ....[252]....
        /*0dc8*/ 	.word	0x0002aa60


	//   ....[253]....
        /*0dcc*/ 	.word	0x0002ab20


	//   ....[254]....
        /*0dd0*/ 	.word	0x0002ab40


	//   ....[255]....
        /*0dd4*/ 	.word	0x0002abb0


	//   ....[0]....
        /*0dd8*/ 	.word	0x0002b270


	//   ....[1]....
        /*0ddc*/ 	.word	0x0002b610


	//   ....[2]....
        /*0de0*/ 	.word	0x0002b6a0


	//   ....[3]....
        /*0de4*/ 	.word	0x0002b730


	//   ....[4]....
        /*0de8*/ 	.word	0x0002b7c0


	//   ....[5]....
        /*0dec*/ 	.word	0x0002b850


	//   ....[6]....
        /*0df0*/ 	.word	0x0002b8e0


	//   ....[7]....
        /*0df4*/ 	.word	0x0002b9c0


	//   ....[8]....
        /*0df8*/ 	.word	0x0002ba50


	//   ....[9]....
        /*0dfc*/ 	.word	0x0002baf0


	//   ....[10]....
        /*0e00*/ 	.word	0x0002bb80


	//   ....[11]....
        /*0e04*/ 	.word	0x0002bc10


	//   ....[12]....
        /*0e08*/ 	.word	0x0002bca0


	//   ....[13]....
        /*0e0c*/ 	.word	0x0002bd80


	//   ....[14]....
        /*0e10*/ 	.word	0x0002be10


	//   ....[15]....
        /*0e14*/ 	.word	0x0002bea0


	//   ....[16]....
        /*0e18*/ 	.word	0x0002bf30


	//   ....[17]....
        /*0e1c*/ 	.word	0x0002bfc0


	//   ....[18]....
        /*0e20*/ 	.word	0x0002c050


	//   ....[19]....
        /*0e24*/ 	.word	0x0002c180


	//   ....[20]....
        /*0e28*/ 	.word	0x0002c230


	//   ....[21]....
        /*0e2c*/ 	.word	0x0002c2c0


	//   ....[22]....
        /*0e30*/ 	.word	0x0002c310


	//   ....[23]....
        /*0e34*/ 	.word	0x0002c360


	//   ....[24]....
        /*0e38*/ 	.word	0x0002c3f0


	//   ....[25]....
        /*0e3c*/ 	.word	0x0002c480


	//   ....[26]....
        /*0e40*/ 	.word	0x0002c4d0


	//   ....[27]....
        /*0e44*/ 	.word	0x0002c520


	//   ....[28]....
        /*0e48*/ 	.word	0x0002c610


	//   ....[29]....
        /*0e4c*/ 	.word	0x0002c6c0


	//   ....[30]....
        /*0e50*/ 	.word	0x0002c720


	//   ....[31]....
        /*0e54*/ 	.word	0x0002c7a0


	//   ....[32]....
        /*0e58*/ 	.word	0x0002c890


	//   ....[33]....
        /*0e5c*/ 	.word	0x0002c8e0


	//   ....[34]....
        /*0e60*/ 	.word	0x0002c930


	//   ....[35]....
        /*0e64*/ 	.word	0x0002c980


	//   ....[36]....
        /*0e68*/ 	.word	0x0002cd90


	//   ....[37]....
        /*0e6c*/ 	.word	0x0002cec0


	//   ....[38]....
        /*0e70*/ 	.word	0x0002cff0


	//   ....[39]....
        /*0e74*/ 	.word	0x0002d070


	//   ....[40]....
        /*0e78*/ 	.word	0x0002d0d0


	//   ....[41]....
        /*0e7c*/ 	.word	0x0002d150


	//   ....[42]....
        /*0e80*/ 	.word	0x0002d1b0


	//   ....[43]....
        /*0e84*/ 	.word	0x0002d230


	//   ....[44]....
        /*0e88*/ 	.word	0x0002d290


	//   ....[45]....
        /*0e8c*/ 	.word	0x0002d310


	//   ....[46]....
        /*0e90*/ 	.word	0x0002d370


	//   ....[47]....
        /*0e94*/ 	.word	0x0002d3f0


	//   ....[48]....
        /*0e98*/ 	.word	0x0002d450


	//   ....[49]....
        /*0e9c*/ 	.word	0x0002d4d0


	//   ....[50]....
        /*0ea0*/ 	.word	0x0002d530


	//   ....[51]....
        /*0ea4*/ 	.word	0x0002d590


	//   ....[52]....
        /*0ea8*/ 	.word	0x0002d5f0


	//   ....[53]....
        /*0eac*/ 	.word	0x0002d680


	//   ....[54]....
        /*0eb0*/ 	.word	0x0002d6e0


	//   ....[55]....
        /*0eb4*/ 	.word	0x0002d760


	//   ....[56]....
        /*0eb8*/ 	.word	0x0002d7c0


	//   ....[57]....
        /*0ebc*/ 	.word	0x0002d830


	//   ....[58]....
        /*0ec0*/ 	.word	0x0002d890


	//   ....[59]....
        /*0ec4*/ 	.word	0x0002d910


	//   ....[60]....
        /*0ec8*/ 	.word	0x0002d970


	//   ....[61]....
        /*0ecc*/ 	.word	0x0002d9f0


	//   ....[62]....
        /*0ed0*/ 	.word	0x0002da50


	//   ....[63]....
        /*0ed4*/ 	.word	0x0002dad0


	//   ....[64]....
        /*0ed8*/ 	.word	0x0002db30


	//   ....[65]....
        /*0edc*/ 	.word	0x0002dba0


	//   ....[66]....
        /*0ee0*/ 	.word	0x0002dc00


	//   ....[67]....
        /*0ee4*/ 	.word	0x0002dc60


	//   ....[68]....
        /*0ee8*/ 	.word	0x0002dd50


	//   ....[69]....
        /*0eec*/ 	.word	0x0002dda0


	//   ....[70]....
        /*0ef0*/ 	.word	0x0002de30


	//   ....[71]....
        /*0ef4*/ 	.word	0x0002dec0


	//   ....[72]....
        /*0ef8*/ 	.word	0x0002df50


	//   ....[73]....
        /*0efc*/ 	.word	0x0002dfe0


	//   ....[74]....
        /*0f00*/ 	.word	0x0002e070


	//   ....[75]....
        /*0f04*/ 	.word	0x0002e100


	//   ....[76]....
        /*0f08*/ 	.word	0x0002e1c0


	//   ....[77]....
        /*0f0c*/ 	.word	0x0002e490


	//   ....[78]....
        /*0f10*/ 	.word	0x0002e590


	//   ....[79]....
        /*0f14*/ 	.word	0x0002e670


	//   ....[80]....
        /*0f18*/ 	.word	0x0002e6f0


	//   ....[81]....
        /*0f1c*/ 	.word	0x0002e7a0


	//   ....[82]....
        /*0f20*/ 	.word	0x0002e820


	//   ....[83]....
        /*0f24*/ 	.word	0x0002e8c0


	//   ....[84]....
        /*0f28*/ 	.word	0x0002e940


	//   ....[85]....
        /*0f2c*/ 	.word	0x0002e9e0


	//   ....[86]....
        /*0f30*/ 	.word	0x0002ea60


	//   ....[87]....
        /*0f34*/ 	.word	0x0002eb00


	//   ....[88]....
        /*0f38*/ 	.word	0x0002eb80


	//   ....[89]....
        /*0f3c*/ 	.word	0x0002ec20


	//   ....[90]....
        /*0f40*/ 	.word	0x0002eca0


	//   ....[91]....
        /*0f44*/ 	.word	0x0002ed40


	//   ....[92]....
        /*0f48*/ 	.word	0x0002edc0


	//   ....[93]....
        /*0f4c*/ 	.word	0x0002ee60


	//   ....[94]....
        /*0f50*/ 	.word	0x0002eec0


	//   ....[95]....
        /*0f54*/ 	.word	0x0002ef80


	//   ....[96]....
        /*0f58*/ 	.word	0x0002f010


	//   ....[97]....
        /*0f5c*/ 	.word	0x0002f0c0


	//   ....[98]....
        /*0f60*/ 	.word	0x0002f280


	//   ....[99]....
        /*0f64*/ 	.word	0x0002f310


	//   ....[100]....
        /*0f68*/ 	.word	0x0002f410


	//   ....[101]....
        /*0f6c*/ 	.word	0x0002f460


	//   ....[102]....
        /*0f70*/ 	.word	0x0002f560


	//   ....[103]....
        /*0f74*/ 	.word	0x0002f5b0


	//   ....[104]....
        /*0f78*/ 	.word	0x0002f6b0


	//   ....[105]....
        /*0f7c*/ 	.word	0x0002f700


	//   ....[106]....
        /*0f80*/ 	.word	0x0002f760


	//   ....[107]....
        /*0f84*/ 	.word	0x0002f850


	//   ....[108]....
        /*0f88*/ 	.word	0x0002f950


	//   ....[109]....
        /*0f8c*/ 	.word	0x0002f9a0


	//   ....[110]....
        /*0f90*/ 	.word	0x0002fa00


	//   ....[111]....
        /*0f94*/ 	.word	0x0002fae0


	//   ....[112]....
        /*0f98*/ 	.word	0x0002fb40


	//   ....[113]....
        /*0f9c*/ 	.word	0x0002fbe0


	//   ....[114]....
        /*0fa0*/ 	.word	0x0002fc80


	//   ....[115]....
        /*0fa4*/ 	.word	0x0002fd30


	//   ....[116]....
        /*0fa8*/ 	.word	0x0002fd90


	//   ....[117]....
        /*0fac*/ 	.word	0x0002fe40


	//   ....[118]....
        /*0fb0*/ 	.word	0x0002fef0


	//   ....[119]....
        /*0fb4*/ 	.word	0x0002ff50


	//   ....[120]....
        /*0fb8*/ 	.word	0x0002ffb0


	//   ....[121]....
        /*0fbc*/ 	.word	0x000300a0


	//   ....[122]....
        /*0fc0*/ 	.word	0x00030100


	//   ....[123]....
        /*0fc4*/ 	.word	0x00030200


	//   ....[124]....
        /*0fc8*/ 	.word	0x00030260


	//   ....[125]....
        /*0fcc*/ 	.word	0x00030360


	//   ....[126]....
        /*0fd0*/ 	.word	0x000303c0


	//   ....[127]....
        /*0fd4*/ 	.word	0x000304c0


	//   ....[128]....
        /*0fd8*/ 	.word	0x00030520


	//   ....[129]....
        /*0fdc*/ 	.word	0x00030620


	//   ....[130]....
        /*0fe0*/ 	.word	0x00030680


	//   ....[131]....
        /*0fe4*/ 	.word	0x00030770


	//   ....[132]....
        /*0fe8*/ 	.word	0x000307d0


	//   ....[133]....
        /*0fec*/ 	.word	0x00030870


	//   ....[134]....
        /*0ff0*/ 	.word	0x000309f0


	//   ....[135]....
        /*0ff4*/ 	.word	0x00030a90


	//   ....[136]....
        /*0ff8*/ 	.word	0x00030af0


	//   ....[137]....
        /*0ffc*/ 	.word	0x00030ba0


	//   ....[138]....
        /*1000*/ 	.word	0x00030c30


	//   ....[139]....
        /*1004*/ 	.word	0x00030cc0


	//   ....[140]....
        /*1008*/ 	.word	0x00030d20


	//   ....[141]....
        /*100c*/ 	.word	0x00030dd0


	//   ....[142]....
        /*1010*/ 	.word	0x00030e30


	//   ....[143]....
        /*1014*/ 	.word	0x00030ee0


	//   ....[144]....
        /*1018*/ 	.word	0x00030f40


	//   ....[145]....
        /*101c*/ 	.word	0x00030ff0


	//   ....[146]....
        /*1020*/ 	.word	0x00031050


	//   ....[147]....
        /*1024*/ 	.word	0x00031100


	//   ....[148]....
        /*1028*/ 	.word	0x00031160


	//   ....[149]....
        /*102c*/ 	.word	0x00031210


	//   ....[150]....
        /*1030*/ 	.word	0x000312a0


	//   ....[151]....
        /*1034*/ 	.word	0x00031330


	//   ....[152]....
        /*1038*/ 	.word	0x000313b0


	//   ....[153]....
        /*103c*/ 	.word	0x00031440


	//   ....[154]....
        /*1040*/ 	.word	0x00031530


	//   ....[155]....
        /*1044*/ 	.word	0x000315c0


	//   ....[156]....
        /*1048*/ 	.word	0x00031620


	//   ....[157]....
        /*104c*/ 	.word	0x000316d0


	//   ....[158]....
        /*1050*/ 	.word	0x00031730


	//   ....[159]....
        /*1054*/ 	.word	0x000317e0


	//   ....[160]....
        /*1058*/ 	.word	0x00031840


	//   ....[161]....
        /*105c*/ 	.word	0x000318f0


	//   ....[162]....
        /*1060*/ 	.word	0x00031950


	//   ....[163]....
        /*1064*/ 	.word	0x00031a00


	//   ....[164]....
        /*1068*/ 	.word	0x00031a60


	//   ....[165]....
        /*106c*/ 	.word	0x00031b10


	//   ....[166]....
        /*1070*/ 	.word	0x00031b70


	//   ....[167]....
        /*1074*/ 	.word	0x00031c20


	//   ....[168]....
        /*1078*/ 	.word	0x00031c80


	//   ....[169]....
        /*107c*/ 	.word	0x00031d30


	//   ....[170]....
        /*1080*/ 	.word	0x00031d90


	//   ....[171]....
        /*1084*/ 	.word	0x00031e40


	//   ....[172]....
        /*1088*/ 	.word	0x00031ea0


	//   ....[173]....
        /*108c*/ 	.word	0x00031f50


	//   ....[174]....
        /*1090*/ 	.word	0x00032130


	//   ....[175]....
        /*1094*/ 	.word	0x000321d0


	//   ....[176]....
        /*1098*/ 	.word	0x000322f0


	//   ....[177]....
        /*109c*/ 	.word	0x00032360


	//   ....[178]....
        /*10a0*/ 	.word	0x000323d0


	//   ....[179]....
        /*10a4*/ 	.word	0x00032440


	//   ....[180]....
        /*10a8*/ 	.word	0x000324b0


	//   ....[181]....
        /*10ac*/ 	.word	0x00032530


	//   ....[182]....
        /*10b0*/ 	.word	0x000325c0


	//   ....[183]....
        /*10b4*/ 	.word	0x00032650


	//   ....[184]....
        /*10b8*/ 	.word	0x000326c0


	//   ....[185]....
        /*10bc*/ 	.word	0x00032730


	//   ....[186]....
        /*10c0*/ 	.word	0x000327a0


	//   ....[187]....
        /*10c4*/ 	.word	0x00032820


	//   ....[188]....
        /*10c8*/ 	.word	0x00032890


	//   ....[189]....
        /*10cc*/ 	.word	0x00032930


	//   ....[190]....
        /*10d0*/ 	.word	0x000329c0


	//   ....[191]....
        /*10d4*/ 	.word	0x00032af0


	//----- nvinfo : EIATTR_REG_RECONFIG
	.align		4
.L_235:
        /*10d8*/ 	.byte	0x01, 0x54
	.zero		2


	//----- nvinfo : EIATTR_SYSCALL_OFFSETS
	.align		4
        /*10dc*/ 	.byte	0x04, 0x46
        /*10de*/ 	.short	(.L_237 - .L_236)


	//   ....[0]....
.L_236:
        /*10e0*/ 	.word	0x00001b90


	//   ....[1]....
        /*10e4*/ 	.word	0x00001ce0


	//   ....[2]....
        /*10e8*/ 	.word	0x0000a400


	//   ....[3]....
        /*10ec*/ 	.word	0x0000a710


	//   ....[4]....
        /*10f0*/ 	.word	0x00025c00


	//   ....[5]....
        /*10f4*/ 	.word	0x00025d70


	//   ....[6]....
        /*10f8*/ 	.word	0x00025ec0


	//   ....[7]....
        /*10fc*/ 	.word	0x00026000


	//   ....[8]....
        /*1100*/ 	.word	0x00027a50


	//----- nvinfo : EIATTR_MBARRIER_INSTR_OFFSETS
	.align		4
.L_237:
        /*1104*/ 	.byte	0x04, 0x39
        /*1106*/ 	.short	(.L_239 - .L_238)


	//   ....[0]....
.L_238:
        /*1108*/ 	.word	0x00000250
        /*110c*/ 	.word	0x000000ff
        /*1110*/ 	.word	0x00022800
        /*1114*/ 	.short	0x0100
        /*1116*/ 	.byte	0x08
	.zero		1


	//   ....[1]....
        /*1118*/ 	.word	0x00000260
        /*111c*/ 	.word	0x000000ff
        /*1120*/ 	.word	0x00022820
        /*1124*/ 	.short	0x0100
        /*1126*/ 	.byte	0x08
	.zero		1


	//   ....[2]....
        /*1128*/ 	.word	0x00000350
        /*112c*/ 	.word	0x000000ff
        /*1130*/ 	.word	0x00022830
        /*1134*/ 	.short	0x0100
        /*1136*/ 	.byte	0x08
	.zero		1


	//   ....[3]....
        /*1138*/ 	.word	0x00000360
        /*113c*/ 	.word	0x000000ff
        /*1140*/ 	.word	0x00022840
        /*1144*/ 	.short	0x0100
        /*1146*/ 	.byte	0x08
	.zero		1


	//   ....[4]....
        /*1148*/ 	.word	0x00000370
        /*114c*/ 	.word	0x000000ff
        /*1150*/ 	.word	0x00022838
        /*1154*/ 	.short	0x0100
        /*1156*/ 	.byte	0x08
	.zero		1


	//   ....[5]....
        /*1158*/ 	.word	0x00000380
        /*115c*/ 	.word	0x000000ff
        /*1160*/ 	.word	0x00022848
        /*1164*/ 	.short	0x0100
        /*1166*/ 	.byte	0x08
	.zero		1


	//   ....[6]....
        /*1168*/ 	.word	0x000004b0
        /*116c*/ 	.word	0x000000ff
        /*1170*/ 	.word	0x00022850
        /*1174*/ 	.short	0x0100
        /*1176*/ 	.byte	0x08
	.zero		1


	//   ....[7]....
        /*1178*/ 	.word	0x000004c0
        /*117c*/ 	.word	0x000000ff
        /*1180*/ 	.word	0x00022860
        /*1184*/ 	.short	0x0100
        /*1186*/ 	.byte	0x08
	.zero		1


	//   ....[8]....
        /*1188*/ 	.word	0x000004d0
        /*118c*/ 	.word	0x000000ff
        /*1190*/ 	.word	0x00022858
        /*1194*/ 	.short	0x0100
        /*1196*/ 	.byte	0x08
	.zero		1


	//   ....[9]....
        /*1198*/ 	.word	0x000004e0
        /*119c*/ 	.word	0x000000ff
        /*11a0*/ 	.word	0x00022868
        /*11a4*/ 	.short	0x0100
        /*11a6*/ 	.byte	0x08
	.zero		1


	//   ....[10]....
        /*11a8*/ 	.word	0x000005d0
        /*11ac*/ 	.word	0x000000ff
        /*11b0*/ 	.word	0x00022870
        /*11b4*/ 	.short	0x0100
        /*11b6*/ 	.byte	0x06
	.zero		1


	//   ....[11]....
        /*11b8*/ 	.word	0x000005e0
        /*11bc*/ 	.word	0x000000ff
        /*11c0*/ 	.word	0x00022880
        /*11c4*/ 	.short	0x0100
        /*11c6*/ 	.byte	0x06
	.zero		1


	//   ....[12]....
        /*11c8*/ 	.word	0x000005f0
        /*11cc*/ 	.word	0x000000ff
        /*11d0*/ 	.word	0x00022878
        /*11d4*/ 	.short	0x0100
        /*11d6*/ 	.byte	0x06
	.zero		1


	//   ....[13]....
        /*11d8*/ 	.word	0x00000600
        /*11dc*/ 	.word	0x000000ff
        /*11e0*/ 	.word	0x00022888
        /*11e4*/ 	.short	0x0100
        /*11e6*/ 	.byte	0x06
	.zero		1


	//   ....[14]....
        /*11e8*/ 	.word	0x00000730
        /*11ec*/ 	.word	0x000000ff
        /*11f0*/ 	.word	0x00022890
        /*11f4*/ 	.short	0x0100
        /*11f6*/ 	.byte	0x08
	.zero		1


	//   ....[15]....
        /*11f8*/ 	.word	0x00000740
        /*11fc*/ 	.word	0x000000ff
        /*1200*/ 	.word	0x000228a0
        /*1204*/ 	.short	0x0100
        /*1206*/ 	.byte	0x08
	.zero		1


	//   ....[16]....
        /*1208*/ 	.word	0x00000750
        /*120c*/ 	.word	0x000000ff
        /*1210*/ 	.word	0x00022898
        /*1214*/ 	.short	0x0100
        /*1216*/ 	.byte	0x08
	.zero		1


	//   ....[17]....
        /*1218*/ 	.word	0x00000760
        /*121c*/ 	.word	0x000000ff
        /*1220*/ 	.word	0x000228a8
        /*1224*/ 	.short	0x0100
        /*1226*/ 	.byte	0x08
	.zero		1


	//   ....[18]....
        /*1228*/ 	.word	0x000008a0
        /*122c*/ 	.word	0x000000ff
        /*1230*/ 	.word	0x000228b0
        /*1234*/ 	.short	0x0100
        /*1236*/ 	.byte	0x08
	.zero		1


	//   ....[19]....
        /*1238*/ 	.word	0x000008b0
        /*123c*/ 	.word	0x000000ff
        /*1240*/ 	.word	0x000228c0
        /*1244*/ 	.short	0x0100
        /*1246*/ 	.byte	0x08
	.zero		1


	//   ....[20]....
        /*1248*/ 	.word	0x000008c0
        /*124c*/ 	.word	0x000000ff
        /*1250*/ 	.word	0x000228b8
        /*1254*/ 	.short	0x0100
        /*1256*/ 	.byte	0x08
	.zero		1


	//   ....[21]....
        /*1258*/ 	.word	0x000008d0
        /*125c*/ 	.word	0x000000ff
        /*1260*/ 	.word	0x000228c8
        /*1264*/ 	.short	0x0100
        /*1266*/ 	.byte	0x08
	.zero		1


	//   ....[22]....
        /*1268*/ 	.word	0x00002d60
        /*126c*/ 	.word	0x00000057
        /*1270*/ 	.word	0x00022890
        /*1274*/ 	.short	0x010a
        /*1276*/ 	.byte	0x3f
	.zero		1


	//   ....[23]....
        /*1278*/ 	.word	0x00005e60
        /*127c*/ 	.word	0x00000057
        /*1280*/ 	.word	0x00022890
        /*1284*/ 	.short	0x010a
        /*1286*/ 	.byte	0x3f
	.zero		1


	//   ....[24]....
        /*1288*/ 	.word	0x00008ca0
        /*128c*/ 	.word	0x00000057
        /*1290*/ 	.word	0x00022890
        /*1294*/ 	.short	0x010a
        /*1296*/ 	.byte	0x3f
	.zero		1


	//   ....[25]....
        /*1298*/ 	.word	0x00009270
        /*129c*/ 	.word	0x00000004
        /*12a0*/ 	.word	0x00000000
        /*12a4*/ 	.short	0x0101
        /*12a6*/ 	.byte	0x3f
	.zero		1


	//   ....[26]....
        /*12a8*/ 	.word	0x000092b0
        /*12ac*/ 	.word	0x00000057
        /*12b0*/ 	.word	0x000228b0
        /*12b4*/ 	.short	0x010a
        /*12b6*/ 	.byte	0x3f
	.zero		1


	//   ....[27]....
        /*12b8*/ 	.word	0x000097f0
        /*12bc*/ 	.word	0x00000057
        /*12c0*/ 	.word	0x00000000
        /*12c4*/ 	.short	0x0101
        /*12c6*/ 	.byte	0x3f
	.zero		1


	//   ....[28]....
        /*12c8*/ 	.word	0x0000a490
        /*12cc*/ 	.word	0x00000011
        /*12d0*/ 	.word	0x00022800
        /*12d4*/ 	.short	0x010a
        /*12d6*/ 	.byte	0x3f
	.zero		1


	//   ....[29]....
        /*12d8*/ 	.word	0x0000a4e0
        /*12dc*/ 	.word	0x00000011
        /*12e0*/ 	.word	0x00022800
        /*12e4*/ 	.short	0x010a
        /*12e6*/ 	.byte	0x3f
	.zero		1


	//   ....[30]....
        /*12e8*/ 	.word	0x0000adc0
        /*12ec*/ 	.word	0x00000011
        /*12f0*/ 	.word	0x00022800
        /*12f4*/ 	.short	0x010a
        /*12f6*/ 	.byte	0x3f
	.zero		1


	//   ....[31]....
        /*12f8*/ 	.word	0x0000d350
        /*12fc*/ 	.word	0x00000011
        /*1300*/ 	.word	0x00022800
        /*1304*/ 	.short	0x010a
        /*1306*/ 	.byte	0x3f
	.zero		1


	//   ....[32]....
        /*1308*/ 	.word	0x0000f3f0
        /*130c*/ 	.word	0x0000000e
        /*1310*/ 	.word	0x00022830
        /*1314*/ 	.short	0x010a
        /*1316*/ 	.byte	0x3f
	.zero		1


	//   ....[33]....
        /*1318*/ 	.word	0x0000f480
        /*131c*/ 	.word	0x0000000e
        /*1320*/ 	.word	0x00022830
        /*1324*/ 	.short	0x010a
        /*1326*/ 	.byte	0x3f
	.zero		1


	//   ....[34]....
        /*1328*/ 	.word	0x000101f0
        /*132c*/ 	.word	0x00000000
        /*1330*/ 	.word	0x00000000
        /*1334*/ 	.short	0x0101
        /*1336*/ 	.byte	0x3f
	.zero		1


	//   ....[35]....
        /*1338*/ 	.word	0x00013740
        /*133c*/ 	.word	0x00000059
        /*1340*/ 	.word	0x00022830
        /*1344*/ 	.short	0x010a
        /*1346*/ 	.byte	0x3f
	.zero		1


	//   ....[36]....
        /*1348*/ 	.word	0x00013790
        /*134c*/ 	.word	0x00000059
        /*1350*/ 	.word	0x00022830
        /*1354*/ 	.short	0x010a
        /*1356*/ 	.byte	0x3f
	.zero		1


	//   ....[37]....
        /*1358*/ 	.word	0x00014400
        /*135c*/ 	.word	0x000000cc
        /*1360*/ 	.word	0x00022850
        /*1364*/ 	.short	0x010a
        /*1366*/ 	.byte	0x3f
	.zero		1


	//   ....[38]....
        /*1368*/ 	.word	0x00014440
        /*136c*/ 	.word	0x000000cc
        /*1370*/ 	.word	0x00022850
        /*1374*/ 	.short	0x010a
        /*1376*/ 	.byte	0x3f
	.zero		1


	//   ....[39]....
        /*1378*/ 	.word	0x00014890
        /*137c*/ 	.word	0x000000a8
        /*1380*/ 	.word	0x00000000
        /*1384*/ 	.short	0x0101
        /*1386*/ 	.byte	0x3f
	.zero		1


	//   ....[40]....
        /*1388*/ 	.word	0x00017ab0
        /*138c*/ 	.word	0x00000058
        /*1390*/ 	.word	0x00000000
        /*1394*/ 	.short	0x0101
        /*1396*/ 	.byte	0x3f
	.zero		1


	//   ....[41]....
        /*1398*/ 	.word	0x000184d0
        /*139c*/ 	.word	0x00000000
        /*13a0*/ 	.word	0x00022830
        /*13a4*/ 	.short	0x010a
        /*13a6*/ 	.byte	0x3f
	.zero		1


	//   ....[42]....
        /*13a8*/ 	.word	0x00018520
        /*13ac*/ 	.word	0x00000000
        /*13b0*/ 	.word	0x00022830
        /*13b4*/ 	.short	0x010a
        /*13b6*/ 	.byte	0x3f
	.zero		1


	//   ....[43]....
        /*13b8*/ 	.word	0x000191c0
        /*13bc*/ 	.word	0x00000003
        /*13c0*/ 	.word	0x00022850
        /*13c4*/ 	.short	0x010a
        /*13c6*/ 	.byte	0x3f
	.zero		1


	//   ....[44]....
        /*13c8*/ 	.word	0x00019200
        /*13cc*/ 	.word	0x00000003
        /*13d0*/ 	.word	0x00022850
        /*13d4*/ 	.short	0x010a
        /*13d6*/ 	.byte	0x3f
	.zero		1


	//   ....[45]....
        /*13d8*/ 	.word	0x00019cd0
        /*13dc*/ 	.word	0x000000aa
        /*13e0*/ 	.word	0x00000000
        /*13e4*/ 	.short	0x0101
        /*13e6*/ 	.byte	0x3f
	.zero		1


	//   ....[46]....
        /*13e8*/ 	.word	0x0001ab50
        /*13ec*/ 	.word	0x0000005c
        /*13f0*/ 	.word	0x00000000
        /*13f4*/ 	.short	0x0101
        /*13f6*/ 	.byte	0x3f
	.zero		1


	//   ....[47]....
        /*13f8*/ 	.word	0x0001b2e0
        /*13fc*/ 	.word	0x00000000
        /*1400*/ 	.word	0x00022830
        /*1404*/ 	.short	0x010a
        /*1406*/ 	.byte	0x3f
	.zero		1


	//   ....[48]....
        /*1408*/ 	.word	0x0001b330
        /*140c*/ 	.word	0x00000000
        /*1410*/ 	.word	0x00022830
        /*1414*/ 	.short	0x010a
        /*1416*/ 	.byte	0x3f
	.zero		1


	//   ....[49]....
        /*1418*/ 	.word	0x0001bfd0
        /*141c*/ 	.word	0x00000003
        /*1420*/ 	.word	0x00022850
        /*1424*/ 	.short	0x010a
        /*1426*/ 	.byte	0x3f
	.zero		1


	//   ....[50]....
        /*1428*/ 	.word	0x0001c010
        /*142c*/ 	.word	0x00000003
        /*1430*/ 	.word	0x00022850
        /*1434*/ 	.short	0x010a
        /*1436*/ 	.byte	0x3f
	.zero		1


	//   ....[51]....
        /*1438*/ 	.word	0x0001c460
        /*143c*/ 	.word	0x00000000
        /*1440*/ 	.word	0x00000000
        /*1444*/ 	.short	0x0101
        /*1446*/ 	.byte	0x3f
	.zero		1


	//   ....[52]....
        /*1448*/ 	.word	0x0001f6b0
        /*144c*/ 	.word	0x00000058
        /*1450*/ 	.word	0x00000000
        /*1454*/ 	.short	0x0101
        /*1456*/ 	.byte	0x3f
	.zero		1


	//   ....[53]....
        /*1458*/ 	.word	0x0001fd10
        /*145c*/ 	.word	0x0000000d
        /*1460*/ 	.word	0x00022850
        /*1464*/ 	.short	0x010a
        /*1466*/ 	.byte	0x3f
	.zero		1


	//   ....[54]....
        /*1468*/ 	.word	0x0001fd90
        /*146c*/ 	.word	0x0000000d
        /*1470*/ 	.word	0x00022850
        /*1474*/ 	.short	0x010a
        /*1476*/ 	.byte	0x3f
	.zero		1


	//   ....[55]....
        /*1478*/ 	.word	0x000203b0
        /*147c*/ 	.word	0x00000000
        /*1480*/ 	.word	0x00000000
        /*1484*/ 	.short	0x0101
        /*1486*/ 	.byte	0x3f
	.zero		1


	//   ....[56]....
        /*1488*/ 	.word	0x00022030
        /*148c*/ 	.word	0x00000000
        /*1490*/ 	.word	0x00000000
        /*1494*/ 	.short	0x0101
        /*1496*/ 	.byte	0x3f
	.zero		1


	//   ....[57]....
        /*1498*/ 	.word	0x000249f0
        /*149c*/ 	.word	0x00000011
        /*14a0*/ 	.word	0x00022820
        /*14a4*/ 	.short	0x010a
        /*14a6*/ 	.byte	0x3f
	.zero		1


	//   ....[58]....
        /*14a8*/ 	.word	0x00024ab0
        /*14ac*/ 	.word	0x00000005
        /*14b0*/ 	.word	0x000228a0
        /*14b4*/ 	.short	0x010a
        /*14b6*/ 	.byte	0x3f
	.zero		1


	//   ....[59]....
        /*14b8*/ 	.word	0x00024ce0
        /*14bc*/ 	.word	0x00000005
        /*14c0*/ 	.word	0x000228c0
        /*14c4*/ 	.short	0x010a
        /*14c6*/ 	.byte	0x3f
	.zero		1


	//   ....[60]....
        /*14c8*/ 	.word	0x00025060
        /*14cc*/ 	.word	0x00000005
        /*14d0*/ 	.word	0x000228a0
        /*14d4*/ 	.short	0x010a
        /*14d6*/ 	.byte	0x3f
	.zero		1


	//   ....[61]....
        /*14d8*/ 	.word	0x00025280
        /*14dc*/ 	.word	0x00000005
        /*14e0*/ 	.word	0x000228c0
        /*14e4*/ 	.short	0x010a
        /*14e6*/ 	.byte	0x3f
	.zero		1


	//   ....[62]....
        /*14e8*/ 	.word	0x000265a0
        /*14ec*/ 	.word	0x00000006
        /*14f0*/ 	.word	0x00022880
        /*14f4*/ 	.short	0x010a
        /*14f6*/ 	.byte	0x3f
	.zero		1


	//   ....[63]....
        /*14f8*/ 	.word	0x00026e40
        /*14fc*/ 	.word	0x00000006
        /*1500*/ 	.word	0x00022870
        /*1504*/ 	.short	0x0107
        /*1506*/ 	.byte	0x3f
	.zero		1


	//   ....[64]....
        /*1508*/ 	.word	0x00026f00
        /*150c*/ 	.word	0x00000006
        /*1510*/ 	.word	0x00022870
        /*1514*/ 	.short	0x0101
        /*1516*/ 	.byte	0x3f
	.zero		1


	//   ....[65]....
        /*1518*/ 	.word	0x00026f50
        /*151c*/ 	.word	0x00000006
        /*1520*/ 	.word	0x00022840
        /*1524*/ 	.short	0x010a
        /*1526*/ 	.byte	0x3f
	.zero		1


	//   ....[66]....
        /*1528*/ 	.word	0x00027770
        /*152c*/ 	.word	0x00000006
        /*1530*/ 	.word	0x00022830
        /*1534*/ 	.short	0x0107
        /*1536*/ 	.byte	0x3f
	.zero		1


	//   ....[67]....
        /*1538*/ 	.word	0x00027850
        /*153c*/ 	.word	0x00000006
        /*1540*/ 	.word	0x00022830
        /*1544*/ 	.short	0x0101
        /*1546*/ 	.byte	0x3f
	.zero		1


	//   ....[68]....
        /*1548*/ 	.word	0x00028290
        /*154c*/ 	.word	0x00000011
        /*1550*/ 	.word	0x00022800
        /*1554*/ 	.short	0x0107
        /*1556*/ 	.byte	0x3f
	.zero		1


	//   ....[69]....
        /*1558*/ 	.word	0x00028390
        /*155c*/ 	.word	0x00000011
        /*1560*/ 	.word	0x00022800
        /*1564*/ 	.short	0x0101
        /*1566*/ 	.byte	0x3f
	.zero		1


	//   ....[70]....
        /*1568*/ 	.word	0x000283c0
        /*156c*/ 	.word	0x00000011
        /*1570*/ 	.word	0x00022820
        /*1574*/ 	.short	0x010a
        /*1576*/ 	.byte	0x3f
	.zero		1


	//   ....[71]....
        /*1578*/ 	.word	0x000288b0
        /*157c*/ 	.word	0x00000000
        /*1580*/ 	.word	0x00022880
        /*1584*/ 	.short	0x010a
        /*1586*/ 	.byte	0x3f
	.zero		1


	//   ....[72]....
        /*1588*/ 	.word	0x00028ea0
        /*158c*/ 	.word	0x00000000
        /*1590*/ 	.word	0x00022870
        /*1594*/ 	.short	0x0107
        /*1596*/ 	.byte	0x3f
	.zero		1


	//   ....[73]....
        /*1598*/ 	.word	0x00028f60
        /*159c*/ 	.word	0x00000000
        /*15a0*/ 	.word	0x00022870
        /*15a4*/ 	.short	0x0101
        /*15a6*/ 	.byte	0x3f
	.zero		1


	//   ....[74]....
        /*15a8*/ 	.word	0x00028f90
        /*15ac*/ 	.word	0x00000000
        /*15b0*/ 	.word	0x00022840
        /*15b4*/ 	.short	0x010a
        /*15b6*/ 	.byte	0x3f
	.zero		1


	//   ....[75]....
        /*15b8*/ 	.word	0x00029550
        /*15bc*/ 	.word	0x00000000
        /*15c0*/ 	.word	0x00022830
        /*15c4*/ 	.short	0x0107
        /*15c6*/ 	.byte	0x3f
	.zero		1


	//   ....[76]....
        /*15c8*/ 	.word	0x00029620
        /*15cc*/ 	.word	0x00000000
        /*15d0*/ 	.word	0x00022830
        /*15d4*/ 	.short	0x0101
        /*15d6*/ 	.byte	0x3f
	.zero		1


	//   ....[77]....
        /*15d8*/ 	.word	0x000296a0
        /*15dc*/ 	.word	0x00000003
        /*15e0*/ 	.word	0x00022870
        /*15e4*/ 	.short	0x010a
        /*15e6*/ 	.byte	0x3f
	.zero		1


	//   ....[78]....
        /*15e8*/ 	.word	0x00029730
        /*15ec*/ 	.word	0x00000003
        /*15f0*/ 	.word	0x00022860
        /*15f4*/ 	.short	0x010a
        /*15f6*/ 	.byte	0x3f
	.zero		1


	//   ....[79]....
        /*15f8*/ 	.word	0x00029c40
        /*15fc*/ 	.word	0x00000003
        /*1600*/ 	.word	0x00022850
        /*1604*/ 	.short	0x0101
        /*1606*/ 	.byte	0x3f
	.zero		1


	//   ....[80]....
        /*1608*/ 	.word	0x00029cd0
        /*160c*/ 	.word	0x00000003
        /*1610*/ 	.word	0x00000000
        /*1614*/ 	.short	0x0101
        /*1616*/ 	.byte	0x3f
	.zero		1


	//   ....[81]....
        /*1618*/ 	.word	0x00029e90
        /*161c*/ 	.word	0x00000012
        /*1620*/ 	.word	0x00022870
        /*1624*/ 	.short	0x010a
        /*1626*/ 	.byte	0x3f
	.zero		1


	//   ....[82]....
        /*1628*/ 	.word	0x00029f10
        /*162c*/ 	.word	0x00000012
        /*1630*/ 	.word	0x00022860
        /*1634*/ 	.short	0x010a
        /*1636*/ 	.byte	0x3f
	.zero		1


	//   ....[83]....
        /*1638*/ 	.word	0x0002a430
        /*163c*/ 	.word	0x00000012
        /*1640*/ 	.word	0x00022850
        /*1644*/ 	.short	0x0101
        /*1646*/ 	.byte	0x3f
	.zero		1


	//   ....[84]....
        /*1648*/ 	.word	0x0002a4e0
        /*164c*/ 	.word	0x00000012
        /*1650*/ 	.word	0x00000000
        /*1654*/ 	.short	0x0101
        /*1656*/ 	.byte	0x3f
	.zero		1


	//   ....[85]....
        /*1658*/ 	.word	0x0002b1f0
        /*165c*/ 	.word	0x00000005
        /*1660*/ 	.word	0x00022820
        /*1664*/ 	.short	0x010a
        /*1666*/ 	.byte	0x3f
	.zero		1


	//   ....[86]....
        /*1668*/ 	.word	0x0002b360
        /*166c*/ 	.word	0x00000003
        /*1670*/ 	.word	0x00022840
        /*1674*/ 	.short	0x010a
        /*1676*/ 	.byte	0x3f
	.zero		1


	//   ....[87]....
        /*1678*/ 	.word	0x0002b400
        /*167c*/ 	.word	0x00000021
        /*1680*/ 	.word	0x00022840
        /*1684*/ 	.short	0x010a
        /*1686*/ 	.byte	0x3f
	.zero		1


	//   ....[88]....
        /*1688*/ 	.word	0x0002b440
        /*168c*/ 	.word	0x00000003
        /*1690*/ 	.word	0x00022860
        /*1694*/ 	.short	0x010a
        /*1696*/ 	.byte	0x3f
	.zero		1


	//   ....[89]....
        /*1698*/ 	.word	0x0002b480
        /*169c*/ 	.word	0x00000021
        /*16a0*/ 	.word	0x00022860
        /*16a4*/ 	.short	0x010a
        /*16a6*/ 	.byte	0x3f
	.zero		1


	//   ....[90]....
        /*16a8*/ 	.word	0x0002b4c0
        /*16ac*/ 	.word	0x00000003
        /*16b0*/ 	.word	0x00022880
        /*16b4*/ 	.short	0x010a
        /*16b6*/ 	.byte	0x3f
	.zero		1


	//   ....[91]....
        /*16b8*/ 	.word	0x0002b500
        /*16bc*/ 	.word	0x00000021
        /*16c0*/ 	.word	0x00022880
        /*16c4*/ 	.short	0x010a
        /*16c6*/ 	.byte	0x3f
	.zero		1


	//   ....[92]....
        /*16c8*/ 	.word	0x0002b560
        /*16cc*/ 	.word	0x00000057
        /*16d0*/ 	.word	0x00022890
        /*16d4*/ 	.short	0x010a
        /*16d6*/ 	.byte	0x3f
	.zero		1


	//   ....[93]....
        /*16d8*/ 	.word	0x0002b910
        /*16dc*/ 	.word	0x00000057
        /*16e0*/ 	.word	0x00022890
        /*16e4*/ 	.short	0x010a
        /*16e6*/ 	.byte	0x3f
	.zero		1


	//   ....[94]....
        /*16e8*/ 	.word	0x0002bcd0
        /*16ec*/ 	.word	0x00000057
        /*16f0*/ 	.word	0x00022890
        /*16f4*/ 	.short	0x010a
        /*16f6*/ 	.byte	0x3f
	.zero		1


	//   ....[95]....
        /*16f8*/ 	.word	0x0002c080
        /*16fc*/ 	.word	0x00000057
        /*1700*/ 	.word	0x000228b0
        /*1704*/ 	.short	0x010a
        /*1706*/ 	.byte	0x3f
	.zero		1


	//   ....[96]....
        /*1708*/ 	.word	0x0002c550
        /*170c*/ 	.word	0x00000011
        /*1710*/ 	.word	0x00022800
        /*1714*/ 	.short	0x010a
        /*1716*/ 	.byte	0x3f
	.zero		1


	//   ....[97]....
        /*1718*/ 	.word	0x0002ca40
        /*171c*/ 	.word	0x00000011
        /*1720*/ 	.word	0x00022800
        /*1724*/ 	.short	0x010a
        /*1726*/ 	.byte	0x3f
	.zero		1


	//   ....[98]....
        /*1728*/ 	.word	0x0002ca90
        /*172c*/ 	.word	0x0000000e
        /*1730*/ 	.word	0x00022830
        /*1734*/ 	.short	0x010a
        /*1736*/ 	.byte	0x3f
	.zero		1


	//   ....[99]....
        /*1738*/ 	.word	0x0002cae0
        /*173c*/ 	.word	0x00000059
        /*1740*/ 	.word	0x00022830
        /*1744*/ 	.short	0x010a
        /*1746*/ 	.byte	0x3f
	.zero		1


	//   ....[100]....
        /*1748*/ 	.word	0x0002cb30
        /*174c*/ 	.word	0x000000cc
        /*1750*/ 	.word	0x00022850
        /*1754*/ 	.short	0x010a
        /*1756*/ 	.byte	0x3f
	.zero		1


	//   ....[101]....
        /*1758*/ 	.word	0x0002cb80
        /*175c*/ 	.word	0x00000000
        /*1760*/ 	.word	0x00022830
        /*1764*/ 	.short	0x010a
        /*1766*/ 	.byte	0x3f
	.zero		1


	//   ....[102]....
        /*1768*/ 	.word	0x0002cbd0
        /*176c*/ 	.word	0x00000003
        /*1770*/ 	.word	0x00022850
        /*1774*/ 	.short	0x010a
        /*1776*/ 	.byte	0x3f
	.zero		1


	//   ....[103]....
        /*1778*/ 	.word	0x0002cc20
        /*177c*/ 	.word	0x00000000
        /*1780*/ 	.word	0x00022830
        /*1784*/ 	.short	0x010a
        /*1786*/ 	.byte	0x3f
	.zero		1


	//   ....[104]....
        /*1788*/ 	.word	0x0002cc70
        /*178c*/ 	.word	0x00000003
        /*1790*/ 	.word	0x00022850
        /*1794*/ 	.short	0x010a
        /*1796*/ 	.byte	0x3f
	.zero		1


	//   ....[105]....
        /*1798*/ 	.word	0x0002ccc0
        /*179c*/ 	.word	0x0000000d
        /*17a0*/ 	.word	0x00022850
        /*17a4*/ 	.short	0x010a
        /*17a6*/ 	.byte	0x3f
	.zero		1


	//   ....[106]....
        /*17a8*/ 	.word	0x0002e280
        /*17ac*/ 	.word	0x00000011
        /*17b0*/ 	.word	0x00022820
        /*17b4*/ 	.short	0x010a
        /*17b6*/ 	.byte	0x3f
	.zero		1


	//   ....[107]....
        /*17b8*/ 	.word	0x0002e2d0
        /*17bc*/ 	.word	0x00000005
        /*17c0*/ 	.word	0x000228a0
        /*17c4*/ 	.short	0x010a
        /*17c6*/ 	.byte	0x3f
	.zero		1


	//   ....[108]....
        /*17c8*/ 	.word	0x0002e320
        /*17cc*/ 	.word	0x00000005
        /*17d0*/ 	.word	0x000228c0
        /*17d4*/ 	.short	0x010a
        /*17d6*/ 	.byte	0x3f
	.zero		1


	//   ....[109]....
        /*17d8*/ 	.word	0x0002e370
        /*17dc*/ 	.word	0x00000005
        /*17e0*/ 	.word	0x000228a0
        /*17e4*/ 	.short	0x010a
        /*17e6*/ 	.byte	0x3f
	.zero		1


	//   ....[110]....
        /*17e8*/ 	.word	0x0002e3c0
        /*17ec*/ 	.word	0x00000005
        /*17f0*/ 	.word	0x000228c0
        /*17f4*/ 	.short	0x010a
        /*17f6*/ 	.byte	0x3f
	.zero		1


	//   ....[111]....
        /*17f8*/ 	.word	0x0002e4e0
        /*17fc*/ 	.word	0x00000006
        /*1800*/ 	.word	0x00022880
        /*1804*/ 	.short	0x010a
        /*1806*/ 	.byte	0x3f
	.zero		1


	//   ....[112]....
        /*1808*/ 	.word	0x0002f1d0
        /*180c*/ 	.word	0x00000006
        /*1810*/ 	.word	0x00022840
        /*1814*/ 	.short	0x010a
        /*1816*/ 	.byte	0x3f
	.zero		1


	//   ....[113]....
        /*1818*/ 	.word	0x000308f0
        /*181c*/ 	.word	0x00000011
        /*1820*/ 	.word	0x00022820
        /*1824*/ 	.short	0x010a
        /*1826*/ 	.byte	0x3f
	.zero		1


	//   ....[114]....
        /*1828*/ 	.word	0x00030940
        /*182c*/ 	.word	0x00000000
        /*1830*/ 	.word	0x00022880
        /*1834*/ 	.short	0x010a
        /*1836*/ 	.byte	0x3f
	.zero		1


	//   ....[115]....
        /*1838*/ 	.word	0x00031480
        /*183c*/ 	.word	0x00000000
        /*1840*/ 	.word	0x00022840
        /*1844*/ 	.short	0x010a
        /*1846*/ 	.byte	0x3f
	.zero		1


	//   ....[116]....
        /*1848*/ 	.word	0x00031f90
        /*184c*/ 	.word	0x00000003
        /*1850*/ 	.word	0x00022870
        /*1854*/ 	.short	0x010a
        /*1856*/ 	.byte	0x3f
	.zero		1


	//   ....[117]....
        /*1858*/ 	.word	0x00031fe0
        /*185c*/ 	.word	0x00000003
        /*1860*/ 	.word	0x00022860
        /*1864*/ 	.short	0x010a
        /*1866*/ 	.byte	0x3f
	.zero		1


	//   ....[118]....
        /*1868*/ 	.word	0x00032030
        /*186c*/ 	.word	0x00000012
        /*1870*/ 	.word	0x00022870
        /*1874*/ 	.short	0x010a
        /*1876*/ 	.byte	0x3f
	.zero		1


	//   ....[119]....
        /*1878*/ 	.word	0x00032080
        /*187c*/ 	.word	0x00000012
        /*1880*/ 	.word	0x00022860
        /*1884*/ 	.short	0x010a
        /*1886*/ 	.byte	0x3f
	.zero		1


	//   ....[120]....
        /*1888*/ 	.word	0x00032a10
        /*188c*/ 	.word	0x00000005
        /*1890*/ 	.word	0x00022820
        /*1894*/ 	.short	0x010a
        /*1896*/ 	.byte	0x3f
	.zero		1


	//   ....[121]....
        /*1898*/ 	.word	0x00032bb0
        /*189c*/ 	.word	0x00000003
        /*18a0*/ 	.word	0x00022840
        /*18a4*/ 	.short	0x010a
        /*18a6*/ 	.byte	0x3f
	.zero		1


	//   ....[122]....
        /*18a8*/ 	.word	0x00032c00
        /*18ac*/ 	.word	0x00000021
        /*18b0*/ 	.word	0x00022840
        /*18b4*/ 	.short	0x010a
        /*18b6*/ 	.byte	0x3f
	.zero		1


	//   ....[123]....
        /*18b8*/ 	.word	0x00032c50
        /*18bc*/ 	.word	0x00000003
        /*18c0*/ 	.word	0x00022860
        /*18c4*/ 	.short	0x010a
        /*18c6*/ 	.byte	0x3f
	.zero		1


	//   ....[124]....
        /*18c8*/ 	.word	0x00032ca0
        /*18cc*/ 	.word	0x00000021
        /*18d0*/ 	.word	0x00022860
        /*18d4*/ 	.short	0x010a
        /*18d6*/ 	.byte	0x3f
	.zero		1


	//   ....[125]....
        /*18d8*/ 	.word	0x00032cf0
        /*18dc*/ 	.word	0x00000003
        /*18e0*/ 	.word	0x00022880
        /*18e4*/ 	.short	0x010a
        /*18e6*/ 	.byte	0x3f
	.zero		1


	//----- nvinfo : EIATTR_NUM_MBARRIERS
	.align		4
.L_239:
        /*18e8*/ 	.byte	0x03, 0x38
        /*18ea*/ 	.short	0x0016


	//----- nvinfo : EIATTR_EXIT_INSTR_OFFSETS
	.align		4
        /*18ec*/ 	.byte	0x04, 0x1c
        /*18ee*/ 	.short	(.L_241 - .L_240)


	//   ....[0]....
.L_240:
        /*18f0*/ 	.word	0x0002b550


	//----- nvinfo : EIATTR_MAX_THREADS
	.align		4
.L_241:
        /*18f4*/ 	.byte	0x04, 0x05
        /*18f6*/ 	.short	(.L_243 - .L_242)
.L_242:
        /*18f8*/ 	.word	0x00000180
        /*18fc*/ 	.word	0x00000001
        /*1900*/ 	.word	0x00000001


	//----- nvinfo : EIATTR_CRS_STACK_SIZE
	.align		4
.L_243:
        /*1904*/ 	.byte	0x04, 0x1e
        /*1906*/ 	.short	(.L_245 - .L_244)
.L_244:
        /*1908*/ 	.word	0x00000000


	//----- nvinfo : EIATTR_CBANK_PARAM_SIZE
	.align		4
.L_245:
        /*190c*/ 	.byte	0x03, 0x19
        /*190e*/ 	.short	0x0af0


	//----- nvinfo : EIATTR_PARAM_CBANK
	.align		4
        /*1910*/ 	.byte	0x04, 0x0a
        /*1912*/ 	.short	(.L_247 - .L_246)
	.align		4
.L_246:
        /*1914*/ 	.word	index@(.nv.constant0._ZN7cutlass13device_kernelIN5flash11enable_sm90INS1_16FlashAttnFwdSm90INS1_25CollectiveMainloopFwdSm90ILi2EN4cute5tupleIJNS5_1CILi1EEES8_S8_EEENS6_IJNS7_ILi128EEENS7_ILi160EEESA_EEELi128ENS_12float_e4m3_tEfNS_4arch4Sm90ELb0ELb1ELb0ELb1ELb1ELb1ELb0ELb1ELb1ELb1ELb0ELb0EEENS1_21CollectiveEpilogueFwdINS6_IJSA_SA_SB_EEES9_NS_10bfloat16_tESF_Li256ELb1ELb1ELb0ELb1EEENS1_36VarlenDynamicPersistentTileSchedulerILi128ELi160ELi256ELi128ELb0ELb1ELb1ELb1ELb0ELb1EEEEEEEEEvNT_6ParamsE)
        /*1918*/ 	.short	0x0210
        /*191a*/ 	.short	0x0af0


	//----- nvinfo : EIATTR_SW_WAR
	.align		4
.L_247:
        /*191c*/ 	.byte	0x04, 0x36
        /*191e*/ 	.short	(.L_249 - .L_248)
.L_248:
        /*1920*/ 	.word	0x00000008
.L_249:


//--------------------- .nv.info._ZN7cutlass13device_kernelIN5flash11enable_sm90INS1_16FlashAttnFwdSm90INS1_25CollectiveMainloopFwdSm90ILi2EN4cute5tupleIJNS5_1CILi1EEES8_S8_EEENS6_IJNS7_ILi128EEENS7_ILi160EEESA_EEELi128ENS_12float_e4m3_tEfNS_4arch4Sm90ELb1ELb0ELb0ELb0ELb1ELb0ELb0ELb1ELb1ELb1ELb0ELb0EEENS1_21CollectiveEpilogueFwdINS6_IJSA_SA_SB_EEES9_NS_10bfloat16_tESF_Li256ELb0ELb1ELb0ELb1EEENS1_30DynamicPersistentTileSchedulerILi256ELi128ELb0ELb1ELb1EEEEEEEEEvNT_6ParamsE --------------------------
	.section	.nv.info._ZN7cutlass13device_kernelIN5flash11enable_sm90INS1_16FlashAttnFwdSm90INS1_25CollectiveMainloopFwdSm90ILi2EN4cute5tupleIJNS5_1CILi1EEES8_S8_EEENS6_IJNS7_ILi128EEENS7_ILi160EEESA_EEELi128ENS_12float_e4m3_tEfNS_4arch4Sm90ELb1ELb0ELb0ELb0ELb1ELb0ELb0ELb1ELb1ELb1ELb0ELb0EEENS1_21CollectiveEpilogueFwdINS6_IJSA_SA_SB_EEES9_NS_10bfloat16_tESF_Li256ELb0ELb1ELb0ELb1EEENS1_30DynamicPersistentTileSchedulerILi256ELi128ELb0ELb1ELb1EEEEEEEEEvNT_6ParamsE,"",@"SHT_CUDA_INFO"
	.sectionflags	@""
	.align	4


	//----- nvinfo : EIATTR_CUDA_API_VERSION
	.align		4
        /*0000*/ 	.byte	0x04, 0x37
        /*0002*/ 	.short	(.L_251 - .L_250)
.L_250:
        /*0004*/ 	.word	0x00000082


	//----- nvinfo : EIATTR_KPARAM_INFO
	.align		4
.L_251:
        /*0008*/ 	.byte	0x04, 0x17
        /*000a*/ 	.short	(.L_253 - .L_252)
.L_252:
        /*000c*/ 	.word	0x00000000
        /*0010*/ 	.short	0x0000
        /*0012*/ 	.short	0x0070
        /*0014*/ 	.byte	0x00, 0xf0, 0x01, 0x2a


	//----- nvinfo : EIATTR_SPARSE_MMA_MASK
	.align		4
.L_253:
        /*0018*/ 	.byte	0x03, 0x50
        /*001a*/ 	.short	0x0000


	//----- nvinfo : EIATTR_MAXREG_COUNT
	.align		4
        /*001c*/ 	.byte	0x03, 0x1b
        /*001e*/ 	.short	0x00a8


	//----- nvinfo : EIATTR_NUM_BARRIERS
	.align		4
        /*0020*/ 	.byte	0x02, 0x4c
        /*0022*/ 	.byte	0x10
	.zero		1


	//----- nvinfo : EIATTR_EXTERNS
	.align		4
        /*0024*/ 	.byte	0x04, 0x0f
        /*0026*/ 	.short	(.L_255 - .L_254)


	//   ....[0]....
	.align		4
.L_254:
        /*0028*/ 	.word	index@(__assertfail)


	//----- nvinfo : EIATTR_ANNOTATIONS
	.align		4
.L_255:
        /*002c*/ 	.byte	0x04, 0x55
        /*002e*/ 	.short	(.L_257 - .L_256)


	//   ....[0]....
.L_256:
        /* <DEDUP_REMOVED lines=19> */


	//----- nvinfo : EIATTR_MERCURY_ISA_VERSION
	.align		4
.L_257:
        /*0150*/ 	.byte	0x03, 0x5f
        /*0152*/ 	.short	0x0101


	//----- nvinfo : EIATTR_INT_WARP_WIDE_INSTR_OFFSETS
	.align		4
        /*0154*/ 	.byte	0x04, 0x31
        /*0156*/ 	.short	(.L_259 - .L_258)


	//   ....[0]....
.L_258:
        /*0158*/ 	.word	0x000000c0


	//   ....[1]....
        /*015c*/ 	.word	0x000000d0


	//   ....[2]....
        /*0160*/ 	.word	0x00000170


	//   ....[3]....
        /*0164*/ 	.word	0x0000dfa0


	//   ....[4]....
        /*0168*/ 	.word	0x0000e030


	//   ....[5]....
        /*016c*/ 	.word	0x00012010


	//   ....[6]....
        /*0170*/ 	.word	0x000120a0


	//----- nvinfo : EIATTR_COOP_GROUP_MASK_REGIDS
	.align		4
.L_259:
        /*0174*/ 	.byte	0x04, 0x29
        /*0176*/ 	.short	(.L_261 - .L_260)


	//   ....[0]....
.L_260:
        /*0178*/ 	.word	0xffffffff


	//   ....[1]....
        /*017c*/ 	.word	0xffffffff


	//   ....[2]....
        /*0180*/ 	.word	0xffffffff


	//   ....[3]....
        /*0184*/ 	.word	0xffffffff


	//   ....[4]....
        /*0188*/ 	.word	0xffffffff


	//   ....[5]....
        /*018c*/ 	.word	0xffffffff


	//   ....[6]....
        /*0190*/ 	.word	0xffffffff


	//   ....[7]....
        /*0194*/ 	.word	0xffffffff


	//   ....[8]....
        /*0198*/ 	.word	0xffffffff


	//   ....[9]....
        /*019c*/ 	.word	0xffffffff


	//   ....[10]....
        /*01a0*/ 	.word	0xffffffff


	//   ....[11]....
        /*01a4*/ 	.word	0xffffffff


	//   ....[12]....
        /*01a8*/ 	.word	0xffffffff


	//   ....[13]....
        /*01ac*/ 	.word	0xffffffff


	//   ....[14]....
        /*01b0*/ 	.word	0xffffffff


	//   ....[15]....
        /*01b4*/ 	.word	0xffffffff


	//   ....[16]....
        /*01b8*/ 	.word	0xffffffff


	//   ....[17]....
        /*01bc*/ 	.word	0xffffffff


	//   ....[18]....
        /*01c0*/ 	.word	0xffffffff


	//   ....[19]....
        /*01c4*/ 	.word	0xffffffff


	//   ....[20]....
        /*01c8*/ 	.word	0xffffffff


	//   ....[21]....
        /*01cc*/ 	.word	0xffffffff


	//   ....[22]....
        /*01d0*/ 	.word	0xffffffff


	//   ....[23]....
        /*01d4*/ 	.word	0xffffffff


	//   ....[24]....
        /*01d8*/ 	.word	0xffffffff


	//   ....[25]....
        /*01dc*/ 	.word	0xffffffff


	//   ....[26]....
        /*01e0*/ 	.word	0xffffffff


	//   ....[27]....
        /*01e4*/ 	.word	0xffffffff


	//   ....[28]....
        /*01e8*/ 	.word	0xffffffff


	//   ....[29]....
        /*01ec*/ 	.word	0xffffffff


	//   ....[30]....
        /*01f0*/ 	.word	0xffffffff


	//   ....[31]....
        /*01f4*/ 	.word	0xffffffff


	//   ....[32]....
        /*01f8*/ 	.word	0xffffffff


	//   ....[33]....
        /*01fc*/ 	.word	0xffffffff


	//   ....[34]....
        /*0200*/ 	.word	0xffffffff


	//   ....[35]....
        /*0204*/ 	.word	0xffffffff


	//   ....[36]....
        /*0208*/ 	.word	0xffffffff


	//   ....[37]....
        /*020c*/ 	.word	0xffffffff


	//   ....[38]....
        /*0210*/ 	.word	0xffffffff


	//   ....[39]....
        /*0214*/ 	.word	0xffffffff


	//   ....[40]....
        /*0218*/ 	.word	0xffffffff


	//   ....[41]....
        /*021c*/ 	.word	0xffffffff


	//   ....[42]....
        /*0220*/ 	.word	0xffffffff


	//   ....[43]....
        /*0224*/ 	.word	0xffffffff


	//   ....[44]....
        /*0228*/ 	.word	0xffffffff


	//   ....[45]....
        /*022c*/ 	.word	0xffffffff


	//   ....[46]....
        /*0230*/ 	.word	0xffffffff


	//   ....[47]....
        /*0234*/ 	.word	0xffffffff


	//   ....[48]....
        /*0238*/ 	.word	0xffffffff


	//   ....[49]....
        /*023c*/ 	.word	0xffffffff


	//   ....[50]....
        /*0240*/ 	.word	0xffffffff


	//   ....[51]....
        /*0244*/ 	.word	0xffffffff


	//   ....[52]....
        /*0248*/ 	.word	0xffffffff


	//   ....[53]....
        /*024c*/ 	.word	0xffffffff


	//   ....[54]....
        /*0250*/ 	.word	0xffffffff


	//   ....[55]....
        /*0254*/ 	.word	0xffffffff


	//   ....[56]....
        /*0258*/ 	.word	0xffffffff


	//   ....[57]....
        /*025c*/ 	.word	0xffffffff


	//   ....[58]....
        /*0260*/ 	.word	0xffffffff


	//   ....[59]....
        /*0264*/ 	.word	0xffffffff


	//   ....[60]....
        /*0268*/ 	.word	0xffffffff


	//   ....[61]....
        /*026c*/ 	.word	0xffffffff


	//   ....[62]....
        /*0270*/ 	.word	0xffffffff


	//   ....[63]....
        /*0274*/ 	.word	0xffffffff


	//   ....[64]....
        /*0278*/ 	.word	0xffffffff


	//   ....[65]....
        /*027c*/ 	.word	0xffffffff


	//   ....[66]....
        /*0280*/ 	.word	0xffffffff


	//   ....[67]....
        /*0284*/ 	.word	0xffffffff


	//   ....[68]....
        /*0288*/ 	.word	0xffffffff


	//   ....[69]....
        /*028c*/ 	.word	0xffffffff


	//   ....[70]....
        /*0290*/ 	.word	0xffffffff


	//   ....[71]....
        /*0294*/ 	.word	0xffffffff


	//   ....[72]....
        /*0298*/ 	.word	0xffffffff


	//   ....[73]....
        /*029c*/ 	.word	0xffffffff


	//   ....[74]....
        /*02a0*/ 	.word	0xffffffff


	//   ....[75]....
        /*02a4*/ 	.word	0xffffffff


	//   ....[76]....
        /*02a8*/ 	.word	0xffffffff


	//   ....[77]....
        /*02ac*/ 	.word	0xffffffff


	//   ....[78]....
        /*02b0*/ 	.word	0xffffffff


	//   ....[79]....
        /*02b4*/ 	.word	0xffffffff


	//   ....[80]....
        /*02b8*/ 	.word	0xffffffff


	//   ....[81]....
        /*02bc*/ 	.word	0xffffffff


	//   ....[82]....
        /*02c0*/ 	.word	0xffffffff


	//   ....[83]....
        /*02c4*/ 	.word	0xffffffff


	//   ....[84]....
        /*02c8*/ 	.word	0xffffffff


	//   ....[85]....
        /*02cc*/ 	.word	0xffffffff


	//   ....[86]....
        /*02d0*/ 	.word	0xffffffff


	//   ....[87]....
        /*02d4*/ 	.word	0xffffffff


	//   ....[88]....
        /*02d8*/ 	.word	0xffffffff


	//   ....[89]....
        /*02dc*/ 	.word	0xffffffff


	//   ....[90]....
        /*02e0*/ 	.word	0xffffffff


	//   ....[91]....
        /*02e4*/ 	.word	0xffffffff


	//   ....[92]....
        /*02e8*/ 	.word	0xffffffff


	//   ....[93]....
        /*02ec*/ 	.word	0xffffffff


	//   ....[94]....
        /*02f0*/ 	.word	0xffffffff


	//   ....[95]....
        /*02f4*/ 	.word	0xffffffff


	//   ....[96]....
        /*02f8*/ 	.word	0xffffffff


	//   ....[97]....
        /*02fc*/ 	.word	0xffffffff


	//   ....[98]....
        /*0300*/ 	.word	0xffffffff


	//   ....[99]....
        /*0304*/ 	.word	0xffffffff


	//   ....[100]....
        /*0308*/ 	.word	0xffffffff


	//   ....[101]....
        /*030c*/ 	.word	0xffffffff


	//   ....[102]....
        /*0310*/ 	.word	0xffffffff


	//   ....[103]....
        /*0314*/ 	.word	0xffffffff


	//   ....[104]....
        /*0318*/ 	.word	0xffffffff


	//   ....[105]....
        /*031c*/ 	.word	0xffffffff


	//   ....[106]....
        /*0320*/ 	.word	0xffffffff


	//   ....[107]....
        /*0324*/ 	.word	0xffffffff


	//   ....[108]....
        /*0328*/ 	.word	0xffffffff


	//   ....[109]....
        /*032c*/ 	.word	0xffffffff


	//   ....[110]....
        /*0330*/ 	.word	0xffffffff


	//   ....[111]....
        /*0334*/ 	.word	0xffffffff


	//   ....[112]....
        /*0338*/ 	.word	0xffffffff


	//   ....[113]....
        /*033c*/ 	.word	0xffffffff


	//   ....[114]....
        /*0340*/ 	.word	0xffffffff


	//   ....[115]....
        /*0344*/ 	.word	0xffffffff


	//   ....[116]....
        /*0348*/ 	.word	0xffffffff


	//   ....[117]....
        /*034c*/ 	.word	0xffffffff


	//   ....[118]....
        /*0350*/ 	.word	0xffffffff


	//   ....[119]....
        /*0354*/ 	.word	0xffffffff


	//   ....[120]....
        /*0358*/ 	.word	0xffffffff


	//   ....[121]....
        /*035c*/ 	.word	0xffffffff


	//   ....[122]....
        /*0360*/ 	.word	0xffffffff


	//   ....[123]....
        /*0364*/ 	.word	0xffffffff


	//   ....[124]....
        /*0368*/ 	.word	0xffffffff


	//   ....[125]....
        /*036c*/ 	.word	0xffffffff


	//   ....[126]....
        /*0370*/ 	.word	0xffffffff


	//   ....[127]....
        /*0374*/ 	.word	0xffffffff


	//   ....[128]....
        /*0378*/ 	.word	0xffffffff


	//   ....[129]....
        /*037c*/ 	.word	0xffffffff


	//   ....[130]....
        /*0380*/ 	.word	0xffffffff


	//   ....[131]....
        /*0384*/ 	.word	0xffffffff


	//   ....[132]....
        /*0388*/ 	.word	0xffffffff


	//   ....[133]....
        /*038c*/ 	.word	0xffffffff


	//   ....[134]....
        /*0390*/ 	.word	0xffffffff


	//   ....[135]....
        /*0394*/ 	.word	0xffffffff


	//   ....[136]....
        /*0398*/ 	.word	0xffffffff


	//   ....[137]....
        /*039c*/ 	.word	0xffffffff


	//   ....[138]....
        /*03a0*/ 	.word	0xffffffff


	//   ....[139]....
        /*03a4*/ 	.word	0xffffffff


	//   ....[140]....
        /*03a8*/ 	.word	0xffffffff


	//   ....[141]....
        /*03ac*/ 	.word	0xffffffff


	//   ....[142]....
        /*03b0*/ 	.word	0xffffffff


	//   ....[143]....
        /*03b4*/ 	.word	0xffffffff


	//   ....[144]....
        /*03b8*/ 	.word	0xffffffff


	//   ....[145]....
        /*03bc*/ 	.word	0xffffffff


	//   ....[146]....
        /*03c0*/ 	.word	0xffffffff


	//   ....[147]....
        /*03c4*/ 	.word	0xffffffff


	//   ....[148]....
        /*03c8*/ 	.word	0xffffffff


	//   ....[149]....
        /*03cc*/ 	.word	0xffffffff


	//   ....[150]....
        /*03d0*/ 	.word	0xffffffff


	//   ....[151]....
        /*03d4*/ 	.word	0xffffffff


	//   ....[152]....
        /*03d8*/ 	.word	0xffffffff


	//   ....[153]....
        /*03dc*/ 	.word	0xffffffff


	//   ....[154]....
        /*03e0*/ 	.word	0xffffffff


	//   ....[155]....
        /*03e4*/ 	.word	0xffffffff


	//   ....[156]....
        /*03e8*/ 	.word	0xffffffff


	//   ....[157]....
        /*03ec*/ 	.word	0xffffffff


	//   ....[158]....
        /*03f0*/ 	.word	0xffffffff


	//   ....[159]....
        /*03f4*/ 	.word	0xffffffff


	//   ....[160]....
        /*03f8*/ 	.word	0xffffffff


	//   ....[161]....
        /*03fc*/ 	.word	0xffffffff


	//   ....[162]....
        /*0400*/ 	.word	0xffffffff


	//   ....[163]....
        /*0404*/ 	.word	0xffffffff


	//   ....[164]....
        /*0408*/ 	.word	0xffffffff


	//   ....[165]....
        /*040c*/ 	.word	0xffffffff


	//   ....[166]....
        /*0410*/ 	.word	0xffffffff


	//   ....[167]....
        /*0414*/ 	.word	0xffffffff


	//   ....[168]....
        /*0418*/ 	.word	0xffffffff


	//   ....[169]....
        /*041c*/ 	.word	0xffffffff


	//   ....[170]....
        /*0420*/ 	.word	0xffffffff


	//   ....[171]....
        /*0424*/ 	.word	0xffffffff


	//   ....[172]....
        /*0428*/ 	.word	0xffffffff


	//   ....[173]....
        /*042c*/ 	.word	0xffffffff


	//   ....[174]....
        /*0430*/ 	.word	0xffffffff


	//   ....[175]....
        /*0434*/ 	.word	0xffffffff


	//   ....[176]....
        /*0438*/ 	.word	0xffffffff


	//   ....[177]....
        /*043c*/ 	.word	0xffffffff


	//   ....[178]....
        /*0440*/ 	.word	0x0500000f


	//   ....[179]....
        /*0444*/ 	.word	0x0500000f


	//   ....[180]....
        /*0448*/ 	.word	0x0500000f


	//   ....[181]....
        /*044c*/ 	.word	0x0500000f


	//   ....[182]....
        /*0450*/ 	.word	0x0500000f


	//   ....[183]....
        /*0454*/ 	.word	0x0500000f


	//   ....[184]....
        /*0458*/ 	.word	0x0500000f


	//   ....[185]....
        /*045c*/ 	.word	0x0500000f


	//   ....[186]....
        /*0460*/ 	.word	0x0500000f


	//   ....[187]....
        /*0464*/ 	.word	0x0500000f


	//   ....[188]....
        /*0468*/ 	.word	0x0500000f


	//   ....[189]....
        /*046c*/ 	.word	0x0500000f


	//   ....[190]....
        /*0470*/ 	.word	0x0500000f


	//   ....[191]....
        /*0474*/ 	.word	0x0500000f


	//   ....[192]....
        /*0478*/ 	.word	0x0500000f


	//   ....[193]....
        /*047c*/ 	.word	0x0500000f


	//   ....[194]....
        /*0480*/ 	.word	0x0500000f


	//   ....[195]....
        /*0484*/ 	.word	0x0500000f


	//   ....[196]....
        /*0488*/ 	.word	0x0500000f


	//   ....[197]....
        /*048c*/ 	.word	0x0500000f


	//   ....[198]....
        /*0490*/ 	.word	0x0500000f


	//   ....[199]....
        /*0494*/ 	.word	0x0500000f


	//   ....[200]....
        /*0498*/ 	.word	0x0500000f


	//   ....[201]....
        /*049c*/ 	.word	0x0500000f


	//   ....[202]....
        /*04a0*/ 	.word	0x0500000f


	//   ....[203]....
        /*04a4*/ 	.word	0x0500000f


	//   ....[204]....
        /*04a8*/ 	.word	0x0500000f


	//   ....[205]....
        /*04ac*/ 	.word	0x0500000f


	//   ....[206]....
        /*04b0*/ 	.word	0x0500000f


	//   ....[207]....
        /*04b4*/ 	.word	0x0500000f


	//   ....[208]....
        /*04b8*/ 	.word	0x0500000f


	//   ....[209]....
        /*04bc*/ 	.word	0x0500000f


	//   ....[210]....
        /*04c0*/ 	.word	0x0500000f


	//   ....[211]....
        /*04c4*/ 	.word	0x0500000f


	//   ....[212]....
        /*04c8*/ 	.word	0x0500000f


	//   ....[213]....
        /*04cc*/ 	.word	0x0500000f


	//   ....[214]....
        /*04d0*/ 	.word	0x0500000f


	//   ....[215]....
        /*04d4*/ 	.word	0x0500000f


	//   ....[216]....
        /*04d8*/ 	.word	0x0500000f


	//   ....[217]....
        /*04dc*/ 	.word	0x0500000f


	//   ....[218]....
        /*04e0*/ 	.word	0x0500000f


	//   ....[219]....
        /*04e4*/ 	.word	0x0500000f


	//   ....[220]....
        /*04e8*/ 	.word	0x0500000f


	//   ....[221]....
        /*04ec*/ 	.word	0x0500000f


	//   ....[222]....
        /*04f0*/ 	.word	0x0500000f


	//   ....[223]....
        /*04f4*/ 	.word	0x0500000f


	//   ....[224]....
        /*04f8*/ 	.word	0x0500000f


	//   ....[225]....
        /*04fc*/ 	.word	0x0500000f


	//   ....[226]....
        /*0500*/ 	.word	0x0500000f


	//   ....[227]....
        /*0504*/ 	.word	0x0500000f


	//   ....[228]....
        /*0508*/ 	.word	0x0500000f


	//   ....[229]....
        /*050c*/ 	.word	0x0500000f


	//   ....[230]....
        /*0510*/ 	.word	0x0500000f


	//   ....[231]....
        /*0514*/ 	.word	0x0500000f


	//   ....[232]....
        /*0518*/ 	.word	0x0500000f


	//   ....[233]....
        /*051c*/ 	.word	0x0500000f


	//   ....[234]....
        /*0520*/ 	.word	0x0500000f


	//   ....[235]....
        /*0524*/ 	.word	0x0500000f


	//   ....[236]....
        /*0528*/ 	.word	0x0500000f


	//   ....[237]....
        /*052c*/ 	.word	0x0500000f


	//   ....[238]....
        /*0530*/ 	.word	0x0500000f


	//   ....[239]....
        /*0534*/ 	.word	0x0500000f


	//   ....[240]....
        /*0538*/ 	.word	0x0500000f


	//   ....[241]....
        /*053c*/ 	.word	0x0500000f


	//   ....[242]....
        /*0540*/ 	.word	0x0500000f


	//   ....[243]....
        /*0544*/ 	.word	0x0500000f


	//   ....[244]....
        /*0548*/ 	.word	0x0500000f


	//   ....[245]....
        /*054c*/ 	.word	0x0500000f


	//   ....[246]....
        /*0550*/ 	.word	0x0500000f


	//   ....[247]....
        /*0554*/ 	.word	0x0500000f


	//   ....[248]....
        /*0558*/ 	.word	0x0500000f


	//   ....[249]....
        /*055c*/ 	.word	0x0500000f


	//   ....[250]....
        /*0560*/ 	.word	0x0500000f


	//   ....[251]....
        /*0564*/ 	.word	0x0500000f


	//   ....[252]....
        /*0568*/ 	.word	0x0500000f


	//   ....[253]....
        /*056c*/ 	.word	0x0500000f


	//   ....[254]....
        /*0570*/ 	.word	0x0500000f


	//   ....[255]....
        /*0574*/ 	.word	0x0500000f


	//   ....[0]....
        /*0578*/ 	.word	0x0500000f


	//   ....[1]....
        /*057c*/ 	.word	0x0500000f


	//   ....[2]....
        /*0580*/ 	.word	0x0500000f


	//   ....[3]....
        /*0584*/ 	.word	0x0500000f


	//   ....[4]....
        /*0588*/ 	.word	0x0500000f


	//   ....[5]....
        /*058c*/ 	.word	0x0500000f


	//   ....[6]....
        /*0590*/ 	.word	0x0500000f


	//   ....[7]....
        /*0594*/ 	.word	0x0500000f


	//   ....[8]....
        /*0598*/ 	.word	0x0500000f


	//   ....[9]....
        /*059c*/ 	.word	0x0500000f


	//   ....[10]....
        /*05a0*/ 	.word	0x0500000f


	//   ....[11]....
        /*05a4*/ 	.word	0x0500000f


	//   ....[12]....
        /*05a8*/ 	.word	0x0500000f


	//   ....[13]....
        /*05ac*/ 	.word	0x0500000f


	//   ....[14]....
        /*05b0*/ 	.word	0x0500000f


	//   ....[15]....
        /*05b4*/ 	.word	0x0500000f


	//   ....[16]....
        /*05b8*/ 	.word	0x0500000f


	//   ....[17]....
        /*05bc*/ 	.word	0x0500000f


	//   ....[18]....
        /*05c0*/ 	.word	0x0500000f


	//   ....[19]....
        /*05c4*/ 	.word	0x0500000f


	//----- nvinfo : EIATTR_COOP_GROUP_INSTR_OFFSETS
	.align		4
.L_261:
        /*05c8*/ 	.byte	0x04, 0x28
        /*05ca*/ 	.short	(.L_263 - .L_262)


	//   ....[0]....
.L_262:
        /*05cc*/ 	.word	0x00000080


	//   ....[1]....
        /*05d0*/ 	.word	0x00000090


	//   ....[2]....
        /*05d4*/ 	.word	0x000002d0


	//   ....[3]....
        /*05d8*/ 	.word	0x00000430


	//   ....[4]....
        /*05dc*/ 	.word	0x00000550


	//   ....[5]....
        /*05e0*/ 	.word	0x000006b0


	//   ....[6]....
        /*05e4*/ 	.word	0x000016e0


	//   ....[7]....
        /*05e8*/ 	.word	0x00002390


	//   ....[8]....
        /*05ec*/ 	.word	0x000023c0


	//   ....[9]....
        /*05f0*/ 	.word	0x00002cb0


	//   ....[10]....
        /*05f4*/ 	.word	0x00002cd0


	//   ....[11]....
        /*05f8*/ 	.word	0x00003920


	//   ....[12]....
        /*05fc*/ 	.word	0x00003980


	//   ....[13]....
        /*0600*/ 	.word	0x00005610


	//   ....[14]....
        /*0604*/ 	.word	0x00005630


	//   ....[15]....
        /*0608*/ 	.word	0x00005e60


	//   ....[16]....
        /*060c*/ 	.word	0x00005f60


	//   ....[17]....
        /*0610*/ 	.word	0x000069c0


	//   ....[18]....
        /*0614*/ 	.word	0x00006a20


	//   ....[19]....
        /*0618*/ 	.word	0x00008f80


	//   ....[20]....
        /*061c*/ 	.word	0x00008f90


	//   ....[21]....
        /*0620*/ 	.word	0x00008fc0


	//   ....[22]....
        /*0624*/ 	.word	0x00008fd0


	//   ....[23]....
        /*0628*/ 	.word	0x0000aaa0


	//   ....[24]....
        /*062c*/ 	.word	0x0000aab0


	//   ....[25]....
        /*0630*/ 	.word	0x0000ab30


	//   ....[26]....
        /*0634*/ 	.word	0x0000ab40


	//   ....[27]....
        /*0638*/ 	.word	0x0000be90


	//   ....[28]....
        /*063c*/ 	.word	0x0000bea0


	//   ....[29]....
        /*0640*/ 	.word	0x0000beb0


	//   ....[30]....
        /*0644*/ 	.word	0x0000bec0


	//   ....[31]....
        /*0648*/ 	.word	0x0000bed0


	//   ....[32]....
        /*064c*/ 	.word	0x0000bee0


	//   ....[33]....
        /*0650*/ 	.word	0x0000bef0


	//   ....[34]....
        /*0654*/ 	.word	0x0000bf00


	//   ....[35]....
        /*0658*/ 	.word	0x0000bf10


	//   ....[36]....
        /*065c*/ 	.word	0x0000bf20


	//   ....[37]....
        /*0660*/ 	.word	0x0000bf50


	//   ....[38]....
        /*0664*/ 	.word	0x0000bf60


	//   ....[39]....
        /*0668*/ 	.word	0x0000bf70


	//   ....[40]....
        /*066c*/ 	.word	0x0000bf80


	//   ....[41]....
        /*0670*/ 	.word	0x0000bfa0


	//   ....[42]....
        /*0674*/ 	.word	0x0000bfb0


	//   ....[43]....
        /*0678*/ 	.word	0x0000bfe0


	//   ....[44]....
        /*067c*/ 	.word	0x0000bff0


	//   ....[45]....
        /*0680*/ 	.word	0x0000c010


	//   ....[46]....
        /*0684*/ 	.word	0x0000c020


	//   ....[47]....
        /*0688*/ 	.word	0x0000c030


	//   ....[48]....
        /*068c*/ 	.word	0x0000c040


	//   ....[49]....
        /*0690*/ 	.word	0x0000c050


	//   ....[50]....
        /*0694*/ 	.word	0x0000c060


	//   ....[51]....
        /*0698*/ 	.word	0x0000c080


	//   ....[52]....
        /*069c*/ 	.word	0x0000c0b0


	//   ....[53]....
        /*06a0*/ 	.word	0x0000c0f0


	//   ....[54]....
        /*06a4*/ 	.word	0x0000c130


	//   ....[55]....
        /*06a8*/ 	.word	0x0000c170


	//   ....[56]....
        /*06ac*/ 	.word	0x0000c1b0


	//   ....[57]....
        /*06b0*/ 	.word	0x0000c1c0


	//   ....[58]....
        /*06b4*/ 	.word	0x0000c1d0


	//   ....[59]....
        /*06b8*/ 	.word	0x0000c2c0


	//   ....[60]....
        /*06bc*/ 	.word	0x0000c2f0


	//   ....[61]....
        /*06c0*/ 	.word	0x0000c320


	//   ....[62]....
        /*06c4*/ 	.word	0x0000c380


	//   ....[63]....
        /*06c8*/ 	.word	0x0000c800


	//   ....[64]....
        /*06cc*/ 	.word	0x0000c840


	//   ....[65]....
        /*06d0*/ 	.word	0x0000c900


	//   ....[66]....
        /*06d4*/ 	.word	0x0000c920


	//   ....[67]....
        /*06d8*/ 	.word	0x0000c9e0


	//   ....[68]....
        /*06dc*/ 	.word	0x0000ca00


	//   ....[69]....
        /*06e0*/ 	.word	0x0000cad0


	//   ....[70]....
        /*06e4*/ 	.word	0x0000caf0


	//   ....[71]....
        /*06e8*/ 	.word	0x0000d190


	//   ....[72]....
        /*06ec*/ 	.word	0x0000d1b0


	//   ....[73]....
        /*06f0*/ 	.word	0x0000d270


	//   ....[74]....
        /*06f4*/ 	.word	0x0000d290


	//   ....[75]....
        /*06f8*/ 	.word	0x0000d350


	//   ....[76]....
        /*06fc*/ 	.word	0x0000d370


	//   ....[77]....
        /*0700*/ 	.word	0x0000d440


	//   ....[78]....
        /*0704*/ 	.word	0x0000d460


	//   ....[79]....
        /*0708*/ 	.word	0x0000d5f0


	//   ....[80]....
        /*070c*/ 	.word	0x0000ee80


	//   ....[81]....
        /*0710*/ 	.word	0x0000eec0


	//   ....[82]....
        /*0714*/ 	.word	0x0000ef90


	//   ....[83]....
        /*0718*/ 	.word	0x0000efa0


	//   ....[84]....
        /*071c*/ 	.word	0x0000eff0


	//   ....[85]....
        /*0720*/ 	.word	0x0000f000


	//   ....[86]....
        /*0724*/ 	.word	0x0000f050


	//   ....[87]....
        /*0728*/ 	.word	0x0000f060


	//   ....[88]....
        /*072c*/ 	.word	0x0000f0b0


	//   ....[89]....
        /*0730*/ 	.word	0x0000f0c0


	//   ....[90]....
        /*0734*/ 	.word	0x0000f110


	//   ....[91]....
        /*0738*/ 	.word	0x0000f120


	//   ....[92]....
        /*073c*/ 	.word	0x0000f170


	//   ....[93]....
        /*0740*/ 	.word	0x0000f180


	//   ....[94]....
        /*0744*/ 	.word	0x0000f190


	//   ....[95]....
        /*0748*/ 	.word	0x0000f1e0


	//   ....[96]....
        /*074c*/ 	.word	0x0000f230


	//   ....[97]....
        /*0750*/ 	.word	0x0000f240


	//   ....[98]....
        /*0754*/ 	.word	0x0000f250


	//   ....[99]....
        /*0758*/ 	.word	0x0000f2b0


	//   ....[100]....
        /*075c*/ 	.word	0x0000f710


	//   ....[101]....
        /*0760*/ 	.word	0x0000f740


	//   ....[102]....
        /*0764*/ 	.word	0x0000f7b0


	//   ....[103]....
        /*0768*/ 	.word	0x0000f7e0


	//   ....[104]....
        /*076c*/ 	.word	0x0000f820


	//   ....[105]....
        /*0770*/ 	.word	0x0000f850


	//   ....[106]....
        /*0774*/ 	.word	0x0000f8a0


	//   ....[107]....
        /*0778*/ 	.word	0x0000f8d0


	//   ....[108]....
        /*077c*/ 	.word	0x0000f900


	//   ....[109]....
        /*0780*/ 	.word	0x0000f930


	//   ....[110]....
        /*0784*/ 	.word	0x0000f990


	//   ....[111]....
        /*0788*/ 	.word	0x0000f9b0


	//   ....[112]....
        /*078c*/ 	.word	0x0000fa00


	//   ....[113]....
        /*0790*/ 	.word	0x0000fa20


	//   ....[114]....
        /*0794*/ 	.word	0x0000fa70


	//   ....[115]....
        /*0798*/ 	.word	0x0000fa90


	//   ....[116]....
        /*079c*/ 	.word	0x0000fab0


	//   ....[117]....
        /*07a0*/ 	.word	0x0000faf0


	//   ....[118]....
        /*07a4*/ 	.word	0x0000fb10


	//   ....[119]....
        /*07a8*/ 	.word	0x0000fb70


	//   ....[120]....
        /*07ac*/ 	.word	0x000101b0


	//   ....[121]....
        /*07b0*/ 	.word	0x000101d0


	//   ....[122]....
        /*07b4*/ 	.word	0x000101f0


	//   ....[123]....
        /*07b8*/ 	.word	0x00010250


	//   ....[124]....
        /*07bc*/ 	.word	0x000102a0


	//   ....[125]....
        /*07c0*/ 	.word	0x000102c0


	//   ....[126]....
        /*07c4*/ 	.word	0x00010310


	//   ....[127]....
        /*07c8*/ 	.word	0x00010330


	//   ....[128]....
        /*07cc*/ 	.word	0x00010380


	//   ....[129]....
        /*07d0*/ 	.word	0x000103a0


	//   ....[130]....
        /*07d4*/ 	.word	0x000103f0


	//   ....[131]....
        /*07d8*/ 	.word	0x00010410


	//   ....[132]....
        /*07dc*/ 	.word	0x00010460


	//   ....[133]....
        /*07e0*/ 	.word	0x00010480


	//   ....[134]....
        /*07e4*/ 	.word	0x000104c0


	//   ....[135]....
        /*07e8*/ 	.word	0x000104e0


	//   ....[136]....
        /*07ec*/ 	.word	0x00010e10


	//   ....[137]....
        /*07f0*/ 	.word	0x00010e20


	//   ....[138]....
        /*07f4*/ 	.word	0x00010e30


	//   ....[139]....
        /*07f8*/ 	.word	0x00010e40


	//   ....[140]....
        /*07fc*/ 	.word	0x00010e50


	//   ....[141]....
        /*0800*/ 	.word	0x00010e60


	//   ....[142]....
        /*0804*/ 	.word	0x00010e80


	//   ....[143]....
        /*0808*/ 	.word	0x00010ea0


	//   ....[144]....
        /*080c*/ 	.word	0x00010f60


	//   ....[145]....
        /*0810*/ 	.word	0x00010f70


	//   ....[146]....
        /*0814*/ 	.word	0x00010f80


	//   ....[147]....
        /*0818*/ 	.word	0x00010f90


	//   ....[148]....
        /*081c*/ 	.word	0x00011000


	//   ....[149]....
        /*0820*/ 	.word	0x00011010


	//   ....[150]....
        /*0824*/ 	.word	0x00011020


	//   ....[151]....
        /*0828*/ 	.word	0x00011030


	//   ....[152]....
        /*082c*/ 	.word	0x00011050


	//   ....[153]....
        /*0830*/ 	.word	0x00011070


	//   ....[154]....
        /*0834*/ 	.word	0x000110b0


	//   ....[155]....
        /*0838*/ 	.word	0x00011100


	//   ....[156]....
        /*083c*/ 	.word	0x000114b0


	//   ....[157]....
        /*0840*/ 	.word	0x000114c0


	//   ....[158]....
        /*0844*/ 	.word	0x000114d0


	//   ....[159]....
        /*0848*/ 	.word	0x000114e0


	//   ....[160]....
        /*084c*/ 	.word	0x000114f0


	//   ....[161]....
        /*0850*/ 	.word	0x00011510


	//   ....[162]....
        /*0854*/ 	.word	0x00011530


	//   ....[163]....
        /*0858*/ 	.word	0x00011590


	//   ....[164]....
        /*085c*/ 	.word	0x000115d0


	//   ....[165]....
        /*0860*/ 	.word	0x000115e0


	//   ....[166]....
        /*0864*/ 	.word	0x00011600


	//   ....[167]....
        /*0868*/ 	.word	0x00011620


	//   ....[168]....
        /*086c*/ 	.word	0x00011670


	//   ....[169]....
        /*0870*/ 	.word	0x00011690


	//   ....[170]....
        /*0874*/ 	.word	0x000116a0


	//   ....[171]....
        /*0878*/ 	.word	0x000116b0


	//   ....[172]....
        /*087c*/ 	.word	0x000116d0


	//   ....[173]....
        /*0880*/ 	.word	0x000116f0


	//   ....[174]....
        /*0884*/ 	.word	0x00011710


	//   ....[175]....
        /*0888*/ 	.word	0x00011750


	//   ....[176]....
        /*088c*/ 	.word	0x00012900


	//   ....[177]....
        /*0890*/ 	.word	0x00012aa0


	//   ....[178]....
        /*0894*/ 	.word	0x000130b0


	//   ....[179]....
        /*0898*/ 	.word	0x00013190


	//   ....[180]....
        /*089c*/ 	.word	0x00013280


	//   ....[181]....
        /*08a0*/ 	.word	0x000132e0


	//   ....[182]....
        /*08a4*/ 	.word	0x000133a0


	//   ....[183]....
        /*08a8*/ 	.word	0x00013400


	//   ....[184]....
        /*08ac*/ 	.word	0x000134c0


	//   ....[185]....
        /*08b0*/ 	.word	0x00013520


	//   ....[186]....
        /*08b4*/ 	.word	0x000135e0


	//   ....[187]....
        /*08b8*/ 	.word	0x00013640


	//   ....[188]....
        /*08bc*/ 	.word	0x00013700


	//   ....[189]....
        /*08c0*/ 	.word	0x00013760


	//   ....[190]....
        /*08c4*/ 	.word	0x00013820


	//   ....[191]....
        /*08c8*/ 	.word	0x00013880


	//   ....[192]....
        /*08cc*/ 	.word	0x00013940


	//   ....[193]....
        /*08d0*/ 	.word	0x000139a0


	//   ....[194]....
        /*08d4*/ 	.word	0x00013a60


	//   ....[195]....
        /*08d8*/ 	.word	0x00013ac0


	//   ....[196]....
        /*08dc*/ 	.word	0x00013b80


	//   ....[197]....
        /*08e0*/ 	.word	0x00013be0


	//   ....[198]....
        /*08e4*/ 	.word	0x00013cd0


	//   ....[199]....
        /*08e8*/ 	.word	0x00013e80


	//   ....[200]....
        /*08ec*/ 	.word	0x00013f10


	//   ....[201]....
        /*08f0*/ 	.word	0x00013fe0


	//   ....[202]....
        /*08f4*/ 	.word	0x00014030


	//   ....[203]....
        /*08f8*/ 	.word	0x00014100


	//   ....[204]....
        /*08fc*/ 	.word	0x00014150


	//   ....[205]....
        /*0900*/ 	.word	0x00014230


	//   ....[206]....
        /*0904*/ 	.word	0x00014280


	//   ....[207]....
        /*0908*/ 	.word	0x000142f0


	//   ....[208]....
        /*090c*/ 	.word	0x000143b0


	//   ....[209]....
        /*0910*/ 	.word	0x00014420


	//   ....[210]....
        /*0914*/ 	.word	0x000144e0


	//   ....[211]....
        /*0918*/ 	.word	0x00014550


	//   ....[212]....
        /*091c*/ 	.word	0x00014600


	//   ....[213]....
        /*0920*/ 	.word	0x00014670


	//   ....[214]....
        /*0924*/ 	.word	0x00014720


	//   ....[215]....
        /*0928*/ 	.word	0x00014790


	//   ....[216]....
        /*092c*/ 	.word	0x00014840


	//   ....[217]....
        /*0930*/ 	.word	0x000148b0


	//   ....[218]....
        /*0934*/ 	.word	0x00014960


	//   ....[219]....
        /*0938*/ 	.word	0x000149f0


	//   ....[220]....
        /*093c*/ 	.word	0x00014a70


	//   ....[221]....
        /*0940*/ 	.word	0x00014af0


	//   ....[222]....
        /*0944*/ 	.word	0x00014b90


	//   ....[223]....
        /*0948*/ 	.word	0x00014bf0


	//   ....[224]....
        /*094c*/ 	.word	0x00014cb0


	//   ....[225]....
        /*0950*/ 	.word	0x00014d10


	//   ....[226]....
        /*0954*/ 	.word	0x00014dd0


	//   ....[227]....
        /*0958*/ 	.word	0x00014e30


	//   ....[228]....
        /*095c*/ 	.word	0x00014ef0


	//   ....[229]....
        /*0960*/ 	.word	0x00014f50


	//   ....[230]....
        /*0964*/ 	.word	0x00015010


	//   ....[231]....
        /*0968*/ 	.word	0x00015070


	//   ....[232]....
        /*096c*/ 	.word	0x00015130


	//   ....[233]....
        /*0970*/ 	.word	0x00015190


	//   ....[234]....
        /*0974*/ 	.word	0x00015230


	//   ....[235]....
        /*0978*/ 	.word	0x00015360


	//   ....[236]....
        /*097c*/ 	.word	0x000153f0


	//   ....[237]....
        /*0980*/ 	.word	0x00015470


	//   ....[238]....
        /*0984*/ 	.word	0x00015510


	//   ....[239]....
        /*0988*/ 	.word	0x00015570


	//   ....[240]....
        /*098c*/ 	.word	0x00015620


	//   ....[241]....
        /*0990*/ 	.word	0x00015680


	//   ....[242]....
        /*0994*/ 	.word	0x00015730


	//   ....[243]....
        /*0998*/ 	.word	0x00015790


	//   ....[244]....
        /*099c*/ 	.word	0x00015830


	//   ....[245]....
        /*09a0*/ 	.word	0x00015890


	//   ....[246]....
        /*09a4*/ 	.word	0x00015940


	//   ....[247]....
        /*09a8*/ 	.word	0x000159a0


	//   ....[248]....
        /*09ac*/ 	.word	0x00015a40


	//   ....[249]....
        /*09b0*/ 	.word	0x00015aa0


	//   ....[250]....
        /*09b4*/ 	.word	0x00015b50


	//   ....[251]....
        /*09b8*/ 	.word	0x00015bb0


	//   ....[252]....
        /*09bc*/ 	.word	0x00015c60


	//   ....[253]....
        /*09c0*/ 	.word	0x00015cc0


	//   ....[254]....
        /*09c4*/ 	.word	0x00015d70


	//   ....[255]....
        /*09c8*/ 	.word	0x00015e60


	//   ....[0]....
        /*09cc*/ 	.word	0x00015ef0


	//   ....[1]....
        /*09d0*/ 	.word	0x00015f70


	//   ....[2]....
        /*09d4*/ 	.word	0x00016000


	//   ....[3]....
        /*09d8*/ 	.word	0x00016060


	//   ....[4]....
        /*09dc*/ 	.word	0x00016100


	//   ....[5]....
        /*09e0*/ 	.word	0x00016160


	//   ....[6]....
        /*09e4*/ 	.word	0x00016210


	//   ....[7]....
        /*09e8*/ 	.word	0x00016270


	//   ....[8]....
        /*09ec*/ 	.word	0x00016310


	//   ....[9]....
        /*09f0*/ 	.word	0x00016370


	//   ....[10]....
        /*09f4*/ 	.word	0x00016420


	//   ....[11]....
        /*09f8*/ 	.word	0x00016480


	//   ....[12]....
        /*09fc*/ 	.word	0x00016520


	//   ....[13]....
        /*0a00*/ 	.word	0x00016580


	//   ....[14]....
        /*0a04*/ 	.word	0x00016630


	//   ....[15]....
        /*0a08*/ 	.word	0x00016690


	//   ....[16]....
        /*0a0c*/ 	.word	0x00016740


	//   ....[17]....
        /*0a10*/ 	.word	0x000167a0


	//   ....[18]....
        /*0a14*/ 	.word	0x00016850


	//   ....[19]....
        /*0a18*/ 	.word	0x00016ab0


	//----- nvinfo : EIATTR_REG_RECONFIG
	.align		4
.L_263:
        /*0a1c*/ 	.byte	0x01, 0x54
	.zero		2


	//----- nvinfo : EIATTR_SYSCALL_OFFSETS
	.align		4
        /*0a20*/ 	.byte	0x04, 0x46
        /*0a22*/ 	.short	(.L_265 - .L_264)


	//   ....[0]....
.L_264:
        /*0a24*/ 	.word	0x000018c0


	//   ....[1]....
        /*0a28*/ 	.word	0x0000e1a0


	//   ....[2]....
        /*0a2c*/ 	.word	0x0000e310


	//   ....[3]....
        /*0a30*/ 	.word	0x0000e460


	//   ....[4]....
        /*0a34*/ 	.word	0x0000e5a0


	//   ....[5]....
        /*0a38*/ 	.word	0x0000fe30


	//----- nvinfo : EIATTR_MBARRIER_INSTR_OFFSETS
	.align		4
.L_265:
        /*0a3c*/ 	.byte	0x04, 0x39
        /*0a3e*/ 	.short	(.L_267 - .L_266)


	//   ....[0]....
.L_266:
        /*0a40*/ 	.word	0x00000180
        /*0a44*/ 	.word	0x000000ff
        /*0a48*/ 	.word	0x00022800
        /*0a4c*/ 	.short	0x0100
        /*0a4e*/ 	.byte	0x08
	.zero		1


	//   ....[1]....
        /*0a50*/ 	.word	0x00000190
        /*0a54*/ 	.word	0x000000ff
        /*0a58*/ 	.word	0x00022820
        /*0a5c*/ 	.short	0x0100
        /*0a5e*/ 	.byte	0x08
	.zero		1


	//   ....[2]....
        /*0a60*/ 	.word	0x00000280
        /*0a64*/ 	.word	0x000000ff
        /*0a68*/ 	.word	0x00022830
        /*0a6c*/ 	.short	0x0100
        /*0a6e*/ 	.byte	0x08
	.zero		1


	//   ....[3]....
        /*0a70*/ 	.word	0x00000290
        /*0a74*/ 	.word	0x000000ff
        /*0a78*/ 	.word	0x00022840
        /*0a7c*/ 	.short	0x0100
        /*0a7e*/ 	.byte	0x08
	.zero		1


	//   ....[4]....
        /*0a80*/ 	.word	0x000002a0
        /*0a84*/ 	.word	0x000000ff
        /*0a88*/ 	.word	0x00022838
        /*0a8c*/ 	.short	0x0100
        /*0a8e*/ 	.byte	0x08
	.zero		1


	//   ....[5]....
        /*0a90*/ 	.word	0x000002b0
        /*0a94*/ 	.word	0x000000ff
        /*0a98*/ 	.word	0x00022848
        /*0a9c*/ 	.short	0x0100
        /*0a9e*/ 	.byte	0x08
	.zero		1


	//   ....[6]....
        /*0aa0*/ 	.word	0x000003e0
        /*0aa4*/ 	.word	0x000000ff
        /*0aa8*/ 	.word	0x00022850
        /*0aac*/ 	.short	0x0100
        /*0aae*/ 	.byte	0x08
	.zero		1


	//   ....[7]....
        /*0ab0*/ 	.word	0x000003f0
        /*0ab4*/ 	.word	0x000000ff
        /*0ab8*/ 	.word	0x00022860
        /*0abc*/ 	.short	0x0100
        /*0abe*/ 	.byte	0x08
	.zero		1


	//   ....[8]....
        /*0ac0*/ 	.word	0x00000400
        /*0ac4*/ 	.word	0x000000ff
        /*0ac8*/ 	.word	0x00022858
        /*0acc*/ 	.short	0x0100
        /*0ace*/ 	.byte	0x08
	.zero		1


	//   ....[9]....
        /*0ad0*/ 	.word	0x00000410
        /*0ad4*/ 	.word	0x000000ff
        /*0ad8*/ 	.word	0x00022868
        /*0adc*/ 	.short	0x0100
        /*0ade*/ 	.byte	0x08
	.zero		1


	//   ....[10]....
        /*0ae0*/ 	.word	0x00000500
        /*0ae4*/ 	.word	0x000000ff
        /*0ae8*/ 	.word	0x00022870
        /*0aec*/ 	.short	0x0100
        /*0aee*/ 	.byte	0x06
	.zero		1


	//   ....[11]....
        /*0af0*/ 	.word	0x00000510
        /*0af4*/ 	.word	0x000000ff
        /*0af8*/ 	.word	0x00022880
        /*0afc*/ 	.short	0x0100
        /*0afe*/ 	.byte	0x06
	.zero		1


	//   ....[12]....
        /*0b00*/ 	.word	0x00000520
        /*0b04*/ 	.word	0x000000ff
        /*0b08*/ 	.word	0x00022878
        /*0b0c*/ 	.short	0x0100
        /*0b0e*/ 	.byte	0x06
	.zero		1


	//   ....[13]....
        /*0b10*/ 	.word	0x00000530
        /*0b14*/ 	.word	0x000000ff
        /*0b18*/ 	.word	0x00022888
        /*0b1c*/ 	.short	0x0100
        /*0b1e*/ 	.byte	0x06
	.zero		1


	//   ....[14]....
        /*0b20*/ 	.word	0x00000660
        /*0b24*/ 	.word	0x000000ff
        /*0b28*/ 	.word	0x00022890
        /*0b2c*/ 	.short	0x0100
        /*0b2e*/ 	.byte	0x08
	.zero		1


	//   ....[15]....
        /*0b30*/ 	.word	0x00000670
        /*0b34*/ 	.word	0x000000ff
        /*0b38*/ 	.word	0x000228a0
        /*0b3c*/ 	.short	0x0100
        /*0b3e*/ 	.byte	0x08
	.zero		1


	//   ....[16]....
        /*0b40*/ 	.word	0x00000680
        /*0b44*/ 	.word	0x000000ff
        /*0b48*/ 	.word	0x00022898
        /*0b4c*/ 	.short	0x0100
        /*0b4e*/ 	.byte	0x08
	.zero		1


	//   ....[17]....
        /*0b50*/ 	.word	0x00000690
        /*0b54*/ 	.word	0x000000ff
        /*0b58*/ 	.word	0x000228a8
        /*0b5c*/ 	.short	0x0100
        /*0b5e*/ 	.byte	0x08
	.zero		1


	//   ....[18]....
        /*0b60*/ 	.word	0x000007e0
        /*0b64*/ 	.word	0x000000ff
        /*0b68*/ 	.word	0x000228b0
        /*0b6c*/ 	.short	0x0100
        /*0b6e*/ 	.byte	0x08
	.zero		1


	//   ....[19]....
        /*0b70*/ 	.word	0x000007f0
        /*0b74*/ 	.word	0x000000ff
        /*0b78*/ 	.word	0x000228c0
        /*0b7c*/ 	.short	0x0100
        /*0b7e*/ 	.byte	0x08
	.zero		1


	//   ....[20]....
        /*0b80*/ 	.word	0x00000800
        /*0b84*/ 	.word	0x000000ff
        /*0b88*/ 	.word	0x000228b8
        /*0b8c*/ 	.short	0x0100
        /*0b8e*/ 	.byte	0x08
	.zero		1


	//   ....[21]....
        /*0b90*/ 	.word	0x00000810
        /*0b94*/ 	.word	0x000000ff
        /*0b98*/ 	.word	0x000228c8
        /*0b9c*/ 	.short	0x0100
        /*0b9e*/ 	.byte	0x08
	.zero		1


	//   ....[22]....
        /*0ba0*/ 	.word	0x00001940
        /*0ba4*/ 	.word	0x000000ff
        /*0ba8*/ 	.word	0x00022800
        /*0bac*/ 	.short	0x010a
        /*0bae*/ 	.byte	0x2b
	.zero		1


	//   ....[23]....
        /*0bb0*/ 	.word	0x000019c0
        /*0bb4*/ 	.word	0x00000000
        /*0bb8*/ 	.word	0x00022830
        /*0bbc*/ 	.short	0x010a
        /*0bbe*/ 	.byte	0x3f
	.zero		1


	//   ....[24]....
        /*0bc0*/ 	.word	0x00001a00
        /*0bc4*/ 	.word	0x00000000
        /*0bc8*/ 	.word	0x00022830
        /*0bcc*/ 	.short	0x010a
        /*0bce*/ 	.byte	0x3f
	.zero		1


	//   ....[25]....
        /*0bd0*/ 	.word	0x000025d0
        /*0bd4*/ 	.word	0x000000ff
        /*0bd8*/ 	.word	0x00000000
        /*0bdc*/ 	.short	0x0101
        /*0bde*/ 	.byte	0x06
	.zero		1


	//   ....[26]....
        /*0be0*/ 	.word	0x000049e0
        /*0be4*/ 	.word	0x000000ff
        /*0be8*/ 	.word	0x00022830
        /*0bec*/ 	.short	0x010a
        /*0bee*/ 	.byte	0x06
	.zero		1


	//   ....[27]....
        /*0bf0*/ 	.word	0x00004a20
        /*0bf4*/ 	.word	0x000000ff
        /*0bf8*/ 	.word	0x00022830
        /*0bfc*/ 	.short	0x010a
        /*0bfe*/ 	.byte	0x06
	.zero		1


	//   ....[28]....
        /*0c00*/ 	.word	0x000052b0
        /*0c04*/ 	.word	0x000000ff
        /*0c08*/ 	.word	0x00022850
        /*0c0c*/ 	.short	0x010a
        /*0c0e*/ 	.byte	0x06
	.zero		1


	//   ....[29]....
        /*0c10*/ 	.word	0x000052f0
        /*0c14*/ 	.word	0x000000ff
        /*0c18*/ 	.word	0x00022850
        /*0c1c*/ 	.short	0x010a
        /*0c1e*/ 	.byte	0x06
	.zero		1


	//   ....[30]....
        /*0c20*/ 	.word	0x00005690
        /*0c24*/ 	.word	0x000000ff
        /*0c28*/ 	.word	0x00000000
        /*0c2c*/ 	.short	0x0101
        /*0c2e*/ 	.byte	0x06
	.zero		1


	//   ....[31]....
        /*0c30*/ 	.word	0x00007790
        /*0c34*/ 	.word	0x000000ff
        /*0c38*/ 	.word	0x00000000
        /*0c3c*/ 	.short	0x0101
        /*0c3e*/ 	.byte	0x06
	.zero		1


	//   ....[32]....
        /*0c40*/ 	.word	0x00007ec0
        /*0c44*/ 	.word	0x000000ff
        /*0c48*/ 	.word	0x00022830
        /*0c4c*/ 	.short	0x010a
        /*0c4e*/ 	.byte	0x06
	.zero		1


	//   ....[33]....
        /*0c50*/ 	.word	0x00007f00
        /*0c54*/ 	.word	0x000000ff
        /*0c58*/ 	.word	0x00022830
        /*0c5c*/ 	.short	0x010a
        /*0c5e*/ 	.byte	0x06
	.zero		1


	//   ....[34]....
        /*0c60*/ 	.word	0x00008790
        /*0c64*/ 	.word	0x000000ff
        /*0c68*/ 	.word	0x00022850
        /*0c6c*/ 	.short	0x010a
        /*0c6e*/ 	.byte	0x06
	.zero		1


	//   ....[35]....
        /*0c70*/ 	.word	0x000087d0
        /*0c74*/ 	.word	0x000000ff
        /*0c78*/ 	.word	0x00022850
        /*0c7c*/ 	.short	0x010a
        /*0c7e*/ 	.byte	0x06
	.zero		1


	//   ....[36]....
        /*0c80*/ 	.word	0x00008b20
        /*0c84*/ 	.word	0x000000ff
        /*0c88*/ 	.word	0x00000000
        /*0c8c*/ 	.short	0x0101
        /*0c8e*/ 	.byte	0x06
	.zero		1


	//   ....[37]....
        /*0c90*/ 	.word	0x0000a0d0
        /*0c94*/ 	.word	0x000000ff
        /*0c98*/ 	.word	0x00000000
        /*0c9c*/ 	.short	0x0101
        /*0c9e*/ 	.byte	0x06
	.zero		1


	//   ....[38]....
        /*0ca0*/ 	.word	0x0000a750
        /*0ca4*/ 	.word	0x000000ff
        /*0ca8*/ 	.word	0x00022850
        /*0cac*/ 	.short	0x010a
        /*0cae*/ 	.byte	0x09
	.zero		1


	//   ....[39]....
        /*0cb0*/ 	.word	0x0000a790
        /*0cb4*/ 	.word	0x000000ff
        /*0cb8*/ 	.word	0x00022850
        /*0cbc*/ 	.short	0x010a
        /*0cbe*/ 	.byte	0x09
	.zero		1


	//   ....[40]....
        /*0cc0*/ 	.word	0x0000ae40
        /*0cc4*/ 	.word	0x000000ff
        /*0cc8*/ 	.word	0x00000000
        /*0ccc*/ 	.short	0x0101
        /*0cce*/ 	.byte	0x04
	.zero		1


	//   ....[41]....
        /*0cd0*/ 	.word	0x0000c830
        /*0cd4*/ 	.word	0x00000003
        /*0cd8*/ 	.word	0x00000000
        /*0cdc*/ 	.short	0x0101
        /*0cde*/ 	.byte	0x3f
	.zero		1


	//   ....[42]....
        /*0ce0*/ 	.word	0x0000eb90
        /*0ce4*/ 	.word	0x00000000
        /*0ce8*/ 	.word	0x00022880
        /*0cec*/ 	.short	0x010a
        /*0cee*/ 	.byte	0x3f
	.zero		1


	//   ....[43]....
        /*0cf0*/ 	.word	0x0000f3f0
        /*0cf4*/ 	.word	0x00000000
        /*0cf8*/ 	.word	0x00022870
        /*0cfc*/ 	.short	0x0107
        /*0cfe*/ 	.byte	0x3f
	.zero		1


	//   ....[44]....
        /*0d00*/ 	.word	0x0000f4b0
        /*0d04*/ 	.word	0x00000000
        /*0d08*/ 	.word	0x00022870
        /*0d0c*/ 	.short	0x0101
        /*0d0e*/ 	.byte	0x3f
	.zero		1


	//   ....[45]....
        /*0d10*/ 	.word	0x0000f4e0
        /*0d14*/ 	.word	0x00000000
        /*0d18*/ 	.word	0x00022840
        /*0d1c*/ 	.short	0x010a
        /*0d1e*/ 	.byte	0x3f
	.zero		1


	//   ....[46]....
        /*0d20*/ 	.word	0x0000fc10
        /*0d24*/ 	.word	0x00000000
        /*0d28*/ 	.word	0x00022830
        /*0d2c*/ 	.short	0x0107
        /*0d2e*/ 	.byte	0x3f
	.zero		1


	//   ....[47]....
        /*0d30*/ 	.word	0x0000fcd0
        /*0d34*/ 	.word	0x00000000
        /*0d38*/ 	.word	0x00022830
        /*0d3c*/ 	.short	0x0101
        /*0d3e*/ 	.byte	0x3f
	.zero		1


	//   ....[48]....
        /*0d40*/ 	.word	0x00010590
        /*0d44*/ 	.word	0x00000011
        /*0d48*/ 	.word	0x00022800
        /*0d4c*/ 	.short	0x0107
        /*0d4e*/ 	.byte	0x3f
	.zero		1


	//   ....[49]....
        /*0d50*/ 	.word	0x00010680
        /*0d54*/ 	.word	0x00000011
        /*0d58*/ 	.word	0x00022800
        /*0d5c*/ 	.short	0x0101
        /*0d5e*/ 	.byte	0x3f
	.zero		1


	//   ....[50]....
        /*0d60*/ 	.word	0x000106a0
        /*0d64*/ 	.word	0x00000011
        /*0d68*/ 	.word	0x00022820
        /*0d6c*/ 	.short	0x010a
        /*0d6e*/ 	.byte	0x3f
	.zero		1


	//   ....[51]....
        /*0d70*/ 	.word	0x00010bb0
        /*0d74*/ 	.word	0x00000000
        /*0d78*/ 	.word	0x00022880
        /*0d7c*/ 	.short	0x010a
        /*0d7e*/ 	.byte	0x3f
	.zero		1


	//   ....[52]....
        /*0d80*/ 	.word	0x00011180
        /*0d84*/ 	.word	0x00000000
        /*0d88*/ 	.word	0x00022870
        /*0d8c*/ 	.short	0x0107
        /*0d8e*/ 	.byte	0x3f
	.zero		1


	//   ....[53]....
        /*0d90*/ 	.word	0x00011240
        /*0d94*/ 	.word	0x00000000
        /*0d98*/ 	.word	0x00022870
        /*0d9c*/ 	.short	0x0101
        /*0d9e*/ 	.byte	0x3f
	.zero		1


	//   ....[54]....
        /*0da0*/ 	.word	0x00011270
        /*0da4*/ 	.word	0x00000000
        /*0da8*/ 	.word	0x00022840
        /*0dac*/ 	.short	0x010a
        /*0dae*/ 	.byte	0x3f
	.zero		1


	//   ....[55]....
        /*0db0*/ 	.word	0x00011810
        /*0db4*/ 	.word	0x00000000
        /*0db8*/ 	.word	0x00022830
        /*0dbc*/ 	.short	0x0107
        /*0dbe*/ 	.byte	0x3f
	.zero		1


	//   ....[56]....
        /*0dc0*/ 	.word	0x000118d0
        /*0dc4*/ 	.word	0x00000000
        /*0dc8*/ 	.word	0x00022830
        /*0dcc*/ 	.short	0x0101
        /*0dce*/ 	.byte	0x3f
	.zero		1


	//   ....[57]....
        /*0dd0*/ 	.word	0x00011960
        /*0dd4*/ 	.word	0x00000013
        /*0dd8*/ 	.word	0x00022870
        /*0ddc*/ 	.short	0x010a
        /*0dde*/ 	.byte	0x3f
	.zero		1


	//   ....[58]....
        /*0de0*/ 	.word	0x000119f0
        /*0de4*/ 	.word	0x00000013
        /*0de8*/ 	.word	0x00022860
        /*0dec*/ 	.short	0x010a
        /*0dee*/ 	.byte	0x3f
	.zero		1


	//   ....[59]....
        /*0df0*/ 	.word	0x00011ef0
        /*0df4*/ 	.word	0x00000013
        /*0df8*/ 	.word	0x00022850
        /*0dfc*/ 	.short	0x0101
        /*0dfe*/ 	.byte	0x3f
	.zero		1


	//   ....[60]....
        /*0e00*/ 	.word	0x00011f80
        /*0e04*/ 	.word	0x00000013
        /*0e08*/ 	.word	0x00000000
        /*0e0c*/ 	.short	0x0101
        /*0e0e*/ 	.byte	0x3f
	.zero		1


	//   ....[61]....
        /*0e10*/ 	.word	0x00012150
        /*0e14*/ 	.word	0x00000012
        /*0e18*/ 	.word	0x00022870
        /*0e1c*/ 	.short	0x010a
        /*0e1e*/ 	.byte	0x3f
	.zero		1


	//   ....[62]....
        /*0e20*/ 	.word	0x000121e0
        /*0e24*/ 	.word	0x00000012
        /*0e28*/ 	.word	0x00022860
        /*0e2c*/ 	.short	0x010a
        /*0e2e*/ 	.byte	0x3f
	.zero		1


	//   ....[63]....
        /*0e30*/ 	.word	0x000126e0
        /*0e34*/ 	.word	0x00000012
        /*0e38*/ 	.word	0x00022850
        /*0e3c*/ 	.short	0x0101
        /*0e3e*/ 	.byte	0x3f
	.zero		1


	//   ....[64]....
        /*0e40*/ 	.word	0x00012790
        /*0e44*/ 	.word	0x00000012
        /*0e48*/ 	.word	0x00000000
        /*0e4c*/ 	.short	0x0101
        /*0e4e*/ 	.byte	0x3f
	.zero		1


	//   ....[65]....
        /*0e50*/ 	.word	0x00012a20
        /*0e54*/ 	.word	0x00000005
        /*0e58*/ 	.word	0x00022820
        /*0e5c*/ 	.short	0x010a
        /*0e5e*/ 	.byte	0x3f
	.zero		1


	//   ....[66]....
        /*0e60*/ 	.word	0x00012ba0
        /*0e64*/ 	.word	0x00000003
        /*0e68*/ 	.word	0x00022840
        /*0e6c*/ 	.short	0x010a
        /*0e6e*/ 	.byte	0x3f
	.zero		1


	//   ....[67]....
        /*0e70*/ 	.word	0x00012c40
        /*0e74*/ 	.word	0x0000001d
        /*0e78*/ 	.word	0x00022840
        /*0e7c*/ 	.short	0x010a
        /*0e7e*/ 	.byte	0x3f
	.zero		1


	//   ....[68]....
        /*0e80*/ 	.word	0x00012c80
        /*0e84*/ 	.word	0x00000003
        /*0e88*/ 	.word	0x00022860
        /*0e8c*/ 	.short	0x010a
        /*0e8e*/ 	.byte	0x3f
	.zero		1


	//   ....[69]....
        /*0e90*/ 	.word	0x00012cc0
        /*0e94*/ 	.word	0x0000001d
        /*0e98*/ 	.word	0x00022860
        /*0e9c*/ 	.short	0x010a
        /*0e9e*/ 	.byte	0x3f
	.zero		1


	//   ....[70]....
        /*0ea0*/ 	.word	0x00012d00
        /*0ea4*/ 	.word	0x00000003
        /*0ea8*/ 	.word	0x00022880
        /*0eac*/ 	.short	0x010a
        /*0eae*/ 	.byte	0x3f
	.zero		1


	//   ....[71]....
        /*0eb0*/ 	.word	0x00012d40
        /*0eb4*/ 	.word	0x0000001d
        /*0eb8*/ 	.word	0x00022880
        /*0ebc*/ 	.short	0x010a
        /*0ebe*/ 	.byte	0x3f
	.zero		1


	//   ....[72]....
        /*0ec0*/ 	.word	0x00012db0
        /*0ec4*/ 	.word	0x00000003
        /*0ec8*/ 	.word	0x00022800
        /*0ecc*/ 	.short	0x010a
        /*0ece*/ 	.byte	0x3f
	.zero		1


	//   ....[73]....
        /*0ed0*/ 	.word	0x00012e00
        /*0ed4*/ 	.word	0x00000000
        /*0ed8*/ 	.word	0x00022830
        /*0edc*/ 	.short	0x010a
        /*0ede*/ 	.byte	0x3f
	.zero		1


	//   ....[74]....
        /*0ee0*/ 	.word	0x00012e60
        /*0ee4*/ 	.word	0x00000005
        /*0ee8*/ 	.word	0x00022830
        /*0eec*/ 	.short	0x010a
        /*0eee*/ 	.byte	0x3f
	.zero		1


	//   ....[75]....
        /*0ef0*/ 	.word	0x00012ec0
        /*0ef4*/ 	.word	0x00000005
        /*0ef8*/ 	.word	0x00022850
        /*0efc*/ 	.short	0x010a
        /*0efe*/ 	.byte	0x3f
	.zero		1


	//   ....[76]....
        /*0f00*/ 	.word	0x00012f20
        /*0f04*/ 	.word	0x00000005
        /*0f08*/ 	.word	0x00022830
        /*0f0c*/ 	.short	0x010a
        /*0f0e*/ 	.byte	0x3f
	.zero		1


	//   ....[77]....
        /*0f10*/ 	.word	0x00012f80
        /*0f14*/ 	.word	0x00000005
        /*0f18*/ 	.word	0x00022850
        /*0f1c*/ 	.short	0x010a
        /*0f1e*/ 	.byte	0x3f
	.zero		1


	//   ....[78]....
        /*0f20*/ 	.word	0x00012fe0
        /*0f24*/ 	.word	0x00000006
        /*0f28*/ 	.word	0x00022850
        /*0f2c*/ 	.short	0x010a
        /*0f2e*/ 	.byte	0x3f
	.zero		1


	//   ....[79]....
        /*0f30*/ 	.word	0x000130e0
        /*0f34*/ 	.word	0x00000000
        /*0f38*/ 	.word	0x00022880
        /*0f3c*/ 	.short	0x010a
        /*0f3e*/ 	.byte	0x3f
	.zero		1


	//   ....[80]....
        /*0f40*/ 	.word	0x00013dd0
        /*0f44*/ 	.word	0x00000000
        /*0f48*/ 	.word	0x00022840
        /*0f4c*/ 	.short	0x010a
        /*0f4e*/ 	.byte	0x3f
	.zero		1


	//   ....[81]....
        /*0f50*/ 	.word	0x00015260
        /*0f54*/ 	.word	0x00000011
        /*0f58*/ 	.word	0x00022820
        /*0f5c*/ 	.short	0x010a
        /*0f5e*/ 	.byte	0x3f
	.zero		1


	//   ....[82]....
        /*0f60*/ 	.word	0x000152b0
        /*0f64*/ 	.word	0x00000000
        /*0f68*/ 	.word	0x00022880
        /*0f6c*/ 	.short	0x010a
        /*0f6e*/ 	.byte	0x3f
	.zero		1


	//   ....[83]....
        /*0f70*/ 	.word	0x00015db0
        /*0f74*/ 	.word	0x00000000
        /*0f78*/ 	.word	0x00022840
        /*0f7c*/ 	.short	0x010a
        /*0f7e*/ 	.byte	0x3f
	.zero		1


	//   ....[84]....
        /*0f80*/ 	.word	0x00016890
        /*0f84*/ 	.word	0x00000013
        /*0f88*/ 	.word	0x00022870
        /*0f8c*/ 	.short	0x010a
        /*0f8e*/ 	.byte	0x3f
	.zero		1


	//   ....[85]....
        /*0f90*/ 	.word	0x000168e0
        /*0f94*/ 	.word	0x00000013
        /*0f98*/ 	.word	0x00022860
        /*0f9c*/ 	.short	0x010a
        /*0f9e*/ 	.byte	0x3f
	.zero		1


	//   ....[86]....
        /*0fa0*/ 	.word	0x00016930
        /*0fa4*/ 	.word	0x00000012
        /*0fa8*/ 	.word	0x00022870
        /*0fac*/ 	.short	0x010a
        /*0fae*/ 	.byte	0x3f
	.zero		1


	//   ....[87]....
        /*0fb0*/ 	.word	0x00016980
        /*0fb4*/ 	.word	0x00000012
        /*0fb8*/ 	.word	0x00022860
        /*0fbc*/ 	.short	0x010a
        /*0fbe*/ 	.byte	0x3f
	.zero		1


	//   ....[88]....
        /*0fc0*/ 	.word	0x000169d0
        /*0fc4*/ 	.word	0x00000005
        /*0fc8*/ 	.word	0x00022820
        /*0fcc*/ 	.short	0x010a
        /*0fce*/ 	.byte	0x3f
	.zero		1


	//   ....[89]....
        /*0fd0*/ 	.word	0x00016b70
        /*0fd4*/ 	.word	0x00000003
        /*0fd8*/ 	.word	0x00022840
        /*0fdc*/ 	.short	0x010a
        /*0fde*/ 	.byte	0x3f
	.zero		1


	//   ....[90]....
        /*0fe0*/ 	.word	0x00016bc0
        /*0fe4*/ 	.word	0x0000001d
        /*0fe8*/ 	.word	0x00022840
        /*0fec*/ 	.short	0x010a
        /*0fee*/ 	.byte	0x3f
	.zero		1


	//   ....[91]....
        /*0ff0*/ 	.word	0x00016c10
        /*0ff4*/ 	.word	0x00000003
        /*0ff8*/ 	.word	0x00022860
        /*0ffc*/ 	.short	0x010a
        /*0ffe*/ 	.byte	0x3f
	.zero		1


	//   ....[92]....
        /*1000*/ 	.word	0x00016c60
        /*1004*/ 	.word	0x0000001d
        /*1008*/ 	.word	0x00022860
        /*100c*/ 	.short	0x010a
        /*100e*/ 	.byte	0x3f
	.zero		1


	//   ....[93]....
        /*1010*/ 	.word	0x00016cb0
        /*1014*/ 	.word	0x00000003
        /*1018*/ 	.word	0x00022880
        /*101c*/ 	.short	0x010a
        /*101e*/ 	.byte	0x3f
	.zero		1


	//----- nvinfo : EIATTR_NUM_MBARRIERS
	.align		4
.L_267:
        /*1020*/ 	.byte	0x03, 0x38
        /*1022*/ 	.short	0x0016


	//----- nvinfo : EIATTR_EXIT_INSTR_OFFSETS
	.align		4
        /*1024*/ 	.byte	0x04, 0x1c
        /*1026*/ 	.short	(.L_269 - .L_268)


	//   ....[0]....
.L_268:
        /*1028*/ 	.word	0x000009a0


	//   ....[1]....
        /*102c*/ 	.word	0x0000d560


	//   ....[2]....
        /*1030*/ 	.word	0x00012d90


	//----- nvinfo : EIATTR_MAX_THREADS
	.align		4
.L_269:
        /*1034*/ 	.byte	0x04, 0x05
        /*1036*/ 	.short	(.L_271 - .L_270)
.L_270:
        /*1038*/ 	.word	0x00000180
        /*103c*/ 	.word	0x00000001
        /*1040*/ 	.word	0x00000001


	//----- nvinfo : EIATTR_CRS_STACK_SIZE
	.align		4
.L_271:
        /*1044*/ 	.byte	0x04, 0x1e
        /*1046*/ 	.short	(.L_273 - .L_272)
.L_272:
        /*1048*/ 	.word	0x00000000


	//----- nvinfo : EIATTR_CBANK_PARAM_SIZE
	.align		4
.L_273:
        /*104c*/ 	.byte	0x03, 0x19
        /*104e*/ 	.short	0x0af0


	//----- nvinfo : EIATTR_PARAM_CBANK
	.align		4
        /*1050*/ 	.byte	0x04, 0x0a
        /*1052*/ 	.short	(.L_275 - .L_274)
	.align		4
.L_274:
        /*1054*/ 	.word	index@(.nv.constant0._ZN7cutlass13device_kernelIN5flash11enable_sm90INS1_16FlashAttnFwdSm90INS1_25CollectiveMainloopFwdSm90ILi2EN4cute5tupleIJNS5_1CILi1EEES8_S8_EEENS6_IJNS7_ILi128EEENS7_ILi160EEESA_EEELi128ENS_12float_e4m3_tEfNS_4arch4Sm90ELb1ELb0ELb0ELb0ELb1ELb0ELb0ELb1ELb1ELb1ELb0ELb0EEENS1_21CollectiveEpilogueFwdINS6_IJSA_SA_SB_EEES9_NS_10bfloat16_tESF_Li256ELb0ELb1ELb0ELb1EEENS1_30DynamicPersistentTileSchedulerILi256ELi128ELb0ELb1ELb1EEEEEEEEEvNT_6ParamsE)
        /*1058*/ 	.short	0x0210
        /*105a*/ 	.short	0x0af0


	//----- nvinfo : EIATTR_SW_WAR
	.align		4
.L_275:
        /*105c*/ 	.byte	0x04, 0x36
        /*105e*/ 	.short	(.L_277 - .L_276)
.L_276:
        /*1060*/ 	.word	0x00000008
.L_277:


//--------------------- .nv.info._ZN7cutlass13device_kernelIN5flash11enable_sm90INS1_16FlashAttnFwdSm90INS1_25CollectiveMainloopFwdSm90ILi2EN4cute5tupleIJNS5_1CILi1EEES8_S8_EEENS6_IJNS7_ILi128EEENS7_ILi160EEESA_EEELi128ENS_12float_e4m3_tEfNS_4arch4Sm90ELb1ELb0ELb0ELb1ELb1ELb0ELb0ELb1ELb1ELb1ELb0ELb0EEENS1_21CollectiveEpilogueFwdINS6_IJSA_SA_SB_EEES9_NS_10bfloat16_tESF_Li256ELb1ELb1ELb0ELb1EEENS1_36VarlenDynamicPersistentTileSchedulerILi128ELi160ELi256ELi128ELb0ELb1ELb1ELb1ELb1ELb1EEEEEEEEEvNT_6ParamsE --------------------------
	.section	.nv.info._ZN7cutlass13device_kernelIN5flash11enable_sm90INS1_16FlashAttnFwdSm90INS1_25CollectiveMainloopFwdSm90ILi2EN4cute5tupleIJNS5_1CILi1EEES8_S8_EEENS6_IJNS7_ILi128EEENS7_ILi160EEESA_EEELi128ENS_12float_e4m3_tEfNS_4arch4Sm90ELb1ELb0ELb0ELb1ELb1ELb0ELb0ELb1ELb1ELb1ELb0ELb0EEENS1_21CollectiveEpilogueFwdINS6_IJSA_SA_SB_EEES9_NS_10bfloat16_tESF_Li256ELb1ELb1ELb0ELb1EEENS1_36VarlenDynamicPersistentTileSchedulerILi128ELi160ELi256ELi128ELb0ELb1ELb1ELb1ELb1ELb1EEEEEEEEEvNT_6ParamsE,"",@"SHT_CUDA_INFO"
	.sectionflags	@""
	.align	4


	//----- nvinfo : EIATTR_CUDA_API_VERSION
	.align		4
        /*0000*/ 	.byte	0x04, 0x37
        /*0002*/ 	.short	(.L_279 - .L_278)
.L_278:
        /*0004*/ 	.word	0x00000082


	//----- nvinfo : EIATTR_KPARAM_INFO
	.align		4
.L_279:
        /*0008*/ 	.byte	0x04, 0x17
        /*000a*/ 	.short	(.L_281 - .L_280)
.L_280:
        /*000c*/ 	.word	0x00000000
        /*0010*/ 	.short	0x0000
        /*0012*/ 	.short	0x0070
        /*0014*/ 	.byte	0x00, 0xf0, 0x01, 0x2a


	//----- nvinfo : EIATTR_SPARSE_MMA_MASK
	.align		4
.L_281:
        /*0018*/ 	.byte	0x03, 0x50
        /*001a*/ 	.short	0x0000


	//----- nvinfo : EIATTR_MAXREG_COUNT
	.align		4
        /*001c*/ 	.byte	0x03, 0x1b
        /*001e*/ 	.short	0x00a8


	//----- nvinfo : EIATTR_NUM_BARRIERS
	.align		4
        /*0020*/ 	.byte	0x02, 0x4c
        /*0022*/ 	.byte	0x10
	.zero		1


	//----- nvinfo : EIATTR_EXTERNS
	.align		4
        /*0024*/ 	.byte	0x04, 0x0f
        /*0026*/ 	.short	(.L_283 - .L_282)


	//   ....[0]....
	.align		4
.L_282:
        /*0028*/ 	.word	index@(__assertfail)


	//----- nvinfo : EIATTR_ANNOTATIONS
	.align		4
.L_283:
        /*002c*/ 	.byte	0x04, 0x55
        /*002e*/ 	.short	(.L_285 - .L_284)


	//   ....[0]....
.L_284:
        /* <DEDUP_REMOVED lines=14> */


	//----- nvinfo : EIATTR_MERCURY_ISA_VERSION
	.align		4
.L_285:
        /*00f8*/ 	.byte	0x03, 0x5f
        /*00fa*/ 	.short	0x0101


	//----- nvinfo : EIATTR_UNUSED_LOAD_BYTE_OFFSET
	.align		4
        /*00fc*/ 	.byte	0x04, 0x44
        /*00fe*/ 	.short	(.L_287 - .L_286)


	//   ....[0]....
.L_286:
        /*0100*/ 	.word	0x00000980
        /*0104*/ 	.word	0x0000fff0


	//   ....[1]....
        /*0108*/ 	.word	0x0000b310
        /*010c*/ 	.word	0x0000fff0


	//----- nvinfo : EIATTR_INT_WARP_WIDE_INSTR_OFFSETS
	.align		4
.L_287:
        /*0110*/ 	.byte	0x04, 0x31
        /*0112*/ 	.short	(.L_289 - .L_288)


	//   ....[0]....
.L_288:
        /*0114*/ 	.word	0x000000c0


	//   ....[1]....
        /*0118*/ 	.word	0x000000d0


	//   ....[2]....
        /*011c*/ 	.word	0x00000170


	//   ....[3]....
        /*0120*/ 	.word	0x0000f040


	//   ....[4]....
        /*0124*/ 	.word	0x0000f0d0


	//   ....[5]....
        /*0128*/ 	.word	0x00013180


	//   ....[6]....
        /*012c*/ 	.word	0x00013210


	//----- nvinfo : EIATTR_COOP_GROUP_MASK_REGIDS
	.align		4
.L_289:
        /*0130*/ 	.byte	0x04, 0x29
        /*0132*/ 	.short	(.L_291 - .L_290)


	//   ....[0]....
.L_290:
        /*0134*/ 	.word	0xffffffff


	//   ....[1]....
        /*0138*/ 	.word	0xffffffff


	//   ....[2]....
        /*013c*/ 	.word	0xffffffff


	//   ....[3]....
        /*0140*/ 	.word	0xffffffff


	//   ....[4]....
        /*0144*/ 	.word	0xffffffff


	//   ....[5]....
        /*0148*/ 	.word	0xffffffff


	//   ....[6]....
        /*014c*/ 	.word	0xffffffff


	//   ....[7]....
        /*0150*/ 	.word	0xffffffff


	//   ....[8]....
        /*0154*/ 	.word	0xffffffff


	//   ....[9]....
        /*0158*/ 	.word	0xffffffff


	//   ....[10]....
        /*015c*/ 	.word	0xffffffff


	//   ....[11]....
        /*0160*/ 	.word	0xffffffff


	//   ....[12]....
        /*0164*/ 	.word	0xffffffff


	//   ....[13]....
        /*0168*/ 	.word	0xffffffff


	//   ....[14]....
        /*016c*/ 	.word	0xffffffff


	//   ....[15]....
        /*0170*/ 	.word	0xffffffff


	//   ....[16]....
        /*0174*/ 	.word	0xffffffff


	//   ....[17]....
        /*0178*/ 	.word	0xffffffff


	//   ....[18]....
        /*017c*/ 	.word	0xffffffff


	//   ....[19]....
        /*0180*/ 	.word	0xffffffff


	//   ....[20]....
        /*0184*/ 	.word	0xffffffff


	//   ....[21]....
        /*0188*/ 	.word	0xffffffff


	//   ....[22]....
        /*018c*/ 	.word	0xffffffff


	//   ....[23]....
        /*0190*/ 	.word	0xffffffff


	//   ....[24]....
        /*0194*/ 	.word	0xffffffff


	//   ....[25]....
        /*0198*/ 	.word	0xffffffff


	//   ....[26]....
        /*019c*/ 	.word	0xffffffff


	//   ....[27]....
        /*01a0*/ 	.word	0xffffffff


	//   ....[28]....
        /*01a4*/ 	.word	0xffffffff


	//   ....[29]....
        /*01a8*/ 	.word	0xffffffff


	//   ....[30]....
        /*01ac*/ 	.word	0xffffffff


	//   ....[31]....
        /*01b0*/ 	.word	0xffffffff


	//   ....[32]....
        /*01b4*/ 	.word	0xffffffff


	//   ....[33]....
        /*01b8*/ 	.word	0xffffffff


	//   ....[34]....
        /*01bc*/ 	.word	0xffffffff


	//   ....[35]....
        /*01c0*/ 	.word	0xffffffff


	//   ....[36]....
        /*01c4*/ 	.word	0xffffffff


	//   ....[37]....
        /*01c8*/ 	.word	0xffffffff


	//   ....[38]....
        /*01cc*/ 	.word	0xffffffff


	//   ....[39]....
        /*01d0*/ 	.word	0xffffffff


	//   ....[40]....
        /*01d4*/ 	.word	0xffffffff


	//   ....[41]....
        /*01d8*/ 	.word	0xffffffff


	//   ....[42]....
        /*01dc*/ 	.word	0xffffffff


	//   ....[43]....
        /*01e0*/ 	.word	0xffffffff


	//   ....[44]....
        /*01e4*/ 	.word	0xffffffff


	//   ....[45]....
        /*01e8*/ 	.word	0xffffffff


	//   ....[46]....
        /*01ec*/ 	.word	0xffffffff


	//   ....[47]....
        /*01f0*/ 	.word	0xffffffff


	//   ....[48]....
        /*01f4*/ 	.word	0xffffffff


	//   ....[49]....
        /*01f8*/ 	.word	0xffffffff


	//   ....[50]....
        /*01fc*/ 	.word	0xffffffff


	//   ....[51]....
        /*0200*/ 	.word	0xffffffff


	//   ....[52]....
        /*0204*/ 	.word	0xffffffff


	//   ....[53]....
        /*0208*/ 	.word	0xffffffff


	//   ....[54]....
        /*020c*/ 	.word	0xffffffff


	//   ....[55]....
        /*0210*/ 	.word	0xffffffff


	//   ....[56]....
        /*0214*/ 	.word	0xffffffff


	//   ....[57]....
        /*0218*/ 	.word	0xffffffff


	//   ....[58]....
        /*021c*/ 	.word	0xffffffff


	//   ....[59]....
        /*0220*/ 	.word	0xffffffff


	//   ....[60]....
        /*0224*/ 	.word	0xffffffff


	//   ....[61]....
        /*0228*/ 	.word	0xffffffff


	//   ....[62]....
        /*022c*/ 	.word	0xffffffff


	//   ....[63]....
        /*0230*/ 	.word	0xffffffff


	//   ....[64]....
        /*0234*/ 	.word	0xffffffff


	//   ....[65]....
        /*0238*/ 	.word	0xffffffff


	//   ....[66]....
        /*023c*/ 	.word	0xffffffff


	//   ....[67]....
        /*0240*/ 	.word	0xffffffff


	//   ....[68]....
        /*0244*/ 	.word	0xffffffff


	//   ....[69]....
        /*0248*/ 	.word	0xffffffff


	//   ....[70]....
        /*024c*/ 	.word	0xffffffff


	//   ....[71]....
        /*0250*/ 	.word	0xffffffff


	//   ....[72]....
        /*0254*/ 	.word	0xffffffff


	//   ....[73]....
        /*0258*/ 	.word	0xffffffff


	//   ....[74]....
        /*025c*/ 	.word	0xffffffff


	//   ....[75]....
        /*0260*/ 	.word	0xffffffff


	//   ....[76]....
        /*0264*/ 	.word	0xffffffff


	//   ....[77]....
        /*0268*/ 	.word	0xffffffff


	//   ....[78]....
        /*026c*/ 	.word	0xffffffff


	//   ....[79]....
        /*0270*/ 	.word	0xffffffff


	//   ....[80]....
        /*0274*/ 	.word	0xffffffff


	//   ....[81]....
        /*0278*/ 	.word	0xffffffff


	//   ....[82]....
        /*027c*/ 	.word	0xffffffff


	//   ....[83]....
        /*0280*/ 	.word	0xffffffff


	//   ....[84]....
        /*0284*/ 	.word	0xffffffff


	//   ....[85]....
        /*0288*/ 	.word	0xffffffff


	//   ....[86]....
        /*028c*/ 	.word	0xffffffff


	//   ....[87]....
        /*0290*/ 	.word	0xffffffff


	//   ....[88]....
        /*0294*/ 	.word	0xffffffff


	//   ....[89]....
        /*0298*/ 	.word	0xffffffff


	//   ....[90]....
        /*029c*/ 	.word	0xffffffff


	//   ....[91]....
        /*02a0*/ 	.word	0xffffffff


	//   ....[92]....
        /*02a4*/ 	.word	0xffffffff


	//   ....[93]....
        /*02a8*/ 	.word	0xffffffff


	//   ....[94]....
        /*02ac*/ 	.word	0xffffffff


	//   ....[95]....
        /*02b0*/ 	.word	0xffffffff


	//   ....[96]....
        /*02b4*/ 	.word	0xffffffff


	//   ....[97]....
        /*02b8*/ 	.word	0xffffffff


	//   ....[98]....
        /*02bc*/ 	.word	0xffffffff


	//   ....[99]....
        /*02c0*/ 	.word	0xffffffff


	//   ....[100]....
        /*02c4*/ 	.word	0xffffffff


	//   ....[101]....
        /*02c8*/ 	.word	0xffffffff


	//   ....[102]....
        /*02cc*/ 	.word	0xffffffff


	//   ....[103]....
        /*02d0*/ 	.word	0xffffffff


	//   ....[104]....
        /*02d4*/ 	.word	0xffffffff


	//   ....[105]....
        /*02d8*/ 	.word	0xffffffff


	//   ....[106]....
        /*02dc*/ 	.word	0xffffffff


	//   ....[107]....
        /*02e0*/ 	.word	0xffffffff


	//   ....[108]....
        /*02e4*/ 	.word	0xffffffff


	//   ....[109]....
        /*02e8*/ 	.word	0xffffffff


	//   ....[110]....
        /*02ec*/ 	.word	0xffffffff


	//   ....[111]....
        /*02f0*/ 	.word	0xffffffff


	//   ....[112]....
        /*02f4*/ 	.word	0xffffffff


	//   ....[113]....
        /*02f8*/ 	.word	0xffffffff


	//   ....[114]....
        /*02fc*/ 	.word	0xffffffff


	//   ....[115]....
        /*0300*/ 	.word	0xffffffff


	//   ....[116]....
        /*0304*/ 	.word	0xffffffff


	//   ....[117]....
        /*0308*/ 	.word	0xffffffff


	//   ....[118]....
        /*030c*/ 	.word	0xffffffff


	//   ....[119]....
        /*0310*/ 	.word	0xffffffff


	//   ....[120]....
        /*0314*/ 	.word	0xffffffff


	//   ....[121]....
        /*0318*/ 	.word	0xffffffff


	//   ....[122]....
        /*031c*/ 	.word	0xffffffff


	//   ....[123]....
        /*0320*/ 	.word	0xffffffff


	//   ....[124]....
        /*0324*/ 	.word	0xffffffff


	//   ....[125]....
        /*0328*/ 	.word	0xffffffff


	//   ....[126]....
        /*032c*/ 	.word	0xffffffff


	//   ....[127]....
        /*0330*/ 	.word	0xffffffff


	//   ....[128]....
        /*0334*/ 	.word	0xffffffff


	//   ....[129]....
        /*0338*/ 	.word	0xffffffff


	//   ....[130]....
        /*033c*/ 	.word	0xffffffff


	//   ....[131]....
        /*0340*/ 	.word	0xffffffff


	//   ....[132]....
        /*0344*/ 	.word	0xffffffff


	//   ....[133]....
        /*0348*/ 	.word	0xffffffff


	//   ....[134]....
        /*034c*/ 	.word	0xffffffff


	//   ....[135]....
        /*0350*/ 	.word	0xffffffff


	//   ....[136]....
        /*0354*/ 	.word	0xffffffff


	//   ....[137]....
        /*0358*/ 	.word	0xffffffff


	//   ....[138]....
        /*035c*/ 	.word	0xffffffff


	//   ....[139]....
        /*0360*/ 	.word	0xffffffff


	//   ....[140]....
        /*0364*/ 	.word	0xffffffff


	//   ....[141]....
        /*0368*/ 	.word	0xffffffff


	//   ....[142]....
        /*036c*/ 	.word	0xffffffff


	//   ....[143]....
        /*0370*/ 	.word	0xffffffff


	//   ....[144]....
        /*0374*/ 	.word	0xffffffff


	//   ....[145]....
        /*0378*/ 	.word	0xffffffff


	//   ....[146]....
        /*037c*/ 	.word	0xffffffff


	//   ....[147]....
        /*0380*/ 	.word	0xffffffff


	//   ....[148]....
        /*0384*/ 	.word	0xffffffff


	//   ....[149]....
        /*0388*/ 	.word	0xffffffff


	//   ....[150]....
        /*038c*/ 	.word	0xffffffff


	//   ....[151]....
        /*0390*/ 	.word	0xffffffff


	//   ....[152]....
        /*0394*/ 	.word	0xffffffff


	//   ....[153]....
        /*0398*/ 	.word	0xffffffff


	//   ....[154]....
        /*039c*/ 	.word	0xffffffff


	//   ....[155]....
        /*03a0*/ 	.word	0xffffffff


	//   ....[156]....
        /*03a4*/ 	.word	0xffffffff


	//   ....[157]....
        /*03a8*/ 	.word	0xffffffff


	//   ....[158]....
        /*03ac*/ 	.word	0xffffffff


	//   ....[159]....
        /*03b0*/ 	.word	0xffffffff


	//   ....[160]....
        /*03b4*/ 	.word	0xffffffff


	//   ....[161]....
        /*03b8*/ 	.word	0xffffffff


	//   ....[162]....
        /*03bc*/ 	.word	0xffffffff


	//   ....[163]....
        /*03c0*/ 	.word	0xffffffff


	//   ....[164]....
        /*03c4*/ 	.word	0xffffffff


	//   ....[165]....
        /*03c8*/ 	.word	0xffffffff


	//   ....[166]....
        /*03cc*/ 	.word	0xffffffff


	//   ....[167]....
        /*03d0*/ 	.word	0xffffffff


	//   ....[168]....
        /*03d4*/ 	.word	0xffffffff


	//   ....[169]....
        /*03d8*/ 	.word	0xffffffff


	//   ....[170]....
        /*03dc*/ 	.word	0xffffffff


	//   ....[171]....
        /*03e0*/ 	.word	0xffffffff


	//   ....[172]....
        /*03e4*/ 	.word	0xffffffff


	//   ....[173]....
        /*03e8*/ 	.word	0xffffffff


	//   ....[174]....
        /*03ec*/ 	.word	0xffffffff


	//   ....[175]....
        /*03f0*/ 	.word	0xffffffff


	//   ....[176]....
        /*03f4*/ 	.word	0xffffffff


	//   ....[177]....
        /*03f8*/ 	.word	0xffffffff


	//   ....[178]....
        /*03fc*/ 	.word	0xffffffff


	//   ....[179]....
        /*0400*/ 	.word	0xffffffff


	//   ....[180]....
        /*0404*/ 	.word	0xffffffff


	//   ....[181]....
        /*0408*/ 	.word	0xffffffff


	//   ....[182]....
        /*040c*/ 	.word	0xffffffff


	//   ....[183]....
        /*0410*/ 	.word	0xffffffff


	//   ....[184]....
        /*0414*/ 	.word	0xffffffff


	//   ....[185]....
        /*0418*/ 	.word	0xffffffff


	//   ....[186]....
        /*041c*/ 	.word	0xffffffff


	//   ....[187]....
        /*0420*/ 	.word	0xffffffff


	//   ....[188]....
        /*0424*/ 	.word	0xffffffff


	//   ....[189]....
        /*0428*/ 	.word	0xffffffff


	//   ....[190]....
        /*042c*/ 	.word	0xffffffff


	//   ....[191]....
        /*0430*/ 	.word	0xffffffff


	//   ....[192]....
        /*0434*/ 	.word	0xffffffff


	//   ....[193]....
        /*0438*/ 	.word	0xffffffff


	//   ....[194]....
        /*043c*/ 	.word	0xffffffff


	//   ....[195]....
        /*0440*/ 	.word	0xffffffff


	//   ....[196]....
        /*0444*/ 	.word	0xffffffff


	//   ....[197]....
        /*0448*/ 	.word	0xffffffff


	//   ....[198]....
        /*044c*/ 	.word	0xffffffff


	//   ....[199]....
        /*0450*/ 	.word	0xffffffff


	//   ....[200]....
        /*0454*/ 	.word	0xffffffff


	//   ....[201]....
        /*0458*/ 	.word	0xffffffff


	//   ....[202]....
        /*045c*/ 	.word	0xffffffff


	//   ....[203]....
        /*0460*/ 	.word	0xffffffff


	//   ....[204]....
        /*0464*/ 	.word	0xffffffff


	//   ....[205]....
        /*0468*/ 	.word	0xffffffff


	//   ....[206]....
        /*046c*/ 	.word	0xffffffff


	//   ....[207]....
        /*0470*/ 	.word	0xffffffff


	//   ....[208]....
        /*0474*/ 	.word	0xffffffff


	//   ....[209]....
        /*0478*/ 	.word	0x0500000f


	//   ....[210]....
        /*047c*/ 	.word	0x0500000f


	//   ....[211]....
        /*0480*/ 	.word	0x0500000f


	//   ....[212]....
        /*0484*/ 	.word	0x0500000f


	//   ....[213]....
        /*0488*/ 	.word	0x0500000f


	//   ....[214]....
        /*048c*/ 	.word	0x0500000f


	//   ....[215]....
        /*0490*/ 	.word	0x0500000f


	//   ....[216]....
        /*0494*/ 	.word	0x0500000f


	//   ....[217]....
        /*0498*/ 	.word	0x0500000f


	//   ....[218]....
        /*049c*/ 	.word	0x0500000f


	//   ....[219]....
        /*04a0*/ 	.word	0x0500000f


	//   ....[220]....
        /*04a4*/ 	.word	0x0500000f


	//   ....[221]....
        /*04a8*/ 	.word	0x0500000f


	//   ....[222]....
        /*04ac*/ 	.word	0x0500000f


	//   ....[223]....
        /*04b0*/ 	.word	0x0500000f


	//   ....[224]....
        /*04b4*/ 	.word	0x0500000f


	//   ....[225]....
        /*04b8*/ 	.word	0x0500000f


	//   ....[226]....
        /*04bc*/ 	.word	0x0500000f


	//   ....[227]....
        /*04c0*/ 	.word	0x0500000f


	//   ....[228]....
        /*04c4*/ 	.word	0x0500000f


	//   ....[229]....
        /*04c8*/ 	.word	0x0500000f


	//   ....[230]....
        /*04cc*/ 	.word	0x0500000f


	//   ....[231]....
        /*04d0*/ 	.word	0x0500000f


	//   ....[232]....
        /*04d4*/ 	.word	0x0500000f


	//   ....[233]....
        /*04d8*/ 	.word	0x0500000f


	//   ....[234]....
        /*04dc*/ 	.word	0x0500000f


	//   ....[235]....
        /*04e0*/ 	.word	0x0500000f


	//   ....[236]....
        /*04e4*/ 	.word	0x0500000f


	//   ....[237]....
        /*04e8*/ 	.word	0x0500000f


	//   ....[238]....
        /*04ec*/ 	.word	0x0500000f


	//   ....[239]....
        /*04f0*/ 	.word	0x0500000f


	//   ....[240]....
        /*04f4*/ 	.word	0x0500000f


	//   ....[241]....
        /*04f8*/ 	.word	0x0500000f


	//   ....[242]....
        /*04fc*/ 	.word	0x0500000f


	//   ....[243]....
        /*0500*/ 	.word	0x0500000f


	//   ....[244]....
        /*0504*/ 	.word	0x0500000f


	//   ....[245]....
        /*0508*/ 	.word	0x0500000f


	//   ....[246]....
        /*050c*/ 	.word	0x0500000f


	//   ....[247]....
        /*0510*/ 	.word	0x0500000f


	//   ....[248]....
        /*0514*/ 	.word	0x0500000f


	//   ....[249]....
        /*0518*/ 	.word	0x0500000f


	//   ....[250]....
        /*051c*/ 	.word	0x0500000f


	//   ....[251]....
        /*0520*/ 	.word	0x0500000f


	//   ....[252]....
        /*0524*/ 	.word	0x0500000f


	//   ....[253]....
        /*0528*/ 	.word	0x0500000f


	//   ....[254]....
        /*052c*/ 	.word	0x0500000f


	//   ....[255]....
        /*0530*/ 	.word	0x0500000f


	//   ....[0]....
        /*0534*/ 	.word	0x0500000f


	//   ....[1]....
        /*0538*/ 	.word	0x0500000f


	//   ....[2]....
        /*053c*/ 	.word	0x0500000f


	//   ....[3]....
        /*0540*/ 	.word	0x0500000f


	//   ....[4]....
        /*0544*/ 	.word	0x0500000f


	//   ....[5]....
        /*0548*/ 	.word	0x0500000f


	//   ....[6]....
        /*054c*/ 	.word	0x0500000f


	//   ....[7]....
        /*0550*/ 	.word	0x0500000f


	//   ....[8]....
        /*0554*/ 	.word	0x0500000f


	//   ....[9]....
        /*0558*/ 	.word	0x0500000f


	//   ....[10]....
        /*055c*/ 	.word	0x0500000f


	//   ....[11]....
        /*0560*/ 	.word	0x0500000f


	//   ....[12]....
        /*0564*/ 	.word	0x0500000f


	//   ....[13]....
        /*0568*/ 	.word	0x0500000f


	//   ....[14]....
        /*056c*/ 	.word	0x0500000f


	//   ....[15]....
        /*0570*/ 	.word	0x0500000f


	//   ....[16]....
        /*0574*/ 	.word	0x0500000f


	//   ....[17]....
        /*0578*/ 	.word	0x0500000f


	//   ....[18]....
        /*057c*/ 	.word	0x0500000f


	//   ....[19]....
        /*0580*/ 	.word	0x0500000f


	//   ....[20]....
        /*0584*/ 	.word	0x0500000f


	//   ....[21]....
        /*0588*/ 	.word	0x0500000f


	//   ....[22]....
        /*058c*/ 	.word	0x0500000f


	//   ....[23]....
        /*0590*/ 	.word	0x0500000f


	//   ....[24]....
        /*0594*/ 	.word	0x0500000f


	//   ....[25]....
        /*0598*/ 	.word	0x0500000f


	//   ....[26]....
        /*059c*/ 	.word	0x0500000f


	//   ....[27]....
        /*05a0*/ 	.word	0x0500000f


	//   ....[28]....
        /*05a4*/ 	.word	0x0500000f


	//   ....[29]....
        /*05a8*/ 	.word	0x0500000f


	//   ....[30]....
        /*05ac*/ 	.word	0x0500000f


	//   ....[31]....
        /*05b0*/ 	.word	0x0500000f


	//   ....[32]....
        /*05b4*/ 	.word	0x0500000f


	//   ....[33]....
        /*05b8*/ 	.word	0x0500000f


	//   ....[34]....
        /*05bc*/ 	.word	0x0500000f


	//   ....[35]....
        /*05c0*/ 	.word	0x0500000f


	//   ....[36]....
        /*05c4*/ 	.word	0x0500000f


	//   ....[37]....
        /*05c8*/ 	.word	0x0500000f


	//   ....[38]....
        /*05cc*/ 	.word	0x0500000f


	//   ....[39]....
        /*05d0*/ 	.word	0x0500000f


	//   ....[40]....
        /*05d4*/ 	.word	0x0500000f


	//   ....[41]....
        /*05d8*/ 	.word	0x0500000f


	//   ....[42]....
        /*05dc*/ 	.word	0x0500000f


	//   ....[43]....
        /*05e0*/ 	.word	0x0500000f


	//   ....[44]....
        /*05e4*/ 	.word	0x0500000f


	//   ....[45]....
        /*05e8*/ 	.word	0x0500000f


	//   ....[46]....
        /*05ec*/ 	.word	0x0500000f


	//   ....[47]....
        /*05f0*/ 	.word	0x0500000f


	//   ....[48]....
        /*05f4*/ 	.word	0x0500000f


	//   ....[49]....
        /*05f8*/ 	.word	0x0500000f


	//   ....[50]....
        /*05fc*/ 	.word	0x0500000f


	//----- nvinfo : EIATTR_COOP_GROUP_INSTR_OFFSETS
	.align		4
.L_291:
        /*0600*/ 	.byte	0x04, 0x28
        /*0602*/ 	.short	(.L_293 - .L_292)


	//   ....[0]....
.L_292:
        /*0604*/ 	.word	0x00000080


	//   ....[1]....
        /*0608*/ 	.word	0x00000090


	//   ....[2]....
        /*060c*/ 	.word	0x000002d0


	//   ....[3]....
        /*0610*/ 	.word	0x00000430


	//   ....[4]....
        /*0614*/ 	.word	0x00000550


	//   ....[5]....
        /*0618*/ 	.word	0x000006b0


	//   ....[6]....
        /*061c*/ 	.word	0x00001870


	//   ....[7]....
        /*0620*/ 	.word	0x00002530


	//   ....[8]....
        /*0624*/ 	.word	0x00002560


	//   ....[9]....
        /*0628*/ 	.word	0x00002e30


	//   ....[10]....
        /*062c*/ 	.word	0x00002f00


	//   ....[11]....
        /*0630*/ 	.word	0x000039f0


	//   ....[12]....
        /*0634*/ 	.word	0x00003a40


	//   ....[13]....
        /*0638*/ 	.word	0x00005750


	//   ....[14]....
        /*063c*/ 	.word	0x00005770


	//   ....[15]....
        /*0640*/ 	.word	0x00005fa0


	//   ....[16]....
        /*0644*/ 	.word	0x000060a0


	//   ....[17]....
        /*0648*/ 	.word	0x00006ae0


	//   ....[18]....
        /*064c*/ 	.word	0x00006b50


	//   ....[19]....
        /*0650*/ 	.word	0x00009070


	//   ....[20]....
        /*0654*/ 	.word	0x00009080


	//   ....[21]....
        /*0658*/ 	.word	0x000090b0


	//   ....[22]....
        /*065c*/ 	.word	0x000090c0


	//   ....[23]....
        /*0660*/ 	.word	0x0000ab70


	//   ....[24]....
        /*0664*/ 	.word	0x0000ab80


	//   ....[25]....
        /*0668*/ 	.word	0x0000ac00


	//   ....[26]....
        /*066c*/ 	.word	0x0000ac10


	//   ....[27]....
        /*0670*/ 	.word	0x0000bb90


	//   ....[28]....
        /*0674*/ 	.word	0x0000bba0


	//   ....[29]....
        /*0678*/ 	.word	0x0000bbb0


	//   ....[30]....
        /*067c*/ 	.word	0x0000bbc0


	//   ....[31]....
        /*0680*/ 	.word	0x0000bbd0


	//   ....[32]....
        /*0684*/ 	.word	0x0000bbe0


	//   ....[33]....
        /*0688*/ 	.word	0x0000bbf0


	//   ....[34]....
        /*068c*/ 	.word	0x0000bc00


	//   ....[35]....
        /*0690*/ 	.word	0x0000bc30


	//   ....[36]....
        /*0694*/ 	.word	0x0000bc40


	//   ....[37]....
        /*0698*/ 	.word	0x0000bc70


	//   ....[38]....
        /*069c*/ 	.word	0x0000bc80


	//   ....[39]....
        /*06a0*/ 	.word	0x0000bcb0


	//   ....[40]....
        /*06a4*/ 	.word	0x0000bcc0


	//   ....[41]....
        /*06a8*/ 	.word	0x0000bcf0


	//   ....[42]....
        /*06ac*/ 	.word	0x0000bd00


	//   ....[43]....
        /*06b0*/ 	.word	0x0000bd30


	//   ....[44]....
        /*06b4*/ 	.word	0x0000bd40


	//   ....[45]....
        /*06b8*/ 	.word	0x0000bd70


	//   ....[46]....
        /*06bc*/ 	.word	0x0000bd80


	//   ....[47]....
        /*06c0*/ 	.word	0x0000bda0


	//   ....[48]....
        /*06c4*/ 	.word	0x0000bdb0


	//   ....[49]....
        /*06c8*/ 	.word	0x0000bde0


	//   ....[50]....
        /*06cc*/ 	.word	0x0000be00


	//   ....[51]....
        /*06d0*/ 	.word	0x0000be10


	//   ....[52]....
        /*06d4*/ 	.word	0x0000be40


	//   ....[53]....
        /*06d8*/ 	.word	0x0000be90


	//   ....[54]....
        /*06dc*/ 	.word	0x0000bea0


	//   ....[55]....
        /*06e0*/ 	.word	0x0000bed0


	//   ....[56]....
        /*06e4*/ 	.word	0x0000bf00


	//   ....[57]....
        /*06e8*/ 	.word	0x0000bf20


	//   ....[58]....
        /*06ec*/ 	.word	0x0000bf30


	//   ....[59]....
        /*06f0*/ 	.word	0x0000c4d0


	//   ....[60]....
        /*06f4*/ 	.word	0x0000c510


	//   ....[61]....
        /*06f8*/ 	.word	0x0000c550


	//   ....[62]....
        /*06fc*/ 	.word	0x0000c590


	//   ....[63]....
        /*0700*/ 	.word	0x0000cb00


	//   ....[64]....
        /*0704*/ 	.word	0x0000cb40


	//   ....[65]....
        /*0708*/ 	.word	0x0000cc00


	//   ....[66]....
        /*070c*/ 	.word	0x0000cc20


	//   ....[67]....
        /*0710*/ 	.word	0x0000cce0


	//   ....[68]....
        /*0714*/ 	.word	0x0000cd00


	//   ....[69]....
        /*0718*/ 	.word	0x0000cdd0


	//   ....[70]....
        /*071c*/ 	.word	0x0000cdf0


	//   ....[71]....
        /*0720*/ 	.word	0x0000d6b0


	//   ....[72]....
        /*0724*/ 	.word	0x0000d6d0


	//   ....[73]....
        /*0728*/ 	.word	0x0000d790


	//   ....[74]....
        /*072c*/ 	.word	0x0000d7b0


	//   ....[75]....
        /*0730*/ 	.word	0x0000d870


	//   ....[76]....
        /*0734*/ 	.word	0x0000d890


	//   ....[77]....
        /*0738*/ 	.word	0x0000d960


	//   ....[78]....
        /*073c*/ 	.word	0x0000d980


	//   ....[79]....
        /*0740*/ 	.word	0x0000dac0


	//   ....[80]....
        /*0744*/ 	.word	0x0000dc70


	//   ....[81]....
        /*0748*/ 	.word	0x0000dca0


	//   ....[82]....
        /*074c*/ 	.word	0x0000dcd0


	//   ....[83]....
        /*0750*/ 	.word	0x0000dd00


	//   ....[84]....
        /*0754*/ 	.word	0x0000dd30


	//   ....[85]....
        /*0758*/ 	.word	0x0000dd70


	//   ....[86]....
        /*075c*/ 	.word	0x0000dec0


	//   ....[87]....
        /*0760*/ 	.word	0x0000def0


	//   ....[88]....
        /*0764*/ 	.word	0x0000df20


	//   ....[89]....
        /*0768*/ 	.word	0x0000df50


	//   ....[90]....
        /*076c*/ 	.word	0x0000df80


	//   ....[91]....
        /*0770*/ 	.word	0x0000dfc0


	//   ....[92]....
        /*0774*/ 	.word	0x0000e040


	//   ....[93]....
        /*0778*/ 	.word	0x0000e0e0


	//   ....[94]....
        /*077c*/ 	.word	0x0000e180


	//   ....[95]....
        /*0780*/ 	.word	0x0000ff40


	//   ....[96]....
        /*0784*/ 	.word	0x0000ff70


	//   ....[97]....
        /*0788*/ 	.word	0x00010010


	//   ....[98]....
        /*078c*/ 	.word	0x00010020


	//   ....[99]....
        /*0790*/ 	.word	0x00010070


	//   ....[100]....
        /*0794*/ 	.word	0x00010080


	//   ....[101]....
        /*0798*/ 	.word	0x000100d0


	//   ....[102]....
        /*079c*/ 	.word	0x000100e0


	//   ....[103]....
        /*07a0*/ 	.word	0x00010130


	//   ....[104]....
        /*07a4*/ 	.word	0x00010140


	//   ....[105]....
        /*07a8*/ 	.word	0x00010190


	//   ....[106]....
        /*07ac*/ 	.word	0x000101a0


	//   ....[107]....
        /*07b0*/ 	.word	0x000101f0


	//   ....[108]....
        /*07b4*/ 	.word	0x00010200


	//   ....[109]....
        /*07b8*/ 	.word	0x00010210


	//   ....[110]....
        /*07bc*/ 	.word	0x00010260


	//   ....[111]....
        /*07c0*/ 	.word	0x000102b0


	//   ....[112]....
        /*07c4*/ 	.word	0x000102c0


	//   ....[113]....
        /*07c8*/ 	.word	0x000102d0


	//   ....[114]....
        /*07cc*/ 	.word	0x00010330


	//   ....[115]....
        /*07d0*/ 	.word	0x000107c0


	//   ....[116]....
        /*07d4*/ 	.word	0x000107f0


	//   ....[117]....
        /*07d8*/ 	.word	0x00010820


	//   ....[118]....
        /*07dc*/ 	.word	0x00010870


	//   ....[119]....
        /*07e0*/ 	.word	0x00010890


	//   ....[120]....
        /*07e4*/ 	.word	0x000108f0


	//   ....[121]....
        /*07e8*/ 	.word	0x00010930


	//   ....[122]....
        /*07ec*/ 	.word	0x00010960


	//   ....[123]....
        /*07f0*/ 	.word	0x000109b0


	//   ....[124]....
        /*07f4*/ 	.word	0x000109e0


	//   ....[125]....
        /*07f8*/ 	.word	0x00010a30


	//   ....[126]....
        /*07fc*/ 	.word	0x00010a50


	//   ....[127]....
        /*0800*/ 	.word	0x00010aa0


	//   ....[128]....
        /*0804*/ 	.word	0x00010ac0


	//   ....[129]....
        /*0808*/ 	.word	0x00010ad0


	//   ....[130]....
        /*080c*/ 	.word	0x00010b10


	//   ....[131]....
        /*0810*/ 	.word	0x00010b70


	//   ....[132]....
        /*0814*/ 	.word	0x00010b90


	//   ....[133]....
        /*0818*/ 	.word	0x00010bb0


	//   ....[134]....
        /*081c*/ 	.word	0x00010c00


	//   ....[135]....
        /*0820*/ 	.word	0x00011300


	//   ....[136]....
        /*0824*/ 	.word	0x00011330


	//   ....[137]....
        /*0828*/ 	.word	0x00011360


	//   ....[138]....
        /*082c*/ 	.word	0x000113a0


	//   ....[139]....
        /*0830*/ 	.word	0x000113f0


	//   ....[140]....
        /*0834*/ 	.word	0x00011410


	//   ....[141]....
        /*0838*/ 	.word	0x00011460


	//   ....[142]....
        /*083c*/ 	.word	0x00011480


	//   ....[143]....
        /*0840*/ 	.word	0x000114d0


	//   ....[144]....
        /*0844*/ 	.word	0x000114f0


	//   ....[145]....
        /*0848*/ 	.word	0x00011540


	//   ....[146]....
        /*084c*/ 	.word	0x00011560


	//   ....[147]....
        /*0850*/ 	.word	0x000115b0


	//   ....[148]....
        /*0854*/ 	.word	0x000115d0


	//   ....[149]....
        /*0858*/ 	.word	0x00011610


	//   ....[150]....
        /*085c*/ 	.word	0x00011630


	//   ....[151]....
        /*0860*/ 	.word	0x00011f60


	//   ....[152]....
        /*0864*/ 	.word	0x00011f80


	//   ....[153]....
        /*0868*/ 	.word	0x00011f90


	//   ....[154]....
        /*086c*/ 	.word	0x00011fa0


	//   ....[155]....
        /*0870*/ 	.word	0x00011fb0


	//   ....[156]....
        /*0874*/ 	.word	0x00011fc0


	//   ....[157]....
        /*0878*/ 	.word	0x00012010


	//   ....[158]....
        /*087c*/ 	.word	0x00012050


	//   ....[159]....
        /*0880*/ 	.word	0x00012080


	//   ....[160]....
        /*0884*/ 	.word	0x00012090


	//   ....[161]....
        /*0888*/ 	.word	0x000120d0


	//   ....[162]....
        /*088c*/ 	.word	0x000120e0


	//   ....[163]....
        /*0890*/ 	.word	0x00012120


	//   ....[164]....
        /*0894*/ 	.word	0x00012130


	//   ....[165]....
        /*0898*/ 	.word	0x00012170


	//   ....[166]....
        /*089c*/ 	.word	0x00012180


	//   ....[167]....
        /*08a0*/ 	.word	0x00012190


	//   ....[168]....
        /*08a4*/ 	.word	0x000121a0


	//   ....[169]....
        /*08a8*/ 	.word	0x000121b0


	//   ....[170]....
        /*08ac*/ 	.word	0x00012250


	//   ....[171]....
        /*08b0*/ 	.word	0x00012610


	//   ....[172]....
        /*08b4*/ 	.word	0x00012620


	//   ....[173]....
        /*08b8*/ 	.word	0x00012630


	//   ....[174]....
        /*08bc*/ 	.word	0x00012640


	//   ....[175]....
        /*08c0*/ 	.word	0x00012650


	//   ....[176]....
        /*08c4*/ 	.word	0x00012660


	//   ....[177]....
        /*08c8*/ 	.word	0x00012680


	//   ....[178]....
        /*08cc*/ 	.word	0x000126d0


	//   ....[179]....
        /*08d0*/ 	.word	0x00012710


	//   ....[180]....
        /*08d4*/ 	.word	0x00012730


	//   ....[181]....
        /*08d8*/ 	.word	0x00012750


	//   ....[182]....
        /*08dc*/ 	.word	0x00012780


	//   ....[183]....
        /*08e0*/ 	.word	0x000127a0


	//   ....[184]....
        /*08e4*/ 	.word	0x000127d0


	//   ....[185]....
        /*08e8*/ 	.word	0x000127f0


	//   ....[186]....
        /*08ec*/ 	.word	0x00012820


	//   ....[187]....
        /*08f0*/ 	.word	0x00012830


	//   ....[188]....
        /*08f4*/ 	.word	0x00012840


	//   ....[189]....
        /*08f8*/ 	.word	0x00012850


	//   ....[190]....
        /*08fc*/ 	.word	0x00012860


	//   ....[191]....
        /*0900*/ 	.word	0x00013ad0


	//   ....[192]....
        /*0904*/ 	.word	0x00013b00


	//   ....[193]....
        /*0908*/ 	.word	0x00013b30


	//   ....[194]....
        /*090c*/ 	.word	0x00013b70


	//   ....[195]....
        /*0910*/ 	.word	0x00013b80


	//   ....[196]....
        /*0914*/ 	.word	0x00013bb0


	//   ....[197]....
        /*0918*/ 	.word	0x00013be0


	//   ....[198]....
        /*091c*/ 	.word	0x00013bf0


	//   ....[199]....
        /*0920*/ 	.word	0x00013d30


	//   ....[200]....
        /*0924*/ 	.word	0x00013d60


	//   ....[201]....
        /*0928*/ 	.word	0x00013d90


	//   ....[202]....
        /*092c*/ 	.word	0x00013dc0


	//   ....[203]....
        /*0930*/ 	.word	0x00013df0


	//   ....[204]....
        /*0934*/ 	.word	0x00013e30


	//   ....[205]....
        /*0938*/ 	.word	0x00013ee0


	//   ....[206]....
        /*093c*/ 	.word	0x00013f80


	//   ....[207]....
        /*0940*/ 	.word	0x00014030


	//   ....[208]....
        /*0944*/ 	.word	0x00014620


	//   ....[209]....
        /*0948*/ 	.word	0x00014c30


	//   ....[210]....
        /*094c*/ 	.word	0x00014d10


	//   ....[211]....
        /*0950*/ 	.word	0x00014e00


	//   ....[212]....
        /*0954*/ 	.word	0x00014e60


	//   ....[213]....
        /*0958*/ 	.word	0x00014f20


	//   ....[214]....
        /*095c*/ 	.word	0x00014f80


	//   ....[215]....
        /*0960*/ 	.word	0x00015040


	//   ....[216]....
        /*0964*/ 	.word	0x000150a0


	//   ....[217]....
        /*0968*/ 	.word	0x00015160


	//   ....[218]....
        /*096c*/ 	.word	0x000151c0


	//   ....[219]....
        /*0970*/ 	.word	0x00015280


	//   ....[220]....
        /*0974*/ 	.word	0x000152e0


	//   ....[221]....
        /*0978*/ 	.word	0x000153a0


	//   ....[222]....
        /*097c*/ 	.word	0x00015400


	//   ....[223]....
        /*0980*/ 	.word	0x000154c0


	//   ....[224]....
        /*0984*/ 	.word	0x00015520


	//   ....[225]....
        /*0988*/ 	.word	0x000155e0


	//   ....[226]....
        /*098c*/ 	.word	0x00015640


	//   ....[227]....
        /*0990*/ 	.word	0x00015700


	//   ....[228]....
        /*0994*/ 	.word	0x00015760


	//   ....[229]....
        /*0998*/ 	.word	0x00015830


	//   ....[230]....
        /*099c*/ 	.word	0x000159f0


	//   ....[231]....
        /*09a0*/ 	.word	0x00015a80


	//   ....[232]....
        /*09a4*/ 	.word	0x00015b50


	//   ....[233]....
        /*09a8*/ 	.word	0x00015ba0


	//   ....[234]....
        /*09ac*/ 	.word	0x00015c70


	//   ....[235]....
        /*09b0*/ 	.word	0x00015cc0


	//   ....[236]....
        /*09b4*/ 	.word	0x00015d40


	//   ....[237]....
        /*09b8*/ 	.word	0x00015df0


	//   ....[238]....
        /*09bc*/ 	.word	0x00015e70


	//   ....[239]....
        /*09c0*/ 	.word	0x00015f20


	//   ....[240]....
        /*09c4*/ 	.word	0x00015fa0


	//   ....[241]....
        /*09c8*/ 	.word	0x00016050


	//   ....[242]....
        /*09cc*/ 	.word	0x000160d0


	//   ....[243]....
        /*09d0*/ 	.word	0x00016170


	//   ....[244]....
        /*09d4*/ 	.word	0x000161f0


	//   ....[245]....
        /*09d8*/ 	.word	0x00016290


	//   ....[246]....
        /*09dc*/ 	.word	0x00016300


	//   ....[247]....
        /*09e0*/ 	.word	0x000163b0


	//   ....[248]....
        /*09e4*/ 	.word	0x00016430


	//   ....[249]....
        /*09e8*/ 	.word	0x000164d0


	//   ....[250]....
        /*09ec*/ 	.word	0x00016570


	//   ....[251]....
        /*09f0*/ 	.word	0x000165e0


	//   ....[252]....
        /*09f4*/ 	.word	0x00016660


	//   ....[253]....
        /*09f8*/ 	.word	0x00016710


	//   ....[254]....
        /*09fc*/ 	.word	0x00016770


	//   ....[255]....
        /*0a00*/ 	.word	0x00016830


	//   ....[0]....
        /*0a04*/ 	.word	0x00016890


	//   ....[1]....
        /*0a08*/ 	.word	0x00016950


	//   ....[2]....
        /*0a0c*/ 	.word	0x000169b0


	//   ....[3]....
        /*0a10*/ 	.word	0x00016a70


	//   ....[4]....
        /*0a14*/ 	.word	0x00016ad0


	//   ....[5]....
        /*0a18*/ 	.word	0x00016b80


	//   ....[6]....
        /*0a1c*/ 	.word	0x00016be0


	//   ....[7]....
        /*0a20*/ 	.word	0x00016ca0


	//   ....[8]....
        /*0a24*/ 	.word	0x00016d00


	//   ....[9]....
        /*0a28*/ 	.word	0x00016da0


	//   ....[10]....
        /*0a2c*/ 	.word	0x00016ed0


	//   ....[11]....
        /*0a30*/ 	.word	0x00016f70


	//   ....[12]....
        /*0a34*/ 	.word	0x00016fd0


	//   ....[13]....
        /*0a38*/ 	.word	0x00017080


	//   ....[14]....
        /*0a3c*/ 	.word	0x00017100


	//   ....[15]....
        /*0a40*/ 	.word	0x00017190


	//   ....[16]....
        /*0a44*/ 	.word	0x00017220


	//   ....[17]....
        /*0a48*/ 	.word	0x000172b0


	//   ....[18]....
        /*0a4c*/ 	.word	0x00017310


	//   ....[19]....
        /*0a50*/ 	.word	0x000173c0


	//   ....[20]....
        /*0a54*/ 	.word	0x00017420


	//   ....[21]....
        /*0a58*/ 	.word	0x000174d0


	//   ....[22]....
        /*0a5c*/ 	.word	0x00017530


	//   ....[23]....
        /*0a60*/ 	.word	0x000175e0


	//   ....[24]....
        /*0a64*/ 	.word	0x00017640


	//   ....[25]....
        /*0a68*/ 	.word	0x000176f0


	//   ....[26]....
        /*0a6c*/ 	.word	0x00017780


	//   ....[27]....
        /*0a70*/ 	.word	0x00017810


	//   ....[28]....
        /*0a74*/ 	.word	0x00017890


	//   ....[29]....
        /*0a78*/ 	.word	0x00017920


	//   ....[30]....
        /*0a7c*/ 	.word	0x00017a10


	//   ....[31]....
        /*0a80*/ 	.word	0x00017aa0


	//   ....[32]....
        /*0a84*/ 	.word	0x00017b00


	//   ....[33]....
        /*0a88*/ 	.word	0x00017bb0


	//   ....[34]....
        /*0a8c*/ 	.word	0x00017c30


	//   ....[35]....
        /*0a90*/ 	.word	0x00017cc0


	//   ....[36]....
        /*0a94*/ 	.word	0x00017d50


	//   ....[37]....
        /*0a98*/ 	.word	0x00017de0


	//   ....[38]....
        /*0a9c*/ 	.word	0x00017e40


	//   ....[39]....
        /*0aa0*/ 	.word	0x00017ee0


	//   ....[40]....
        /*0aa4*/ 	.word	0x00017f40


	//   ....[41]....
        /*0aa8*/ 	.word	0x00017fe0


	//   ....[42]....
        /*0aac*/ 	.word	0x00018040


	//   ....[43]....
        /*0ab0*/ 	.word	0x000180e0


	//   ....[44]....
        /*0ab4*/ 	.word	0x00018140


	//   ....[45]....
        /*0ab8*/ 	.word	0x000181f0


	//   ....[46]....
        /*0abc*/ 	.word	0x00018250


	//   ....[47]....
        /*0ac0*/ 	.word	0x00018300


	//   ....[48]....
        /*0ac4*/ 	.word	0x00018360


	//   ....[49]....
        /*0ac8*/ 	.word	0x00018410


	//   ....[50]....
        /*0acc*/ 	.word	0x00018660


	//----- nvinfo : EIATTR_REG_RECONFIG
	.align		4
.L_293:
        /*0ad0*/ 	.byte	0x01, 0x54
	.zero		2


	//----- nvinfo : EIATTR_SYSCALL_OFFSETS
	.align		4
        /*0ad4*/ 	.byte	0x04, 0x46
        /*0ad6*/ 	.short	(.L_295 - .L_294)


	//   ....[0]....
.L_294:
        /*0ad8*/ 	.word	0x00001a50


	//   ....[1]....
        /*0adc*/ 	.word	0x0000f230


	//   ....[2]....
        /*0ae0*/ 	.word	0x0000f3a0


	//   ....[3]....
        /*0ae4*/ 	.word	0x0000f4f0


	//   ....[4]....
        /*0ae8*/ 	.word	0x0000f630


	//   ....[5]....
        /*0aec*/ 	.word	0x00010f70


	//----- nvinfo : EIATTR_MBARRIER_INSTR_OFFSETS
	.align		4
.L_295:
        /*0af0*/ 	.byte	0x04, 0x39
        /*0af2*/ 	.short	(.L_297 - .L_296)


	//   ....[0]....
.L_296:
        /*0af4*/ 	.word	0x00000180
        /*0af8*/ 	.word	0x000000ff
        /*0afc*/ 	.word	0x00022800
        /*0b00*/ 	.short	0x0100
        /*0b02*/ 	.byte	0x08
	.zero		1


	//   ....[1]....
        /*0b04*/ 	.word	0x00000190
        /*0b08*/ 	.word	0x000000ff
        /*0b0c*/ 	.word	0x00022820
        /*0b10*/ 	.short	0x0100
        /*0b12*/ 	.byte	0x08
	.zero		1


	//   ....[2]....
        /*0b14*/ 	.word	0x00000280
        /*0b18*/ 	.word	0x000000ff
        /*0b1c*/ 	.word	0x00022830
        /*0b20*/ 	.short	0x0100
        /*0b22*/ 	.byte	0x08
	.zero		1


	//   ....[3]....
        /*0b24*/ 	.word	0x00000290
        /*0b28*/ 	.word	0x000000ff
        /*0b2c*/ 	.word	0x00022840
        /*0b30*/ 	.short	0x0100
        /*0b32*/ 	.byte	0x08
	.zero		1


	//   ....[4]....
        /*0b34*/ 	.word	0x000002a0
        /*0b38*/ 	.word	0x000000ff
        /*0b3c*/ 	.word	0x00022838
        /*0b40*/ 	.short	0x0100
        /*0b42*/ 	.byte	0x08
	.zero		1


	//   ....[5]....
        /*0b44*/ 	.word	0x000002b0
        /*0b48*/ 	.word	0x000000ff
        /*0b4c*/ 	.word	0x00022848
        /*0b50*/ 	.short	0x0100
        /*0b52*/ 	.byte	0x08
	.zero		1


	//   ....[6]....
        /*0b54*/ 	.word	0x000003e0
        /*0b58*/ 	.word	0x000000ff
        /*0b5c*/ 	.word	0x00022850
        /*0b60*/ 	.short	0x0100
        /*0b62*/ 	.byte	0x08
	.zero		1


	//   ....[7]....
        /*0b64*/ 	.word	0x000003f0
        /*0b68*/ 	.word	0x000000ff
        /*0b6c*/ 	.word	0x00022860
        /*0b70*/ 	.short	0x0100
        /*0b72*/ 	.byte	0x08
	.zero		1


	//   ....[8]....
        /*0b74*/ 	.word	0x00000400
        /*0b78*/ 	.word	0x000000ff
        /*0b7c*/ 	.word	0x00022858
        /*0b80*/ 	.short	0x0100
        /*0b82*/ 	.byte	0x08
	.zero		1


	//   ....[9]....
        /*0b84*/ 	.word	0x00000410
        /*0b88*/ 	.word	0x000000ff
        /*0b8c*/ 	.word	0x00022868
        /*0b90*/ 	.short	0x0100
        /*0b92*/ 	.byte	0x08
	.zero		1


	//   ....[10]....
        /*0b94*/ 	.word	0x00000500
        /*0b98*/ 	.word	0x000000ff
        /*0b9c*/ 	.word	0x00022870
        /*0ba0*/ 	.short	0x0100
        /*0ba2*/ 	.byte	0x06
	.zero		1


	//   ....[11]....
        /*0ba4*/ 	.word	0x00000510
        /*0ba8*/ 	.word	0x000000ff
        /*0bac*/ 	.word	0x00022880
        /*0bb0*/ 	.short	0x0100
        /*0bb2*/ 	.byte	0x06
	.zero		1


	//   ....[12]....
        /*0bb4*/ 	.word	0x00000520
        /*0bb8*/ 	.word	0x000000ff
        /*0bbc*/ 	.word	0x00022878
        /*0bc0*/ 	.short	0x0100
        /*0bc2*/ 	.byte	0x06
	.zero		1


	//   ....[13]....
        /*0bc4*/ 	.word	0x00000530
        /*0bc8*/ 	.word	0x000000ff
        /*0bcc*/ 	.word	0x00022888
        /*0bd0*/ 	.short	0x0100
        /*0bd2*/ 	.byte	0x06
	.zero		1


	//   ....[14]....
        /*0bd4*/ 	.word	0x00000660
        /*0bd8*/ 	.word	0x000000ff
        /*0bdc*/ 	.word	0x00022890
        /*0be0*/ 	.short	0x0100
        /*0be2*/ 	.byte	0x08
	.zero		1


	//   ....[15]....
        /*0be4*/ 	.word	0x00000670
        /*0be8*/ 	.word	0x000000ff
        /*0bec*/ 	.word	0x000228a0
        /*0bf0*/ 	.short	0x0100
        /*0bf2*/ 	.byte	0x08
	.zero		1


	//   ....[16]....
        /*0bf4*/ 	.word	0x00000680
        /*0bf8*/ 	.word	0x000000ff
        /*0bfc*/ 	.word	0x00022898
        /*0c00*/ 	.short	0x0100
        /*0c02*/ 	.byte	0x08
	.zero		1


	//   ....[17]....
        /*0c04*/ 	.word	0x00000690
        /*0c08*/ 	.word	0x000000ff
        /*0c0c*/ 	.word	0x000228a8
        /*0c10*/ 	.short	0x0100
        /*0c12*/ 	.byte	0x08
	.zero		1


	//   ....[18]....
        /*0c14*/ 	.word	0x000007e0
        /*0c18*/ 	.word	0x000000ff
        /*0c1c*/ 	.word	0x000228b0
        /*0c20*/ 	.short	0x0100
        /*0c22*/ 	.byte	0x08
	.zero		1


	//   ....[19]....
        /*0c24*/ 	.word	0x000007f0
        /*0c28*/ 	.word	0x000000ff
        /*0c2c*/ 	.word	0x000228c0
        /*0c30*/ 	.short	0x0100
        /*0c32*/ 	.byte	0x08
	.zero		1


	//   ....[20]....
        /*0c34*/ 	.word	0x00000800
        /*0c38*/ 	.word	0x000000ff
        /*0c3c*/ 	.word	0x000228b8
        /*0c40*/ 	.short	0x0100
        /*0c42*/ 	.byte	0x08
	.zero		1


	//   ....[21]....
        /*0c44*/ 	.word	0x00000810
        /*0c48*/ 	.word	0x000000ff
        /*0c4c*/ 	.word	0x000228c8
        /*0c50*/ 	.short	0x0100
        /*0c52*/ 	.byte	0x08
	.zero		1


	//   ....[22]....
        /*0c54*/ 	.word	0x00001ad0
        /*0c58*/ 	.word	0x000000ff
        /*0c5c*/ 	.word	0x00022800
        /*0c60*/ 	.short	0x010a
        /*0c62*/ 	.byte	0x2b
	.zero		1


	//   ....[23]....
        /*0c64*/ 	.word	0x00001b50
        /*0c68*/ 	.word	0x00000000
        /*0c6c*/ 	.word	0x00022830
        /*0c70*/ 	.short	0x010a
        /*0c72*/ 	.byte	0x3f
	.zero		1


	//   ....[24]....
        /*0c74*/ 	.word	0x00001b90
        /*0c78*/ 	.word	0x00000000
        /*0c7c*/ 	.word	0x00022830
        /*0c80*/ 	.short	0x010a
        /*0c82*/ 	.byte	0x3f
	.zero		1


	//   ....[25]....
        /*0c84*/ 	.word	0x00002720
        /*0c88*/ 	.word	0x000000ff
        /*0c8c*/ 	.word	0x00000000
        /*0c90*/ 	.short	0x0101
        /*0c92*/ 	.byte	0x06
	.zero		1


	//   ....[26]....
        /*0c94*/ 	.word	0x00004b10
        /*0c98*/ 	.word	0x000000ff
        /*0c9c*/ 	.word	0x00022830
        /*0ca0*/ 	.short	0x010a
        /*0ca2*/ 	.byte	0x06
	.zero		1


	//   ....[27]....
        /*0ca4*/ 	.word	0x00004b50
        /*0ca8*/ 	.word	0x000000ff
        /*0cac*/ 	.word	0x00022830
        /*0cb0*/ 	.short	0x010a
        /*0cb2*/ 	.byte	0x06
	.zero		1


	//   ....[28]....
        /*0cb4*/ 	.word	0x000053e0
        /*0cb8*/ 	.word	0x000000ff
        /*0cbc*/ 	.word	0x00022850
        /*0cc0*/ 	.short	0x010a
        /*0cc2*/ 	.byte	0x06
	.zero		1


	//   ....[29]....
        /*0cc4*/ 	.word	0x00005420
        /*0cc8*/ 	.word	0x000000ff
        /*0ccc*/ 	.word	0x00022850
        /*0cd0*/ 	.short	0x010a
        /*0cd2*/ 	.byte	0x06
	.zero		1


	//   ....[30]....
        /*0cd4*/ 	.word	0x000057c0
        /*0cd8*/ 	.word	0x000000ff
        /*0cdc*/ 	.word	0x00000000
        /*0ce0*/ 	.short	0x0101
        /*0ce2*/ 	.byte	0x06
	.zero		1


	//   ....[31]....
        /*0ce4*/ 	.word	0x000078c0
        /*0ce8*/ 	.word	0x000000ff
        /*0cec*/ 	.word	0x00000000
        /*0cf0*/ 	.short	0x0101
        /*0cf2*/ 	.byte	0x06
	.zero		1


	//   ....[32]....
        /*0cf4*/ 	.word	0x00007fe0
        /*0cf8*/ 	.word	0x000000ff
        /*0cfc*/ 	.word	0x00022830
        /*0d00*/ 	.short	0x010a
        /*0d02*/ 	.byte	0x06
	.zero		1


	//   ....[33]....
        /*0d04*/ 	.word	0x00008020
        /*0d08*/ 	.word	0x000000ff
        /*0d0c*/ 	.word	0x00022830
        /*0d10*/ 	.short	0x010a
        /*0d12*/ 	.byte	0x06
	.zero		1


	//   ....[34]....
        /*0d14*/ 	.word	0x00008880
        /*0d18*/ 	.word	0x000000ff
        /*0d1c*/ 	.word	0x00022850
        /*0d20*/ 	.short	0x010a
        /*0d22*/ 	.byte	0x06
	.zero		1


	//   ....[35]....
        /*0d24*/ 	.word	0x000088c0
        /*0d28*/ 	.word	0x000000ff
        /*0d2c*/ 	.word	0x00022850
        /*0d30*/ 	.short	0x010a
        /*0d32*/ 	.byte	0x06
	.zero		1


	//   ....[36]....
        /*0d34*/ 	.word	0x00008c10
        /*0d38*/ 	.word	0x000000ff
        /*0d3c*/ 	.word	0x00000000
        /*0d40*/ 	.short	0x0101
        /*0d42*/ 	.byte	0x06
	.zero		1


	//   ....[37]....
        /*0d44*/ 	.word	0x0000a1c0
        /*0d48*/ 	.word	0x000000ff
        /*0d4c*/ 	.word	0x00000000
        /*0d50*/ 	.short	0x0101
        /*0d52*/ 	.byte	0x06
	.zero		1


	//   ....[38]....
        /*0d54*/ 	.word	0x0000a840
        /*0d58*/ 	.word	0x000000ff
        /*0d5c*/ 	.word	0x00022850
        /*0d60*/ 	.short	0x010a
        /*0d62*/ 	.byte	0x09
	.zero		1


	//   ....[39]....
        /*0d64*/ 	.word	0x0000a880
        /*0d68*/ 	.word	0x000000ff
        /*0d6c*/ 	.word	0x00022850
        /*0d70*/ 	.short	0x010a
        /*0d72*/ 	.byte	0x09
	.zero		1


	//   ....[40]....
        /*0d74*/ 	.word	0x0000af10
        /*0d78*/ 	.word	0x000000ff
        /*0d7c*/ 	.word	0x00000000
        /*0d80*/ 	.short	0x0101
        /*0d82*/ 	.byte	0x04
	.zero		1


	//   ....[41]....
        /*0d84*/ 	.word	0x0000cb30
        /*0d88*/ 	.word	0x00000003
        /*0d8c*/ 	.word	0x00000000
        /*0d90*/ 	.short	0x0101
        /*0d92*/ 	.byte	0x3f
	.zero		1


	//   ....[42]....
        /*0d94*/ 	.word	0x0000fc00
        /*0d98*/ 	.word	0x00000000
        /*0d9c*/ 	.word	0x00022880
        /*0da0*/ 	.short	0x010a
        /*0da2*/ 	.byte	0x3f
	.zero		1


	//   ....[43]....
        /*0da4*/ 	.word	0x00010490
        /*0da8*/ 	.word	0x00000000
        /*0dac*/ 	.word	0x00022870
        /*0db0*/ 	.short	0x0107
        /*0db2*/ 	.byte	0x3f
	.zero		1


	//   ....[44]....
        /*0db4*/ 	.word	0x00010550
        /*0db8*/ 	.word	0x00000000
        /*0dbc*/ 	.word	0x00022870
        /*0dc0*/ 	.short	0x0101
        /*0dc2*/ 	.byte	0x3f
	.zero		1


	//   ....[45]....
        /*0dc4*/ 	.word	0x00010580
        /*0dc8*/ 	.word	0x00000000
        /*0dcc*/ 	.word	0x00022840
        /*0dd0*/ 	.short	0x010a
        /*0dd2*/ 	.byte	0x3f
	.zero		1


	//   ....[46]....
        /*0dd4*/ 	.word	0x00010ca0
        /*0dd8*/ 	.word	0x00000000
        /*0ddc*/ 	.word	0x00022830
        /*0de0*/ 	.short	0x0107
        /*0de2*/ 	.byte	0x3f
	.zero		1


	//   ....[47]....
        /*0de4*/ 	.word	0x00010d60
        /*0de8*/ 	.word	0x00000000
        /*0dec*/ 	.word	0x00022830
        /*0df0*/ 	.short	0x0101
        /*0df2*/ 	.byte	0x3f
	.zero		1


	//   ....[48]....
        /*0df4*/ 	.word	0x000116e0
        /*0df8*/ 	.word	0x00000016
        /*0dfc*/ 	.word	0x00022800
        /*0e00*/ 	.short	0x0107
        /*0e02*/ 	.byte	0x3f
	.zero		1


	//   ....[49]....
        /*0e04*/ 	.word	0x000117d0
        /*0e08*/ 	.word	0x00000016
        /*0e0c*/ 	.word	0x00022800
        /*0e10*/ 	.short	0x0101
        /*0e12*/ 	.byte	0x3f
	.zero		1


	//   ....[50]....
        /*0e14*/ 	.word	0x000117f0
        /*0e18*/ 	.word	0x00000016
        /*0e1c*/ 	.word	0x00022820
        /*0e20*/ 	.short	0x010a
        /*0e22*/ 	.byte	0x3f
	.zero		1


	//   ....[51]....
        /*0e24*/ 	.word	0x00011cf0
        /*0e28*/ 	.word	0x00000000
        /*0e2c*/ 	.word	0x00022880
        /*0e30*/ 	.short	0x010a
        /*0e32*/ 	.byte	0x3f
	.zero		1


	//   ....[52]....
        /*0e34*/ 	.word	0x000122d0
        /*0e38*/ 	.word	0x00000000
        /*0e3c*/ 	.word	0x00022870
        /*0e40*/ 	.short	0x0107
        /*0e42*/ 	.byte	0x3f
	.zero		1


	//   ....[53]....
        /*0e44*/ 	.word	0x00012390
        /*0e48*/ 	.word	0x00000000
        /*0e4c*/ 	.word	0x00022870
        /*0e50*/ 	.short	0x0101
        /*0e52*/ 	.byte	0x3f
	.zero		1


	//   ....[54]....
        /*0e54*/ 	.word	0x000123c0
        /*0e58*/ 	.word	0x00000000
        /*0e5c*/ 	.word	0x00022840
        /*0e60*/ 	.short	0x010a
        /*0e62*/ 	.byte	0x3f
	.zero		1


	//   ....[55]....
        /*0e64*/ 	.word	0x00012970
        /*0e68*/ 	.word	0x00000000
        /*0e6c*/ 	.word	0x00022830
        /*0e70*/ 	.short	0x0107
        /*0e72*/ 	.byte	0x3f
	.zero		1


	//   ....[56]....
        /*0e74*/ 	.word	0x00012a30
        /*0e78*/ 	.word	0x00000000
        /*0e7c*/ 	.word	0x00022830
        /*0e80*/ 	.short	0x0101
        /*0e82*/ 	.byte	0x3f
	.zero		1


	//   ....[57]....
        /*0e84*/ 	.word	0x00012ac0
        /*0e88*/ 	.word	0x00000011
        /*0e8c*/ 	.word	0x00022870
        /*0e90*/ 	.short	0x010a
        /*0e92*/ 	.byte	0x3f
	.zero		1


	//   ....[58]....
        /*0e94*/ 	.word	0x00012b50
        /*0e98*/ 	.word	0x00000011
        /*0e9c*/ 	.word	0x00022860
        /*0ea0*/ 	.short	0x010a
        /*0ea2*/ 	.byte	0x3f
	.zero		1


	//   ....[59]....
        /*0ea4*/ 	.word	0x00013050
        /*0ea8*/ 	.word	0x00000011
        /*0eac*/ 	.word	0x00022850
        /*0eb0*/ 	.short	0x0101
        /*0eb2*/ 	.byte	0x3f
	.zero		1


	//   ....[60]....
        /*0eb4*/ 	.word	0x000130e0
        /*0eb8*/ 	.word	0x00000011
        /*0ebc*/ 	.word	0x00000000
        /*0ec0*/ 	.short	0x0101
        /*0ec2*/ 	.byte	0x3f
	.zero		1


	//   ....[61]....
        /*0ec4*/ 	.word	0x000132a0
        /*0ec8*/ 	.word	0x00000011
        /*0ecc*/ 	.word	0x00022870
        /*0ed0*/ 	.short	0x010a
        /*0ed2*/ 	.byte	0x3f
	.zero		1


	//   ....[62]....
        /*0ed4*/ 	.word	0x00013330
        /*0ed8*/ 	.word	0x00000011
        /*0edc*/ 	.word	0x00022860
        /*0ee0*/ 	.short	0x010a
        /*0ee2*/ 	.byte	0x3f
	.zero		1


	//   ....[63]....
        /*0ee4*/ 	.word	0x00013830
        /*0ee8*/ 	.word	0x00000011
        /*0eec*/ 	.word	0x00022850
        /*0ef0*/ 	.short	0x0101
        /*0ef2*/ 	.byte	0x3f
	.zero		1


	//   ....[64]....
        /*0ef4*/ 	.word	0x000138e0
        /*0ef8*/ 	.word	0x00000011
        /*0efc*/ 	.word	0x00000000
        /*0f00*/ 	.short	0x0101
        /*0f02*/ 	.byte	0x3f
	.zero		1


	//   ....[65]....
        /*0f04*/ 	.word	0x000145a0
        /*0f08*/ 	.word	0x00000005
        /*0f0c*/ 	.word	0x00022820
        /*0f10*/ 	.short	0x010a
        /*0f12*/ 	.byte	0x3f
	.zero		1


	//   ....[66]....
        /*0f14*/ 	.word	0x00014720
        /*0f18*/ 	.word	0x00000003
        /*0f1c*/ 	.word	0x00022840
        /*0f20*/ 	.short	0x010a
        /*0f22*/ 	.byte	0x3f
	.zero		1


	//   ....[67]....
        /*0f24*/ 	.word	0x000147c0
        /*0f28*/ 	.word	0x00000005
        /*0f2c*/ 	.word	0x00022840
        /*0f30*/ 	.short	0x010a
        /*0f32*/ 	.byte	0x3f
	.zero		1


	//   ....[68]....
        /*0f34*/ 	.word	0x00014800
        /*0f38*/ 	.word	0x00000003
        /*0f3c*/ 	.word	0x00022860
        /*0f40*/ 	.short	0x010a
        /*0f42*/ 	.byte	0x3f
	.zero		1


	//   ....[69]....
        /*0f44*/ 	.word	0x00014840
        /*0f48*/ 	.word	0x00000005
        /*0f4c*/ 	.word	0x00022860
        /*0f50*/ 	.short	0x010a
        /*0f52*/ 	.byte	0x3f
	.zero		1


	//   ....[70]....
        /*0f54*/ 	.word	0x00014880
        /*0f58*/ 	.word	0x00000003
        /*0f5c*/ 	.word	0x00022880
        /*0f60*/ 	.short	0x010a
        /*0f62*/ 	.byte	0x3f
	.zero		1


	//   ....[71]....
        /*0f64*/ 	.word	0x000148c0
        /*0f68*/ 	.word	0x00000005
        /*0f6c*/ 	.word	0x00022880
        /*0f70*/ 	.short	0x010a
        /*0f72*/ 	.byte	0x3f
	.zero		1


	//   ....[72]....
        /*0f74*/ 	.word	0x00014930
        /*0f78*/ 	.word	0x00000003
        /*0f7c*/ 	.word	0x00022800
        /*0f80*/ 	.short	0x010a
        /*0f82*/ 	.byte	0x3f
	.zero		1


	//   ....[73]....
        /*0f84*/ 	.word	0x00014980
        /*0f88*/ 	.word	0x00000000
        /*0f8c*/ 	.word	0x00022830
        /*0f90*/ 	.short	0x010a
        /*0f92*/ 	.byte	0x3f
	.zero		1


	//   ....[74]....
        /*0f94*/ 	.word	0x000149e0
        /*0f98*/ 	.word	0x00000005
        /*0f9c*/ 	.word	0x00022830
        /*0fa0*/ 	.short	0x010a
        /*0fa2*/ 	.byte	0x3f
	.zero		1


	//   ....[75]....
        /*0fa4*/ 	.word	0x00014a40
        /*0fa8*/ 	.word	0x00000005
        /*0fac*/ 	.word	0x00022850
        /*0fb0*/ 	.short	0x010a
        /*0fb2*/ 	.byte	0x3f
	.zero		1


	//   ....[76]....
        /*0fb4*/ 	.word	0x00014aa0
        /*0fb8*/ 	.word	0x00000005
        /*0fbc*/ 	.word	0x00022830
        /*0fc0*/ 	.short	0x010a
        /*0fc2*/ 	.byte	0x3f
	.zero		1


	//   ....[77]....
        /*0fc4*/ 	.word	0x00014b00
        /*0fc8*/ 	.word	0x00000005
        /*0fcc*/ 	.word	0x00022850
        /*0fd0*/ 	.short	0x010a
        /*0fd2*/ 	.byte	0x3f
	.zero		1


	//   ....[78]....
        /*0fd4*/ 	.word	0x00014b60
        /*0fd8*/ 	.word	0x00000006
        /*0fdc*/ 	.word	0x00022850
        /*0fe0*/ 	.short	0x010a
        /*0fe2*/ 	.byte	0x3f
	.zero		1


	//   ....[79]....
        /*0fe4*/ 	.word	0x00014c60
        /*0fe8*/ 	.word	0x00000000
        /*0fec*/ 	.word	0x00022880
        /*0ff0*/ 	.short	0x010a
        /*0ff2*/ 	.byte	0x3f
	.zero		1


	//   ....[80]....
        /*0ff4*/ 	.word	0x00015940
        /*0ff8*/ 	.word	0x00000000
        /*0ffc*/ 	.word	0x00022840
        /*1000*/ 	.short	0x010a
        /*1002*/ 	.byte	0x3f
	.zero		1


	//   ....[81]....
        /*1004*/ 	.word	0x00016dd0
        /*1008*/ 	.word	0x00000016
        /*100c*/ 	.word	0x00022820
        /*1010*/ 	.short	0x010a
        /*1012*/ 	.byte	0x3f
	.zero		1


	//   ....[82]....
        /*1014*/ 	.word	0x00016e20
        /*1018*/ 	.word	0x00000000
        /*101c*/ 	.word	0x00022880
        /*1020*/ 	.short	0x010a
        /*1022*/ 	.byte	0x3f
	.zero		1


	//   ....[83]....
        /*1024*/ 	.word	0x00017960
        /*1028*/ 	.word	0x00000000
        /*102c*/ 	.word	0x00022840
        /*1030*/ 	.short	0x010a
        /*1032*/ 	.byte	0x3f
	.zero		1


	//   ....[84]....
        /*1034*/ 	.word	0x00018440
        /*1038*/ 	.word	0x00000011
        /*103c*/ 	.word	0x00022870
        /*1040*/ 	.short	0x010a
        /*1042*/ 	.byte	0x3f
	.zero		1


	//   ....[85]....
        /*1044*/ 	.word	0x00018490
        /*1048*/ 	.word	0x00000011
        /*104c*/ 	.word	0x00022860
        /*1050*/ 	.short	0x010a
        /*1052*/ 	.byte	0x3f
	.zero		1


	//   ....[86]....
        /*1054*/ 	.word	0x000184e0
        /*1058*/ 	.word	0x00000011
        /*105c*/ 	.word	0x00022870
        /*1060*/ 	.short	0x010a
        /*1062*/ 	.byte	0x3f
	.zero		1


	//   ....[87]....
        /*1064*/ 	.word	0x00018530
        /*1068*/ 	.word	0x00000011
        /*106c*/ 	.word	0x00022860
        /*1070*/ 	.short	0x010a
        /*1072*/ 	.byte	0x3f
	.zero		1


	//   ....[88]....
        /*1074*/ 	.word	0x00018580
        /*1078*/ 	.word	0x00000005
        /*107c*/ 	.word	0x00022820
        /*1080*/ 	.short	0x010a
        /*1082*/ 	.byte	0x3f
	.zero		1


	//   ....[89]....
        /*1084*/ 	.word	0x00018720
        /*1088*/ 	.word	0x00000003
        /*108c*/ 	.word	0x00022840
        /*1090*/ 	.short	0x010a
        /*1092*/ 	.byte	0x3f
	.zero		1


	//   ....[90]....
        /*1094*/ 	.word	0x00018770
        /*1098*/ 	.word	0x00000005
        /*109c*/ 	.word	0x00022840
        /*10a0*/ 	.short	0x010a
        /*10a2*/ 	.byte	0x3f
	.zero		1


	//   ....[91]....
        /*10a4*/ 	.word	0x000187c0
        /*10a8*/ 	.word	0x00000003
        /*10ac*/ 	.word	0x00022860
        /*10b0*/ 	.short	0x010a
        /*10b2*/ 	.byte	0x3f
	.zero		1


	//   ....[92]....
        /*10b4*/ 	.word	0x00018810
        /*10b8*/ 	.word	0x00000005
        /*10bc*/ 	.word	0x00022860
        /*10c0*/ 	.short	0x010a
        /*10c2*/ 	.byte	0x3f
	.zero		1


	//   ....[93]....
        /*10c4*/ 	.word	0x00018860
        /*10c8*/ 	.word	0x00000003
        /*10cc*/ 	.word	0x00022880
        /*10d0*/ 	.short	0x010a
        /*10d2*/ 	.byte	0x3f
	.zero		1


	//----- nvinfo : EIATTR_NUM_MBARRIERS
	.align		4
.L_297:
        /*10d4*/ 	.byte	0x03, 0x38
        /*10d6*/ 	.short	0x0016


	//----- nvinfo : EIATTR_EXIT_INSTR_OFFSETS
	.align		4
        /*10d8*/ 	.byte	0x04, 0x1c
        /*10da*/ 	.short	(.L_299 - .L_298)


	//   ....[0]....
.L_298:
        /*10dc*/ 	.word	0x000009c0


	//   ....[1]....
        /*10e0*/ 	.word	0x0000da70


	//   ....[2]....
        /*10e4*/ 	.word	0x00014910


	//----- nvinfo : EIATTR_MAX_THREADS
	.align		4
.L_299:
        /*10e8*/ 	.byte	0x04, 0x05
        /*10ea*/ 	.short	(.L_301 - .L_300)
.L_300:
        /*10ec*/ 	.word	0x00000180
        /*10f0*/ 	.word	0x00000001
        /*10f4*/ 	.word	0x00000001


	//----- nvinfo : EIATTR_CRS_STACK_SIZE
	.align		4
.L_301:
        /*10f8*/ 	.byte	0x04, 0x1e
        /*10fa*/ 	.short	(.L_303 - .L_302)
.L_302:
        /*10fc*/ 	.word	0x00000000


	//----- nvinfo : EIATTR_CBANK_PARAM_SIZE
	.align		4
.L_303:
        /*1100*/ 	.byte	0x03, 0x19
        /*1102*/ 	.short	0x0af0


	//----- nvinfo : EIATTR_PARAM_CBANK
	.align		4
        /*1104*/ 	.byte	0x04, 0x0a
        /*1106*/ 	.short	(.L_305 - .L_304)
	.align		4
.L_304:
        /*1108*/ 	.word	index@(.nv.constant0._ZN7cutlass13device_kernelIN5flash11enable_sm90INS1_16FlashAttnFwdSm90INS1_25CollectiveMainloopFwdSm90ILi2EN4cute5tupleIJNS5_1CILi1EEES8_S8_EEENS6_IJNS7_ILi128EEENS7_ILi160EEESA_EEELi128ENS_12float_e4m3_tEfNS_4arch4Sm90ELb1ELb0ELb0ELb1ELb1ELb0ELb0ELb1ELb1ELb1ELb0ELb0EEENS1_21CollectiveEpilogueFwdINS6_IJSA_SA_SB_EEES9_NS_10bfloat16_tESF_Li256ELb1ELb1ELb0ELb1EEENS1_36VarlenDynamicPersistentTileSchedulerILi128ELi160ELi256ELi128ELb0ELb1ELb1ELb1ELb1ELb1EEEEEEEEEvNT_6ParamsE)
        /*110c*/ 	.short	0x0210
        /*110e*/ 	.short	0x0af0


	//----- nvinfo : EIATTR_SW_WAR
	.align		4
.L_305:
        /*1110*/ 	.byte	0x04, 0x36
        /*1112*/ 	.short	(.L_307 - .L_306)
.L_306:
        /*1114*/ 	.word	0x00000008
.L_307:


//--------------------- .nv.info._ZN7cutlass13device_kernelIN5flash11enable_sm90INS1_16FlashAttnFwdSm90INS1_25CollectiveMainloopFwdSm90ILi2EN4cute5tupleIJNS5_1CILi1EEES8_S8_EEENS6_IJNS7_ILi128EEENS7_ILi160EEESA_EEELi128ENS_12float_e4m3_tEfNS_4arch4Sm90ELb1ELb0ELb0ELb1ELb1ELb1ELb0ELb1ELb1ELb1ELb0ELb0EEENS1_21CollectiveEpilogueFwdINS6_IJSA_SA_SB_EEES9_NS_10bfloat16_tESF_Li256ELb1ELb1ELb0ELb1EEENS1_36VarlenDynamicPersistentTileSchedulerILi128ELi160ELi256ELi128ELb0ELb1ELb1ELb1ELb1ELb1EEEEEEEEEvNT_6ParamsE --------------------------
	.section	.nv.info._ZN7cutlass13device_kernelIN5flash11enable_sm90INS1_16FlashAttnFwdSm90INS1_25CollectiveMainloopFwdSm90ILi2EN4cute5tupleIJNS5_1CILi1EEES8_S8_EEENS6_IJNS7_ILi128EEENS7_ILi160EEESA_EEELi128ENS_12float_e4m3_tEfNS_4arch4Sm90ELb1ELb0ELb0ELb1ELb1ELb1ELb0ELb1ELb1ELb1ELb0ELb0EEENS1_21CollectiveEpilogueFwdINS6_IJSA_SA_SB_EEES9_NS_10bfloat16_tESF_Li256ELb1ELb1ELb0ELb1EEENS1_36VarlenDynamicPersistentTileSchedulerILi128ELi160ELi256ELi128ELb0ELb1ELb1ELb1ELb1ELb1EEEEEEEEEvNT_6ParamsE,"",@"SHT_CUDA_INFO"
	.sectionflags	@""
	.align	4


	//----- nvinfo : EIATTR_CUDA_API_VERSION
	.align		4
        /*0000*/ 	.byte	0x04, 0x37
        /*0002*/ 	.short	(.L_309 - .L_308)
.L_308:
        /*0004*/ 	.word	0x00000082


	//----- nvinfo : EIATTR_KPARAM_INFO
	.align		4
.L_309:
        /*0008*/ 	.byte	0x04, 0x17
        /*000a*/ 	.short	(.L_311 - .L_310)
.L_310:
        /*000c*/ 	.word	0x00000000
        /*0010*/ 	.short	0x0000
        /*0012*/ 	.short	0x0070
        /*0014*/ 	.byte	0x00, 0xf0, 0x01, 0x2a


	//----- nvinfo : EIATTR_SPARSE_MMA_MASK
	.align		4
.L_311:
        /*0018*/ 	.byte	0x03, 0x50
        /*001a*/ 	.short	0x0000


	//----- nvinfo : EIATTR_MAXREG_COUNT
	.align		4
        /*001c*/ 	.byte	0x03, 0x1b
        /*001e*/ 	.short	0x00a8


	//----- nvinfo : EIATTR_NUM_BARRIERS
	.align		4
        /*0020*/ 	.byte	0x02, 0x4c
        /*0022*/ 	.byte	0x10
	.zero		1


	//----- nvinfo : EIATTR_EXTERNS
	.align		4
        /*0024*/ 	.byte	0x04, 0x0f
        /*0026*/ 	.short	(.L_313 - .L_312)


	//   ....[0]....
	.align		4
.L_312:
        /*0028*/ 	.word	index@(__assertfail)


	//----- nvinfo : EIATTR_ANNOTATIONS
	.align		4
.L_313:
        /*002c*/ 	.byte	0x04, 0x55
        /*002e*/ 	.short	(.L_315 - .L_314)


	//   ....[0]....
.L_314:
        /* <DEDUP_REMOVED lines=37> */


	//----- nvinfo : EIATTR_MERCURY_ISA_VERSION
	.align		4
.L_315:
        /*0270*/ 	.byte	0x03, 0x5f
        /*0272*/ 	.short	0x0101


	//----- nvinfo : EIATTR_UNUSED_LOAD_BYTE_OFFSET
	.align		4
        /*0274*/ 	.byte	0x04, 0x44
        /*0276*/ 	.short	(.L_317 - .L_316)


	//   ....[0]....
.L_316:
        /*0278*/ 	.word	0x00000a60
        /*027c*/ 	.word	0x0000fff0


	//   ....[1]....
        /*0280*/ 	.word	0x00019150
        /*0284*/ 	.word	0x0000fff0


	//----- nvinfo : EIATTR_INT_WARP_WIDE_INSTR_OFFSETS
	.align		4
.L_317:
        /*0288*/ 	.byte	0x04, 0x31
        /*028a*/ 	.short	(.L_319 - .L_318)


	//   ....[0]....
.L_318:
        /*028c*/ 	.word	0x00000120


	//   ....[1]....
        /*0290*/ 	.word	0x000001c0


	//   ....[2]....
        /*0294*/ 	.word	0x00000230


	//   ....[3]....
        /*0298*/ 	.word	0x0001dc20


	//   ....[4]....
        /*029c*/ 	.word	0x0001dcb0


	//   ....[5]....
        /*02a0*/ 	.word	0x00021f50


	//   ....[6]....
        /*02a4*/ 	.word	0x00021fe0


	//----- nvinfo : EIATTR_COOP_GROUP_MASK_REGIDS
	.align		4
.L_319:
        /*02a8*/ 	.byte	0x04, 0x29
        /*02aa*/ 	.short	(.L_321 - .L_320)


	//   ....[0]....
.L_320:
        /*02ac*/ 	.word	0xffffffff


	//   ....[1]....
        /*02b0*/ 	.word	0xffffffff


	//   ....[2]....
        /*02b4*/ 	.word	0xffffffff


	//   ....[3]....
        /*02b8*/ 	.word	0xffffffff


	//   ....[4]....
        /*02bc*/ 	.word	0xffffffff


	//   ....[5]....
        /*02c0*/ 	.word	0xffffffff


	//   ....[6]....
        /*02c4*/ 	.word	0xffffffff


	//   ....[7]....
        /*02c8*/ 	.word	0xffffffff


	//   ....[8]....
        /*02cc*/ 	.word	0xffffffff


	//   ....[9]....
        /*02d0*/ 	.word	0xffffffff


	//   ....[10]....
        /*02d4*/ 	.word	0xffffffff


	//   ....[11]....
        /*02d8*/ 	.word	0xffffffff


	//   ....[12]....
        /*02dc*/ 	.word	0xffffffff


	//   ....[13]....
        /*02e0*/ 	.word	0xffffffff


	//   ....[14]....
        /*02e4*/ 	.word	0xffffffff


	//   ....[15]....
        /*02e8*/ 	.word	0xffffffff


	//   ....[16]....
        /*02ec*/ 	.word	0xffffffff


	//   ....[17]....
        /*02f0*/ 	.word	0xffffffff


	//   ....[18]....
        /*02f4*/ 	.word	0xffffffff


	//   ....[19]....
        /*02f8*/ 	.word	0xffffffff


	//   ....[20]....
        /*02fc*/ 	.word	0xffffffff


	//   ....[21]....
        /*0300*/ 	.word	0xffffffff


	//   ....[22]....
        /*0304*/ 	.word	0xffffffff


	//   ....[23]....
        /*0308*/ 	.word	0xffffffff


	//   ....[24]....
        /*030c*/ 	.word	0xffffffff


	//   ....[25]....
        /*0310*/ 	.word	0xffffffff


	//   ....[26]....
        /*0314*/ 	.word	0xffffffff


	//   ....[27]....
        /*0318*/ 	.word	0xffffffff


	//   ....[28]....
        /*031c*/ 	.word	0xffffffff


	//   ....[29]....
        /*0320*/ 	.word	0xffffffff


	//   ....[30]....
        /*0324*/ 	.word	0xffffffff


	//   ....[31]....
        /*0328*/ 	.word	0xffffffff


	//   ....[32]....
        /*032c*/ 	.word	0xffffffff


	//   ....[33]....
        /*0330*/ 	.word	0xffffffff


	//   ....[34]....
        /*0334*/ 	.word	0xffffffff


	//   ....[35]....
        /*0338*/ 	.word	0xffffffff


	//   ....[36]....
        /*033c*/ 	.word	0xffffffff


	//   ....[37]....
        /*0340*/ 	.word	0xffffffff


	//   ....[38]....
        /*0344*/ 	.word	0xffffffff


	//   ....[39]....
        /*0348*/ 	.word	0xffffffff


	//   ....[40]....
        /*034c*/ 	.word	0xffffffff


	//   ....[41]....
        /*0350*/ 	.word	0xffffffff


	//   ....[42]....
        /*0354*/ 	.word	0xffffffff


	//   ....[43]....
        /*0358*/ 	.word	0xffffffff


	//   ....[44]....
        /*035c*/ 	.word	0xffffffff


	//   ....[45]....
        /*0360*/ 	.word	0xffffffff


	//   ....[46]....
        /*0364*/ 	.word	0xffffffff


	//   ....[47]....
        /*0368*/ 	.word	0xffffffff


	//   ....[48]....
        /*036c*/ 	.word	0xffffffff


	//   ....[49]....
        /*0370*/ 	.word	0xffffffff


	//   ....[50]....
        /*0374*/ 	.word	0xffffffff


	//   ....[51]....
        /*0378*/ 	.word	0xffffffff


	//   ....[52]....
        /*037c*/ 	.word	0xffffffff


	//   ....[53]....
        /*0380*/ 	.word	0xffffffff


	//   ....[54]....
        /*0384*/ 	.word	0xffffffff


	//   ....[55]....
        /*0388*/ 	.word	0xffffffff


	//   ....[56]....
        /*038c*/ 	.word	0xffffffff


	//   ....[57]....
        /*0390*/ 	.word	0xffffffff


	//   ....[58]....
        /*0394*/ 	.word	0xffffffff


	//   ....[59]....
        /*0398*/ 	.word	0xffffffff


	//   ....[60]....
        /*039c*/ 	.word	0xffffffff


	//   ....[61]....
        /*03a0*/ 	.word	0xffffffff


	//   ....[62]....
        /*03a4*/ 	.word	0xffffffff


	//   ....[63]....
        /*03a8*/ 	.word	0xffffffff


	//   ....[64]....
        /*03ac*/ 	.word	0xffffffff


	//   ....[65]....
        /*03b0*/ 	.word	0xffffffff


	//   ....[66]....
        /*03b4*/ 	.word	0xffffffff


	//   ....[67]....
        /*03b8*/ 	.word	0xffffffff


	//   ....[68]....
        /*03bc*/ 	.word	0xffffffff


	//   ....[69]....
        /*03c0*/ 	.word	0xffffffff


	//   ....[70]....
        /*03c4*/ 	.word	0xffffffff


	//   ....[71]....
        /*03c8*/ 	.word	0xffffffff


	//   ....[72]....
        /*03cc*/ 	.word	0xffffffff


	//   ....[73]....
        /*03d0*/ 	.word	0xffffffff


	//   ....[74]....
        /*03d4*/ 	.word	0xffffffff


	//   ....[75]....
        /*03d8*/ 	.word	0xffffffff


	//   ....[76]....
        /*03dc*/ 	.word	0xffffffff


	//   ....[77]....
        /*03e0*/ 	.word	0xffffffff


	//   ....[78]....
        /*03e4*/ 	.word	0xffffffff


	//   ....[79]....
        /*03e8*/ 	.word	0xffffffff


	//   ....[80]....
        /*03ec*/ 	.word	0xffffffff


	//   ....[81]....
        /*03f0*/ 	.word	0xffffffff


	//   ....[82]....
        /*03f4*/ 	.word	0xffffffff


	//   ....[83]....
        /*03f8*/ 	.word	0xffffffff


	//   ....[84]....
        /*03fc*/ 	.word	0xffffffff


	//   ....[85]....
        /*0400*/ 	.word	0xffffffff


	//   ....[86]....
        /*0404*/ 	.word	0xffffffff


	//   ....[87]....
        /*0408*/ 	.word	0xffffffff


	//   ....[88]....
        /*040c*/ 	.word	0xffffffff


	//   ....[89]....
        /*0410*/ 	.word	0xffffffff


	//   ....[90]....
        /*0414*/ 	.word	0xffffffff


	//   ....[91]....
        /*0418*/ 	.word	0xffffffff


	//   ....[92]....
        /*041c*/ 	.word	0xffffffff


	//   ....[93]....
        /*0420*/ 	.word	0xffffffff


	//   ....[94]....
        /*0424*/ 	.word	0xffffffff


	//   ....[95]....
        /*0428*/ 	.word	0xffffffff


	//   ....[96]....
        /*042c*/ 	.word	0xffffffff


	//   ....[97]....
        /*0430*/ 	.word	0xffffffff


	//   ....[98]....
        /*0434*/ 	.word	0xffffffff


	//   ....[99]....
        /*0438*/ 	.word	0xffffffff


	//   ....[100]....
        /*043c*/ 	.word	0xffffffff


	//   ....[101]....
        /*0440*/ 	.word	0xffffffff


	//   ....[102]....
        /*0444*/ 	.word	0xffffffff


	//   ....[103]....
        /*0448*/ 	.word	0xffffffff


	//   ....[104]....
        /*044c*/ 	.word	0xffffffff


	//   ....[105]....
        /*0450*/ 	.word	0xffffffff


	//   ....[106]....
        /*0454*/ 	.word	0xffffffff


	//   ....[107]....
        /*0458*/ 	.word	0xffffffff


	//   ....[108]....
        /*045c*/ 	.word	0xffffffff


	//   ....[109]....
        /*0460*/ 	.word	0xffffffff


	//   ....[110]....
        /*0464*/ 	.word	0xffffffff


	//   ....[111]....
        /*0468*/ 	.word	0xffffffff


	//   ....[112]....
        /*046c*/ 	.word	0xffffffff


	//   ....[113]....
        /*0470*/ 	.word	0xffffffff


	//   ....[114]....
        /*0474*/ 	.word	0xffffffff


	//   ....[115]....
        /*0478*/ 	.word	0xffffffff


	//   ....[116]....
        /*047c*/ 	.word	0xffffffff


	//   ....[117]....
        /*0480*/ 	.word	0xffffffff


	//   ....[118]....
        /*0484*/ 	.word	0xffffffff


	//   ....[119]....
        /*0488*/ 	.word	0xffffffff


	//   ....[120]....
        /*048c*/ 	.word	0xffffffff


	//   ....[121]....
        /*0490*/ 	.word	0xffffffff


	//   ....[122]....
        /*0494*/ 	.word	0xffffffff


	//   ....[123]....
        /*0498*/ 	.word	0xffffffff


	//   ....[124]....
        /*049c*/ 	.word	0xffffffff


	//   ....[125]....
        /*04a0*/ 	.word	0xffffffff


	//   ....[126]....
        /*04a4*/ 	.word	0xffffffff


	//   ....[127]....
        /*04a8*/ 	.word	0xffffffff


	//   ....[128]....
        /*04ac*/ 	.word	0xffffffff


	//   ....[129]....
        /*04b0*/ 	.word	0xffffffff


	//   ....[130]....
        /*04b4*/ 	.word	0xffffffff


	//   ....[131]....
        /*04b8*/ 	.word	0xffffffff


	//   ....[132]....
        /*04bc*/ 	.word	0xffffffff


	//   ....[133]....
        /*04c0*/ 	.word	0xffffffff


	//   ....[134]....
        /*04c4*/ 	.word	0xffffffff


	//   ....[135]....
        /*04c8*/ 	.word	0xffffffff


	//   ....[136]....
        /*04cc*/ 	.word	0xffffffff


	//   ....[137]....
        /*04d0*/ 	.word	0xffffffff


	//   ....[138]....
        /*04d4*/ 	.word	0xffffffff


	//   ....[139]....
        /*04d8*/ 	.word	0xffffffff


	//   ....[140]....
        /*04dc*/ 	.word	0xffffffff


	//   ....[141]....
        /*04e0*/ 	.word	0xffffffff


	//   ....[142]....
        /*04e4*/ 	.word	0xffffffff


	//   ....[143]....
        /*04e8*/ 	.word	0xffffffff


	//   ....[144]....
        /*04ec*/ 	.word	0xffffffff


	//   ....[145]....
        /*04f0*/ 	.word	0xffffffff


	//   ....[146]....
        /*04f4*/ 	.word	0xffffffff


	//   ....[147]....
        /*04f8*/ 	.word	0xffffffff


	//   ....[148]....
        /*04fc*/ 	.word	0xffffffff


	//   ....[149]....
        /*0500*/ 	.word	0xffffffff


	//   ....[150]....
        /*0504*/ 	.word	0xffffffff


	//   ....[151]....
        /*0508*/ 	.word	0xffffffff


	//   ....[152]....
        /*050c*/ 	.word	0xffffffff


	//   ....[153]....
        /*0510*/ 	.word	0xffffffff


	//   ....[154]....
        /*0514*/ 	.word	0xffffffff


	//   ....[155]....
        /*0518*/ 	.word	0xffffffff


	//   ....[156]....
        /*051c*/ 	.word	0xffffffff


	//   ....[157]....
        /*0520*/ 	.word	0xffffffff


	//   ....[158]....
        /*0524*/ 	.word	0xffffffff


	//   ....[159]....
        /*0528*/ 	.word	0xffffffff


	//   ....[160]....
        /*052c*/ 	.word	0xffffffff


	//   ....[161]....
        /*0530*/ 	.word	0xffffffff


	//   ....[162]....
        /*0534*/ 	.word	0xffffffff


	//   ....[163]....
        /*0538*/ 	.word	0xffffffff


	//   ....[164]....
        /*053c*/ 	.word	0xffffffff


	//   ....[165]....
        /*0540*/ 	.word	0xffffffff


	//   ....[166]....
        /*0544*/ 	.word	0xffffffff


	//   ....[167]....
        /*0548*/ 	.word	0xffffffff


	//   ....[168]....
        /*054c*/ 	.word	0xffffffff


	//   ....[169]....
        /*0550*/ 	.word	0xffffffff


	//   ....[170]....
        /*0554*/ 	.word	0xffffffff


	//   ....[171]....
        /*0558*/ 	.word	0xffffffff


	//   ....[172]....
        /*055c*/ 	.word	0xffffffff


	//   ....[173]....
        /*0560*/ 	.word	0xffffffff


	//   ....[174]....
        /*0564*/ 	.word	0xffffffff


	//   ....[175]....
        /*0568*/ 	.word	0xffffffff


	//   ....[176]....
        /*056c*/ 	.word	0xffffffff


	//   ....[177]....
        /*0570*/ 	.word	0xffffffff


	//   ....[178]....
        /*0574*/ 	.word	0xffffffff


	//   ....[179]....
        /*0578*/ 	.word	0xffffffff


	//   ....[180]....
        /*057c*/ 	.word	0xffffffff


	//   ....[181]....
        /*0580*/ 	.word	0xffffffff


	//   ....[182]....
        /*0584*/ 	.word	0xffffffff


	//   ....[183]....
        /*0588*/ 	.word	0xffffffff


	//   ....[184]....
        /*058c*/ 	.word	0xffffffff


	//   ....[185]....
        /*0590*/ 	.word	0xffffffff


	//   ....[186]....
        /*0594*/ 	.word	0xffffffff


	//   ....[187]....
        /*0598*/ 	.word	0xffffffff


	//   ....[188]....
        /*059c*/ 	.word	0xffffffff


	//   ....[189]....
        /*05a0*/ 	.word	0xffffffff


	//   ....[190]....
        /*05a4*/ 	.word	0xffffffff


	//   ....[191]....
        /*05a8*/ 	.word	0xffffffff


	//   ....[192]....
        /*05ac*/ 	.word	0xffffffff


	//   ....[193]....
        /*05b0*/ 	.word	0xffffffff


	//   ....[194]....
        /*05b4*/ 	.word	0xffffffff


	//   ....[195]....
        /*05b8*/ 	.word	0xffffffff


	//   ....[196]....
        /*05bc*/ 	.word	0xffffffff


	//   ....[197]....
        /*05c0*/ 	.word	0xffffffff


	//   ....[198]....
        /*05c4*/ 	.word	0xffffffff


	//   ....[199]....
        /*05c8*/ 	.word	0xffffffff


	//   ....[200]....
        /*05cc*/ 	.word	0xffffffff


	//   ....[201]....
        /*05d0*/ 	.word	0xffffffff


	//   ....[202]....
        /*05d4*/ 	.word	0xffffffff


	//   ....[203]....
        /*05d8*/ 	.word	0xffffffff


	//   ....[204]....
        /*05dc*/ 	.word	0xffffffff


	//   ....[205]....
        /*05e0*/ 	.word	0xffffffff


	//   ....[206]....
        /*05e4*/ 	.word	0xffffffff


	//   ....[207]....
        /*05e8*/ 	.word	0xffffffff


	//   ....[208]....
        /*05ec*/ 	.word	0xffffffff


	//   ....[209]....
        /*05f0*/ 	.word	0xffffffff


	//   ....[210]....
        /*05f4*/ 	.word	0xffffffff


	//   ....[211]....
        /*05f8*/ 	.word	0xffffffff


	//   ....[212]....
        /*05fc*/ 	.word	0xffffffff


	//   ....[213]....
        /*0600*/ 	.word	0xffffffff


	//   ....[214]....
        /*0604*/ 	.word	0xffffffff


	//   ....[215]....
        /*0608*/ 	.word	0xffffffff


	//   ....[216]....
        /*060c*/ 	.word	0xffffffff


	//   ....[217]....
        /*0610*/ 	.word	0xffffffff


	//   ....[218]....
        /*0614*/ 	.word	0xffffffff


	//   ....[219]....
        /*0618*/ 	.word	0xffffffff


	//   ....[220]....
        /*061c*/ 	.word	0xffffffff


	//   ....[221]....
        /*0620*/ 	.word	0xffffffff


	//   ....[222]....
        /*0624*/ 	.word	0xffffffff


	//   ....[223]....
        /*0628*/ 	.word	0xffffffff


	//   ....[224]....
        /*062c*/ 	.word	0xffffffff


	//   ....[225]....
        /*0630*/ 	.word	0xffffffff


	//   ....[226]....
        /*0634*/ 	.word	0xffffffff


	//   ....[227]....
        /*0638*/ 	.word	0xffffffff


	//   ....[228]....
        /*063c*/ 	.word	0xffffffff


	//   ....[229]....
        /*0640*/ 	.word	0xffffffff


	//   ....[230]....
        /*0644*/ 	.word	0xffffffff


	//   ....[231]....
        /*0648*/ 	.word	0xffffffff


	//   ....[232]....
        /*064c*/ 	.word	0xffffffff


	//   ....[233]....
        /*0650*/ 	.word	0xffffffff


	//   ....[234]....
        /*0654*/ 	.word	0xffffffff


	//   ....[235]....
        /*0658*/ 	.word	0xffffffff


	//   ....[236]....
        /*065c*/ 	.word	0xffffffff


	//   ....[237]....
        /*0660*/ 	.word	0xffffffff


	//   ....[238]....
        /*0664*/ 	.word	0xffffffff


	//   ....[239]....
        /*0668*/ 	.word	0xffffffff


	//   ....[240]....
        /*066c*/ 	.word	0xffffffff


	//   ....[241]....
        /*0670*/ 	.word	0xffffffff


	//   ....[242]....
        /*0674*/ 	.word	0xffffffff


	//   ....[243]....
        /*0678*/ 	.word	0xffffffff


	//   ....[244]....
        /*067c*/ 	.word	0xffffffff


	//   ....[245]....
        /*0680*/ 	.word	0xffffffff


	//   ....[246]....
        /*0684*/ 	.word	0xffffffff


	//   ....[247]....
        /*0688*/ 	.word	0xffffffff


	//   ....[248]....
        /*068c*/ 	.word	0xffffffff


	//   ....[249]....
        /*0690*/ 	.word	0xffffffff


	//   ....[250]....
        /*0694*/ 	.word	0xffffffff


	//   ....[251]....
        /*0698*/ 	.word	0x0500000f


	//   ....[252]....
        /*069c*/ 	.word	0x0500000f


	//   ....[253]....
        /*06a0*/ 	.word	0x0500000f


	//   ....[254]....
        /*06a4*/ 	.word	0x0500000f


	//   ....[255]....
        /*06a8*/ 	.word	0x0500000f


	//   ....[0]....
        /*06ac*/ 	.word	0x0500000f


	//   ....[1]....
        /*06b0*/ 	.word	0x0500000f


	//   ....[2]....
        /*06b4*/ 	.word	0x0500000f


	//   ....[3]....
        /*06b8*/ 	.word	0x0500000f


	//   ....[4]....
        /*06bc*/ 	.word	0x0500000f


	//   ....[5]....
        /*06c0*/ 	.word	0x0500000f


	//   ....[6]....
        /*06c4*/ 	.word	0x0500000f


	//   ....[7]....
        /*06c8*/ 	.word	0x0500000f


	//   ....[8]....
        /*06cc*/ 	.word	0x0500000f


	//   ....[9]....
        /*06d0*/ 	.word	0x0500000f


	//   ....[10]....
        /*06d4*/ 	.word	0x0500000f


	//   ....[11]....
        /*06d8*/ 	.word	0x0500000f


	//   ....[12]....
        /*06dc*/ 	.word	0x0500000f


	//   ....[13]....
        /*06e0*/ 	.word	0x0500000f


	//   ....[14]....
        /*06e4*/ 	.word	0x0500000f


	//   ....[15]....
        /*06e8*/ 	.word	0x0500000f


	//   ....[16]....
        /*06ec*/ 	.word	0x0500000f


	//   ....[17]....
        /*06f0*/ 	.word	0x0500000f


	//   ....[18]....
        /*06f4*/ 	.word	0x0500000f


	//   ....[19]....
        /*06f8*/ 	.word	0x0500000f


	//   ....[20]....
        /*06fc*/ 	.word	0x0500000f


	//   ....[21]....
        /*0700*/ 	.word	0x0500000f


	//   ....[22]....
        /*0704*/ 	.word	0x0500000f


	//   ....[23]....
        /*0708*/ 	.word	0x0500000f


	//   ....[24]....
        /*070c*/ 	.word	0x0500000f


	//   ....[25]....
        /*0710*/ 	.word	0x0500000f


	//   ....[26]....
        /*0714*/ 	.word	0x0500000f


	//   ....[27]....
        /*0718*/ 	.word	0x0500000f


	//   ....[28]....
        /*071c*/ 	.word	0x0500000f


	//   ....[29]....
        /*0720*/ 	.word	0x0500000f


	//   ....[30]....
        /*0724*/ 	.word	0x0500000f


	//   ....[31]....
        /*0728*/ 	.word	0x0500000f


	//   ....[32]....
        /*072c*/ 	.word	0x0500000f


	//   ....[33]....
        /*0730*/ 	.word	0x0500000f


	//   ....[34]....
        /*0734*/ 	.word	0x0500000f


	//   ....[35]....
        /*0738*/ 	.word	0x0500000f


	//   ....[36]....
        /*073c*/ 	.word	0x0500000f


	//   ....[37]....
        /*0740*/ 	.word	0x0500000f


	//   ....[38]....
        /*0744*/ 	.word	0x0500000f


	//   ....[39]....
        /*0748*/ 	.word	0x0500000f


	//   ....[40]....
        /*074c*/ 	.word	0x0500000f


	//   ....[41]....
        /*0750*/ 	.word	0x0500000f


	//   ....[42]....
        /*0754*/ 	.word	0x0500000f


	//   ....[43]....
        /*0758*/ 	.word	0x0500000f


	//   ....[44]....
        /*075c*/ 	.word	0x0500000f


	//   ....[45]....
        /*0760*/ 	.word	0x0500000f


	//   ....[46]....
        /*0764*/ 	.word	0x0500000f


	//   ....[47]....
        /*0768*/ 	.word	0x0500000f


	//   ....[48]....
        /*076c*/ 	.word	0x0500000f


	//   ....[49]....
        /*0770*/ 	.word	0x0500000f


	//   ....[50]....
        /*0774*/ 	.word	0x0500000f


	//   ....[51]....
        /*0778*/ 	.word	0x0500000f


	//   ....[52]....
        /*077c*/ 	.word	0x0500000f


	//   ....[53]....
        /*0780*/ 	.word	0x0500000f


	//   ....[54]....
        /*0784*/ 	.word	0x0500000f


	//   ....[55]....
        /*0788*/ 	.word	0x0500000f


	//   ....[56]....
        /*078c*/ 	.word	0x0500000f


	//   ....[57]....
        /*0790*/ 	.word	0x0500000f


	//   ....[58]....
        /*0794*/ 	.word	0x0500000f


	//   ....[59]....
        /*0798*/ 	.word	0x0500000f


	//   ....[60]....
        /*079c*/ 	.word	0x0500000f


	//   ....[61]....
        /*07a0*/ 	.word	0x0500000f


	//   ....[62]....
        /*07a4*/ 	.word	0x0500000f


	//   ....[63]....
        /*07a8*/ 	.word	0x0500000f


	//   ....[64]....
        /*07ac*/ 	.word	0x0500000f


	//   ....[65]....
        /*07b0*/ 	.word	0x0500000f


	//   ....[66]....
        /*07b4*/ 	.word	0x0500000f


	//   ....[67]....
        /*07b8*/ 	.word	0x0500000f


	//   ....[68]....
        /*07bc*/ 	.word	0x0500000f


	//   ....[69]....
        /*07c0*/ 	.word	0x0500000f


	//   ....[70]....
        /*07c4*/ 	.word	0x0500000f


	//   ....[71]....
        /*07c8*/ 	.word	0x0500000f


	//   ....[72]....
        /*07cc*/ 	.word	0x0500000f


	//   ....[73]....
        /*07d0*/ 	.word	0x0500000f


	//   ....[74]....
        /*07d4*/ 	.word	0x0500000f


	//   ....[75]....
        /*07d8*/ 	.word	0x0500000f


	//   ....[76]....
        /*07dc*/ 	.word	0x0500000f


	//   ....[77]....
        /*07e0*/ 	.word	0x0500000f


	//   ....[78]....
        /*07e4*/ 	.word	0x0500000f


	//   ....[79]....
        /*07e8*/ 	.word	0x0500000f


	//   ....[80]....
        /*07ec*/ 	.word	0x0500000f


	//   ....[81]....
        /*07f0*/ 	.word	0x0500000f


	//   ....[82]....
        /*07f4*/ 	.word	0x0500000f


	//   ....[83]....
        /*07f8*/ 	.word	0x0500000f


	//   ....[84]....
        /*07fc*/ 	.word	0x0500000f


	//   ....[85]....
        /*0800*/ 	.word	0x0500000f


	//   ....[86]....
        /*0804*/ 	.word	0x0500000f


	//   ....[87]....
        /*0808*/ 	.word	0x0500000f


	//   ....[88]....
        /*080c*/ 	.word	0x0500000f


	//   ....[89]....
        /*0810*/ 	.word	0x0500000f


	//   ....[90]....
        /*0814*/ 	.word	0x0500000f


	//   ....[91]....
        /*0818*/ 	.word	0x0500000f


	//   ....[92]....
        /*081c*/ 	.word	0x0500000f


	//   ....[93]....
        /*0820*/ 	.word	0x0500000f


	//   ....[94]....
        /*0824*/ 	.word	0x0500000f


	//   ....[95]....
        /*0828*/ 	.word	0x0500000f


	//   ....[96]....
        /*082c*/ 	.word	0x0500000f


	//   ....[97]....
        /*0830*/ 	.word	0x0500000f


	//   ....[98]....
        /*0834*/ 	.word	0x0500000f


	//   ....[99]....
        /*0838*/ 	.word	0x0500000f


	//   ....[100]....
        /*083c*/ 	.word	0x0500000f


	//   ....[101]....
        /*0840*/ 	.word	0x0500000f


	//   ....[102]....
        /*0844*/ 	.word	0x0500000f


	//   ....[103]....
        /*0848*/ 	.word	0x0500000f


	//   ....[104]....
        /*084c*/ 	.word	0x0500000f


	//   ....[105]....
        /*0850*/ 	.word	0x0500000f


	//   ....[106]....
        /*0854*/ 	.word	0x0500000f


	//   ....[107]....
        /*0858*/ 	.word	0x0500000f


	//   ....[108]....
        /*085c*/ 	.word	0x0500000f


	//   ....[109]....
        /*0860*/ 	.word	0x0500000f


	//   ....[110]....
        /*0864*/ 	.word	0x0500000f


	//   ....[111]....
        /*0868*/ 	.word	0x0500000f


	//   ....[112]....
        /*086c*/ 	.word	0x0500000f


	//   ....[113]....
        /*0870*/ 	.word	0x0500000f


	//   ....[114]....
        /*0874*/ 	.word	0x0500000f


	//   ....[115]....
        /*0878*/ 	.word	0x0500000f


	//   ....[116]....
        /*087c*/ 	.word	0x0500000f


	//   ....[117]....
        /*0880*/ 	.word	0x0500000f


	//   ....[118]....
        /*0884*/ 	.word	0x0500000f


	//   ....[119]....
        /*0888*/ 	.word	0x0500000f


	//   ....[120]....
        /*088c*/ 	.word	0x0500000f


	//   ....[121]....
        /*0890*/ 	.word	0x0500000f


	//   ....[122]....
        /*0894*/ 	.word	0x0500000f


	//   ....[123]....
        /*0898*/ 	.word	0x0500000f


	//   ....[124]....
        /*089c*/ 	.word	0x0500000f


	//   ....[125]....
        /*08a0*/ 	.word	0x0500000f


	//   ....[126]....
        /*08a4*/ 	.word	0x0500000f


	//   ....[127]....
        /*08a8*/ 	.word	0x0500000f


	//   ....[128]....
        /*08ac*/ 	.word	0x0500000f


	//   ....[129]....
        /*08b0*/ 	.word	0x0500000f


	//   ....[130]....
        /*08b4*/ 	.word	0x0500000f


	//   ....[131]....
        /*08b8*/ 	.word	0x0500000f


	//   ....[132]....
        /*08bc*/ 	.word	0x0500000f


	//   ....[133]....
        /*08c0*/ 	.word	0x0500000f


	//   ....[134]....
        /*08c4*/ 	.word	0x0500000f


	//   ....[135]....
        /*08c8*/ 	.word	0x0500000f


	//   ....[136]....
        /*08cc*/ 	.word	0x0500000f


	//   ....[137]....
        /*08d0*/ 	.word	0x0500000f


	//   ....[138]....
        /*08d4*/ 	.word	0x0500000f


	//   ....[139]....
        /*08d8*/ 	.word	0x0500000f


	//   ....[140]....
        /*08dc*/ 	.word	0x0500000f


	//   ....[141]....
        /*08e0*/ 	.word	0x0500000f


	//   ....[142]....
        /*08e4*/ 	.word	0x0500000f


	//   ....[143]....
        /*08e8*/ 	.word	0x0500000f


	//   ....[144]....
        /*08ec*/ 	.word	0x0500000f


	//   ....[145]....
        /*08f0*/ 	.word	0x0500000f


	//   ....[146]....
        /*08f4*/ 	.word	0x0500000f


	//   ....[147]....
        /*08f8*/ 	.word	0x0500000f


	//   ....[148]....
        /*08fc*/ 	.word	0x0500000f


	//   ....[149]....
        /*0900*/ 	.word	0x0500000f


	//   ....[150]....
        /*0904*/ 	.word	0x0500000f


	//   ....[151]....
        /*0908*/ 	.word	0x0500000f


	//   ....[152]....
        /*090c*/ 	.word	0x0500000f


	//   ....[153]....
        /*0910*/ 	.word	0x0500000f


	//   ....[154]....
        /*0914*/ 	.word	0x0500000f


	//   ....[155]....
        /*0918*/ 	.word	0x0500000f


	//   ....[156]....
        /*091c*/ 	.word	0x0500000f


	//   ....[157]....
        /*0920*/ 	.word	0x0500000f


	//   ....[158]....
        /*0924*/ 	.word	0x0500000f


	//   ....[159]....
        /*0928*/ 	.word	0x0500000f


	//   ....[160]....
        /*092c*/ 	.word	0x0500000f


	//   ....[161]....
        /*0930*/ 	.word	0x0500000f


	//   ....[162]....
        /*0934*/ 	.word	0x0500000f


	//   ....[163]....
        /*0938*/ 	.word	0x0500000f


	//   ....[164]....
        /*093c*/ 	.word	0x0500000f


	//   ....[165]....
        /*0940*/ 	.word	0x0500000f


	//   ....[166]....
        /*0944*/ 	.word	0x0500000f


	//   ....[167]....
        /*0948*/ 	.word	0x0500000f


	//   ....[168]....
        /*094c*/ 	.word	0x0500000f


	//   ....[169]....
        /*0950*/ 	.word	0x0500000f


	//   ....[170]....
        /*0954*/ 	.word	0x0500000f


	//   ....[171]....
        /*0958*/ 	.word	0x0500000f


	//   ....[172]....
        /*095c*/ 	.word	0x0500000f


	//   ....[173]....
        /*0960*/ 	.word	0x0500000f


	//   ....[174]....
        /*0964*/ 	.word	0x0500000f


	//   ....[175]....
        /*0968*/ 	.word	0x0500000f


	//   ....[176]....
        /*096c*/ 	.word	0x0500000f


	//   ....[177]....
        /*0970*/ 	.word	0x0500000f


	//   ....[178]....
        /*0974*/ 	.word	0x0500000f


	//   ....[179]....
        /*0978*/ 	.word	0x0500000f


	//   ....[180]....
        /*097c*/ 	.word	0x0500000f


	//   ....[181]....
        /*0980*/ 	.word	0x0500000f


	//   ....[182]....
        /*0984*/ 	.word	0x0500000f


	//   ....[183]....
        /*0988*/ 	.word	0x0500000f


	//   ....[184]....
        /*098c*/ 	.word	0x0500000f


	//   ....[185]....
        /*0990*/ 	.word	0x0500000f


	//----- nvinfo : EIATTR_COOP_GROUP_INSTR_OFFSETS
	.align		4
.L_321:
        /*0994*/ 	.byte	0x04, 0x28
        /*0996*/ 	.short	(.L_323 - .L_322)


	//   ....[0]....
.L_322:
        /*0998*/ 	.word	0x00000060


	//   ....[1]....
        /*099c*/ 	.word	0x00000130


	//   ....[2]....
        /*09a0*/ 	.word	0x000001e0


	//   ....[3]....
        /*09a4*/ 	.word	0x000003a0


	//   ....[4]....
        /*09a8*/ 	.word	0x00000500


	//   ....[5]....
        /*09ac*/ 	.word	0x00000620


	//   ....[6]....
        /*09b0*/ 	.word	0x00000780


	//   ....[7]....
        /*09b4*/ 	.word	0x00002a80


	//   ....[8]....
        /*09b8*/ 	.word	0x00002a90


	//   ....[9]....
        /*09bc*/ 	.word	0x00003940


	//   ....[10]....
        /*09c0*/ 	.word	0x00003950


	//   ....[11]....
        /*09c4*/ 	.word	0x00004810


	//   ....[12]....
        /*09c8*/ 	.word	0x00004820


	//   ....[13]....
        /*09cc*/ 	.word	0x00005b90


	//   ....[14]....
        /*09d0*/ 	.word	0x00005ba0


	//   ....[15]....
        /*09d4*/ 	.word	0x00006a80


	//   ....[16]....
        /*09d8*/ 	.word	0x00006a90


	//   ....[17]....
        /*09dc*/ 	.word	0x000079e0


	//   ....[18]....
        /*09e0*/ 	.word	0x000079f0


	//   ....[19]....
        /*09e4*/ 	.word	0x00008b30


	//   ....[20]....
        /*09e8*/ 	.word	0x00008b40


	//   ....[21]....
        /*09ec*/ 	.word	0x00008c50


	//   ....[22]....
        /*09f0*/ 	.word	0x00008c60


	//   ....[23]....
        /*09f4*/ 	.word	0x00008d80


	//   ....[24]....
        /*09f8*/ 	.word	0x00008d90


	//   ....[25]....
        /*09fc*/ 	.word	0x00009100


	//   ....[26]....
        /*0a00*/ 	.word	0x00009120


	//   ....[27]....
        /*0a04*/ 	.word	0x00009210


	//   ....[28]....
        /*0a08*/ 	.word	0x00009230


	//   ....[29]....
        /*0a0c*/ 	.word	0x00009320


	//   ....[30]....
        /*0a10*/ 	.word	0x00009340


	//   ....[31]....
        /*0a14*/ 	.word	0x00009bc0


	//   ....[32]....
        /*0a18*/ 	.word	0x0000a2a0


	//   ....[33]....
        /*0a1c*/ 	.word	0x0000a2b0


	//   ....[34]....
        /*0a20*/ 	.word	0x0000a2c0


	//   ....[35]....
        /*0a24*/ 	.word	0x0000a2d0


	//   ....[36]....
        /*0a28*/ 	.word	0x0000a4e0


	//   ....[37]....
        /*0a2c*/ 	.word	0x0000a4f0


	//   ....[38]....
        /*0a30*/ 	.word	0x0000a500


	//   ....[39]....
        /*0a34*/ 	.word	0x0000a510


	//   ....[40]....
        /*0a38*/ 	.word	0x0000c940


	//   ....[41]....
        /*0a3c*/ 	.word	0x0000c960


	//   ....[42]....
        /*0a40*/ 	.word	0x0000c970


	//   ....[43]....
        /*0a44*/ 	.word	0x0000c980


	//   ....[44]....
        /*0a48*/ 	.word	0x0000ca70


	//   ....[45]....
        /*0a4c*/ 	.word	0x0000ca90


	//   ....[46]....
        /*0a50*/ 	.word	0x0000caa0


	//   ....[47]....
        /*0a54*/ 	.word	0x0000cab0


	//   ....[48]....
        /*0a58*/ 	.word	0x0000fa80


	//   ....[49]....
        /*0a5c*/ 	.word	0x0000fab0


	//   ....[50]....
        /*0a60*/ 	.word	0x00010280


	//   ....[51]....
        /*0a64*/ 	.word	0x000102c0


	//   ....[52]....
        /*0a68*/ 	.word	0x00010e60


	//   ....[53]....
        /*0a6c*/ 	.word	0x00010f80


	//   ....[54]....
        /*0a70*/ 	.word	0x000130b0


	//   ....[55]....
        /*0a74*/ 	.word	0x00013880


	//   ....[56]....
        /*0a78*/ 	.word	0x000138a0


	//   ....[57]....
        /*0a7c*/ 	.word	0x000138b0


	//   ....[58]....
        /*0a80*/ 	.word	0x000144b0


	//   ....[59]....
        /*0a84*/ 	.word	0x00014520


	//   ....[60]....
        /*0a88*/ 	.word	0x00016e60


	//   ....[61]....
        /*0a8c*/ 	.word	0x00016e70


	//   ....[62]....
        /*0a90*/ 	.word	0x00016ea0


	//   ....[63]....
        /*0a94*/ 	.word	0x00016eb0


	//   ....[64]....
        /*0a98*/ 	.word	0x000189c0


	//   ....[65]....
        /*0a9c*/ 	.word	0x000189d0


	//   ....[66]....
        /*0aa0*/ 	.word	0x00018a50


	//   ....[67]....
        /*0aa4*/ 	.word	0x00018a60


	//   ....[68]....
        /*0aa8*/ 	.word	0x000197a0


	//   ....[69]....
        /*0aac*/ 	.word	0x000197d0


	//   ....[70]....
        /*0ab0*/ 	.word	0x00019800


	//   ....[71]....
        /*0ab4*/ 	.word	0x00019830


	//   ....[72]....
        /*0ab8*/ 	.word	0x00019860


	//   ....[73]....
        /*0abc*/ 	.word	0x00019890


	//   ....[74]....
        /*0ac0*/ 	.word	0x000198c0


	//   ....[75]....
        /*0ac4*/ 	.word	0x000198f0


	//   ....[76]....
        /*0ac8*/ 	.word	0x00019920


	//   ....[77]....
        /*0acc*/ 	.word	0x00019950


	//   ....[78]....
        /*0ad0*/ 	.word	0x00019980


	//   ....[79]....
        /*0ad4*/ 	.word	0x000199b0


	//   ....[80]....
        /*0ad8*/ 	.word	0x000199e0


	//   ....[81]....
        /*0adc*/ 	.word	0x00019a10


	//   ....[82]....
        /*0ae0*/ 	.word	0x00019a40


	//   ....[83]....
        /*0ae4*/ 	.word	0x00019a70


	//   ....[84]....
        /*0ae8*/ 	.word	0x00019aa0


	//   ....[85]....
        /*0aec*/ 	.word	0x00019ad0


	//   ....[86]....
        /*0af0*/ 	.word	0x00019b00


	//   ....[87]....
        /*0af4*/ 	.word	0x00019b30


	//   ....[88]....
        /*0af8*/ 	.word	0x00019b60


	//   ....[89]....
        /*0afc*/ 	.word	0x00019b90


	//   ....[90]....
        /*0b00*/ 	.word	0x00019bc0


	//   ....[91]....
        /*0b04*/ 	.word	0x00019be0


	//   ....[92]....
        /*0b08*/ 	.word	0x00019bf0


	//   ....[93]....
        /*0b0c*/ 	.word	0x00019c00


	//   ....[94]....
        /*0b10*/ 	.word	0x00019c20


	//   ....[95]....
        /*0b14*/ 	.word	0x00019c30


	//   ....[96]....
        /*0b18*/ 	.word	0x00019c40


	//   ....[97]....
        /*0b1c*/ 	.word	0x00019c50


	//   ....[98]....
        /*0b20*/ 	.word	0x00019c80


	//   ....[99]....
        /*0b24*/ 	.word	0x00019cb0


	//   ....[100]....
        /*0b28*/ 	.word	0x0001a260


	//   ....[101]....
        /*0b2c*/ 	.word	0x0001a2a0


	//   ....[102]....
        /*0b30*/ 	.word	0x0001a2d0


	//   ....[103]....
        /*0b34*/ 	.word	0x0001a310


	//   ....[104]....
        /*0b38*/ 	.word	0x0001a900


	//   ....[105]....
        /*0b3c*/ 	.word	0x0001a910


	//   ....[106]....
        /*0b40*/ 	.word	0x0001a9d0


	//   ....[107]....
        /*0b44*/ 	.word	0x0001a9f0


	//   ....[108]....
        /*0b48*/ 	.word	0x0001aab0


	//   ....[109]....
        /*0b4c*/ 	.word	0x0001aad0


	//   ....[110]....
        /*0b50*/ 	.word	0x0001aba0


	//   ....[111]....
        /*0b54*/ 	.word	0x0001abc0


	//   ....[112]....
        /*0b58*/ 	.word	0x0001b390


	//   ....[113]....
        /*0b5c*/ 	.word	0x0001b3a0


	//   ....[114]....
        /*0b60*/ 	.word	0x0001b4e0


	//   ....[115]....
        /*0b64*/ 	.word	0x0001b4f0


	//   ....[116]....
        /*0b68*/ 	.word	0x0001b620


	//   ....[117]....
        /*0b6c*/ 	.word	0x0001b630


	//   ....[118]....
        /*0b70*/ 	.word	0x0001b760


	//   ....[119]....
        /*0b74*/ 	.word	0x0001b770


	//   ....[120]....
        /*0b78*/ 	.word	0x0001b8f0


	//   ....[121]....
        /*0b7c*/ 	.word	0x0001baa0


	//   ....[122]....
        /*0b80*/ 	.word	0x0001bad0


	//   ....[123]....
        /*0b84*/ 	.word	0x0001bb00


	//   ....[124]....
        /*0b88*/ 	.word	0x0001bb30


	//   ....[125]....
        /*0b8c*/ 	.word	0x0001bb60


	//   ....[126]....
        /*0b90*/ 	.word	0x0001bb90


	//   ....[127]....
        /*0b94*/ 	.word	0x0001bd00


	//   ....[128]....
        /*0b98*/ 	.word	0x0001bd30


	//   ....[129]....
        /*0b9c*/ 	.word	0x0001bd60


	//   ....[130]....
        /*0ba0*/ 	.word	0x0001bd90


	//   ....[131]....
        /*0ba4*/ 	.word	0x0001bdc0


	//   ....[132]....
        /*0ba8*/ 	.word	0x0001bdf0


	//   ....[133]....
        /*0bac*/ 	.word	0x0001be80


	//   ....[134]....
        /*0bb0*/ 	.word	0x0001bee0


	//   ....[135]....
        /*0bb4*/ 	.word	0x0001bf70


	//   ....[136]....
        /*0bb8*/ 	.word	0x0001cee0


	//   ....[137]....
        /*0bbc*/ 	.word	0x0001eb20


	//   ....[138]....
        /*0bc0*/ 	.word	0x0001eb50


	//   ....[139]....
        /*0bc4*/ 	.word	0x0001ebd0


	//   ....[140]....
        /*0bc8*/ 	.word	0x0001ebf0


	//   ....[141]....
        /*0bcc*/ 	.word	0x0001ec30


	//   ....[142]....
        /*0bd0*/ 	.word	0x0001ec50


	//   ....[143]....
        /*0bd4*/ 	.word	0x0001ec90


	//   ....[144]....
        /*0bd8*/ 	.word	0x0001ecb0


	//   ....[145]....
        /*0bdc*/ 	.word	0x0001ecf0


	//   ....[146]....
        /*0be0*/ 	.word	0x0001ed10


	//   ....[147]....
        /*0be4*/ 	.word	0x0001ed50


	//   ....[148]....
        /*0be8*/ 	.word	0x0001ed70


	//   ....[149]....
        /*0bec*/ 	.word	0x0001edb0


	//   ....[150]....
        /*0bf0*/ 	.word	0x0001edc0


	//   ....[151]....
        /*0bf4*/ 	.word	0x0001ede0


	//   ....[152]....
        /*0bf8*/ 	.word	0x0001edf0


	//   ....[153]....
        /*0bfc*/ 	.word	0x0001ee70


	//   ....[154]....
        /*0c00*/ 	.word	0x0001ee90


	//   ....[155]....
        /*0c04*/ 	.word	0x0001eed0


	//   ....[156]....
        /*0c08*/ 	.word	0x0001eee0


	//   ....[157]....
        /*0c0c*/ 	.word	0x0001f3d0


	//   ....[158]....
        /*0c10*/ 	.word	0x0001f3f0


	//   ....[159]....
        /*0c14*/ 	.word	0x0001f510


	//   ....[160]....
        /*0c18*/ 	.word	0x0001f520


	//   ....[161]....
        /*0c1c*/ 	.word	0x0001f5a0


	//   ....[162]....
        /*0c20*/ 	.word	0x0001f5b0


	//   ....[163]....
        /*0c24*/ 	.word	0x0001f630


	//   ....[164]....
        /*0c28*/ 	.word	0x0001f640


	//   ....[165]....
        /*0c2c*/ 	.word	0x0001f6c0


	//   ....[166]....
        /*0c30*/ 	.word	0x0001f6d0


	//   ....[167]....
        /*0c34*/ 	.word	0x0001f740


	//   ....[168]....
        /*0c38*/ 	.word	0x0001f750


	//   ....[169]....
        /*0c3c*/ 	.word	0x0001f7c0


	//   ....[170]....
        /*0c40*/ 	.word	0x0001f7d0


	//   ....[171]....
        /*0c44*/ 	.word	0x0001f7e0


	//   ....[172]....
        /*0c48*/ 	.word	0x0001f850


	//   ....[173]....
        /*0c4c*/ 	.word	0x0001f860


	//   ....[174]....
        /*0c50*/ 	.word	0x0001f870


	//   ....[175]....
        /*0c54*/ 	.word	0x0001f8a0


	//   ....[176]....
        /*0c58*/ 	.word	0x0001f8c0


	//   ....[177]....
        /*0c5c*/ 	.word	0x0001ffd0


	//   ....[178]....
        /*0c60*/ 	.word	0x00020000


	//   ....[179]....
        /*0c64*/ 	.word	0x00020030


	//   ....[180]....
        /*0c68*/ 	.word	0x00020040


	//   ....[181]....
        /*0c6c*/ 	.word	0x00020070


	//   ....[182]....
        /*0c70*/ 	.word	0x00020130


	//   ....[183]....
        /*0c74*/ 	.word	0x00020140


	//   ....[184]....
        /*0c78*/ 	.word	0x000201d0


	//   ....[185]....
        /*0c7c*/ 	.word	0x000201e0


	//   ....[186]....
        /*0c80*/ 	.word	0x00020270


	//   ....[187]....
        /*0c84*/ 	.word	0x00020280


	//   ....[188]....
        /*0c88*/ 	.word	0x00020310


	//   ....[189]....
        /*0c8c*/ 	.word	0x00020320


	//   ....[190]....
        /*0c90*/ 	.word	0x000203a0


	//   ....[191]....
        /*0c94*/ 	.word	0x000203b0


	//   ....[192]....
        /*0c98*/ 	.word	0x000203c0


	//   ....[193]....
        /*0c9c*/ 	.word	0x00020d10


	//   ....[194]....
        /*0ca0*/ 	.word	0x00020d30


	//   ....[195]....
        /*0ca4*/ 	.word	0x00020d40


	//   ....[196]....
        /*0ca8*/ 	.word	0x00020d50


	//   ....[197]....
        /*0cac*/ 	.word	0x00020d60


	//   ....[198]....
        /*0cb0*/ 	.word	0x00020db0


	//   ....[199]....
        /*0cb4*/ 	.word	0x00020dd0


	//   ....[200]....
        /*0cb8*/ 	.word	0x00020df0


	//   ....[201]....
        /*0cbc*/ 	.word	0x00020e00


	//   ....[202]....
        /*0cc0*/ 	.word	0x00020e40


	//   ....[203]....
        /*0cc4*/ 	.word	0x00020e50


	//   ....[204]....
        /*0cc8*/ 	.word	0x00020e90


	//   ....[205]....
        /*0ccc*/ 	.word	0x00020ea0


	//   ....[206]....
        /*0cd0*/ 	.word	0x00020ee0


	//   ....[207]....
        /*0cd4*/ 	.word	0x00020ef0


	//   ....[208]....
        /*0cd8*/ 	.word	0x00020f30


	//   ....[209]....
        /*0cdc*/ 	.word	0x00020f40


	//   ....[210]....
        /*0ce0*/ 	.word	0x00020f50


	//   ....[211]....
        /*0ce4*/ 	.word	0x00020f90


	//   ....[212]....
        /*0ce8*/ 	.word	0x00021000


	//   ....[213]....
        /*0cec*/ 	.word	0x000213d0


	//   ....[214]....
        /*0cf0*/ 	.word	0x000213e0


	//   ....[215]....
        /*0cf4*/ 	.word	0x000213f0


	//   ....[216]....
        /*0cf8*/ 	.word	0x00021400


	//   ....[217]....
        /*0cfc*/ 	.word	0x00021450


	//   ....[218]....
        /*0d00*/ 	.word	0x00021470


	//   ....[219]....
        /*0d04*/ 	.word	0x00021490


	//   ....[220]....
        /*0d08*/ 	.word	0x000214a0


	//   ....[221]....
        /*0d0c*/ 	.word	0x000214e0


	//   ....[222]....
        /*0d10*/ 	.word	0x000214f0


	//   ....[223]....
        /*0d14*/ 	.word	0x00021530


	//   ....[224]....
        /*0d18*/ 	.word	0x00021540


	//   ....[225]....
        /*0d1c*/ 	.word	0x00021580


	//   ....[226]....
        /*0d20*/ 	.word	0x00021590


	//   ....[227]....
        /*0d24*/ 	.word	0x000215d0


	//   ....[228]....
        /*0d28*/ 	.word	0x000215e0


	//   ....[229]....
        /*0d2c*/ 	.word	0x000215f0


	//   ....[230]....
        /*0d30*/ 	.word	0x00021630


	//   ....[231]....
        /*0d34*/ 	.word	0x00021650


	//   ....[232]....
        /*0d38*/ 	.word	0x000216b0


	//   ....[233]....
        /*0d3c*/ 	.word	0x00022880


	//   ....[234]....
        /*0d40*/ 	.word	0x000228d0


	//   ....[235]....
        /*0d44*/ 	.word	0x00022900


	//   ....[236]....
        /*0d48*/ 	.word	0x00022930


	//   ....[237]....
        /*0d4c*/ 	.word	0x00022940


	//   ....[238]....
        /*0d50*/ 	.word	0x00022970


	//   ....[239]....
        /*0d54*/ 	.word	0x000229a0


	//   ....[240]....
        /*0d58*/ 	.word	0x000229d0


	//   ....[241]....
        /*0d5c*/ 	.word	0x00022b50


	//   ....[242]....
        /*0d60*/ 	.word	0x00022b80


	//   ....[243]....
        /*0d64*/ 	.word	0x00022bb0


	//   ....[244]....
        /*0d68*/ 	.word	0x00022be0


	//   ....[245]....
        /*0d6c*/ 	.word	0x00022c10


	//   ....[246]....
        /*0d70*/ 	.word	0x00022c40


	//   ....[247]....
        /*0d74*/ 	.word	0x00022d00


	//   ....[248]....
        /*0d78*/ 	.word	0x00022d20


	//   ....[249]....
        /*0d7c*/ 	.word	0x00022d90


	//   ....[250]....
        /*0d80*/ 	.word	0x00023450


	//   ....[251]....
        /*0d84*/ 	.word	0x000237f0


	//   ....[252]....
        /*0d88*/ 	.word	0x00023880


	//   ....[253]....
        /*0d8c*/ 	.word	0x00023910


	//   ....[254]....
        /*0d90*/ 	.word	0x000239a0


	//   ....[255]....
        /*0d94*/ 	.word	0x00023a30


	//   ....[0]....
        /*0d98*/ 	.word	0x00023ac0


	//   ....[1]....
        /*0d9c*/ 	.word	0x00023ba0


	//   ....[2]....
        /*0da0*/ 	.word	0x00023c30


	//   ....[3]....
        /*0da4*/ 	.word	0x00023cd0


	//   ....[4]....
        /*0da8*/ 	.word	0x00023d60


	//   ....[5]....
        /*0dac*/ 	.word	0x00023df0


	//   ....[6]....
        /*0db0*/ 	.word	0x00023e80


	//   ....[7]....
        /*0db4*/ 	.word	0x00023f60


	//   ....[8]....
        /*0db8*/ 	.word	0x00023ff0


	//   ....[9]....
        /*0dbc*/ 	.word	0x00024080


	//   ....[10]....
        /*0dc0*/ 	.word	0x00024110


	//   ....[11]....
        /*0dc4*/ 	.word	0x000241a0


	//   ....[12]....
        /*0dc8*/ 	.word	0x00024230


	//   ....[13]....
        /*0dcc*/ 	.word	0x00024360


	//   ....[14]....
        /*0dd0*/ 	.word	0x00024410


	//   ....[15]....
        /*0dd4*/ 	.word	0x000244a0


	//   ....[16]....
        /*0dd8*/ 	.word	0x000244f0


	//   ....[17]....
        /*0ddc*/ 	.word	0x00024540


	//   ....[18]....
        /*0de0*/ 	.word	0x000245d0


	//   ....[19]....
        /*0de4*/ 	.word	0x00024660


	//   ....[20]....
        /*0de8*/ 	.word	0x000246b0


	//   ....[21]....
        /*0dec*/ 	.word	0x00024700


	//   ....[22]....
        /*0df0*/ 	.word	0x000247f0


	//   ....[23]....
        /*0df4*/ 	.word	0x000248a0


	//   ....[24]....
        /*0df8*/ 	.word	0x00024900


	//   ....[25]....
        /*0dfc*/ 	.word	0x00024980


	//   ....[26]....
        /*0e00*/ 	.word	0x00024a70


	//   ....[27]....
        /*0e04*/ 	.word	0x00024ac0


	//   ....[28]....
        /*0e08*/ 	.word	0x00024b10


	//   ....[29]....
        /*0e0c*/ 	.word	0x00024b60


	//   ....[30]....
        /*0e10*/ 	.word	0x00024ed0


	//   ....[31]....
        /*0e14*/ 	.word	0x00024ff0


	//   ....[32]....
        /*0e18*/ 	.word	0x00025120


	//   ....[33]....
        /*0e1c*/ 	.word	0x000251b0


	//   ....[34]....
        /*0e20*/ 	.word	0x00025210


	//   ....[35]....
        /*0e24*/ 	.word	0x00025290


	//   ....[36]....
        /*0e28*/ 	.word	0x000252f0


	//   ....[37]....
        /*0e2c*/ 	.word	0x00025370


	//   ....[38]....
        /*0e30*/ 	.word	0x000253d0


	//   ....[39]....
        /*0e34*/ 	.word	0x00025450


	//   ....[40]....
        /*0e38*/ 	.word	0x000254b0


	//   ....[41]....
        /*0e3c*/ 	.word	0x00025530


	//   ....[42]....
        /*0e40*/ 	.word	0x00025590


	//   ....[43]....
        /*0e44*/ 	.word	0x00025610


	//   ....[44]....
        /*0e48*/ 	.word	0x00025670


	//   ....[45]....
        /*0e4c*/ 	.word	0x000256d0


	//   ....[46]....
        /*0e50*/ 	.word	0x00025730


	//   ....[47]....
        /*0e54*/ 	.word	0x000257c0


	//   ....[48]....
        /*0e58*/ 	.word	0x00025820


	//   ....[49]....
        /*0e5c*/ 	.word	0x000258a0


	//   ....[50]....
        /*0e60*/ 	.word	0x00025900


	//   ....[51]....
        /*0e64*/ 	.word	0x00025970


	//   ....[52]....
        /*0e68*/ 	.word	0x000259d0


	//   ....[53]....
        /*0e6c*/ 	.word	0x00025a50


	//   ....[54]....
        /*0e70*/ 	.word	0x00025ab0


	//   ....[55]....
        /*0e74*/ 	.word	0x00025b30


	//   ....[56]....
        /*0e78*/ 	.word	0x00025b90


	//   ....[57]....
        /*0e7c*/ 	.word	0x00025c10


	//   ....[58]....
        /*0e80*/ 	.word	0x00025c70


	//   ....[59]....
        /*0e84*/ 	.word	0x00025ce0


	//   ....[60]....
        /*0e88*/ 	.word	0x00025d40


	//   ....[61]....
        /*0e8c*/ 	.word	0x00025da0


	//   ....[62]....
        /*0e90*/ 	.word	0x00025e90


	//   ....[63]....
        /*0e94*/ 	.word	0x00025ee0


	//   ....[64]....
        /*0e98*/ 	.word	0x00025f70


	//   ....[65]....
        /*0e9c*/ 	.word	0x00026000


	//   ....[66]....
        /*0ea0*/ 	.word	0x00026090


	//   ....[67]....
        /*0ea4*/ 	.word	0x00026120


	//   ....[68]....
        /*0ea8*/ 	.word	0x000261b0


	//   ....[69]....
        /*0eac*/ 	.word	0x00026240


	//   ....[70]....
        /*0eb0*/ 	.word	0x00026300


	//   ....[71]....
        /*0eb4*/ 	.word	0x000265e0


	//   ....[72]....
        /*0eb8*/ 	.word	0x000266e0


	//   ....[73]....
        /*0ebc*/ 	.word	0x000267c0


	//   ....[74]....
        /*0ec0*/ 	.word	0x00026840


	//   ....[75]....
        /*0ec4*/ 	.word	0x000268f0


	//   ....[76]....
        /*0ec8*/ 	.word	0x00026970


	//   ....[77]....
        /*0ecc*/ 	.word	0x00026a10


	//   ....[78]....
        /*0ed0*/ 	.word	0x00026a90


	//   ....[79]....
        /*0ed4*/ 	.word	0x00026b30


	//   ....[80]....
        /*0ed8*/ 	.word	0x00026bb0


	//   ....[81]....
        /*0edc*/ 	.word	0x00026c50


	//   ....[82]....
        /*0ee0*/ 	.word	0x00026cd0


	//   ....[83]....
        /*0ee4*/ 	.word	0x00026d70


	//   ....[84]....
        /*0ee8*/ 	.word	0x00026df0


	//   ....[85]....
        /*0eec*/ 	.word	0x00026e90


	//   ....[86]....
        /*0ef0*/ 	.word	0x00026f10


	//   ....[87]....
        /*0ef4*/ 	.word	0x00026fb0


	//   ....[88]....
        /*0ef8*/ 	.word	0x00027010


	//   ....[89]....
        /*0efc*/ 	.word	0x000270d0


	//   ....[90]....
        /*0f00*/ 	.word	0x00027160


	//   ....[91]....
        /*0f04*/ 	.word	0x00027210


	//   ....[92]....
        /*0f08*/ 	.word	0x000273d0


	//   ....[93]....
        /*0f0c*/ 	.word	0x00027460


	//   ....[94]....
        /*0f10*/ 	.word	0x00027560


	//   ....[95]....
        /*0f14*/ 	.word	0x000275b0


	//   ....[96]....
        /*0f18*/ 	.word	0x000276b0


	//   ....[97]....
        /*0f1c*/ 	.word	0x00027700


	//   ....[98]....
        /*0f20*/ 	.word	0x00027800


	//   ....[99]....
        /*0f24*/ 	.word	0x00027850


	//   ....[100]....
        /*0f28*/ 	.word	0x000278b0


	//   ....[101]....
        /*0f2c*/ 	.word	0x000279a0


	//   ....[102]....
        /*0f30*/ 	.word	0x00027aa0


	//   ....[103]....
        /*0f34*/ 	.word	0x00027af0


	//   ....[104]....
        /*0f38*/ 	.word	0x00027b50


	//   ....[105]....
        /*0f3c*/ 	.word	0x00027c30


	//   ....[106]....
        /*0f40*/ 	.word	0x00027c90


	//   ....[107]....
        /*0f44*/ 	.word	0x00027d30


	//   ....[108]....
        /*0f48*/ 	.word	0x00027dd0


	//   ....[109]....
        /*0f4c*/ 	.word	0x00027e80


	//   ....[110]....
        /*0f50*/ 	.word	0x00027ee0


	//   ....[111]....
        /*0f54*/ 	.word	0x00027f90


	//   ....[112]....
        /*0f58*/ 	.word	0x00028040


	//   ....[113]....
        /*0f5c*/ 	.word	0x000280b0


	//   ....[114]....
        /*0f60*/ 	.word	0x00028110


	//   ....[115]....
        /*0f64*/ 	.word	0x000281f0


	//   ....[116]....
        /*0f68*/ 	.word	0x00028250


	//   ....[117]....
        /*0f6c*/ 	.word	0x00028350


	//   ....[118]....
        /*0f70*/ 	.word	0x000283b0


	//   ....[119]....
        /*0f74*/ 	.word	0x000284b0


	//   ....[120]....
        /*0f78*/ 	.word	0x00028510


	//   ....[121]....
        /*0f7c*/ 	.word	0x00028610


	//   ....[122]....
        /*0f80*/ 	.word	0x00028670


	//   ....[123]....
        /*0f84*/ 	.word	0x00028770


	//   ....[124]....
        /*0f88*/ 	.word	0x000287d0


	//   ....[125]....
        /*0f8c*/ 	.word	0x000288c0


	//   ....[126]....
        /*0f90*/ 	.word	0x00028920


	//   ....[127]....
        /*0f94*/ 	.word	0x00028a00


	//   ....[128]....
        /*0f98*/ 	.word	0x00028b30


	//   ....[129]....
        /*0f9c*/ 	.word	0x00028bd0


	//   ....[130]....
        /*0fa0*/ 	.word	0x00028c30


	//   ....[131]....
        /*0fa4*/ 	.word	0x00028ce0


	//   ....[132]....
        /*0fa8*/ 	.word	0x00028d70


	//   ....[133]....
        /*0fac*/ 	.word	0x00028e00


	//   ....[134]....
        /*0fb0*/ 	.word	0x00028e60


	//   ....[135]....
        /*0fb4*/ 	.word	0x00028f10


	//   ....[136]....
        /*0fb8*/ 	.word	0x00028f70


	//   ....[137]....
        /*0fbc*/ 	.word	0x00029020


	//   ....[138]....
        /*0fc0*/ 	.word	0x00029080


	//   ....[139]....
        /*0fc4*/ 	.word	0x00029130


	//   ....[140]....
        /*0fc8*/ 	.word	0x00029190


	//   ....[141]....
        /*0fcc*/ 	.word	0x00029240


	//   ....[142]....
        /*0fd0*/ 	.word	0x000292a0


	//   ....[143]....
        /*0fd4*/ 	.word	0x00029350


	//   ....[144]....
        /*0fd8*/ 	.word	0x000293e0


	//   ....[145]....
        /*0fdc*/ 	.word	0x00029470


	//   ....[146]....
        /*0fe0*/ 	.word	0x000294f0


	//   ....[147]....
        /*0fe4*/ 	.word	0x00029580


	//   ....[148]....
        /*0fe8*/ 	.word	0x00029670


	//   ....[149]....
        /*0fec*/ 	.word	0x00029700


	//   ....[150]....
        /*0ff0*/ 	.word	0x00029760


	//   ....[151]....
        /*0ff4*/ 	.word	0x00029810


	//   ....[152]....
        /*0ff8*/ 	.word	0x00029870


	//   ....[153]....
        /*0ffc*/ 	.word	0x00029920


	//   ....[154]....
        /*1000*/ 	.word	0x00029980


	//   ....[155]....
        /*1004*/ 	.word	0x00029a30


	//   ....[156]....
        /*1008*/ 	.word	0x00029a90


	//   ....[157]....
        /*100c*/ 	.word	0x00029b40


	//   ....[158]....
        /*1010*/ 	.word	0x00029ba0


	//   ....[159]....
        /*1014*/ 	.word	0x00029c50


	//   ....[160]....
        /*1018*/ 	.word	0x00029cb0


	//   ....[161]....
        /*101c*/ 	.word	0x00029d60


	//   ....[162]....
        /*1020*/ 	.word	0x00029dc0


	//   ....[163]....
        /*1024*/ 	.word	0x00029e70


	//   ....[164]....
        /*1028*/ 	.word	0x00029ed0


	//   ....[165]....
        /*102c*/ 	.word	0x00029f80


	//   ....[166]....
        /*1030*/ 	.word	0x00029fe0


	//   ....[167]....
        /*1034*/ 	.word	0x0002a090


	//   ....[168]....
        /*1038*/ 	.word	0x0002a270


	//   ....[169]....
        /*103c*/ 	.word	0x0002a310


	//   ....[170]....
        /*1040*/ 	.word	0x0002a430


	//   ....[171]....
        /*1044*/ 	.word	0x0002a4a0


	//   ....[172]....
        /*1048*/ 	.word	0x0002a510


	//   ....[173]....
        /*104c*/ 	.word	0x0002a580


	//   ....[174]....
        /*1050*/ 	.word	0x0002a5f0


	//   ....[175]....
        /*1054*/ 	.word	0x0002a670


	//   ....[176]....
        /*1058*/ 	.word	0x0002a700


	//   ....[177]....
        /*105c*/ 	.word	0x0002a790


	//   ....[178]....
        /*1060*/ 	.word	0x0002a800


	//   ....[179]....
        /*1064*/ 	.word	0x0002a870


	//   ....[180]....
        /*1068*/ 	.word	0x0002a8e0


	//   ....[181]....
        /*106c*/ 	.word	0x0002a960


	//   ....[182]....
        /*1070*/ 	.word	0x0002a9d0


	//   ....[183]....
        /*1074*/ 	.word	0x0002aa70


	//   ....[184]....
        /*1078*/ 	.word	0x0002ab00


	//   ....[185]....
        /*107c*/ 	.word	0x0002ac20


	//----- nvinfo : EIATTR_REG_RECONFIG
	.align		4
.L_323:
        /*1080*/ 	.byte	0x01, 0x54
	.zero		2


	//----- nvinfo : EIATTR_SYSCALL_OFFSETS
	.align		4
        /*1084*/ 	.byte	0x04, 0x46
        /*1086*/ 	.short	(.L_325 - .L_324)


	//   ....[0]....
.L_324:
        /*1088*/ 	.word	0x00001870


	//   ....[1]....
        /*108c*/ 	.word	0x000019c0


	//   ....[2]....
        /*1090*/ 	.word	0x00009d60


	//   ....[3]....
        /*1094*/ 	.word	0x0000a070


	//   ....[4]....
        /*1098*/ 	.word	0x0001de10


	//   ....[5]....
        /*109c*/ 	.word	0x0001df80


	//   ....[6]....
        /*10a0*/ 	.word	0x0001e0d0


	//   ....[7]....
        /*10a4*/ 	.word	0x0001e210


	//   ....[8]....
        /*10a8*/ 	.word	0x0001fc80


	//----- nvinfo : EIATTR_MBARRIER_INSTR_OFFSETS
	.align		4
.L_325:
        /*10ac*/ 	.byte	0x04, 0x39
        /*10ae*/ 	.short	(.L_327 - .L_326)


	//   ....[0]....
.L_326:
        /*10b0*/ 	.word	0x00000250
        /*10b4*/ 	.word	0x000000ff
        /*10b8*/ 	.word	0x00022800
        /*10bc*/ 	.short	0x0100
        /*10be*/ 	.byte	0x08
	.zero		1


	//   ....[1]....
        /*10c0*/ 	.word	0x00000260
        /*10c4*/ 	.word	0x000000ff
        /*10c8*/ 	.word	0x00022820
        /*10cc*/ 	.short	0x0100
        /*10ce*/ 	.byte	0x08
	.zero		1


	//   ....[2]....
        /*10d0*/ 	.word	0x00000350
        /*10d4*/ 	.word	0x000000ff
        /*10d8*/ 	.word	0x00022830
        /*10dc*/ 	.short	0x0100
        /*10de*/ 	.byte	0x08
	.zero		1


	//   ....[3]....
        /*10e0*/ 	.word	0x00000360
        /*10e4*/ 	.word	0x000000ff
        /*10e8*/ 	.word	0x00022840
        /*10ec*/ 	.short	0x0100
        /*10ee*/ 	.byte	0x08
	.zero		1


	//   ....[4]....
        /*10f0*/ 	.word	0x00000370
        /*10f4*/ 	.word	0x000000ff
        /*10f8*/ 	.word	0x00022838
        /*10fc*/ 	.short	0x0100
        /*10fe*/ 	.byte	0x08
	.zero		1


	//   ....[5]....
        /*1100*/ 	.word	0x00000380
        /*1104*/ 	.word	0x000000ff
        /*1108*/ 	.word	0x00022848
        /*110c*/ 	.short	0x0100
        /*110e*/ 	.byte	0x08
	.zero		1


	//   ....[6]....
        /*1110*/ 	.word	0x000004b0
        /*1114*/ 	.word	0x000000ff
        /*1118*/ 	.word	0x00022850
        /*111c*/ 	.short	0x0100
        /*111e*/ 	.byte	0x08
	.zero		1


	//   ....[7]....
        /*1120*/ 	.word	0x000004c0
        /*1124*/ 	.word	0x000000ff
        /*1128*/ 	.word	0x00022860
        /*112c*/ 	.short	0x0100
        /*112e*/ 	.byte	0x08
	.zero		1


	//   ....[8]....
        /*1130*/ 	.word	0x000004d0
        /*1134*/ 	.word	0x000000ff
        /*1138*/ 	.word	0x00022858
        /*113c*/ 	.short	0x0100
        /*113e*/ 	.byte	0x08
	.zero		1


	//   ....[9]....
        /*1140*/ 	.word	0x000004e0
        /*1144*/ 	.word	0x000000ff
        /*1148*/ 	.word	0x00022868
        /*114c*/ 	.short	0x0100
        /*114e*/ 	.byte	0x08
	.zero		1


	//   ....[10]....
        /*1150*/ 	.word	0x000005d0
        /*1154*/ 	.word	0x000000ff
        /*1158*/ 	.word	0x00022870
        /*115c*/ 	.short	0x0100
        /*115e*/ 	.byte	0x06
	.zero		1


	//   ....[11]....
        /*1160*/ 	.word	0x000005e0
        /*1164*/ 	.word	0x000000ff
        /*1168*/ 	.word	0x00022880
        /*116c*/ 	.short	0x0100
        /*116e*/ 	.byte	0x06
	.zero		1


	//   ....[12]....
        /*1170*/ 	.word	0x000005f0
        /*1174*/ 	.word	0x000000ff
        /*1178*/ 	.word	0x00022878
        /*117c*/ 	.short	0x0100
        /*117e*/ 	.byte	0x06
	.zero		1


	//   ....[13]....
        /*1180*/ 	.word	0x00000600
        /*1184*/ 	.word	0x000000ff
        /*1188*/ 	.word	0x00022888
        /*118c*/ 	.short	0x0100
        /*118e*/ 	.byte	0x06
	.zero		1


	//   ....[14]....
        /*1190*/ 	.word	0x00000730
        /*1194*/ 	.word	0x000000ff
        /*1198*/ 	.word	0x00022890
        /*119c*/ 	.short	0x0100
        /*119e*/ 	.byte	0x08
	.zero		1


	//   ....[15]....
        /*11a0*/ 	.word	0x00000740
        /*11a4*/ 	.word	0x000000ff
        /*11a8*/ 	.word	0x000228a0
        /*11ac*/ 	.short	0x0100
        /*11ae*/ 	.byte	0x08
	.zero		1


	//   ....[16]....
        /*11b0*/ 	.word	0x00000750
        /*11b4*/ 	.word	0x000000ff
        /*11b8*/ 	.word	0x00022898
        /*11bc*/ 	.short	0x0100
        /*11be*/ 	.byte	0x08
	.zero		1


	//   ....[17]....
        /*11c0*/ 	.word	0x00000760
        /*11c4*/ 	.word	0x000000ff
        /*11c8*/ 	.word	0x000228a8
        /*11cc*/ 	.short	0x0100
        /*11ce*/ 	.byte	0x08
	.zero		1


	//   ....[18]....
        /*11d0*/ 	.word	0x000008a0
        /*11d4*/ 	.word	0x000000ff
        /*11d8*/ 	.word	0x000228b0
        /*11dc*/ 	.short	0x0100
        /*11de*/ 	.byte	0x08
	.zero		1


	//   ....[19]....
        /*11e0*/ 	.word	0x000008b0
        /*11e4*/ 	.word	0x000000ff
        /*11e8*/ 	.word	0x000228c0
        /*11ec*/ 	.short	0x0100
        /*11ee*/ 	.byte	0x08
	.zero		1


	//   ....[20]....
        /*11f0*/ 	.word	0x000008c0
        /*11f4*/ 	.word	0x000000ff
        /*11f8*/ 	.word	0x000228b8
        /*11fc*/ 	.short	0x0100
        /*11fe*/ 	.byte	0x08
	.zero		1


	//   ....[21]....
        /*1200*/ 	.word	0x000008d0
        /*1204*/ 	.word	0x000000ff
        /*1208*/ 	.word	0x000228c8
        /*120c*/ 	.short	0x0100
        /*120e*/ 	.byte	0x08
	.zero		1


	//   ....[22]....
        /*1210*/ 	.word	0x00002a30
        /*1214*/ 	.word	0x00000058
        /*1218*/ 	.word	0x00022890
        /*121c*/ 	.short	0x010a
        /*121e*/ 	.byte	0x3f
	.zero		1


	//   ....[23]....
        /*1220*/ 	.word	0x00005b30
        /*1224*/ 	.word	0x00000058
        /*1228*/ 	.word	0x00022890
        /*122c*/ 	.short	0x010a
        /*122e*/ 	.byte	0x3f
	.zero		1


	//   ....[24]....
        /*1230*/ 	.word	0x00008980
        /*1234*/ 	.word	0x00000058
        /*1238*/ 	.word	0x00022890
        /*123c*/ 	.short	0x010a
        /*123e*/ 	.byte	0x3f
	.zero		1


	//   ....[25]....
        /*1240*/ 	.word	0x00008f50
        /*1244*/ 	.word	0x00000004
        /*1248*/ 	.word	0x00000000
        /*124c*/ 	.short	0x0101
        /*124e*/ 	.byte	0x3f
	.zero		1


	//   ....[26]....
        /*1250*/ 	.word	0x00008f90
        /*1254*/ 	.word	0x00000058
        /*1258*/ 	.word	0x000228b0
        /*125c*/ 	.short	0x010a
        /*125e*/ 	.byte	0x3f
	.zero		1


	//   ....[27]....
        /*1260*/ 	.word	0x000094d0
        /*1264*/ 	.word	0x00000058
        /*1268*/ 	.word	0x00000000
        /*126c*/ 	.short	0x0101
        /*126e*/ 	.byte	0x3f
	.zero		1


	//   ....[28]....
        /*1270*/ 	.word	0x00009df0
        /*1274*/ 	.word	0x00000012
        /*1278*/ 	.word	0x00022800
        /*127c*/ 	.short	0x010a
        /*127e*/ 	.byte	0x3f
	.zero		1


	//   ....[29]....
        /*1280*/ 	.word	0x00009e40
        /*1284*/ 	.word	0x00000012
        /*1288*/ 	.word	0x00022800
        /*128c*/ 	.short	0x010a
        /*128e*/ 	.byte	0x3f
	.zero		1


	//   ....[30]....
        /*1290*/ 	.word	0x0000a720
        /*1294*/ 	.word	0x00000012
        /*1298*/ 	.word	0x00022800
        /*129c*/ 	.short	0x010a
        /*129e*/ 	.byte	0x3f
	.zero		1


	//   ....[31]....
        /*12a0*/ 	.word	0x0000ccb0
        /*12a4*/ 	.word	0x00000012
        /*12a8*/ 	.word	0x00022800
        /*12ac*/ 	.short	0x010a
        /*12ae*/ 	.byte	0x3f
	.zero		1


	//   ....[32]....
        /*12b0*/ 	.word	0x0000ed50
        /*12b4*/ 	.word	0x00000000
        /*12b8*/ 	.word	0x00022830
        /*12bc*/ 	.short	0x010a
        /*12be*/ 	.byte	0x3f
	.zero		1


	//   ....[33]....
        /*12c0*/ 	.word	0x0000ede0
        /*12c4*/ 	.word	0x00000000
        /*12c8*/ 	.word	0x00022830
        /*12cc*/ 	.short	0x010a
        /*12ce*/ 	.byte	0x3f
	.zero		1


	//   ....[34]....
        /*12d0*/ 	.word	0x00011320
        /*12d4*/ 	.word	0x00000045
        /*12d8*/ 	.word	0x00000000
        /*12dc*/ 	.short	0x0101
        /*12de*/ 	.byte	0x3f
	.zero		1


	//   ....[35]....
        /*12e0*/ 	.word	0x00012020
        /*12e4*/ 	.word	0x00000003
        /*12e8*/ 	.word	0x00022830
        /*12ec*/ 	.short	0x010a
        /*12ee*/ 	.byte	0x3f
	.zero		1


	//   ....[36]....
        /*12f0*/ 	.word	0x00012070
        /*12f4*/ 	.word	0x00000003
        /*12f8*/ 	.word	0x00022830
        /*12fc*/ 	.short	0x010a
        /*12fe*/ 	.byte	0x3f
	.zero		1


	//   ....[37]....
        /*1300*/ 	.word	0x00012d10
        /*1304*/ 	.word	0x0000000c
        /*1308*/ 	.word	0x00022850
        /*130c*/ 	.short	0x010a
        /*130e*/ 	.byte	0x3f
	.zero		1


	//   ....[38]....
        /*1310*/ 	.word	0x00012d50
        /*1314*/ 	.word	0x0000000c
        /*1318*/ 	.word	0x00022850
        /*131c*/ 	.short	0x010a
        /*131e*/ 	.byte	0x3f
	.zero		1


	//   ....[39]....
        /*1320*/ 	.word	0x00014710
        /*1324*/ 	.word	0x0000009e
        /*1328*/ 	.word	0x00000000
        /*132c*/ 	.short	0x0101
        /*132e*/ 	.byte	0x3f
	.zero		1


	//   ....[40]....
        /*1330*/ 	.word	0x00015210
        /*1334*/ 	.word	0x00000015
        /*1338*/ 	.word	0x00000000
        /*133c*/ 	.short	0x0101
        /*133e*/ 	.byte	0x3f
	.zero		1


	//   ....[41]....
        /*1340*/ 	.word	0x00015950
        /*1344*/ 	.word	0x00000003
        /*1348*/ 	.word	0x00022830
        /*134c*/ 	.short	0x010a
        /*134e*/ 	.byte	0x3f
	.zero		1


	//   ....[42]....
        /*1350*/ 	.word	0x000159a0
        /*1354*/ 	.word	0x00000003
        /*1358*/ 	.word	0x00022830
        /*135c*/ 	.short	0x010a
        /*135e*/ 	.byte	0x3f
	.zero		1


	//   ....[43]....
        /*1360*/ 	.word	0x00016620
        /*1364*/ 	.word	0x0000000c
        /*1368*/ 	.word	0x00022850
        /*136c*/ 	.short	0x010a
        /*136e*/ 	.byte	0x3f
	.zero		1


	//   ....[44]....
        /*1370*/ 	.word	0x00016660
        /*1374*/ 	.word	0x0000000c
        /*1378*/ 	.word	0x00022850
        /*137c*/ 	.short	0x010a
        /*137e*/ 	.byte	0x3f
	.zero		1


	//   ....[45]....
        /*1380*/ 	.word	0x00017310
        /*1384*/ 	.word	0x000000a7
        /*1388*/ 	.word	0x00000000
        /*138c*/ 	.short	0x0101
        /*138e*/ 	.byte	0x3f
	.zero		1


	//   ....[46]....
        /*1390*/ 	.word	0x00017fb0
        /*1394*/ 	.word	0x00000015
        /*1398*/ 	.word	0x00000000
        /*139c*/ 	.short	0x0101
        /*139e*/ 	.byte	0x3f
	.zero		1


	//   ....[47]....
        /*13a0*/ 	.word	0x00018650
        /*13a4*/ 	.word	0x0000000f
        /*13a8*/ 	.word	0x00022850
        /*13ac*/ 	.short	0x010a
        /*13ae*/ 	.byte	0x3f
	.zero		1


	//   ....[48]....
        /*13b0*/ 	.word	0x000186d0
        /*13b4*/ 	.word	0x0000000f
        /*13b8*/ 	.word	0x00022850
        /*13bc*/ 	.short	0x010a
        /*13be*/ 	.byte	0x3f
	.zero		1


	//   ....[49]....
        /*13c0*/ 	.word	0x00018ce0
        /*13c4*/ 	.word	0x00000003
        /*13c8*/ 	.word	0x00000000
        /*13cc*/ 	.short	0x0101
        /*13ce*/ 	.byte	0x3f
	.zero		1


	//   ....[50]....
        /*13d0*/ 	.word	0x0001a8f0
        /*13d4*/ 	.word	0x00000000
        /*13d8*/ 	.word	0x00000000
        /*13dc*/ 	.short	0x0101
        /*13de*/ 	.byte	0x3f
	.zero		1


	//   ....[51]....
        /*13e0*/ 	.word	0x0001cfc0
        /*13e4*/ 	.word	0x00000016
        /*13e8*/ 	.word	0x00022820
        /*13ec*/ 	.short	0x010a
        /*13ee*/ 	.byte	0x3f
	.zero		1


	//   ....[52]....
        /*13f0*/ 	.word	0x0001d070
        /*13f4*/ 	.word	0x00000006
        /*13f8*/ 	.word	0x000228a0
        /*13fc*/ 	.short	0x010a
        /*13fe*/ 	.byte	0x3f
	.zero		1


	//   ....[53]....
        /*1400*/ 	.word	0x0001d2a0
        /*1404*/ 	.word	0x00000006
        /*1408*/ 	.word	0x000228c0
        /*140c*/ 	.short	0x010a
        /*140e*/ 	.byte	0x3f
	.zero		1


	//   ....[54]....
        /*1410*/ 	.word	0x0001d5f0
        /*1414*/ 	.word	0x00000006
        /*1418*/ 	.word	0x000228a0
        /*141c*/ 	.short	0x010a
        /*141e*/ 	.byte	0x3f
	.zero		1


	//   ....[55]....
        /*1420*/ 	.word	0x0001d810
        /*1424*/ 	.word	0x00000006
        /*1428*/ 	.word	0x000228c0
        /*142c*/ 	.short	0x010a
        /*142e*/ 	.byte	0x3f
	.zero		1


	//   ....[56]....
        /*1430*/ 	.word	0x0001e790
        /*1434*/ 	.word	0x00000006
        /*1438*/ 	.word	0x00022880
        /*143c*/ 	.short	0x010a
        /*143e*/ 	.byte	0x3f
	.zero		1


	//   ....[57]....
        /*1440*/ 	.word	0x0001f060
        /*1444*/ 	.word	0x00000006
        /*1448*/ 	.word	0x00022870
        /*144c*/ 	.short	0x0107
        /*144e*/ 	.byte	0x3f
	.zero		1


	//   ....[58]....
        /*1450*/ 	.word	0x0001f120
        /*1454*/ 	.word	0x00000006
        /*1458*/ 	.word	0x00022870
        /*145c*/ 	.short	0x0101
        /*145e*/ 	.byte	0x3f
	.zero		1


	//   ....[59]....
        /*1460*/ 	.word	0x0001f170
        /*1464*/ 	.word	0x00000006
        /*1468*/ 	.word	0x00022840
        /*146c*/ 	.short	0x010a
        /*146e*/ 	.byte	0x3f
	.zero		1


	//   ....[60]....
        /*1470*/ 	.word	0x0001f9a0
        /*1474*/ 	.word	0x00000006
        /*1478*/ 	.word	0x00022830
        /*147c*/ 	.short	0x0107
        /*147e*/ 	.byte	0x3f
	.zero		1


	//   ....[61]....
        /*1480*/ 	.word	0x0001fa90
        /*1484*/ 	.word	0x00000006
        /*1488*/ 	.word	0x00022830
        /*148c*/ 	.short	0x0101
        /*148e*/ 	.byte	0x3f
	.zero		1


	//   ....[62]....
        /*1490*/ 	.word	0x000204c0
        /*1494*/ 	.word	0x00000016
        /*1498*/ 	.word	0x00022800
        /*149c*/ 	.short	0x0107
        /*149e*/ 	.byte	0x3f
	.zero		1


	//   ....[63]....
        /*14a0*/ 	.word	0x000205b0
        /*14a4*/ 	.word	0x00000016
        /*14a8*/ 	.word	0x00022800
        /*14ac*/ 	.short	0x0101
        /*14ae*/ 	.byte	0x3f
	.zero		1


	//   ....[64]....
        /*14b0*/ 	.word	0x000205e0
        /*14b4*/ 	.word	0x00000016
        /*14b8*/ 	.word	0x00022820
        /*14bc*/ 	.short	0x010a
        /*14be*/ 	.byte	0x3f
	.zero		1


	//   ....[65]....
        /*14c0*/ 	.word	0x00020a90
        /*14c4*/ 	.word	0x00000000
        /*14c8*/ 	.word	0x00022880
        /*14cc*/ 	.short	0x010a
        /*14ce*/ 	.byte	0x3f
	.zero		1


	//   ....[66]....
        /*14d0*/ 	.word	0x00021080
        /*14d4*/ 	.word	0x00000000
        /*14d8*/ 	.word	0x00022870
        /*14dc*/ 	.short	0x0107
        /*14de*/ 	.byte	0x3f
	.zero		1


	//   ....[67]....
        /*14e0*/ 	.word	0x00021140
        /*14e4*/ 	.word	0x00000000
        /*14e8*/ 	.word	0x00022870
        /*14ec*/ 	.short	0x0101
        /*14ee*/ 	.byte	0x3f
	.zero		1


	//   ....[68]....
        /*14f0*/ 	.word	0x00021170
        /*14f4*/ 	.word	0x00000000
        /*14f8*/ 	.word	0x00022840
        /*14fc*/ 	.short	0x010a
        /*14fe*/ 	.byte	0x3f
	.zero		1


	//   ....[69]....
        /*1500*/ 	.word	0x00021730
        /*1504*/ 	.word	0x00000000
        /*1508*/ 	.word	0x00022830
        /*150c*/ 	.short	0x0107
        /*150e*/ 	.byte	0x3f
	.zero		1


	//   ....[70]....
        /*1510*/ 	.word	0x00021800
        /*1514*/ 	.word	0x00000000
        /*1518*/ 	.word	0x00022830
        /*151c*/ 	.short	0x0101
        /*151e*/ 	.byte	0x3f
	.zero		1


	//   ....[71]....
        /*1520*/ 	.word	0x00021880
        /*1524*/ 	.word	0x00000000
        /*1528*/ 	.word	0x00022870
        /*152c*/ 	.short	0x010a
        /*152e*/ 	.byte	0x3f
	.zero		1


	//   ....[72]....
        /*1530*/ 	.word	0x00021910
        /*1534*/ 	.word	0x00000000
        /*1538*/ 	.word	0x00022860
        /*153c*/ 	.short	0x010a
        /*153e*/ 	.byte	0x3f
	.zero		1


	//   ....[73]....
        /*1540*/ 	.word	0x00021e20
        /*1544*/ 	.word	0x00000000
        /*1548*/ 	.word	0x00022850
        /*154c*/ 	.short	0x0101
        /*154e*/ 	.byte	0x3f
	.zero		1


	//   ....[74]....
        /*1550*/ 	.word	0x00021eb0
        /*1554*/ 	.word	0x00000000
        /*1558*/ 	.word	0x00000000
        /*155c*/ 	.short	0x0101
        /*155e*/ 	.byte	0x3f
	.zero		1


	//   ....[75]....
        /*1560*/ 	.word	0x00022070
        /*1564*/ 	.word	0x00000011
        /*1568*/ 	.word	0x00022870
        /*156c*/ 	.short	0x010a
        /*156e*/ 	.byte	0x3f
	.zero		1


	//   ....[76]....
        /*1570*/ 	.word	0x000220f0
        /*1574*/ 	.word	0x00000011
        /*1578*/ 	.word	0x00022860
        /*157c*/ 	.short	0x010a
        /*157e*/ 	.byte	0x3f
	.zero		1


	//   ....[77]....
        /*1580*/ 	.word	0x00022610
        /*1584*/ 	.word	0x00000011
        /*1588*/ 	.word	0x00022850
        /*158c*/ 	.short	0x0101
        /*158e*/ 	.byte	0x3f
	.zero		1


	//   ....[78]....
        /*1590*/ 	.word	0x000226d0
        /*1594*/ 	.word	0x00000011
        /*1598*/ 	.word	0x00000000
        /*159c*/ 	.short	0x0101
        /*159e*/ 	.byte	0x3f
	.zero		1


	//   ....[79]....
        /*15a0*/ 	.word	0x000233d0
        /*15a4*/ 	.word	0x00000007
        /*15a8*/ 	.word	0x00022820
        /*15ac*/ 	.short	0x010a
        /*15ae*/ 	.byte	0x3f
	.zero		1


	//   ....[80]....
        /*15b0*/ 	.word	0x00023540
        /*15b4*/ 	.word	0x00000005
        /*15b8*/ 	.word	0x00022840
        /*15bc*/ 	.short	0x010a
        /*15be*/ 	.byte	0x3f
	.zero		1


	//   ....[81]....
        /*15c0*/ 	.word	0x000235e0
        /*15c4*/ 	.word	0x00000003
        /*15c8*/ 	.word	0x00022840
        /*15cc*/ 	.short	0x010a
        /*15ce*/ 	.byte	0x3f
	.zero		1


	//   ....[82]....
        /*15d0*/ 	.word	0x00023620
        /*15d4*/ 	.word	0x00000005
        /*15d8*/ 	.word	0x00022860
        /*15dc*/ 	.short	0x010a
        /*15de*/ 	.byte	0x3f
	.zero		1


	//   ....[83]....
        /*15e0*/ 	.word	0x00023660
        /*15e4*/ 	.word	0x00000003
        /*15e8*/ 	.word	0x00022860
        /*15ec*/ 	.short	0x010a
        /*15ee*/ 	.byte	0x3f
	.zero		1


	//   ....[84]....
        /*15f0*/ 	.word	0x000236a0
        /*15f4*/ 	.word	0x00000005
        /*15f8*/ 	.word	0x00022880
        /*15fc*/ 	.short	0x010a
        /*15fe*/ 	.byte	0x3f
	.zero		1


	//   ....[85]....
        /*1600*/ 	.word	0x000236e0
        /*1604*/ 	.word	0x00000003
        /*1608*/ 	.word	0x00022880
        /*160c*/ 	.short	0x010a
        /*160e*/ 	.byte	0x3f
	.zero		1


	//   ....[86]....
        /*1610*/ 	.word	0x00023740
        /*1614*/ 	.word	0x00000058
        /*1618*/ 	.word	0x00022890
        /*161c*/ 	.short	0x010a
        /*161e*/ 	.byte	0x3f
	.zero		1


	//   ....[87]....
        /*1620*/ 	.word	0x00023af0
        /*1624*/ 	.word	0x00000058
        /*1628*/ 	.word	0x00022890
        /*162c*/ 	.short	0x010a
        /*162e*/ 	.byte	0x3f
	.zero		1


	//   ....[88]....
        /*1630*/ 	.word	0x00023eb0
        /*1634*/ 	.word	0x00000058
        /*1638*/ 	.word	0x00022890
        /*163c*/ 	.short	0x010a
        /*163e*/ 	.byte	0x3f
	.zero		1


	//   ....[89]....
        /*1640*/ 	.word	0x00024260
        /*1644*/ 	.word	0x00000058
        /*1648*/ 	.word	0x000228b0
        /*164c*/ 	.short	0x010a
        /*164e*/ 	.byte	0x3f
	.zero		1


	//   ....[90]....
        /*1650*/ 	.word	0x00024730
        /*1654*/ 	.word	0x00000012
        /*1658*/ 	.word	0x00022800
        /*165c*/ 	.short	0x010a
        /*165e*/ 	.byte	0x3f
	.zero		1


	//   ....[91]....
        /*1660*/ 	.word	0x00024c20
        /*1664*/ 	.word	0x00000012
        /*1668*/ 	.word	0x00022800
        /*166c*/ 	.short	0x010a
        /*166e*/ 	.byte	0x3f
	.zero		1


	//   ....[92]....
        /*1670*/ 	.word	0x00024c70
        /*1674*/ 	.word	0x00000000
        /*1678*/ 	.word	0x00022830
        /*167c*/ 	.short	0x010a
        /*167e*/ 	.byte	0x3f
	.zero		1


	//   ....[93]....
        /*1680*/ 	.word	0x00024cc0
        /*1684*/ 	.word	0x00000003
        /*1688*/ 	.word	0x00022830
        /*168c*/ 	.short	0x010a
        /*168e*/ 	.byte	0x3f
	.zero		1


	//   ....[94]....
        /*1690*/ 	.word	0x00024d10
        /*1694*/ 	.word	0x0000000c
        /*1698*/ 	.word	0x00022850
        /*169c*/ 	.short	0x010a
        /*169e*/ 	.byte	0x3f
	.zero		1


	//   ....[95]....
        /*16a0*/ 	.word	0x00024d60
        /*16a4*/ 	.word	0x00000003
        /*16a8*/ 	.word	0x00022830
        /*16ac*/ 	.short	0x010a
        /*16ae*/ 	.byte	0x3f
	.zero		1


	//   ....[96]....
        /*16b0*/ 	.word	0x00024db0
        /*16b4*/ 	.word	0x0000000c
        /*16b8*/ 	.word	0x00022850
        /*16bc*/ 	.short	0x010a
        /*16be*/ 	.byte	0x3f
	.zero		1


	//   ....[97]....
        /*16c0*/ 	.word	0x00024e00
        /*16c4*/ 	.word	0x0000000f
        /*16c8*/ 	.word	0x00022850
        /*16cc*/ 	.short	0x010a
        /*16ce*/ 	.byte	0x3f
	.zero		1


	//   ....[98]....
        /*16d0*/ 	.word	0x000263c0
        /*16d4*/ 	.word	0x00000016
        /*16d8*/ 	.word	0x00022820
        /*16dc*/ 	.short	0x010a
        /*16de*/ 	.byte	0x3f
	.zero		1


	//   ....[99]....
        /*16e0*/ 	.word	0x00026410
        /*16e4*/ 	.word	0x00000006
        /*16e8*/ 	.word	0x000228a0
        /*16ec*/ 	.short	0x010a
        /*16ee*/ 	.byte	0x3f
	.zero		1


	//   ....[100]....
        /*16f0*/ 	.word	0x00026460
        /*16f4*/ 	.word	0x00000006
        /*16f8*/ 	.word	0x000228c0
        /*16fc*/ 	.short	0x010a
        /*16fe*/ 	.byte	0x3f
	.zero		1


	//   ....[101]....
        /*1700*/ 	.word	0x000264b0
        /*1704*/ 	.word	0x00000006
        /*1708*/ 	.word	0x000228a0
        /*170c*/ 	.short	0x010a
        /*170e*/ 	.byte	0x3f
	.zero		1


	//   ....[102]....
        /*1710*/ 	.word	0x00026500
        /*1714*/ 	.word	0x00000006
        /*1718*/ 	.word	0x000228c0
        /*171c*/ 	.short	0x010a
        /*171e*/ 	.byte	0x3f
	.zero		1


	//   ....[103]....
        /*1720*/ 	.word	0x00026630
        /*1724*/ 	.word	0x00000006
        /*1728*/ 	.word	0x00022880
        /*172c*/ 	.short	0x010a
        /*172e*/ 	.byte	0x3f
	.zero		1


	//   ....[104]....
        /*1730*/ 	.word	0x00027320
        /*1734*/ 	.word	0x00000006
        /*1738*/ 	.word	0x00022840
        /*173c*/ 	.short	0x010a
        /*173e*/ 	.byte	0x3f
	.zero		1


	//   ....[105]....
        /*1740*/ 	.word	0x00028a30
        /*1744*/ 	.word	0x00000016
        /*1748*/ 	.word	0x00022820
        /*174c*/ 	.short	0x010a
        /*174e*/ 	.byte	0x3f
	.zero		1


	//   ....[106]....
        /*1750*/ 	.word	0x00028a80
        /*1754*/ 	.word	0x00000000
        /*1758*/ 	.word	0x00022880
        /*175c*/ 	.short	0x010a
        /*175e*/ 	.byte	0x3f
	.zero		1


	//   ....[107]....
        /*1760*/ 	.word	0x000295c0
        /*1764*/ 	.word	0x00000000
        /*1768*/ 	.word	0x00022840
        /*176c*/ 	.short	0x010a
        /*176e*/ 	.byte	0x3f
	.zero		1


	//   ....[108]....
        /*1770*/ 	.word	0x0002a0d0
        /*1774*/ 	.word	0x00000000
        /*1778*/ 	.word	0x00022870
        /*177c*/ 	.short	0x010a
        /*177e*/ 	.byte	0x3f
	.zero		1


	//   ....[109]....
        /*1780*/ 	.word	0x0002a120
        /*1784*/ 	.word	0x00000000
        /*1788*/ 	.word	0x00022860
        /*178c*/ 	.short	0x010a
        /*178e*/ 	.byte	0x3f
	.zero		1


	//   ....[110]....
        /*1790*/ 	.word	0x0002a170
        /*1794*/ 	.word	0x00000011
        /*1798*/ 	.word	0x00022870
        /*179c*/ 	.short	0x010a
        /*179e*/ 	.byte	0x3f
	.zero		1


	//   ....[111]....
        /*17a0*/ 	.word	0x0002a1c0
        /*17a4*/ 	.word	0x00000011
        /*17a8*/ 	.word	0x00022860
        /*17ac*/ 	.short	0x010a
        /*17ae*/ 	.byte	0x3f
	.zero		1


	//   ....[112]....
        /*17b0*/ 	.word	0x0002ab40
        /*17b4*/ 	.word	0x00000007
        /*17b8*/ 	.word	0x00022820
        /*17bc*/ 	.short	0x010a
        /*17be*/ 	.byte	0x3f
	.zero		1


	//   ....[113]....
        /*17c0*/ 	.word	0x0002ace0
        /*17c4*/ 	.word	0x00000005
        /*17c8*/ 	.word	0x00022840
        /*17cc*/ 	.short	0x010a
        /*17ce*/ 	.byte	0x3f
	.zero		1


	//   ....[114]....
        /*17d0*/ 	.word	0x0002ad30
        /*17d4*/ 	.word	0x00000003
        /*17d8*/ 	.word	0x00022840
        /*17dc*/ 	.short	0x010a
        /*17de*/ 	.byte	0x3f
	.zero		1


	//   ....[115]....
        /*17e0*/ 	.word	0x0002ad80
        /*17e4*/ 	.word	0x00000005
        /*17e8*/ 	.word	0x00022860
        /*17ec*/ 	.short	0x010a
        /*17ee*/ 	.byte	0x3f
	.zero		1


	//   ....[116]....
        /*17f0*/ 	.word	0x0002add0
        /*17f4*/ 	.word	0x00000003
        /*17f8*/ 	.word	0x00022860
        /*17fc*/ 	.short	0x010a
        /*17fe*/ 	.byte	0x3f
	.zero		1


	//   ....[117]....
        /*1800*/ 	.word	0x0002ae20
        /*1804*/ 	.word	0x00000005
        /*1808*/ 	.word	0x00022880
        /*180c*/ 	.short	0x010a
        /*180e*/ 	.byte	0x3f
	.zero		1


	//----- nvinfo : EIATTR_NUM_MBARRIERS
	.align		4
.L_327:
        /*1810*/ 	.byte	0x03, 0x38
        /*1812*/ 	.short	0x0016


	//----- nvinfo : EIATTR_EXIT_INSTR_OFFSETS
	.align		4
        /*1814*/ 	.byte	0x04, 0x1c
        /*1816*/ 	.short	(.L_329 - .L_328)


	//   ....[0]....
.L_328:
        /*1818*/ 	.word	0x00023730


	//----- nvinfo : EIATTR_MAX_THREADS
	.align		4
.L_329:
        /*181c*/ 	.byte	0x04, 0x05
        /*181e*/ 	.short	(.L_331 - .L_330)
.L_330:
        /*1820*/ 	.word	0x00000180
        /*1824*/ 	.word	0x00000001
        /*1828*/ 	.word	0x00000001


	//----- nvinfo : EIATTR_CRS_STACK_SIZE
	.align		4
.L_331:
        /*182c*/ 	.byte	0x04, 0x1e
        /*182e*/ 	.short	(.L_333 - .L_332)
.L_332:
        /*1830*/ 	.word	0x00000000


	//----- nvinfo : EIATTR_CBANK_PARAM_SIZE
	.align		4
.L_333:
        /*1834*/ 	.byte	0x03, 0x19
        /*1836*/ 	.short	0x0af0


	//----- nvinfo : EIATTR_PARAM_CBANK
	.align		4
        /*1838*/ 	.byte	0x04, 0x0a
        /*183a*/ 	.short	(.L_335 - .L_334)
	.align		4
.L_334:
        /*183c*/ 	.word	index@(.nv.constant0._ZN7cutlass13device_kernelIN5flash11enable_sm90INS1_16FlashAttnFwdSm90INS1_25CollectiveMainloopFwdSm90ILi2EN4cute5tupleIJNS5_1CILi1EEES8_S8_EEENS6_IJNS7_ILi128EEENS7_ILi160EEESA_EEELi128ENS_12float_e4m3_tEfNS_4arch4Sm90ELb1ELb0ELb0ELb1ELb1ELb1ELb0ELb1ELb1ELb1ELb0ELb0EEENS1_21CollectiveEpilogueFwdINS6_IJSA_SA_SB_EEES9_NS_10bfloat16_tESF_Li256ELb1ELb1ELb0ELb1EEENS1_36VarlenDynamicPersistentTileSchedulerILi128ELi160ELi256ELi128ELb0ELb1ELb1ELb1ELb1ELb1EEEEEEEEEvNT_6ParamsE)
        /*1840*/ 	.short	0x0210
        /*1842*/ 	.short	0x0af0


	//----- nvinfo : EIATTR_SW_WAR
	.align		4
.L_335:
        /*1844*/ 	.byte	0x04, 0x36
        /*1846*/ 	.short	(.L_337 - .L_336)
.L_336:
        /*1848*/ 	.word	0x00000008
.L_337:


//--------------------- .nv.callgraph             --------------------------
	.section	.nv.callgraph,"",@"SHT_CUDA_CALLGRAPH"
	.align	4
	.sectionentsize	8
	.align		4
        /*0000*/ 	.word	0x00000000
	.align		4
        /*0004*/ 	.word	0xffffffff
	.align		4
        /*0008*/ 	.word	index@(_ZN7cutlass13device_kernelIN5flash11enable_sm90INS1_16FlashAttnFwdSm90INS1_25CollectiveMainloopFwdSm90ILi2EN4cute5tupleIJNS5_1CILi1EEES8_S8_EEENS6_IJNS7_ILi128EEENS7_ILi160EEESA_EEELi128ENS_12float_e4m3_tEfNS_4arch4Sm90ELb0ELb0ELb0ELb0ELb1ELb0ELb0ELb1ELb1ELb1ELb0ELb0EEENS1_21CollectiveEpilogueFwdINS6_IJSA_SA_SB_EEES9_NS_10bfloat16_tESF_Li256ELb0ELb1ELb0ELb1EEENS1_29StaticPersistentTileSchedulerILb0EEEEEEEEEvNT_6ParamsE)
	.align		4
        /*000c*/ 	.word	index@(__assertfail)
	.align		4
        /*0010*/ 	.word	index@(_ZN7cutlass13device_kernelIN5flash11enable_sm90INS1_16FlashAttnFwdSm90INS1_25CollectiveMainloopFwdSm90ILi2EN4cute5tupleIJNS5_1CILi1EEES8_S8_EEENS6_IJNS7_ILi128EEENS7_ILi160EEESA_EEELi128ENS_12float_e4m3_tEfNS_4arch4Sm90ELb0ELb0ELb0ELb1ELb1ELb0ELb0ELb1ELb1ELb1ELb0ELb0EEENS1_21CollectiveEpilogueFwdINS6_IJSA_SA_SB_EEES9_NS_10bfloat16_tESF_Li256ELb1ELb1ELb0ELb1EEENS1_36VarlenDynamicPersistentTileSchedulerILi128ELi160ELi256ELi128ELb0ELb1ELb1ELb0ELb1ELb1EEEEEEEEEvNT_6ParamsE)
	.align		4
        /*0014*/ 	.word	index@(__assertfail)
	.align		4
        /*0018*/ 	.word	index@(_ZN7cutlass13device_kernelIN5flash11enable_sm90INS1_16FlashAttnFwdSm90INS1_25CollectiveMainloopFwdSm90ILi2EN4cute5tupleIJNS5_1CILi1EEES8_S8_EEENS6_IJNS7_ILi128EEENS7_ILi160EEESA_EEELi128ENS_12float_e4m3_tEfNS_4arch4Sm90ELb0ELb0ELb0ELb1ELb1ELb1ELb0ELb1ELb1ELb1ELb0ELb0EEENS1_21CollectiveEpilogueFwdINS6_IJSA_SA_SB_EEES9_NS_10bfloat16_tESF_Li256ELb1ELb1ELb0ELb1EEENS1_36VarlenDynamicPersistentTileSchedulerILi128ELi160ELi256ELi128ELb0ELb1ELb1ELb0ELb1ELb1EEEEEEEEEvNT_6ParamsE)
	.align		4
        /*001c*/ 	.word	index@(__assertfail)
	.align		4
        /*0020*/ 	.word	index@(_ZN7cutlass13device_kernelIN5flash11enable_sm90INS1_16FlashAttnFwdSm90INS1_25CollectiveMainloopFwdSm90ILi2EN4cute5tupleIJNS5_1CILi1EEES8_S8_EEENS6_IJNS7_ILi128EEENS7_ILi160EEESA_EEELi128ENS_12float_e4m3_tEfNS_4arch4Sm90ELb0ELb1ELb0ELb0ELb1ELb0ELb0ELb1ELb1ELb1ELb0ELb0EEENS1_21CollectiveEpilogueFwdINS6_IJSA_SA_SB_EEES9_NS_10bfloat16_tESF_Li256ELb0ELb1ELb0ELb1EEENS1_30DynamicPersistentTileSchedulerILi256ELi128ELb0ELb1ELb1EEEEEEEEEvNT_6ParamsE)
	.align		4
        /*0024*/ 	.word	index@(__assertfail)
	.align		4
        /*0028*/ 	.word	index@(_ZN7cutlass13device_kernelIN5flash11enable_sm90INS1_16FlashAttnFwdSm90INS1_25CollectiveMainloopFwdSm90ILi2EN4cute5tupleIJNS5_1CILi1EEES8_S8_EEENS6_IJNS7_ILi128EEENS7_ILi160EEESA_EEELi128ENS_12float_e4m3_tEfNS_4arch4Sm90ELb0ELb1ELb0ELb1ELb1ELb0ELb0ELb1ELb1ELb1ELb0ELb0EEENS1_21CollectiveEpilogueFwdINS6_IJSA_SA_SB_EEES9_NS_10bfloat16_tESF_Li256ELb1ELb1ELb0ELb1EEENS1_36VarlenDynamicPersistentTileSchedulerILi128ELi160ELi256ELi128ELb0ELb1ELb1ELb1ELb0ELb1EEEEEEEEEvNT_6ParamsE)
	.align		4
        /*002c*/ 	.word	index@(__assertfail)
	.align		4
        /*0030*/ 	.word	index@(_ZN7cutlass13device_kernelIN5flash11enable_sm90INS1_16FlashAttnFwdSm90INS1_25CollectiveMainloopFwdSm90ILi2EN4cute5tupleIJNS5_1CILi1EEES8_S8_EEENS6_IJNS7_ILi128EEENS7_ILi160EEESA_EEELi128ENS_12float_e4m3_tEfNS_4arch4Sm90ELb0ELb1ELb0ELb1ELb1ELb1ELb0ELb1ELb1ELb1ELb0ELb0EEENS1_21CollectiveEpilogueFwdINS6_IJSA_SA_SB_EEES9_NS_10bfloat16_tESF_Li256ELb1ELb1ELb0ELb1EEENS1_36VarlenDynamicPersistentTileSchedulerILi128ELi160ELi256ELi128ELb0ELb1ELb1ELb1ELb0ELb1EEEEEEEEEvNT_6ParamsE)
	.align		4
        /*0034*/ 	.word	index@(__assertfail)
	.align		4
        /*0038*/ 	.word	index@(_ZN7cutlass13device_kernelIN5flash11enable_sm90INS1_16FlashAttnFwdSm90INS1_25CollectiveMainloopFwdSm90ILi2EN4cute5tupleIJNS5_1CILi1EEES8_S8_EEENS6_IJNS7_ILi128EEENS7_ILi160EEESA_EEELi128ENS_12float_e4m3_tEfNS_4arch4Sm90ELb1ELb0ELb0ELb0ELb1ELb0ELb0ELb1ELb1ELb1ELb0ELb0EEENS1_21CollectiveEpilogueFwdINS6_IJSA_SA_SB_EEES9_NS_10bfloat16_tESF_Li256ELb0ELb1ELb0ELb1EEENS1_30DynamicPersistentTileSchedulerILi256ELi128ELb0ELb1ELb1EEEEEEEEEvNT_6ParamsE)
	.align		4
        /*003c*/ 	.word	index@(__assertfail)
	.align		4
        /*0040*/ 	.word	index@(_ZN7cutlass13device_kernelIN5flash11enable_sm90INS1_16FlashAttnFwdSm90INS1_25CollectiveMainloopFwdSm90ILi2EN4cute5tupleIJNS5_1CILi1EEES8_S8_EEENS6_IJNS7_ILi128EEENS7_ILi160EEESA_EEELi128ENS_12float_e4m3_tEfNS_4arch4Sm90ELb1ELb0ELb0ELb1ELb1ELb0ELb0ELb1ELb1ELb1ELb0ELb0EEENS1_21CollectiveEpilogueFwdINS6_IJSA_SA_SB_EEES9_NS_10bfloat16_tESF_Li256ELb1ELb1ELb0ELb1EEENS1_36VarlenDynamicPersistentTileSchedulerILi128ELi160ELi256ELi128ELb0ELb1ELb1ELb1ELb1ELb1EEEEEEEEEvNT_6ParamsE)
	.align		4
        /*0044*/ 	.word	index@(__assertfail)
	.align		4
        /*0048*/ 	.word	index@(_ZN7cutlass13device_kernelIN5flash11enable_sm90INS1_16FlashAttnFwdSm90INS1_25CollectiveMainloopFwdSm90ILi2EN4cute5tupleIJNS5_1CILi1EEES8_S8_EEENS6_IJNS7_ILi128EEENS7_ILi160EEESA_EEELi128ENS_12float_e4m3_tEfNS_4arch4Sm90ELb1ELb0ELb0ELb1ELb1ELb1ELb0ELb1ELb1ELb1ELb0ELb0EEENS1_21CollectiveEpilogueFwdINS6_IJSA_SA_SB_EEES9_NS_10bfloat16_tESF_Li256ELb1ELb1ELb0ELb1EEENS1_36VarlenDynamicPersistentTileSchedulerILi128ELi160ELi256ELi128ELb0ELb1ELb1ELb1ELb1ELb1EEEEEEEEEvNT_6ParamsE)
	.align		4
        /*004c*/ 	.word	index@(__assertfail)
	.align		4
        /*0050*/ 	.word	0x00000000
	.align		4
        /*0054*/ 	.word	0xfffffffe
	.align		4
        /*0058*/ 	.word	0x00000000
	.align		4
        /*005c*/ 	.word	0xfffffffd
	.align		4
        /*0060*/ 	.word	0x00000000
	.align		4
        /*0064*/ 	.word	0xfffffffc


//--------------------- .nv.constant4             --------------------------
	.section	.nv.constant4,"a",@progbits
	.align	8
	.align		8
.nv.constant4:
        /*0000*/ 	.dword	__assertfail
	.align		8
        /*0008*/ 	.dword	__unnamed_1
	.align		8
        /*0010*/ 	.dword	__unnamed_2
	.align		8
        /*0018*/ 	.dword	__unnamed_3
	.align		8
        /*0020*/ 	.dword	__unnamed_4
	.align		8
        /*0028*/ 	.dword	__unnamed_5
	.align		8
        /*0030*/ 	.dword	__unnamed_6
	.align		8
        /*0038*/ 	.dword	_ZZN5flash28permute_output_fp8_VcolmajorIN4cute6TensorINS1_11ArrayEngineIN7cutlass10bfloat16_tELm64EEENS1_6LayoutINS1_5tupleIJNS8_IJNS1_1CILi2EEESA_NS9_ILi16EEEEEENS9_ILi1EEESD_EEENS8_IJNS8_IJSD_SA_NS9_ILi4EEEEEENS9_ILi0EEESH_EEEEEEEEEvRT_E9upper_map
	.align		8
        /*0040*/ 	.dword	_ZN72_INTERNAL_ad1e3db0_36_flash_fwd_hdim128_e4m3_paged_sm90_cu_9afb97bd_34134cuda3std3__45__cpo5beginE
	.align		8
        /*0048*/ 	.dword	_ZN72_INTERNAL_ad1e3db0_36_flash_fwd_hdim128_e4m3_paged_sm90_cu_9afb97bd_34134cuda3std3__45__cpo3endE
	.align		8
        /*0050*/ 	.dword	_ZN72_INTERNAL_ad1e3db0_36_flash_fwd_hdim128_e4m3_paged_sm90_cu_9afb97bd_34134cuda3std3__45__cpo6cbeginE
	.align		8
        /*0058*/ 	.dword	_ZN72_INTERNAL_ad1e3db0_36_flash_fwd_hdim128_e4m3_paged_sm90_cu_9afb97bd_34134cuda3std3__45__cpo4cendE
	.align		8
        /*0060*/ 	.dword	_ZN72_INTERNAL_ad1e3db0_36_flash_fwd_hdim128_e4m3_paged_sm90_cu_9afb97bd_34134cuda3std3__474_GLOBAL__N__ad1e3db0_36_flash_fwd_hdim128_e4m3_paged_sm90_cu_9afb97bd_34136ignoreE
	.align		8
        /*0068*/ 	.dword	_ZN72_INTERNAL_ad1e3db0_36_flash_fwd_hdim128_e4m3_paged_sm90_cu_9afb97bd_34134cuda3std3__419piecewise_constructE
	.align		8
        /*0070*/ 	.dword	_ZN72_INTERNAL_ad1e3db0_36_flash_fwd_hdim128_e4m3_paged_sm90_cu_9afb97bd_34134cuda3std3__48in_placeE
	.align		8
        /*0078*/ 	.dword	_ZN72_INTERNAL_ad1e3db0_36_flash_fwd_hdim128_e4m3_paged_sm90_cu_9afb97bd_34134cuda3std6ranges3__45__cpo4swapE
	.align		8
        /*0080*/ 	.dword	_ZN72_INTERNAL_ad1e3db0_36_flash_fwd_hdim128_e4m3_paged_sm90_cu_9afb97bd_34134cuda3std6ranges3__45__cpo9iter_moveE
	.align		8
        /*0088*/ 	.dword	_ZN72_INTERNAL_ad1e3db0_36_flash_fwd_hdim128_e4m3_paged_sm90_cu_9afb97bd_34134cute7productE
	.align		8
        /*0090*/ 	.dword	_ZN72_INTERNAL_ad1e3db0_36_flash_fwd_hdim128_e4m3_paged_sm90_cu_9afb97bd_34134cute1_E
	.align		8
        /*0098*/ 	.dword	$str$23
	.align		8
        /*00a0*/ 	.dword	$str$24


//--------------------- .text._ZN7cutlass13device_kernelIN5flash11enable_sm90INS1_16FlashAttnFwdSm90INS1_25CollectiveMainloopFwdSm90ILi2EN4cute5tupleIJNS5_1CILi1EEES8_S8_EEENS6_IJNS7_ILi128EEENS7_ILi160EEESA_EEELi128ENS_12float_e4m3_tEfNS_4arch4Sm90ELb0ELb0ELb0ELb0ELb1ELb0ELb0ELb1ELb1ELb1ELb0ELb0EEENS1_21CollectiveEpilogueFwdINS6_IJSA_SA_SB_EEES9_NS_10bfloat16_tESF_Li256ELb0ELb1ELb0ELb1EEENS1_29StaticPersistentTileSchedulerILb0EEEEEEEEEvNT_6ParamsE --------------------------
	.section	.text._ZN7cutlass13device_kernelIN5flash11enable_sm90INS1_16FlashAttnFwdSm90INS1_25CollectiveMainloopFwdSm90ILi2EN4cute5tupleIJNS5_1CILi1EEES8_S8_EEENS6_IJNS7_ILi128EEENS7_ILi160EEESA_EEELi128ENS_12float_e4m3_tEfNS_4arch4Sm90ELb0ELb0ELb0ELb0ELb1ELb0ELb0ELb1ELb1ELb1ELb0ELb0EEENS1_21CollectiveEpilogueFwdINS6_IJSA_SA_SB_EEES9_NS_10bfloat16_tESF_Li256ELb0ELb1ELb0ELb1EEENS1_29StaticPersistentTileSchedulerILb0EEEEEEEEEvNT_6ParamsE,"ax",@progbits
	.align	128
.text._ZN7cutlass13device_kernelIN5flash11enable_sm90INS1_16FlashAttnFwdSm90INS1_25CollectiveMainloopFwdSm90ILi2EN4cute5tupleIJNS5_1CILi1EEES8_S8_EEENS6_IJNS7_ILi128EEENS7_ILi160EEESA_EEELi128ENS_12float_e4m3_tEfNS_4arch4Sm90ELb0ELb0ELb0ELb0ELb1ELb0ELb0ELb1ELb1ELb1ELb0ELb0EEENS1_21CollectiveEpilogueFwdINS6_IJSA_SA_SB_EEES9_NS_10bfloat16_tESF_Li256ELb0ELb1ELb0ELb1EEENS1_29StaticPersistentTileSchedulerILb0EEEEEEEEEvNT_6ParamsE:
        .type           _ZN7cutlass13device_kernelIN5flash11enable_sm90INS1_16FlashAttnFwdSm90INS1_25CollectiveMainloopFwdSm90ILi2EN4cute5tupleIJNS5_1CILi1EEES8_S8_EEENS6_IJNS7_ILi128EEENS7_ILi160EEESA_EEELi128ENS_12float_e4m3_tEfNS_4arch4Sm90ELb0ELb0ELb0ELb0ELb1ELb0ELb0ELb1ELb1ELb1ELb0ELb0EEENS1_21CollectiveEpilogueFwdINS6_IJSA_SA_SB_EEES9_NS_10bfloat16_tESF_Li256ELb0ELb1ELb0ELb1EEENS1_29StaticPersistentTileSchedulerILb0EEEEEEEEEvNT_6ParamsE,@function
        .size           _ZN7cutlass13device_kernelIN5flash11enable_sm90INS1_16FlashAttnFwdSm90INS1_25CollectiveMainloopFwdSm90ILi2EN4cute5tupleIJNS5_1CILi1EEES8_S8_EEENS6_IJNS7_ILi128EEENS7_ILi160EEESA_EEELi128ENS_12float_e4m3_tEfNS_4arch4Sm90ELb0ELb0ELb0ELb0ELb1ELb0ELb0ELb1ELb1ELb1ELb0ELb0EEENS1_21CollectiveEpilogueFwdINS6_IJSA_SA_SB_EEES9_NS_10bfloat16_tESF_Li256ELb0ELb1ELb0ELb1EEENS1_29StaticPersistentTileSchedulerILb0EEEEEEEEEvNT_6ParamsE,(.L_x_3622 - _ZN7cutlass13device_kernelIN5flash11enable_sm90INS1_16FlashAttnFwdSm90INS1_25CollectiveMainloopFwdSm90ILi2EN4cute5tupleIJNS5_1CILi1EEES8_S8_EEENS6_IJNS7_ILi128EEENS7_ILi160EEESA_EEELi128ENS_12float_e4m3_tEfNS_4arch4Sm90ELb0ELb0ELb0ELb0ELb1ELb0ELb0ELb1ELb1ELb1ELb0ELb0EEENS1_21CollectiveEpilogueFwdINS6_IJSA_SA_SB_EEES9_NS_10bfloat16_tESF_Li256ELb0ELb1ELb0ELb1EEENS1_29StaticPersistentTileSchedulerILb0EEEEEEEEEvNT_6ParamsE)
        .other          _ZN7cutlass13device_kernelIN5flash11enable_sm90INS1_16FlashAttnFwdSm90INS1_25CollectiveMainloopFwdSm90ILi2EN4cute5tupleIJNS5_1CILi1EEES8_S8_EEENS6_IJNS7_ILi128EEENS7_ILi160EEESA_EEELi128ENS_12float_e4m3_tEfNS_4arch4Sm90ELb0ELb0ELb0ELb0ELb1ELb0ELb0ELb1ELb1ELb1ELb0ELb0EEENS1_21CollectiveEpilogueFwdINS6_IJSA_SA_SB_EEES9_NS_10bfloat16_tESF_Li256ELb0ELb1ELb0ELb1EEENS1_29StaticPersistentTileSchedulerILb0EEEEEEEEEvNT_6ParamsE,@"STO_CUDA_ENTRY STV_DEFAULT"
_ZN7cutlass13device_kernelIN5flash11enable_sm90INS1_16FlashAttnFwdSm90INS1_25CollectiveMainloopFwdSm90ILi2EN4cute5tupleIJNS5_1CILi1EEES8_S8_EEENS6_IJNS7_ILi128EEENS7_ILi160EEESA_EEELi128ENS_12float_e4m3_tEfNS_4arch4Sm90ELb0ELb0ELb0ELb0ELb1ELb0ELb0ELb1ELb1ELb1ELb0ELb0EEENS1_21CollectiveEpilogueFwdINS6_IJSA_SA_SB_EEES9_NS_10bfloat16_tESF_Li256ELb0ELb1ELb0ELb1EEENS1_29StaticPersistentTileSchedulerILb0EEEEEEEEEvNT_6ParamsE:
[----:B------:R-:W0:Y:S02]  /*0000*/  LDC R1, c[0x0][0x28] ;  /* 0x00000a00ff017b82 */ /* 0x000e240000000800 */
[----:B0-----:R-:W-:Y:S01]  /*0010*/  VIADD R1, R1, 0xffffffd0 ;  /* 0xffffffd001017836 */ /* 0x001fe20000000000 */
[----:B------:R-:W0:Y:S01]  /*0020*/  S2R R3, SR_TID.X ;  /* 0x0000000000037919 */ /* 0x000e220000002100 */
[----:B------:R-:W-:Y:S01]  /*0030*/  ELECT P0, URZ, PT ;  /* 0x00000000003f782f */ /* 0x000fe20003800000 */
[----:B------:R-:W-:Y:S01]  /*0040*/  UMOV UR4, 0x80 ;  /* 0x0000008000047882 */ /* 0x000fe20000000000 */
[----:B------:R-:W-:Y:S01]  /*0050*/  UMOV UR7, 0x100 ;  /* 0x0000010000077882 */ /* 0x000fe20000000000 */
[--C-:B0-----:R-:W-:Y:S02]  /*0060*/  SHF.R.U32.HI R0, RZ, 0x5, R3.reuse ;  /* 0x00000005ff007819 */ /* 0x101fe40000011603 */
[----:B------:R-:W-:-:S03]  /*0070*/  SHF.R.U32.HI R22, RZ, 0x7, R3 ;  /* 0x00000007ff167819 */ /* 0x000fc60000011603 */
[----:B------:R-:W0:Y:S04]  /*0080*/  SHFL.IDX PT, R2, R0, RZ, 0x1f ;  /* 0x00001fff00027589 */ /* 0x000e2800000e0000 */
[----:B------:R1:W2:Y:S01]  /*0090*/  SHFL.IDX PT, R3, R22, RZ, 0x1f ;  /* 0x00001fff16037589 */ /* 0x0002a200000e0000 */
[C---:B0-----:R-:W-:Y:S02]  /*00a0*/  ISETP.NE.OR P0, PT, R2.reuse, RZ, !P0 ;  /* 0x000000ff0200720c */ /* 0x041fe40004705670 */
[----:B------:R-:W-:-:S11]  /*00b0*/  ISETP.NE.AND P1, PT, R2, RZ, PT ;  /* 0x000000ff0200720c */ /* 0x000fd60003f25270 */
[----:B------:R-:W-:Y:S01]  /*00c0*/  VOTEU.ALL UP0, P0 ;  /* 0x00000000003f7886 */ /* 0x000fe20000000000 */
[----:B------:R-:W-:-:S04]  /*00d0*/  VOTEU.ALL UP1, P0 ;  /* 0x00000000003f7886 */ /* 0x000fc80000020000 */
[----:B------:R-:W0:Y:S01]  /*00e0*/  @!UP0 S2UR UR8, SR_CgaCtaId ;  /* 0x00000000000889c3 */ /* 0x000e220000008800 */
[----:B------:R-:W-:Y:S01]  /*00f0*/  @!UP0 UMOV UR6, 0x400 ;  /* 0x0000040000068882 */ /* 0x000fe20000000000 */
[----:B------:R-:W-:-:S04]  /*0100*/  @!UP0 UIADD3 UR4, -UR4, 0x100000, URZ ;  /* 0x0010000004048890 */ /* 0x000fc8000fffe13f */
[----:B------:R-:W-:Y:S02]  /*0110*/  @!UP0 USHF.L.U32 UR5, UR4, 0xb, URZ ;  /* 0x0000000b04058899 */ /* 0x000fe4000800063f */
[----:B------:R-:W-:Y:S02]  /*0120*/  @!UP0 USHF.L.U32 UR4, UR4, 0x1, URZ ;  /* 0x0000000104048899 */ /* 0x000fe4000800063f */
[----:B0-----:R-:W-:Y:S02]  /*0130*/  @!UP0 ULEA UR8, UR8, UR6, 0x18 ;  /* 0x0000000608088291 */ /* 0x001fe4000f8ec03f */
[----:B------:R-:W-:-:S04]  /*0140*/  @!UP0 UIADD3 UR6, -UR7, 0x100000, URZ ;  /* 0x0010000007068890 */ /* 0x000fc8000fffe13f */
[----:B------:R-:W-:Y:S02]  /*0150*/  @!UP0 USHF.L.U32 UR7, UR6, 0xb, URZ ;  /* 0x0000000b06078899 */ /* 0x000fe4000800063f */
[----:B------:R-:W-:Y:S01]  /*0160*/  @!UP0 USHF.L.U32 UR6, UR6, 0x1, URZ ;  /* 0x0000000106068899 */ /* 0x000fe2000800063f */
[----:B------:R-:W-:-:S05]  /*0170*/  VOTEU.ALL UP0, P0 ;  /* 0x00000000003f7886 */ /* 0x000fca0000000000 */
[----:B------:R1:W0:Y:S06]  /*0180*/  @!UP0 SYNCS.EXCH.64 URZ, [UR8+0x22800], UR4 ;  /* 0x02280004083f85b2 */ /* 0x00022c0008000100 */
[----:B------:R1:W3:Y:S02]  /*0190*/  @!UP1 SYNCS.EXCH.64 URZ, [UR8+0x22820], UR6 ;  /* 0x02282006083f95b2 */ /* 0x0002e40008000100 */
[----:B-12---:R-:W-:Y:S05]  /*01a0*/  @P1 BRA `(.L_x_0) ;  /* 0x0000000000481947 */ /* 0x006fea0003800000 */
[----:B------:R-:W1:Y:S01]  /*01b0*/  S2UR UR5, SR_CgaCtaId ;  /* 0x00000000000579c3 */ /* 0x000e620000008800 */
[----:B------:R-:W-:Y:S01]  /*01c0*/  UMOV UR4, 0x400 ;  /* 0x0000040000047882 */ /* 0x000fe20000000000 */
[----:B------:R-:W-:Y:S01]  /*01d0*/  UMOV UR6, 0x80 ;  /* 0x0000008000067882 */ /* 0x000fe20000000000 */
[----:B------:R-:W-:Y:S01]  /*01e0*/  UMOV UR7, 0x100 ;  /* 0x0000010000077882 */ /* 0x000fe20000000000 */
[----:B------:R-:W-:Y:S01]  /*01f0*/  ELECT P0, URZ, PT ;  /* 0x00000000003f782f */ /* 0x000fe20003800000 */
[----:B-1----:R-:W-:Y:S02]  /*0200*/  ULEA UR8, UR5, UR4, 0x18 ;  /* 0x0000000405087291 */ /* 0x002fe4000f8ec03f */
[----:B------:R-:W-:-:S04]  /*0210*/  UIADD3 UR4, -UR6, 0x100000, URZ ;  /* 0x0010000006047890 */ /* 0x000fc8000fffe13f */
[----:B------:R-:W-:Y:S02]  /*0220*/  USHF.L.U32 UR5, UR4, 0xb, URZ ;  /* 0x0000000b04057899 */ /* 0x000fe4000800063f */
[----:B------:R-:W-:Y:S02]  /*0230*/  USHF.L.U32 UR4, UR4, 0x1, URZ ;  /* 0x0000000104047899 */ /* 0x000fe4000800063f */
[----:B------:R-:W-:-:S04]  /*0240*/  UIADD3 UR6, -UR7, 0x100000, URZ ;  /* 0x0010000007067890 */ /* 0x000fc8000fffe13f */
[----:B------:R-:W-:Y:S02]  /*0250*/  USHF.L.U32 UR7, UR6, 0xb, URZ ;  /* 0x0000000b06077899 */ /* 0x000fe4000800063f */
[----:B------:R-:W-:Y:S01]  /*0260*/  USHF.L.U32 UR6, UR6, 0x1, URZ ;  /* 0x0000000106067899 */ /* 0x000fe2000800063f */
[----:B------:R-:W1:Y:S03]  /*0270*/  FENCE.VIEW.ASYNC.S ;  /* 0x00000000000073c6 */ /* 0x000e660000000000 */
[----:B-1----:R1:W2:Y:S08]  /*0280*/  SYNCS.EXCH.64 URZ, [UR8+0x22830], UR4 ;  /* 0x02283004083f75b2 */ /* 0x0022b00008000100 */
[----:B------:R1:W4:Y:S01]  /*0290*/  SYNCS.EXCH.64 URZ, [UR8+0x22840], UR6 ;  /* 0x02284006083f75b2 */ /* 0x0003220008000100 */
[----:B------:R1:W0:Y:S01]  /*02a0*/  SYNCS.EXCH.64 URZ, [UR8+0x22838], UR4 ;  /* 0x02283804083f75b2 */ /* 0x0002220008000100 */
[----:B------:R1:W0:Y:S01]  /*02b0*/  SYNCS.EXCH.64 URZ, [UR8+0x22848], UR6 ;  /* 0x02284806083f75b2 */ /* 0x0002220008000100 */
[----:B------:R-:W-:Y:S01]  /*02c0*/  NOP ;  /* 0x0000000000007918 */ /* 0x000fe20000000000 */
.L_x_0:
[----:B------:R-:W5:Y:S01]  /*02d0*/  SHFL.IDX PT, R2, R0, RZ, 0x1f ;  /* 0x00001fff00027589 */ /* 0x000f6200000e0000 */
[----:B------:R-:W-:Y:S01]  /*02e0*/  NOP ;  /* 0x0000000000007918 */ /* 0x000fe20000000000 */
[----:B-----5:R-:W-:-:S13]  /*02f0*/  ISETP.NE.AND P0, PT, R2, RZ, PT ;  /* 0x000000ff0200720c */ /* 0x020fda0003f05270 */
[----:B------:R-:W-:Y:S05]  /*0300*/  @P0 BRA `(.L_x_1) ;  /* 0x0000000000480947 */ /* 0x000fea0003800000 */
[----:B-1----:R-:W1:Y:S01]  /*0310*/  S2UR UR5, SR_CgaCtaId ;  /* 0x00000000000579c3 */ /* 0x002e620000008800 */
        /* <DEDUP_REMOVED lines=12> */
[----:B-1----:R1:W0:Y:S08]  /*03e0*/  SYNCS.EXCH.64 URZ, [UR8+0x22850], UR4 ;  /* 0x02285004083f75b2 */ /* 0x0022300008000100 */
[----:B------:R1:W0:Y:S01]  /*03f0*/  SYNCS.EXCH.64 URZ, [UR8+0x22860], UR6 ;  /* 0x02286006083f75b2 */ /* 0x0002220008000100 */
[----:B------:R1:W0:Y:S01]  /*0400*/  SYNCS.EXCH.64 URZ, [UR8+0x22858], UR4 ;  /* 0x02285804083f75b2 */ /* 0x0002220008000100 */
[----:B------:R1:W0:Y:S01]  /*0410*/  SYNCS.EXCH.64 URZ, [UR8+0x22868], UR6 ;  /* 0x02286806083f75b2 */ /* 0x0002220008000100 */
[----:B------:R-:W-:Y:S01]  /*0420*/  NOP ;  /* 0x0000000000007918 */ /* 0x000fe20000000000 */
.L_x_1:
[----:B------:R-:W5:Y:S01]  /*0430*/  SHFL.IDX PT, R2, R0, RZ, 0x1f ;  /* 0x00001fff00027589 */ /* 0x000f6200000e0000 */
[----:B------:R-:W-:Y:S01]  /*0440*/  NOP ;  /* 0x0000000000007918 */ /* 0x000fe20000000000 */
[----:B-----5:R-:W-:-:S13]  /*0450*/  ISETP.NE.AND P0, PT, R2, RZ, PT ;  /* 0x000000ff0200720c */ /* 0x020fda0003f05270 */
[----:B------:R-:W-:Y:S05]  /*0460*/  @P0 BRA `(.L_x_2) ;  /* 0x0000000000380947 */ /* 0x000fea0003800000 */
[----:B-1----:R-:W1:Y:S01]  /*0470*/  S2UR UR5, SR_CgaCtaId ;  /* 0x00000000000579c3 */ /* 0x002e620000008800 */
[----:B------:R-:W-:Y:S01]  /*0480*/  UMOV UR4, 0x400 ;  /* 0x0000040000047882 */ /* 0x000fe20000000000 */
[----:B------:R-:W-:Y:S01]  /*0490*/  UMOV UR7, 0x80 ;  /* 0x0000008000077882 */ /* 0x000fe20000000000 */
[----:B------:R-:W-:Y:S01]  /*04a0*/  ELECT P0, URZ, PT ;  /* 0x00000000003f782f */ /* 0x000fe20003800000 */
[----:B-1----:R-:W-:Y:S02]  /*04b0*/  ULEA UR6, UR5, UR4, 0x18 ;  /* 0x0000000405067291 */ /* 0x002fe4000f8ec03f */
[----:B------:R-:W-:-:S04]  /*04c0*/  UIADD3 UR4, -UR7, 0x100000, URZ ;  /* 0x0010000007047890 */ /* 0x000fc8000fffe13f */
[----:B------:R-:W-:Y:S02]  /*04d0*/  USHF.L.U32 UR5, UR4, 0xb, URZ ;  /* 0x0000000b04057899 */ /* 0x000fe4000800063f */
[----:B------:R-:W-:Y:S01]  /*04e0*/  USHF.L.U32 UR4, UR4, 0x1, URZ ;  /* 0x0000000104047899 */ /* 0x000fe2000800063f */
[----:B------:R-:W1:Y:S11]  /*04f0*/  FENCE.VIEW.ASYNC.S ;  /* 0x00000000000073c6 */ /* 0x000e760000000000 */
[----:B-1----:R1:W0:Y:S01]  /*0500*/  SYNCS.EXCH.64 URZ, [UR6+0x22870], UR4 ;  /* 0x02287004063f75b2 */ /* 0x0022220008000100 */
[----:B------:R1:W0:Y:S01]  /*0510*/  SYNCS.EXCH.64 URZ, [UR6+0x22880], UR4 ;  /* 0x02288004063f75b2 */ /* 0x0002220008000100 */
[----:B------:R1:W0:Y:S01]  /*0520*/  SYNCS.EXCH.64 URZ, [UR6+0x22878], UR4 ;  /* 0x02287804063f75b2 */ /* 0x0002220008000100 */
[----:B------:R1:W0:Y:S01]  /*0530*/  SYNCS.EXCH.64 URZ, [UR6+0x22888], UR4 ;  /* 0x02288804063f75b2 */ /* 0x0002220008000100 */
[----:B------:R-:W-:Y:S01]  /*0540*/  NOP ;  /* 0x0000000000007918 */ /* 0x000fe20000000000 */
.L_x_2:
        /* <DEDUP_REMOVED lines=22> */
.L_x_3:
[----:B------:R-:W5:Y:S01]  /*06b0*/  SHFL.IDX PT, R2, R0, RZ, 0x1f ;  /* 0x00001fff00027589 */ /* 0x000f6200000e0000 */
[----:B------:R-:W0:Y:S01]  /*06c0*/  S2UR UR46, SR_CgaCtaId ;  /* 0x00000000002e79c3 */ /* 0x000e220000008800 */
[----:B------:R-:W-:Y:S01]  /*06d0*/  R2UR UR9, R3 ;  /* 0x00000000030972ca */ /* 0x000fe200000e0000 */
[----:B------:R-:W-:Y:S01]  /*06e0*/  NOP ;  /* 0x0000000000007918 */ /* 0x000fe20000000000 */
[----:B-----5:R-:W-:-:S13]  /*06f0*/  ISETP.NE.AND P0, PT, R2, RZ, PT ;  /* 0x000000ff0200720c */ /* 0x020fda0003f05270 */
[----:B0-----:R-:W-:Y:S05]  /*0700*/  @P0 BRA `(.L_x_4) ;  /* 0x0000000000480947 */ /* 0x001fea0003800000 */
[----:B-1----:R-:W0:Y:S01]  /*0710*/  S2UR UR5, SR_CgaCtaId ;  /* 0x00000000000579c3 */ /* 0x002e220000008800 */
[----:B------:R-:W-:Y:S01]  /*0720*/  UMOV UR4, 0x400 ;  /* 0x0000040000047882 */ /* 0x000fe20000000000 */
[----:B------:R-:W-:Y:S01]  /*0730*/  UMOV UR6, 0x1 ;  /* 0x0000000100067882 */ /* 0x000fe20000000000 */
[----:B------:R-:W-:Y:S01]  /*0740*/  UMOV UR7, 0x2 ;  /* 0x0000000200077882 */ /* 0x000fe20000000000 */
[----:B------:R-:W-:Y:S01]  /*0750*/  ELECT P0, URZ, PT ;  /* 0x00000000003f782f */ /* 0x000fe20003800000 */
[----:B0-----:R-:W-:Y:S02]  /*0760*/  ULEA UR8, UR5, UR4, 0x18 ;  /* 0x0000000405087291 */ /* 0x001fe4000f8ec03f */
[----:B------:R-:W-:-:S04]  /*0770*/  UIADD3 UR4, -UR6, 0x100000, URZ ;  /* 0x0010000006047890 */ /* 0x000fc8000fffe13f */
[----:B------:R-:W-:Y:S02]  /*0780*/  USHF.L.U32 UR5, UR4, 0xb, URZ ;  /* 0x0000000b04057899 */ /* 0x000fe4000800063f */
[----:B------:R-:W-:Y:S02]  /*0790*/  USHF.L.U32 UR4, UR4, 0x1, URZ ;  /* 0x0000000104047899 */ /* 0x000fe4000800063f */
[----:B------:R-:W-:-:S04]  /*07a0*/  UIADD3 UR6, -UR7, 0x100000, URZ ;  /* 0x0010000007067890 */ /* 0x000fc8000fffe13f */
[----:B------:R-:W-:Y:S02]  /*07b0*/  USHF.L.U32 UR7, UR6, 0xb, URZ ;  /* 0x0000000b06077899 */ /* 0x000fe4000800063f */
[----:B------:R-:W-:Y:S01]  /*07c0*/  USHF.L.U32 UR6, UR6, 0x1, URZ ;  /* 0x0000000106067899 */ /* 0x000fe2000800063f */
[----:B------:R-:W0:Y:S03]  /*07d0*/  FENCE.VIEW.ASYNC.S ;  /* 0x00000000000073c6 */ /* 0x000e260000000000 */
[----:B0-----:R0:W1:Y:S08]  /*07e0*/  SYNCS.EXCH.64 URZ, [UR8+0x228b0], UR4 ;  /* 0x0228b004083f75b2 */ /* 0x0010700008000100 */
[----:B------:R0:W0:Y:S01]  /*07f0*/  SYNCS.EXCH.64 URZ, [UR8+0x228c0], UR6 ;  /* 0x0228c006083f75b2 */ /* 0x0000220008000100 */
[----:B------:R0:W0:Y:S01]  /*0800*/  SYNCS.EXCH.64 URZ, [UR8+0x228b8], UR4 ;  /* 0x0228b804083f75b2 */ /* 0x0000220008000100 */
[----:B------:R0:W0:Y:S01]  /*0810*/  SYNCS.EXCH.64 URZ, [UR8+0x228c8], UR6 ;  /* 0x0228c806083f75b2 */ /* 0x0000220008000100 */
[----:B------:R-:W-:Y:S01]  /*0820*/  NOP ;  /* 0x0000000000007918 */ /* 0x000fe20000000000 */
.L_x_4:
[----:B------:R-:W-:Y:S01]  /*0830*/  UISETP.NE.AND UP0, UPT, UR9, URZ, UPT ;  /* 0x0000003f0900728c */ /* 0x000fe2000bf05270 */
[----:B------:R-:W-:Y:S01]  /*0840*/  NOP ;  /* 0x0000000000007918 */ /* 0x000fe20000000000 */
[----:B------:R-:W-:Y:S01]  /*0850*/  UMOV UR36, 0x1 ;  /* 0x0000000100247882 */ /* 0x000fe20000000000 */
[----:B------:R-:W-:Y:S01]  /*0860*/  ULDC.64 UR48, c[0x0][0x208] ;  /* 0x0000820000307ab9 */ /* 0x000fe20000000a00 */
[----:B------:R-:W-:Y:S01]  /*0870*/  USEL UR36, UR36, 0x2, !UP0 ;  /* 0x0000000224247887 */ /* 0x000fe2000c000000 */
[----:B01234-:R-:W-:Y:S01]  /*0880*/  BAR.SYNC.DEFER_BLOCKING 0x0 ;  /* 0x0000000000007b1d */ /* 0x01ffe20000010000 */
[----:B------:R-:W-:-:S13]  /*0890*/  PLOP3.LUT P0, PT, PT, PT, UP0, 0x80, 0x0 ;  /* 0x000000000000781c */ /* 0x000fda0003f0f008 */
[----:B------:R-:W-:Y:S05]  /*08a0*/  @!P0 BRA `(.L_x_5) ;  /* 0x0000008800208947 */ /* 0x000fea0003800000 */
.L_x_6:
[----:B------:R-:W-:-:S08]  /*08b0*/  NOP ;  /* 0x0000000000007918 */ /* 0x000fd00000000000 */
[----:B------:R-:W0:Y:S02]  /*08c0*/  USETMAXREG.TRY_ALLOC.CTAPOOL UP0, 0xe8 ;  /* 0x000000e8000079c8 */ /* 0x000e240008000600 */
[----:B0-----:R-:W-:-:S13]  /*08d0*/  PLOP3.LUT P0, PT, PT, PT, UP0, 0x80, 0x0 ;  /* 0x000000000000781c */ /* 0x001fda0003f0f008 */
[----:B------:R-:W-:Y:S05]  /*08e0*/  @!P0 BRA `(.L_x_6) ;  /* 0xfffffffc00f08947 */ /* 0x000fea000383ffff */
[----:B------:R-:W0:Y:S01]  /*08f0*/  S2R R2, SR_TID.X ;  /* 0x0000000000027919 */ /* 0x000e220000002100 */
[----:B------:R-:W1:Y:S08]  /*0900*/  S2UR UR43, SR_CTAID.X ;  /* 0x00000000002b79c3 */ /* 0x000e700000002500 */
[----:B------:R-:W-:Y:S06]  /*0910*/  BAR.ARV 0x8, 0x180 ;  /* 0x0206000000007b1d */ /* 0x000fec0000002000 */
[----:B0-----:R-:W-:-:S04]  /*0920*/  LOP3.LUT R0, R2, 0xffffff80, RZ, 0xc0, !PT ;  /* 0xffffff8002007812 */ /* 0x001fc800078ec0ff */
[----:B------:R-:W-:Y:S02]  /*0930*/  ISETP.NE.AND P0, PT, R0, 0x80, PT ;  /* 0x000000800000780c */ /* 0x000fe40003f05270 */
[----:B------:R-:W1:Y:S11]  /*0940*/  LDC R0, c[0x0][0xc34] ;  /* 0x00030d00ff007b82 */ /* 0x000e760000000800 */
[----:B------:R-:W-:Y:S06]  /*0950*/  @!P0 BAR.ARV 0x9, 0x100 ;  /* 0x0244000000008b1d */ /* 0x000fec0000002000 */
[----:B-1----:R-:W-:-:S13]  /*0960*/  ISETP.LE.AND P0, PT, R0, UR43, PT ;  /* 0x0000002b00007c0c */ /* 0x002fda000bf03270 */
[----:B------:R-:W-:Y:S05]  /*0970*/  @P0 EXIT ;  /* 0x000000000000094d */ /* 0x000fea0003800000 */
[----:B------:R-:W-:Y:S01]  /*0980*/  VIADD R17, R2, 0xffffff80 ;  /* 0xffffff8002117836 */ /* 0x000fe20000000000 */
[----:B------:R-:W-:Y:S01]  /*0990*/  ULOP3.LUT UR47, UR36, 0x1, URZ, 0xfc, !UPT ;  /* 0x00000001242f7892 */ /* 0x000fe2000f8efc3f */
[----:B------:R-:W-:Y:S01]  /*09a0*/  IMAD.MOV.U32 R171, RZ, RZ, -0x2 ;  /* 0xfffffffeffab7424 */ /* 0x000fe200078e00ff */
[----:B------:R-:W-:Y:S01]  /*09b0*/  UMOV UR46, URZ ;  /* 0x0000003f002e7c82 */ /* 0x000fe20008000000 */
[----:B------:R-:W-:Y:S01]  /*09c0*/  UMOV UR45, URZ ;  /* 0x0000003f002d7c82 */ /* 0x000fe20008000000 */
[----:B------:R-:W-:Y:S01]  /*09d0*/  SHF.R.S32.HI R0, RZ, 0x1f, R17 ;  /* 0x0000001fff007819 */ /* 0x000fe20000011411 */
[----:B------:R-:W-:-:S03]  /*09e0*/  UMOV UR44, URZ ;  /* 0x0000003f002c7c82 */ /* 0x000fc60008000000 */
[CC--:B------:R-:W-:Y:S02]  /*09f0*/  LEA.HI R2, R0.reuse, R17.reuse, RZ, 0x7 ;  /* 0x0000001100027211 */ /* 0x0c0fe400078f38ff */
[-C--:B------:R-:W-:Y:S02]  /*0a00*/  LEA.HI R3, R0, R17.reuse, RZ, 0x5 ;  /* 0x0000001100037211 */ /* 0x080fe400078f28ff */
[----:B------:R-:W-:Y:S02]  /*0a10*/  LOP3.LUT R4, R2, 0xffffff80, RZ, 0xc0, !PT ;  /* 0xffffff8002047812 */ /* 0x000fe400078ec0ff */
[CC--:B------:R-:W-:Y:S01]  /*0a20*/  LEA.HI R5, R0.reuse, R17.reuse, RZ, 0x4 ;  /* 0x0000001100057211 */ /* 0x0c0fe200078f20ff */
[----:B------:R-:W-:Y:S01]  /*0a30*/  IMAD.SHL.U32 R3, R3, 0x20, RZ ;  /* 0x0000002003037824 */ /* 0x000fe200078e00ff */
[----:B------:R-:W-:Y:S01]  /*0a40*/  LEA.HI R9, R0, R17, RZ, 0x2 ;  /* 0x0000001100097211 */ /* 0x000fe200078f10ff */
[----:B------:R-:W-:Y:S01]  /*0a50*/  IMAD.IADD R19, R17, 0x1, -R4 ;  /* 0x0000000111137824 */ /* 0x000fe200078e0a04 */
[----:B------:R-:W-:-:S02]  /*0a60*/  LOP3.LUT R6, R5, 0x3fffff0, RZ, 0xc0, !PT ;  /* 0x03fffff005067812 */ /* 0x000fc400078ec0ff */
[----:B------:R-:W-:Y:S02]  /*0a70*/  LOP3.LUT R7, R3, 0xfffffc00, RZ, 0xc0, !PT ;  /* 0xfffffc0003077812 */ /* 0x000fe400078ec0ff */
[----:B------:R-:W-:Y:S01]  /*0a80*/  SHF.R.S32.HI R4, RZ, 0x1f, R19 ;  /* 0x0000001fff047819 */ /* 0x000fe20000011413 */
[----:B------:R-:W-:Y:S01]  /*0a90*/  IMAD.IADD R6, R17, 0x1, -R6 ;  /* 0x0000000111067824 */ /* 0x000fe200078e0a06 */
[----:B------:R-:W-:Y:S02]  /*0aa0*/  SHF.R.S32.HI R8, RZ, 0x4, R5 ;  /* 0x00000004ff087819 */ /* 0x000fe40000011405 */
[----:B------:R-:W-:Y:S01]  /*0ab0*/  LEA.HI R3, R4, R19, RZ, 0x2 ;  /* 0x0000001304037211 */ /* 0x000fe200078f10ff */
[----:B------:R-:W-:Y:S01]  /*0ac0*/  IMAD R6, R6, 0x40, R7 ;  /* 0x0000004006067824 */ /* 0x000fe200078e0207 */
[----:B------:R-:W-:Y:S02]  /*0ad0*/  LEA.HI R5, R5, R8, RZ, 0x1 ;  /* 0x0000000805057211 */ /* 0x000fe400078f08ff */
[----:B------:R-:W-:-:S02]  /*0ae0*/  SHF.R.S32.HI R7, RZ, 0x2, R3 ;  /* 0x00000002ff077819 */ /* 0x000fc40000011403 */
[----:B------:R-:W-:Y:S02]  /*0af0*/  SHF.R.S32.HI R10, RZ, 0x1f, R3 ;  /* 0x0000001fff0a7819 */ /* 0x000fe40000011403 */
[----:B------:R-:W-:Y:S02]  /*0b00*/  LEA.HI R18, R0, R17, RZ, 0x3 ;  /* 0x0000001100127211 */ /* 0x000fe400078f18ff */
[----:B------:R-:W-:Y:S02]  /*0b10*/  LOP3.LUT R5, R5, 0x1ffffffe, RZ, 0xc0, !PT ;  /* 0x1ffffffe05057812 */ /* 0x000fe400078ec0ff */
[----:B------:R-:W-:Y:S02]  /*0b20*/  LOP3.LUT R0, R9, 0xfffffffc, RZ, 0xc0, !PT ;  /* 0xfffffffc09007812 */ /* 0x000fe400078ec0ff */
[----:B------:R-:W-:Y:S01]  /*0b30*/  LEA.HI R10, R10, R7, RZ, 0x3 ;  /* 0x000000070a0a7211 */ /* 0x000fe200078f18ff */
[----:B------:R-:W-:Y:S01]  /*0b40*/  IMAD.IADD R5, R8, 0x1, -R5 ;  /* 0x0000000108057824 */ /* 0x000fe200078e0a05 */
[----:B------:R-:W-:Y:S01]  /*0b50*/  SHF.R.S32.HI R23, RZ, 0x7, R2 ;  /* 0x00000007ff177819 */ /* 0x000fe20000011402 */
[----:B------:R-:W-:Y:S01]  /*0b60*/  IMAD.IADD R8, R17, 0x1, -R0 ;  /* 0x0000000111087824 */ /* 0x000fe200078e0a00 */
[----:B------:R-:W-:Y:S01]  /*0b70*/  LOP3.LUT R10, R10, 0xfffffff8, RZ, 0xc0, !PT ;  /* 0xfffffff80a0a7812 */ /* 0x000fe200078ec0ff */
[----:B------:R-:W-:Y:S01]  /*0b80*/  IMAD R170, R5, 0x8, R6 ;  /* 0x0000000805aa7824 */ /* 0x000fe200078e0206 */
[----:B------:R-:W-:-:S02]  /*0b90*/  LEA.HI R2, R2, R23, RZ, 0x1 ;  /* 0x0000001702027211 */ /* 0x000fc400078f08ff */
[----:B------:R-:W-:Y:S01]  /*0ba0*/  LOP3.LUT R12, R18, 0xfffffff8, RZ, 0xc0, !PT ;  /* 0xfffffff8120c7812 */ /* 0x000fe200078ec0ff */
[----:B------:R-:W-:Y:S01]  /*0bb0*/  IMAD.IADD R7, R7, 0x1, -R10 ;  /* 0x0000000107077824 */ /* 0x000fe200078e0a0a */
[----:B------:R-:W-:Y:S02]  /*0bc0*/  LEA.HI R4, R4, R19, RZ, 0x5 ;  /* 0x0000001304047211 */ /* 0x000fe400078f28ff */
[----:B------:R-:W-:Y:S01]  /*0bd0*/  LOP3.LUT R2, R2, 0x3fffffe, RZ, 0xc0, !PT ;  /* 0x03fffffe02027812 */ /* 0x000fe200078ec0ff */
[----:B------:R-:W-:Y:S01]  /*0be0*/  IMAD.IADD R17, R17, 0x1, -R12 ;  /* 0x0000000111117824 */ /* 0x000fe200078e0a0c */
[----:B------:R-:W-:Y:S02]  /*0bf0*/  LEA.HI R5, R8, R8, RZ, 0x1 ;  /* 0x0000000808057211 */ /* 0x000fe400078f08ff */
[----:B------:R-:W-:Y:S01]  /*0c00*/  SHF.R.S32.HI R4, RZ, 0x5, R4 ;  /* 0x00000005ff047819 */ /* 0x000fe20000011404 */
[----:B------:R-:W-:Y:S01]  /*0c10*/  IMAD.IADD R168, R23, 0x1, -R2 ;  /* 0x0000000117a87824 */ /* 0x000fe200078e0a02 */
[----:B------:R-:W-:Y:S01]  /*0c20*/  LOP3.LUT R0, R3, 0x7ffffffc, RZ, 0xc0, !PT ;  /* 0x7ffffffc03007812 */ /* 0x000fe200078ec0ff */
[----:B------:R-:W-:Y:S01]  /*0c30*/  IMAD.SHL.U32 R2, R17, 0x8, RZ ;  /* 0x0000000811027824 */ /* 0x000fe200078e00ff */
[----:B------:R-:W-:-:S02]  /*0c40*/  LOP3.LUT R5, R5, 0x1ffffffe, RZ, 0xc0, !PT ;  /* 0x1ffffffe05057812 */ /* 0x000fc400078ec0ff */
[----:B------:R-:W-:Y:S01]  /*0c50*/  LEA R7, R4, R7, 0x4 ;  /* 0x0000000704077211 */ /* 0x000fe200078e20ff */
[----:B------:R-:W-:Y:S01]  /*0c60*/  VIADD R16, R2, 0x40 ;  /* 0x0000004002107836 */ /* 0x000fe20000000000 */
[----:B------:R-:W-:Y:S01]  /*0c70*/  SHF.R.S32.HI R18, RZ, 0x3, R18 ;  /* 0x00000003ff127819 */ /* 0x000fe20000011412 */
[----:B------:R-:W-:Y:S02]  /*0c80*/  IMAD.IADD R0, R19, 0x1, -R0 ;  /* 0x0000000113007824 */ /* 0x000fe400078e0a00 */
[----:B------:R-:W-:Y:S01]  /*0c90*/  IMAD.IADD R5, R8, 0x1, -R5 ;  /* 0x0000000108057824 */ /* 0x000fe200078e0a05 */
[----:B------:R-:W-:Y:S01]  /*0ca0*/  SHF.R.S32.HI R192, RZ, 0x1f, R16 ;  /* 0x0000001fffc07819 */ /* 0x000fe20000011410 */
[----:B------:R-:W-:Y:S02]  /*0cb0*/  IMAD R168, R168, 0x40, R7 ;  /* 0x00000040a8a87824 */ /* 0x000fe400078e0207 */
[----:B------:R-:W-:Y:S02]  /*0cc0*/  IMAD R171, R0, R171, 0xa0 ;  /* 0x000000a000ab7424 */ /* 0x000fe400078e02ab */
[----:B------:R-:W-:-:S07]  /*0cd0*/  IMAD R169, R5, 0x8, R168 ;  /* 0x0000000805a97824 */ /* 0x000fce00078e02a8 */
.L_x_39:
[----:B------:R-:W-:Y:S01]  /*0ce0*/  ULDC UR4, c[0x0][0xc38] ;  /* 0x00030e0000047ab9 */ /* 0x000fe20000000800 */
[----:B------:R-:W-:Y:S01]  /*0cf0*/  ULDC UR15, c[0x0][0xc44] ;  /* 0x00031100000f7ab9 */ /* 0x000fe20000000800 */
[----:B------:R-:W-:Y:S01]  /*0d00*/  UISETP.NE.AND UP3, UPT, UR4, 0x1, UPT ;  /* 0x000000010400788c */ /* 0x000fe2000bf65270 */
[----:B------:R-:W-:Y:S01]  /*0d10*/  IMAD.MOV.U32 R3, RZ, RZ, 0x3f800000 ;  /* 0x3f800000ff037424 */ /* 0x000fe200078e00ff */
[----:B------:R-:W-:Y:S01]  /*0d20*/  UISETP.NE.AND UP2, UPT, UR15, 0x1, UPT ;  /* 0x000000010f00788c */ /* 0x000fe2000bf45270 */
[----:B------:R-:W-:Y:S01]  /*0d30*/  IMAD.MOV.U32 R0, RZ, RZ, 0x3f800000 ;  /* 0x3f800000ff007424 */ /* 0x000fe200078e00ff */
[----:B------:R-:W-:Y:S01]  /*0d40*/  ULDC.64 UR6, c[0x0][0x990] ;  /* 0x0002640000067ab9 */ /* 0x000fe20000000a00 */
[----:B------:R-:W-:Y:S01]  /*0d50*/  ULDC.64 UR4, c[0x0][0x998] ;  /* 0x0002660000047ab9 */ /* 0x000fe20000000a00 */
[----:B------:R-:W-:Y:S02]  /*0d60*/  UISETP.NE.U32.AND UP0, UPT, UR6, URZ, UPT ;  /* 0x0000003f0600728c */ /* 0x000fe4000bf05070 */
[----:B------:R-:W-:Y:S01]  /*0d70*/  UISETP.NE.U32.AND UP1, UPT, UR4, URZ, UPT ;  /* 0x0000003f0400728c */ /* 0x000fe2000bf25070 */
[----:B------:R-:W-:-:S02]  /*0d80*/  UMOV UR37, UR43 ;  /* 0x0000002b00257c82 */ /* 0x000fc40008000000 */
[----:B------:R-:W-:Y:S01]  /*0d90*/  @UP3 ULDC UR8, c[0x0][0xc3c] ;  /* 0x00030f0000083ab9 */ /* 0x000fe20000000800 */
[----:B------:R-:W-:Y:S01]  /*0da0*/  @UP3 ULDC UR10, c[0x0][0xc40] ;  /* 0x00031000000a3ab9 */ /* 0x000fe20000000800 */
[----:B------:R-:W-:Y:S02]  /*0db0*/  UIMAD.WIDE.U32 UR8, UR43, UR8, URZ ;  /* 0x000000082b0872a5 */ /* 0x000fe4000f8e003f */
[----:B------:R-:W-:Y:S02]  /*0dc0*/  UISETP.NE.AND.EX UP0, UPT, UR7, URZ, UPT, UP0 ;  /* 0x0000003f0700728c */ /* 0x000fe4000bf05300 */
[----:B------:R-:W-:Y:S02]  /*0dd0*/  @UP3 USHF.R.U32.HI UR37, URZ, UR10, UR9 ;  /* 0x0000000a3f253299 */ /* 0x000fe40008011609 */
[----:B------:R-:W-:Y:S01]  /*0de0*/  UISETP.NE.AND.EX UP1, UPT, UR5, URZ, UPT, UP1 ;  /* 0x0000003f0500728c */ /* 0x000fe2000bf25310 */
[----:B------:R-:W-:Y:S01]  /*0df0*/  @UP2 ULDC.64 UR10, c[0x0][0xc48] ;  /* 0x00031200000a2ab9 */ /* 0x000fe20000000a00 */
[----:B------:R-:W-:Y:S01]  /*0e00*/  PLOP3.LUT P0, PT, PT, PT, UP0, 0x80, 0x0 ;  /* 0x000000000000781c */ /* 0x000fe20003f0f008 */
[----:B------:R-:W-:-:S02]  /*0e10*/  UIMAD.WIDE.U32 UR8, UR37, UR10, URZ ;  /* 0x0000000a250872a5 */ /* 0x000fc4000f8e003f */
[----:B------:R-:W-:Y:S02]  /*0e20*/  UMOV UR38, UR37 ;  /* 0x0000002500267c82 */ /* 0x000fe40008000000 */
[----:B------:R-:W-:Y:S01]  /*0e30*/  @UP0 ULDC.64 UR12, c[0x0][0x9a8] ;  /* 0x00026a00000c0ab9 */ /* 0x000fe20000000a00 */
[----:B------:R-:W-:Y:S01]  /*0e40*/  @UP2 USHF.R.U32.HI UR38, URZ, UR11, UR9 ;  /* 0x0000000b3f262299 */ /* 0x000fe20008011609 */
[----:B------:R-:W-:Y:S01]  /*0e50*/  PLOP3.LUT P1, PT, PT, PT, UP1, 0x80, 0x0 ;  /* 0x000000000000781c */ /* 0x000fe20003f2f018 */
[----:B0-----:R-:W0:Y:S01]  /*0e60*/  SHFL.IDX PT, R8, R23, RZ, 0x1f ;  /* 0x00001fff17087589 */ /* 0x001e2200000e0000 */
[----:B------:R-:W-:Y:S01]  /*0e70*/  @UP1 ULDC.64 UR18, c[0x0][0x9b8] ;  /* 0x00026e0000121ab9 */ /* 0x000fe20000000a00 */
[----:B------:R-:W-:Y:S02]  /*0e80*/  @UP0 USHF.R.S32.HI UR10, URZ, 0x1f, UR38 ;  /* 0x0000001f3f0a0899 */ /* 0x000fe40008011426 */
[----:B------:R-:W-:Y:S02]  /*0e90*/  @UP1 USHF.R.S32.HI UR11, URZ, 0x1f, UR38 ;  /* 0x0000001f3f0b1899 */ /* 0x000fe40008011426 */
[----:B------:R-:W-:-:S02]  /*0ea0*/  @UP0 UIADD3 UR14, -UR38, URZ, URZ ;  /* 0x0000003f260e0290 */ /* 0x000fc4000fffe13f */
[----:B------:R-:W-:Y:S02]  /*0eb0*/  @UP1 UIADD3 UR20, -UR38, URZ, URZ ;  /* 0x0000003f26141290 */ /* 0x000fe4000fffe13f */
[----:B------:R-:W-:Y:S02]  /*0ec0*/  @UP0 UIMAD.WIDE.U32 UR8, UR38, UR12, URZ ;  /* 0x0000000c260802a5 */ /* 0x000fe4000f8e003f */
[----:B------:R-:W-:Y:S02]  /*0ed0*/  @UP0 UIMAD UR10, UR10, UR12, URZ ;  /* 0x0000000c0a0a02a4 */ /* 0x000fe4000f8e023f */
[----:B------:R-:W-:Y:S02]  /*0ee0*/  @UP1 UIMAD UR12, UR11, UR18, URZ ;  /* 0x000000120b0c12a4 */ /* 0x000fe4000f8e023f */
[----:B------:R-:W-:Y:S02]  /*0ef0*/  @UP0 UIMAD UR14, UR15, UR14, UR37 ;  /* 0x0000000e0f0e02a4 */ /* 0x000fe4000f8e0225 */
[----:B------:R-:W-:-:S02]  /*0f00*/  @UP1 UIMAD UR20, UR15, UR20, UR37 ;  /* 0x000000140f1412a4 */ /* 0x000fc4000f8e0225 */
[----:B------:R-:W-:Y:S02]  /*0f10*/  @UP0 UIMAD UR16, UR38, UR13, UR10 ;  /* 0x0000000d261002a4 */ /* 0x000fe4000f8e020a */
[----:B------:R-:W-:Y:S02]  /*0f20*/  @UP0 USHF.R.S32.HI UR15, URZ, 0x1f, UR14 ;  /* 0x0000001f3f0f0899 */ /* 0x000fe4000801140e */
[----:B------:R-:W-:Y:S02]  /*0f30*/  @UP1 USHF.R.S32.HI UR21, URZ, 0x1f, UR20 ;  /* 0x0000001f3f151899 */ /* 0x000fe40008011414 */
[----:B------:R-:W-:Y:S02]  /*0f40*/  @UP1 UIMAD.WIDE.U32 UR10, UR38, UR18, URZ ;  /* 0x00000012260a12a5 */ /* 0x000fe4000f8e003f */
[----:B------:R-:W-:Y:S02]  /*0f50*/  @UP1 UIMAD UR17, UR38, UR19, UR12 ;  /* 0x00000013261112a4 */ /* 0x000fe4000f8e020c */
[----:B------:R-:W-:Y:S01]  /*0f60*/  @UP0 UIADD3 UR9, UR9, UR16, URZ ;  /* 0x0000001009090290 */ /* 0x000fe2000fffe03f */
[----:B------:R-:W-:Y:S01]  /*0f70*/  @UP0 ULDC.64 UR18, c[0x0][0x9b0] ;  /* 0x00026c0000120ab9 */ /* 0x000fe20000000a00 */
[----:B------:R-:W-:Y:S01]  /*0f80*/  @UP1 ULDC.64 UR12, c[0x0][0x9c0] ;  /* 0x00027000000c1ab9 */ /* 0x000fe20000000a00 */
[----:B------:R-:W-:-:S02]  /*0f90*/  @UP0 UIMAD UR15, UR15, UR18, URZ ;  /* 0x000000120f0f02a4 */ /* 0x000fc4000f8e023f */
[----:B------:R-:W-:Y:S02]  /*0fa0*/  @UP1 UIMAD UR16, UR21, UR12, URZ ;  /* 0x0000000c151012a4 */ /* 0x000fe4000f8e023f */
[----:B------:R-:W-:Y:S02]  /*0fb0*/  @UP1 UIADD3 UR11, UR11, UR17, URZ ;  /* 0x000000110b0b1290 */ /* 0x000fe4000fffe03f */
[----:B------:R-:W-:Y:S02]  /*0fc0*/  @UP0 UIMAD UR15, UR14, UR19, UR15 ;  /* 0x000000130e0f02a4 */ /* 0x000fe4000f8e020f */
[----:B------:R-:W-:Y:S02]  /*0fd0*/  @UP0 UIMAD.WIDE.U32 UR8, UR14, UR18, UR8 ;  /* 0x000000120e0802a5 */ /* 0x000fe4000f8e0008 */
[----:B------:R-:W-:Y:S02]  /*0fe0*/  @UP1 UIMAD UR16, UR20, UR13, UR16 ;  /* 0x0000000d141012a4 */ /* 0x000fe4000f8e0210 */
[----:B------:R-:W-:-:S02]  /*0ff0*/  @UP1 UIMAD.WIDE.U32 UR12, UR20, UR12, UR10 ;  /* 0x0000000c140c12a5 */ /* 0x000fc4000f8e000a */
[----:B------:R-:W-:Y:S02]  /*1000*/  @UP0 UIADD3 UR10, UR9, UR15, URZ ;  /* 0x0000000f090a0290 */ /* 0x000fe4000fffe03f */
[----:B------:R-:W-:Y:S02]  /*1010*/  @UP0 ULEA UR6, UP2, UR8, UR6, 0x2 ;  /* 0x0000000608060291 */ /* 0x000fe4000f84103f */
[----:B------:R-:W-:Y:S02]  /*1020*/  @UP1 UIADD3 UR9, UR13, UR16, URZ ;  /* 0x000000100d091290 */ /* 0x000fe4000fffe03f */
[----:B------:R-:W-:Y:S02]  /*1030*/  @UP1 ULEA UR4, UP3, UR12, UR4, 0x2 ;  /* 0x000000040c041291 */ /* 0x000fe4000f86103f */
[----:B------:R-:W-:Y:S01]  /*1040*/  @UP0 ULEA.HI.X UR7, UR8, UR7, UR10, 0x2, UP2 ;  /* 0x0000000708070291 */ /* 0x000fe200090f140a */
[----:B-1-3--:R-:W-:Y:S01]  /*1050*/  IMAD.U32 R4, RZ, RZ, UR6 ;  /* 0x00000006ff047e24 */ /* 0x00afe2000f8e00ff */
[----:B------:R-:W-:-:S02]  /*1060*/  @UP1 ULEA.HI.X UR5, UR12, UR5, UR9, 0x2, UP3 ;  /* 0x000000050c051291 */ /* 0x000fc400098f1409 */
[----:B------:R-:W-:Y:S01]  /*1070*/  IMAD.U32 R6, RZ, RZ, UR4 ;  /* 0x00000004ff067e24 */ /* 0x000fe2000f8e00ff */
[----:B------:R-:W1:Y:S01]  /*1080*/  S2UR UR39, SR_CgaCtaId ;  /* 0x00000000002779c3 */ /* 0x000e620000008800 */
[----:B------:R-:W-:Y:S01]  /*1090*/  IMAD.U32 R5, RZ, RZ, UR7 ;  /* 0x00000007ff057e24 */ /* 0x000fe2000f8e00ff */
[----:B0-----:R-:W-:Y:S01]  /*10a0*/  R2UR UR40, R8 ;  /* 0x00000000082872ca */ /* 0x001fe200000e0000 */
[----:B------:R-:W-:Y:S01]  /*10b0*/  IMAD.U32 R7, RZ, RZ, UR5 ;  /* 0x00000005ff077e24 */ /* 0x000fe2000f8e00ff */
[----:B------:R-:W-:Y:S01]  /*10c0*/  ULDC.64 UR4, c[0x0][0x418] ;  /* 0x0001060000047ab9 */ /* 0x000fe20000000a00 */
[----:B------:R-:W-:Y:S01]  /*10d0*/  UMOV UR41, 0x400 ;  /* 0x0000040000297882 */ /* 0x000fe20000000000 */
[----:B------:R-:W2:Y:S01]  /*10e0*/  @P0 LDG.E R3, desc[UR48][R4.64] ;  /* 0x0000003004030981 */ /* 0x000ea2000c1e1900 */
[----:B------:R-:W-:Y:S01]  /*10f0*/  ULDC UR51, c[0x0][0x424] ;  /* 0x0001090000337ab9 */ /* 0x000fe20000000800 */
[----:B------:R-:W-:Y:S02]  /*1100*/  ULDC UR8, c[0x0][0x988] ;  /* 0x0002620000087ab9 */ /* 0x000fe40000000800 */
[----:B------:R-:W2:Y:S01]  /*1110*/  @P1 LDG.E R0, desc[UR48][R6.64] ;  /* 0x0000003006001981 */ /* 0x000ea2000c1e1900 */
[----:B------:R-:W-:-:S04]  /*1120*/  UISETP.NE.U32.AND UP0, UPT, UR4, URZ, UPT ;  /* 0x0000003f0400728c */ /* 0x000fc8000bf05070 */
[----:B------:R-:W-:Y:S02]  /*1130*/  UISETP.NE.AND.EX UP0, UPT, UR5, URZ, UPT, UP0 ;  /* 0x0000003f0500728c */ /* 0x000fe4000bf05300 */
[----:B------:R-:W-:Y:S02]  /*1140*/  ULEA.HI UR4, UR40, UR40, URZ, 0x1 ;  /* 0x0000002828047291 */ /* 0x000fe4000f8f083f */
[----:B------:R-:W-:Y:S01]  /*1150*/  USEL UR51, UR51, 0x1, UP0 ;  /* 0x0000000133337887 */ /* 0x000fe20008000000 */
[----:B------:R-:W-:Y:S01]  /*1160*/  ULDC UR5, c[0x0][0x2f0] ;  /* 0x0000bc0000057ab9 */ /* 0x000fe20000000800 */
[----:B------:R-:W-:Y:S02]  /*1170*/  ULOP3.LUT UR4, UR4, 0x1e, URZ, 0xc0, !UPT ;  /* 0x0000001e04047892 */ /* 0x000fe4000f8ec03f */
[----:B-1----:R-:W-:Y:S02]  /*1180*/  ULEA UR41, UR39, UR41, 0x18 ;  /* 0x0000002927297291 */ /* 0x002fe4000f8ec03f */
[----:B------:R-:W-:-:S02]  /*1190*/  UIMAD UR51, UR51, UR5, URZ ;  /* 0x00000005333372a4 */ /* 0x000fc4000f8e023f */
[----:B------:R-:W-:Y:S02]  /*11a0*/  UIADD3 UR7, UR41, 0x14400, URZ ;  /* 0x0001440029077890 */ /* 0x000fe4000fffe03f */
[----:B------:R-:W-:Y:S02]  /*11b0*/  UIADD3 UR4, UR40, -UR4, URZ ;  /* 0x8000000428047290 */ /* 0x000fe4000fffe03f */
[----:B------:R-:W-:Y:S02]  /*11c0*/  ULOP3.LUT UP0, URZ, UR7, 0x9f, URZ, 0xc0, !UPT ;  /* 0x0000009f073f7892 */ /* 0x000fe4000f80c03f */
[----:B------:R-:W-:Y:S02]  /*11d0*/  UIADD3 UR5, UR51, 0x9f, URZ ;  /* 0x0000009f33057890 */ /* 0x000fe4000fffe03f */
[----:B------:R-:W-:Y:S02]  /*11e0*/  ULEA UR6, UR4, UR7, 0xd ;  /* 0x0000000704067291 */ /* 0x000fe4000f8e683f */
[----:B------:R-:W-:Y:S01]  /*11f0*/  PLOP3.LUT P0, PT, PT, PT, UP0, 0x80, 0x0 ;  /* 0x000000000000781c */ /* 0x000fe20003f0f008 */
[----:B------:R-:W-:-:S02]  /*1200*/  UIMAD.WIDE UR4, UR5, 0x66666667, URZ ;  /* 0x66666667050478a5 */ /* 0x000fc4000f8e023f */
[----:B------:R-:W-:Y:S02]  /*1210*/  USHF.R.U32.HI UR6, URZ, 0x4, UR6 ;  /* 0x000000043f067899 */ /* 0x000fe40008011606 */
[----:B------:R-:W-:Y:S02]  /*1220*/  USHF.R.U32.HI UR50, URZ, 0x1f, UR5 ;  /* 0x0000001f3f327899 */ /* 0x000fe40008011605 */
[----:B------:R-:W-:Y:S02]  /*1230*/  ULOP3.LUT UR52, UR6, 0x3fff, URZ, 0xc0, !UPT ;  /* 0x00003fff06347892 */ /* 0x000fe4000f8ec03f */
[----:B------:R-:W-:Y:S01]  /*1240*/  ULEA.HI.SX32 UR50, UR5, UR50, 0x1a ;  /* 0x0000003205327291 */ /* 0x000fe2000f8fd23f */
[----:B--2---:R-:W-:-:S04]  /*1250*/  FMUL.FTZ R0, R3, R0 ;  /* 0x0000000003007220 */ /* 0x004fc80000410000 */
[----:B------:R-:W-:-:S05]  /*1260*/  FMUL.FTZ R0, R0, UR8 ;  /* 0x0000000800007c20 */ /* 0x000fca0008410000 */
[----:B------:R-:W-:Y:S01]  /*1270*/  R2UR UR42, R0 ;  /* 0x00000000002a72ca */ /* 0x000fe200000e0000 */
[----:B-----5:R-:W-:-:S14]  /*1280*/  @!P0 BRA `(.L_x_7) ;  /* 0x0000000000408947 */ /* 0x020fdc0003800000 */
[----:B------:R-:W-:Y:S01]  /*1290*/  MOV R0, 0x0 ;  /* 0x0000000000007802 */ /* 0x000fe20000000f00 */
[----:B------:R-:W-:Y:S01]  /*12a0*/  ULDC.64 UR4, c[0x4][0x98] ;  /* 0x0100260000047ab9 */ /* 0x000fe20000000a00 */
[----:B------:R-:W-:Y:S01]  /*12b0*/  ULDC.64 UR6, c[0x4][0x30] ;  /* 0x01000c0000067ab9 */ /* 0x000fe20000000a00 */
[----:B------:R-:W-:Y:S01]  /*12c0*/  IMAD.U32 R4, RZ, RZ, UR4 ;  /* 0x00000004ff047e24 */ /* 0x000fe2000f8e00ff */
[----:B------:R0:W1:Y:S01]  /*12d0*/  LDC.64 R14, c[0x4][R0] ;  /* 0x01000000000e7b82 */ /* 0x0000620000000a00 */
[----:B------:R-:W-:Y:S01]  /*12e0*/  MOV R5, UR5 ;  /* 0x0000000500057c02 */ /* 0x000fe20008000f00 */
[----:B------:R-:W-:Y:S01]  /*12f0*/  ULDC.64 UR4, c[0x4][0xa0] ;  /* 0x0100280000047ab9 */ /* 0x000fe20000000a00 */
[----:B------:R-:W-:Y:S02]  /*1300*/  IMAD.U32 R10, RZ, RZ, UR6 ;  /* 0x00000006ff0a7e24 */ /* 0x000fe4000f8e00ff */
[----:B------:R-:W-:Y:S02]  /*1310*/  IMAD.U32 R6, RZ, RZ, UR4 ;  /* 0x00000004ff067e24 */ /* 0x000fe4000f8e00ff */
[----:B------:R-:W-:-:S02]  /*1320*/  IMAD.U32 R7, RZ, RZ, UR5 ;  /* 0x00000005ff077e24 */ /* 0x000fc4000f8e00ff */
[----:B------:R-:W-:Y:S02]  /*1330*/  IMAD.U32 R11, RZ, RZ, UR7 ;  /* 0x00000007ff0b7e24 */ /* 0x000fe4000f8e00ff */
[----:B------:R-:W-:Y:S02]  /*1340*/  IMAD.MOV.U32 R8, RZ, RZ, 0x70 ;  /* 0x00000070ff087424 */ /* 0x000fe400078e00ff */
[----:B------:R-:W-:Y:S02]  /*1350*/  IMAD.MOV.U32 R12, RZ, RZ, 0x1 ;  /* 0x00000001ff0c7424 */ /* 0x000fe400078e00ff */
[----:B0-----:R-:W-:-:S07]  /*1360*/  IMAD.MOV.U32 R13, RZ, RZ, RZ ;  /* 0x000000ffff0d7224 */ /* 0x001fce00078e00ff */
[----:B------:R-:W-:-:S07]  /*1370*/  LEPC R20, `(.L_x_7) ;  /* 0x000000001014794e */ /* 0x000fce0000000000 */
[----:B-1----:R-:W-:Y:S05]  /*1380*/  CALL.ABS.NOINC R14 ;  /* 0x000000000e007343 */ /* 0x002fea0003c00000 */
.L_x_7:
[----:B------:R-:W-:Y:S01]  /*1390*/  ULOP3.LUT UR4, UR46, 0x1, URZ, 0xc0, !UPT ;  /* 0x000000012e047892 */ /* 0x000fe2000f8ec03f */
[----:B------:R-:W-:-:S05]  /*13a0*/  IMAD.U32 R3, RZ, RZ, UR47 ;  /* 0x0000002fff037e24 */ /* 0x000fca000f8e00ff */
[----:B------:R-:W-:Y:S01]  /*13b0*/  IMAD.U32 R0, RZ, RZ, UR4 ;  /* 0x00000004ff007e24 */ /* 0x000fe2000f8e00ff */
[----:B------:R-:W-:-:S04]  /*13c0*/  ISETP.NE.AND P0, PT, R3, 0x3, PT ;  /* 0x000000030300780c */ /* 0x000fc80003f05270 */
[----:B------:R-:W-:-:S04]  /*13d0*/  SHF.L.U32 R0, R0, 0x1f, RZ ;  /* 0x0000001f00007819 */ /* 0x000fc800000006ff */
[----:B------:R-:W0:Y:S02]  /*13e0*/  SYNCS.PHASECHK.TRANS64.TRYWAIT P1, [UR41+0x22800], R0 ;  /* 0x02280000ff0075a7 */ /* 0x000e240008020169 */
[----:B0-----:R-:W-:Y:S05]  /*13f0*/  @!P1 BRA `(.L_x_8) ;  /* 0x000000d000349947 */ /* 0x001fea0003800000 */
.L_x_105:
[----:B------:R-:W-:Y:S05]  /*1400*/  @!P0 BRA `(.L_x_9) ;  /* 0x0000000000048947 */ /* 0x000fea0003800000 */
[----:B------:R-:W-:Y:S01]  /*1410*/  BPT.TRAP 0x1 ;  /* 0x000000040000795c */ /* 0x000fe20000300000 */
.L_x_9:
[----:B------:R-:W-:Y:S02]  /*1420*/  IMAD.U32 R5, RZ, RZ, UR44 ;  /* 0x0000002cff057e24 */ /* 0x000fe4000f8e00ff */
[----:B0-----:R-:W-:-:S03]  /*1430*/  IMAD.U32 R0, RZ, RZ, UR45 ;  /* 0x0000002dff007e24 */ /* 0x001fc6000f8e00ff */
[----:B------:R-:W-:Y:S02]  /*1440*/  LEA R5, R5, UR41, 0x3 ;  /* 0x0000002905057c11 */ /* 0x000fe4000f8e18ff */
[----:B------:R-:W-:-:S04]  /*1450*/  SHF.L.U32 R0, R0, 0x1f, RZ ;  /* 0x0000001f00007819 */ /* 0x000fc800000006ff */
[----:B------:R0:W1:Y:S01]  /*1460*/  SYNCS.PHASECHK.TRANS64.TRYWAIT P1, [R5+URZ+0x22830], R0 ;  /* 0x02283000050075a7 */ /* 0x000062000802017f */
[----:B------:R-:W-:Y:S05]  /*1470*/  @!P0 BRA `(.L_x_10) ;  /* 0x0000000000048947 */ /* 0x000fea0003800000 */
[----:B------:R-:W-:Y:S01]  /*1480*/  BPT.TRAP 0x1 ;  /* 0x000000040000795c */ /* 0x000fe20000300000 */
.L_x_10:
[----:B-1----:R-:W-:Y:S05]  /*1490*/  @P1 BRA `(.L_x_11) ;  /* 0x0000000000081947 */ /* 0x002fea0003800000 */
[----:B------:R-:W1:Y:S02]  /*14a0*/  SYNCS.PHASECHK.TRANS64.TRYWAIT P1, [R5+URZ+0x22830], R0 ;  /* 0x02283000050075a7 */ /* 0x000e64000802017f */
[----:B-1----:R-:W-:Y:S05]  /*14b0*/  @!P1 BRA `(.L_x_12) ;  /* 0x000000d0001c9947 */ /* 0x002fea0003800000 */
.L_x_11:
[----:B------:R-:W-:Y:S01]  /*14c0*/  UIADD3 UR4, UR41, 0x18400, URZ ;  /* 0x0001840029047890 */ /* 0x000fe2000fffe03f */
[----:B------:R-:W-:-:S03]  /*14d0*/  IMAD.MOV.U32 R87, RZ, RZ, RZ ;  /* 0x000000ffff577224 */ /* 0x000fc600078e00ff */
[----:B------:R-:W-:-:S04]  /*14e0*/  USHF.R.U32.HI UR4, URZ, 0x4, UR4 ;  /* 0x000000043f047899 */ /* 0x000fc80008011604 */
[----:B------:R-:W-:-:S06]  /*14f0*/  ULOP3.LUT UR4, UR4, 0x3fff, URZ, 0xc0, !UPT ;  /* 0x00003fff04047892 */ /* 0x000fcc000f8ec03f */
[----:B01----:R-:W-:Y:S01]  /*1500*/  IMAD.U32 R0, RZ, RZ, UR4 ;  /* 0x00000004ff007e24 */ /* 0x003fe2000f8e00ff */
[----:B------:R-:W-:Y:S05]  /*1510*/  WARPSYNC.ALL ;  /* 0x0000000000007948 */ /* 0x000fea0003800000 */
[----:B------:R-:W-:-:S04]  /*1520*/  LOP3.LUT R0, R0, 0x10000, RZ, 0xfc, !PT ;  /* 0x0001000000007812 */ /* 0x000fc800078efcff */
[----:B------:R-:W-:Y:S01]  /*1530*/  R2UR UR20, R0 ;  /* 0x00000000001472ca */ /* 0x000fe200000e0000 */
[----:B------:R-:W-:Y:S01]  /*1540*/  ULOP3.LUT UR12, UR52, 0x10000, URZ, 0xfc, !UPT ;  /* 0x00010000340c7892 */ /* 0x000fe2000f8efc3f */
[----:B------:R-:W-:Y:S01]  /*1550*/  WARPGROUP.ARRIVE ;  /* 0x00000000000079c5 */ /* 0x000fe20000000000 */
[----:B------:R-:W-:Y:S01]  /*1560*/  UMOV UR17, 0x40000040 ;  /* 0x4000004000117882 */ /* 0x000fe20000000000 */
[----:B------:R-:W-:Y:S01]  /*1570*/  UMOV UR19, 0x40000040 ;  /* 0x4000004000137882 */ /* 0x000fe20000000000 */
[----:B------:R-:W-:Y:S01]  /*1580*/  UMOV UR7, 0x40000040 ;  /* 0x4000004000077882 */ /* 0x000fe20000000000 */
[----:B------:R-:W-:Y:S01]  /*1590*/  UMOV UR11, 0x40000040 ;  /* 0x40000040000b7882 */ /* 0x000fe20000000000 */
[----:B------:R-:W-:Y:S01]  /*15a0*/  UMOV UR15, 0x40000040 ;  /* 0x40000040000f7882 */ /* 0x000fe20000000000 */
[----:B------:R-:W-:-:S05]  /*15b0*/  UMOV UR16, UR12 ;  /* 0x0000000c00107c82 */ /* 0x000fca0008000000 */
[----:B------:R-:W-:-:S04]  /*15c0*/  UIMAD UR20, UR44, 0x500, UR20 ;  /* 0x000005002c1478a4 */ /* 0x000fc8000f8e0214 */
[----:B------:R-:W-:Y:S02]  /*15d0*/  UIADD3 UR4, UR20, 0x100, URZ ;  /* 0x0000010014047890 */ /* 0x000fe4000fffe03f */
[----:B------:R-:W-:Y:S02]  /*15e0*/  UIADD3 UR5, UR20, 0x200, URZ ;  /* 0x0000020014057890 */ /* 0x000fe4000fffe03f */
[----:B------:R-:W-:Y:S01]  /*15f0*/  UMOV UR18, UR20 ;  /* 0x0000001400127c82 */ /* 0x000fe20008000000 */
[----:B------:R-:W-:Y:S01]  /*1600*/  UIADD3 UR6, UR20, 0x300, URZ ;  /* 0x0000030014067890 */ /* 0x000fe2000fffe03f */
[----:B------:R-:W-:Y:S01]  /*1610*/  QGMMA.64x32x32.F32.E4M3.E4M3 R104, gdesc[UR16], RZ, !UPT, gsb0 ;  /* 0x00600000106879f3 */ /* 0x000fe2000c0008ff */
[----:B------:R-:W-:Y:S01]  /*1620*/  UMOV UR18, UR4 ;  /* 0x0000000400127c82 */ /* 0x000fe20008000000 */
[----:B------:R-:W-:Y:S01]  /*1630*/  UMOV UR19, 0x40000040 ;  /* 0x4000004000137882 */ /* 0x000fe20000000000 */
[----:B------:R-:W-:Y:S02]  /*1640*/  UIADD3 UR4, UR20, 0x400, URZ ;  /* 0x0000040014047890 */ /* 0x000fe4000fffe03f */
[----:B------:R-:W-:-:S02]  /*1650*/  UIADD3 UR8, UR20, 0x102, URZ ;  /* 0x0000010214087890 */ /* 0x000fc4000fffe03f */
[----:B------:R-:W-:Y:S02]  /*1660*/  UIADD3 UR9, UR20, 0x202, URZ ;  /* 0x0000020214097890 */ /* 0x000fe4000fffe03f */
[----:B------:R-:W-:Y:S02]  /*1670*/  UIADD3 UR10, UR20, 0x302, URZ ;  /* 0x00000302140a7890 */ /* 0x000fe4000fffe03f */
[----:B------:R-:W-:Y:S02]  /*1680*/  UIADD3 UR13, UR20, 0x304, URZ ;  /* 0x00000304140d7890 */ /* 0x000fe4000fffe03f */
[----:B------:R-:W-:Y:S01]  /*1690*/  UIADD3 UR14, UR20, 0x6, URZ ;  /* 0x00000006140e7890 */ /* 0x000fe2000fffe03f */
[----:B------:R-:W-:Y:S02]  /*16a0*/  WARPGROUP.DEPBAR.LE gsb0, 0x0 ;  /* 0x00008000000079c5 */ /* 0x000fe40000010000 */
[----:B------:R-:W-:-:S06]  /*16b0*/  WARPGROUP.ARRIVE ;  /* 0x00000000000079c5 */ /* 0x000fcc0000000000 */
[----:B------:R-:W-:Y:S01]  /*16c0*/  QGMMA.64x32x32.F32.E4M3.E4M3 R88, gdesc[UR16], RZ, !UPT, gsb0 ;  /* 0x00600000105879f3 */ /* 0x000fe2000c0008ff */
[----:B------:R-:W-:Y:S01]  /*16d0*/  UMOV UR18, UR5 ;  /* 0x0000000500127c82 */ /* 0x000fe20008000000 */
[----:B------:R-:W-:Y:S01]  /*16e0*/  UMOV UR19, 0x40000040 ;  /* 0x4000004000137882 */ /* 0x000fe20000000000 */
[----:B------:R-:W-:Y:S01]  /*16f0*/  UMOV UR5, 0x40000040 ;  /* 0x4000004000057882 */ /* 0x000fe20000000000 */
[----:B------:R-:W-:Y:S02]  /*1700*/  WARPGROUP.DEPBAR.LE gsb0, 0x0 ;  /* 0x00008000000079c5 */ /* 0x000fe40000010000 */
[----:B------:R-:W-:-:S06]  /*1710*/  WARPGROUP.ARRIVE ;  /* 0x00000000000079c5 */ /* 0x000fcc0000000000 */
[----:B------:R-:W-:Y:S01]  /*1720*/  QGMMA.64x32x32.F32.E4M3.E4M3 R56, gdesc[UR16], RZ, !UPT, gsb0 ;  /* 0x00600000103879f3 */ /* 0x000fe2000c0008ff */
[----:B------:R-:W-:Y:S01]  /*1730*/  UMOV UR18, UR6 ;  /* 0x0000000600127c82 */ /* 0x000fe20008000000 */
[----:B------:R-:W-:Y:S01]  /*1740*/  UMOV UR19, 0x40000040 ;  /* 0x4000004000137882 */ /* 0x000fe20000000000 */
[----:B------:R-:W-:Y:S01]  /*1750*/  UIADD3 UR6, UR20, 0x2, URZ ;  /* 0x0000000214067890 */ /* 0x000fe2000fffe03f */
        /* <DEDUP_REMOVED lines=8> */
[----:B------:R-:W-:Y:S03]  /*17e0*/  QGMMA.64x32x32.F32.E4M3.E4M3 R24, gdesc[UR16], RZ, !UPT, gsb0 ;  /* 0x00600000101879f3 */ /* 0x000fe6000c0008ff */
[----:B------:R-:W-:Y:S02]  /*17f0*/  WARPGROUP.DEPBAR.LE gsb0, 0x0 ;  /* 0x00008000000079c5 */ /* 0x000fe40000010000 */
[----:B------:R-:W-:-:S06]  /*1800*/  WARPGROUP.ARRIVE ;  /* 0x00000000000079c5 */ /* 0x000fcc0000000000 */
[----:B------:R-:W-:Y:S01]  /*1810*/  QGMMA.64x32x32.F32.E4M3.E4M3 R104, gdesc[UR4], R104, gsb0 ;  /* 0x00600000046879f3 */ /* 0x000fe20008000868 */
[----:B------:R-:W-:Y:S01]  /*1820*/  UMOV UR6, UR8 ;  /* 0x0000000800067c82 */ /* 0x000fe20008000000 */
[----:B------:R-:W-:Y:S01]  /*1830*/  UMOV UR7, 0x40000040 ;  /* 0x4000004000077882 */ /* 0x000fe20000000000 */
[----:B------:R-:W-:Y:S01]  /*1840*/  UIADD3 UR8, UR20, 0x402, URZ ;  /* 0x0000040214087890 */ /* 0x000fe2000fffe03f */
[----:B------:R-:W-:Y:S02]  /*1850*/  WARPGROUP.DEPBAR.LE gsb0, 0x0 ;  /* 0x00008000000079c5 */ /* 0x000fe40000010000 */
[----:B------:R-:W-:-:S06]  /*1860*/  WARPGROUP.ARRIVE ;  /* 0x00000000000079c5 */ /* 0x000fcc0000000000 */
[----:B------:R-:W-:Y:S01]  /*1870*/  QGMMA.64x32x32.F32.E4M3.E4M3 R88, gdesc[UR4], R88, gsb0 ;  /* 0x00600000045879f3 */ /* 0x000fe20008000858 */
[----:B------:R-:W-:Y:S01]  /*1880*/  UMOV UR6, UR9 ;  /* 0x0000000900067c82 */ /* 0x000fe20008000000 */
[----:B------:R-:W-:Y:S01]  /*1890*/  UMOV UR7, 0x40000040 ;  /* 0x4000004000077882 */ /* 0x000fe20000000000 */
[----:B------:R-:W-:Y:S01]  /*18a0*/  UMOV UR9, 0x40000040 ;  /* 0x4000004000097882 */ /* 0x000fe20000000000 */
        /* <DEDUP_REMOVED lines=11> */
[----:B------:R-:W-:Y:S02]  /*1960*/  UIADD3 UR8, UR12, 0x4, URZ ;  /* 0x000000040c087890 */ /* 0x000fe4000fffe03f */
[----:B------:R-:W-:Y:S01]  /*1970*/  UIADD3 UR12, UR12, 0x6, URZ ;  /* 0x000000060c0c7890 */ /* 0x000fe2000fffe03f */
[----:B------:R-:W-:Y:S02]  /*1980*/  WARPGROUP.DEPBAR.LE gsb0, 0x0 ;  /* 0x00008000000079c5 */ /* 0x000fe40000010000 */
[----:B------:R-:W-:-:S06]  /*1990*/  WARPGROUP.ARRIVE ;  /* 0x00000000000079c5 */ /* 0x000fcc0000000000 */
[----:B------:R-:W-:Y:S01]  /*19a0*/  QGMMA.64x32x32.F32.E4M3.E4M3 R24, gdesc[UR4], R24, gsb0 ;  /* 0x00600000041879f3 */ /* 0x000fe20008000818 */
[----:B------:R-:W-:Y:S02]  /*19b0*/  UIADD3 UR6, UR20, 0x104, URZ ;  /* 0x0000010414067890 */ /* 0x000fe4000fffe03f */
[----:B------:R-:W-:Y:S01]  /*19c0*/  UIADD3 UR7, UR20, 0x204, URZ ;  /* 0x0000020414077890 */ /* 0x000fe2000fffe03f */
        /* <DEDUP_REMOVED lines=51> */
[----:B------:R-:W-:Y:S03]  /*1d00*/  QGMMA.64x32x32.F32.E4M3.E4M3 R24, gdesc[UR12], R24, gsb0 ;  /* 0x006000000c1879f3 */ /* 0x000fe60008000818 */
[----:B------:R-:W-:Y:S02]  /*1d10*/  WARPGROUP.DEPBAR.LE gsb0, 0x0 ;  /* 0x00008000000079c5 */ /* 0x000fe40000010000 */
[----:B------:R-:W-:Y:S05]  /*1d20*/  @!P0 BRA `(.L_x_13) ;  /* 0x0000000000048947 */ /* 0x000fea0003800000 */
[----:B------:R-:W-:Y:S01]  /*1d30*/  BPT.TRAP 0x1 ;  /* 0x000000040000795c */ /* 0x000fe20000300000 */
.L_x_13:
[----:B------:R-:W-:Y:S01]  /*1d40*/  IADD3 R3, R171, UR51, RZ ;  /* 0x00000033ab037c10 */ /* 0x000fe2000fffe0ff */
[----:B------:R-:W-:Y:S01]  /*1d50*/  IMAD.U32 R4, RZ, RZ, UR50 ;  /* 0x00000032ff047e24 */ /* 0x000fe2000f8e00ff */
[----:B------:R-:W-:Y:S01]  /*1d60*/  P2R R72, PR, RZ, 0x1 ;  /* 0x00000001ff487803 */ /* 0x000fe20000000000 */
[----:B------:R-:W-:Y:S01]  /*1d70*/  UISETP.GE.AND UP0, UPT, UR51, 0xa1, UPT ;  /* 0x000000a13300788c */ /* 0x000fe2000bf06270 */
[----:B------:R-:W-:Y:S01]  /*1d80*/  R2UR UR6, R5 ;  /* 0x00000000050672ca */ /* 0x000fe200000e0000 */
[----:B------:R-:W-:-:S05]  /*1d90*/  IMAD R4, R4, -0xa0, R3 ;  /* 0xffffff6004047824 */ /* 0x000fca00078e0203 */
[C---:B------:R-:W-:Y:S02]  /*1da0*/  ISETP.GT.AND P6, PT, R4.reuse, RZ, PT ;  /* 0x000000ff0400720c */ /* 0x040fe40003fc4270 */
[C---:B------:R-:W-:Y:S02]  /*1db0*/  ISETP.GT.AND P5, PT, R4.reuse, 0x1, PT ;  /* 0x000000010400780c */ /* 0x040fe40003fa4270 */
[----:B------:R-:W-:Y:S02]  /*1dc0*/  ISETP.GT.AND P4, PT, R4, 0x8, PT ;  /* 0x000000080400780c */ /* 0x000fe40003f84270 */
[----:B------:R-:W-:Y:S01]  /*1dd0*/  FSEL R7, R106, -INF , P6 ;  /* 0xff8000006a077808 */ /* 0x000fe20003000000 */
[----:B------:R-:W-:Y:S01]  /*1de0*/  UIADD3 UR6, UR6, 0x22840, URZ ;  /* 0x0002284006067890 */ /* 0x000fe2000fffe03f */
[----:B------:R-:W-:Y:S02]  /*1df0*/  FSEL R9, R107, -INF , P5 ;  /* 0xff8000006b097808 */ /* 0x000fe40002800000 */
[----:B------:R-:W-:Y:S01]  /*1e00*/  ISETP.GT.AND P3, PT, R4, 0x9, PT ;  /* 0x000000090400780c */ /* 0x000fe20003f64270 */
[----:B------:R-:W-:Y:S01]  /*1e10*/  UPRMT UR6, UR39, 0x654, UR6 ;  /* 0x0000065427067896 */ /* 0x000fe20008000006 */
[----:B------:R-:W-:-:S02]  /*1e20*/  FSEL R11, R110, -INF , P4 ;  /* 0xff8000006e0b7808 */ /* 0x000fc40002000000 */
[----:B------:R-:W-:Y:S02]  /*1e30*/  FMNMX.FTZ R6, R7, R9, !PT ;  /* 0x0000000907067209 */ /* 0x000fe40007810000 */
[C---:B------:R-:W-:Y:S02]  /*1e40*/  ISETP.GT.AND P1, PT, R4.reuse, 0x10, PT ;  /* 0x000000100400780c */ /* 0x040fe40003f24270 */
[----:B------:R-:W-:Y:S02]  /*1e50*/  FSEL R13, R111, -INF , P3 ;  /* 0xff8000006f0d7808 */ /* 0x000fe40001800000 */
[----:B------:R-:W-:Y:S01]  /*1e60*/  FMNMX.FTZ R6, R11, R6, !PT ;  /* 0x000000060b067209 */ /* 0x000fe20007810000 */
[----:B------:R-:W-:Y:S01]  /*1e70*/  SYNCS.ARRIVE.TRANS64.RED.A1T0 RZ, [UR6], RZ ;  /* 0x000000ffffff79a7 */ /* 0x000fe20008100406 */
[----:B------:R-:W-:Y:S02]  /*1e80*/  ISETP.GT.AND P2, PT, R4, 0x11, PT ;  /* 0x000000110400780c */ /* 0x000fe40003f44270 */
[----:B------:R-:W-:-:S02]  /*1e90*/  FSEL R15, R114, -INF , P1 ;  /* 0xff800000720f7808 */ /* 0x000fc40000800000 */
[----:B------:R-:W-:Y:S02]  /*1ea0*/  FMNMX.FTZ R6, R13, R6, !PT ;  /* 0x000000060d067209 */ /* 0x000fe40007810000 */
[----:B------:R-:W-:Y:S02]  /*1eb0*/  FSEL R104, R104, -INF , P6 ;  /* 0xff80000068687808 */ /* 0x000fe40003000000 */
[----:B------:R-:W-:Y:S02]  /*1ec0*/  ISETP.GT.AND P6, PT, R4, 0x18, PT ;  /* 0x000000180400780c */ /* 0x000fe40003fc4270 */
[----:B------:R-:W-:Y:S02]  /*1ed0*/  FSEL R21, R115, -INF , P2 ;  /* 0xff80000073157808 */ /* 0x000fe40001000000 */
[----:B------:R-:W-:Y:S02]  /*1ee0*/  FMNMX.FTZ R6, R15, R6, !PT ;  /* 0x000000060f067209 */ /* 0x000fe40007810000 */
[----:B------:R-:W-:-:S02]  /*1ef0*/  FSEL R105, R105, -INF , P5 ;  /* 0xff80000069697808 */ /* 0x000fc40002800000 */
[----:B------:R-:W-:Y:S02]  /*1f00*/  ISETP.GT.AND P5, PT, R4, 0x19, PT ;  /* 0x000000190400780c */ /* 0x000fe40003fa4270 */
[----:B------:R-:W-:Y:S02]  /*1f10*/  FSEL R127, R118, -INF , P6 ;  /* 0xff800000767f7808 */ /* 0x000fe40003000000 */
[----:B------:R-:W-:Y:S02]  /*1f20*/  FMNMX.FTZ R6, R21, R6, !PT ;  /* 0x0000000615067209 */ /* 0x000fe40007810000 */
[----:B------:R-:W-:Y:S02]  /*1f30*/  FSEL R108, R108, -INF , P4 ;  /* 0xff8000006c6c7808 */ /* 0x000fe40002000000 */
        /* <DEDUP_REMOVED lines=8> */
[C---:B------:R-:W-:Y:S02]  /*1fc0*/  ISETP.GT.AND P1, PT, R4.reuse, 0x28, PT ;  /* 0x000000280400780c */ /* 0x040fe40003f24270 */
        /* <DEDUP_REMOVED lines=79> */
[C---:B------:R-:W-:Y:S02]  /*24c0*/  ISETP.GT.AND P6, PT, R4.reuse, 0x78, PT ;  /* 0x000000780400780c */ /* 0x040fe40003fc4270 */
[----:B------:R-:W-:Y:S02]  /*24d0*/  FSEL R51, R51, -INF , P2 ;  /* 0xff80000033337808 */ /* 0x000fe40001000000 */
[----:B------:R-:W-:Y:S02]  /*24e0*/  FMNMX.FTZ R6, R73, R6, !PT ;  /* 0x0000000649067209 */ /* 0x000fe40007810000 */
[----:B------:R-:W-:-:S02]  /*24f0*/  ISETP.GT.AND P0, PT, R4, 0x79, PT ;  /* 0x000000790400780c */ /* 0x000fc40003f04270 */
[----:B------:R-:W-:Y:S02]  /*2500*/  FSEL R81, R54, -INF , P6 ;  /* 0xff80000036517808 */ /* 0x000fe40003000000 */
[----:B------:R-:W-:Y:S02]  /*2510*/  FMNMX.FTZ R6, R51, R6, !PT ;  /* 0x0000000633067209 */ /* 0x000fe40007810000 */
[----:B------:R-:W-:Y:S02]  /*2520*/  FSEL R41, R41, -INF , P5 ;  /* 0xff80000029297808 */ /* 0x000fe40002800000 */
[----:B------:R-:W-:Y:S02]  /*2530*/  ISETP.GT.AND P5, PT, R4, 0x80, PT ;  /* 0x000000800400780c */ /* 0x000fe40003fa4270 */
[----:B------:R-:W-:Y:S02]  /*2540*/  FSEL R55, R55, -INF , P0 ;  /* 0xff80000037377808 */ /* 0x000fe40000000000 */
[----:B------:R-:W-:-:S02]  /*2550*/  FMNMX.FTZ R6, R81, R6, !PT ;  /* 0x0000000651067209 */ /* 0x000fc40007810000 */
        /* <DEDUP_REMOVED lines=12> */
[----:B------:R-:W-:Y:S02]  /*2620*/  FSEL R95, R31, -INF , P2 ;  /* 0xff8000001f5f7808 */ /* 0x000fe40001000000 */
[----:B------:R-:W-:Y:S02]  /*2630*/  FMNMX.FTZ R6, R91, R6, !PT ;  /* 0x000000065b067209 */ /* 0x000fe40007810000 */
[----:B------:R-:W-:Y:S02]  /*2640*/  ISETP.GT.AND P3, PT, R4, 0x90, PT ;  /* 0x000000900400780c */ /* 0x000fe40003f64270 */
[----:B------:R-:W-:Y:S02]  /*2650*/  FSEL R44, R44, -INF , P4 ;  /* 0xff8000002c2c7808 */ /* 0x000fe40002000000 */
[----:B------:R-:W-:Y:S02]  /*2660*/  FSEL R107, R34, -INF , P3 ;  /* 0xff800000226b7808 */ /* 0x000fe40001800000 */
[----:B------:R-:W-:-:S02]  /*2670*/  FMNMX.FTZ R6, R95, R6, !PT ;  /* 0x000000065f067209 */ /* 0x000fc40007810000 */
[C---:B------:R-:W-:Y:S02]  /*2680*/  ISETP.GT.AND P4, PT, R4.reuse, 0x91, PT ;  /* 0x000000910400780c */ /* 0x040fe40003f84270 */
[----:B------:R-:W-:Y:S02]  /*2690*/  FMNMX.FTZ R6, R107, R6, !PT ;  /* 0x000000066b067209 */ /* 0x000fe40007810000 */
[----:B------:R-:W-:Y:S02]  /*26a0*/  FSEL R103, R35, -INF , P4 ;  /* 0xff80000023677808 */ /* 0x000fe40002000000 */
[----:B------:R-:W-:Y:S02]  /*26b0*/  ISETP.GT.AND P5, PT, R4, 0x98, PT ;  /* 0x000000980400780c */ /* 0x000fe40003fa4270 */
[----:B------:R-:W-:Y:S02]  /*26c0*/  FMNMX.FTZ R6, R103, R6, !PT ;  /* 0x0000000667067209 */ /* 0x000fe40007810000 */
[----:B------:R-:W-:-:S02]  /*26d0*/  FSEL R99, R38, -INF , P5 ;  /* 0xff80000026637808 */ /* 0x000fc40002800000 */
[----:B------:R-:W-:Y:S02]  /*26e0*/  ISETP.GT.AND P6, PT, R4, 0x99, PT ;  /* 0x000000990400780c */ /* 0x000fe40003fc4270 */
[----:B------:R-:W-:Y:S02]  /*26f0*/  FMNMX.FTZ R6, R99, R6, !PT ;  /* 0x0000000663067209 */ /* 0x000fe40007810000 */
[----:B------:R-:W-:Y:S02]  /*2700*/  FSEL R39, R39, -INF , P6 ;  /* 0xff80000027277808 */ /* 0x000fe40003000000 */
[----:B------:R-:W-:Y:S02]  /*2710*/  P2R R12, PR, RZ, 0x8 ;  /* 0x00000008ff0c7803 */ /* 0x000fe40000000000 */
[----:B------:R-:W-:Y:S01]  /*2720*/  FMNMX.FTZ R8, R39, R6, !PT ;  /* 0x0000000627087209 */ /* 0x000fe20007810000 */
[----:B------:R-:W-:Y:S01]  /*2730*/  IMAD.U32 R6, RZ, RZ, UR42 ;  /* 0x0000002aff067e24 */ /* 0x000fe2000f8e00ff */
[----:B------:R-:W-:-:S02]  /*2740*/  P2R R26, PR, RZ, 0x1 ;  /* 0x00000001ff1a7803 */ /* 0x000fc40000000000 */
[----:B------:R-:W-:Y:S01]  /*2750*/  P2R R20, PR, RZ, 0x2 ;  /* 0x00000002ff147803 */ /* 0x000fe20000000000 */
[----:B------:R-:W0:Y:S01]  /*2760*/  SHFL.BFLY PT, R3, R8, 0x2, 0x1f ;  /* 0x0c401f0008037f89 */ /* 0x000e2200000e0000 */
[----:B------:R-:W-:Y:S02]  /*2770*/  P2R R14, PR, RZ, 0x4 ;  /* 0x00000004ff0e7803 */ /* 0x000fe40000000000 */
[C---:B------:R-:W-:Y:S02]  /*2780*/  ISETP.GT.AND P2, PT, R4.reuse, 0x78, PT ;  /* 0x000000780400780c */ /* 0x040fe40003f44270 */
[C---:B------:R-:W-:Y:S02]  /*2790*/  ISETP.GT.AND P1, PT, R4.reuse, 0x79, PT ;  /* 0x000000790400780c */ /* 0x040fe40003f24270 */
[----:B------:R-:W-:Y:S02]  /*27a0*/  ISETP.GT.AND P0, PT, R4, 0x80, PT ;  /* 0x000000800400780c */ /* 0x000fe40003f04270 */
[----:B------:R-:W-:-:S02]  /*27b0*/  FSEL R52, R52, -INF , P2 ;  /* 0xff80000034347808 */ /* 0x000fc40001000000 */
[----:B------:R-:W-:Y:S02]  /*27c0*/  FSEL R53, R53, -INF , P1 ;  /* 0xff80000035357808 */ /* 0x000fe40000800000 */
[----:B------:R-:W-:Y:S02]  /*27d0*/  FSEL R24, R24, -INF , P0 ;  /* 0xff80000018187808 */ /* 0x000fe40000000000 */
[----:B------:R-:W-:Y:S02]  /*27e0*/  ISETP.NE.AND P0, PT, R26, RZ, PT ;  /* 0x000000ff1a00720c */ /* 0x000fe40003f05270 */
[----:B------:R-:W-:Y:S02]  /*27f0*/  ISETP.NE.AND P1, PT, R20, RZ, PT ;  /* 0x000000ff1400720c */ /* 0x000fe40003f25270 */
[----:B------:R-:W-:Y:S02]  /*2800*/  FSEL R25, R25, -INF , P0 ;  /* 0xff80000019197808 */ /* 0x000fe40000000000 */
[----:B------:R-:W-:-:S02]  /*2810*/  ISETP.NE.AND P2, PT, R14, RZ, PT ;  /* 0x000000ff0e00720c */ /* 0x000fc40003f45270 */
[----:B------:R-:W-:Y:S02]  /*2820*/  FSEL R50, R28, -INF , P1 ;  /* 0xff8000001c327808 */ /* 0x000fe40000800000 */
[----:B0-----:R-:W-:Y:S02]  /*2830*/  FMNMX.FTZ R10, R8, R3, !PT ;  /* 0x00000003080a7209 */ /* 0x001fe40007810000 */
[----:B------:R-:W-:Y:S02]  /*2840*/  FSEL R54, R29, -INF , P2 ;  /* 0xff8000001d367808 */ /* 0x000fe40001000000 */
[----:B------:R-:W-:Y:S01]  /*2850*/  FSEL R62, R36, -INF , P5 ;  /* 0xff800000243e7808 */ /* 0x000fe20002800000 */
[----:B------:R-:W0:Y:S01]  /*2860*/  SHFL.BFLY PT, R3, R10, 0x1, 0x1f ;  /* 0x0c201f000a037f89 */ /* 0x000e2200000e0000 */
[----:B------:R-:W-:Y:S02]  /*2870*/  FSEL R37, R37, -INF , P6 ;  /* 0xff80000025257808 */ /* 0x000fe40003000000 */
[----:B------:R-:W-:-:S02]  /*2880*/  ISETP.NE.AND P0, PT, R72, RZ, PT ;  /* 0x000000ff4800720c */ /* 0x000fc40003f05270 */
[----:B0-----:R-:W-:-:S04]  /*2890*/  FMNMX.FTZ R3, R10, R3, !PT ;  /* 0x000000030a037209 */ /* 0x001fc80007810000 */
[C---:B------:R-:W-:Y:S01]  /*28a0*/  FSETP.NEU.FTZ.AND P3, PT, R3.reuse, -INF , PT ;  /* 0xff8000000300780b */ /* 0x040fe20003f7d000 */
[----:B------:R-:W-:-:S05]  /*28b0*/  FFMA.FTZ R6, R3, R6, -8 ;  /* 0xc100000003067423 */ /* 0x000fca0000010006 */
[----:B------:R-:W-:Y:S02]  /*28c0*/  FSEL R6, R6, RZ, P3 ;  /* 0x000000ff06067208 */ /* 0x000fe40001800000 */
[----:B------:R-:W-:-:S03]  /*28d0*/  ISETP.NE.AND P3, PT, R12, RZ, PT ;  /* 0x000000ff0c00720c */ /* 0x000fc60003f65270 */
[--C-:B------:R-:W-:Y:S01]  /*28e0*/  FFMA.FTZ R10, R13, UR42, -R6.reuse ;  /* 0x0000002a0d0a7c23 */ /* 0x100fe20008010806 */
[----:B------:R-:W-:Y:S01]  /*28f0*/  FMNMX.FTZ R13, R104, R105, !PT ;  /* 0x00000069680d7209 */ /* 0x000fe20007810000 */
[--C-:B------:R-:W-:Y:S01]  /*2900*/  FFMA.FTZ R8, R9, UR42, -R6.reuse ;  /* 0x0000002a09087c23 */ /* 0x100fe20008010806 */
[----:B------:R-:W-:-:S01]  /*2910*/  FFMA.FTZ R9, R11, UR42, -R6 ;  /* 0x0000002a0b097c23 */ /* 0x000fc20008010806 */
[--C-:B------:R-:W-:Y:S01]  /*2920*/  FFMA.FTZ R11, R15, UR42, -R6.reuse ;  /* 0x0000002a0f0b7c23 */ /* 0x100fe20008010806 */
[----:B------:R-:W-:Y:S01]  /*2930*/  FMNMX.FTZ R4, R108, R13, !PT ;  /* 0x0000000d6c047209 */ /* 0x000fe20007810000 */
[--C-:B------:R-:W-:Y:S01]  /*2940*/  FFMA.FTZ R12, R21, UR42, -R6.reuse ;  /* 0x0000002a150c7c23 */ /* 0x100fe20008010806 */
[----:B------:R-:W-:-:S01]  /*2950*/  FFMA.FTZ R46, R115, UR42, -R6 ;  /* 0x0000002a732e7c23 */ /* 0x000fc20008010806 */
[--C-:B------:R-:W-:Y:S01]  /*2960*/  FFMA.FTZ R42, R111, UR42, -R6.reuse ;  /* 0x0000002a6f2a7c23 */ /* 0x100fe20008010806 */
[----:B------:R-:W-:Y:S01]  /*2970*/  FMNMX.FTZ R15, R109, R4, !PT ;  /* 0x000000046d0f7209 */ /* 0x000fe20007810000 */
[--C-:B------:R-:W-:Y:S01]  /*2980*/  FFMA.FTZ R58, R77, UR42, -R6.reuse ;  /* 0x0000002a4d3a7c23 */ /* 0x100fe20008010806 */
[----:B------:R-:W-:Y:S01]  /*2990*/  FSEL R32, R32, -INF , P3 ;  /* 0xff80000020207808 */ /* 0x000fe20001800000 */
[--C-:B------:R-:W-:Y:S01]  /*29a0*/  FFMA.FTZ R36, R43, UR42, -R6.reuse ;  /* 0x0000002a2b247c23 */ /* 0x100fe20008010806 */
[----:B------:R-:W-:Y:S01]  /*29b0*/  FMNMX.FTZ R4, R112, R15, !PT ;  /* 0x0000000f70047209 */ /* 0x000fe20007810000 */
[--C-:B------:R-:W-:Y:S01]  /*29c0*/  FFMA.FTZ R43, R63, UR42, -R6.reuse ;  /* 0x0000002a3f2b7c23 */ /* 0x100fe20008010806 */
[----:B------:R-:W-:-:S01]  /*29d0*/  FFMA.FTZ R28, R67, UR42, -R6 ;  /* 0x0000002a431c7c23 */ /* 0x000fc20008010806 */
[----:B------:R-:W-:Y:S01]  /*29e0*/  IMAD.U32 R67, RZ, RZ, UR42 ;  /* 0x0000002aff437e24 */ /* 0x000fe2000f8e00ff */
[----:B------:R-:W-:Y:S01]  /*29f0*/  FMNMX.FTZ R15, R113, R4, !PT ;  /* 0x00000004710f7209 */ /* 0x000fe20007810000 */
[--C-:B------:R-:W-:Y:S01]  /*2a00*/  FFMA.FTZ R72, R55, UR42, -R6.reuse ;  /* 0x0000002a37487c23 */ /* 0x100fe20008010806 */
[----:B------:R-:W-:-:S01]  /*2a10*/  FFMA.FTZ R55, R83, UR42, -R6 ;  /* 0x0000002a53377c23 */ /* 0x000fc20008010806 */
[--C-:B------:R-:W-:Y:S01]  /*2a20*/  FFMA.FTZ R7, R7, UR42, -R6.reuse ;  /* 0x0000002a07077c23 */ /* 0x100fe20008010806 */
[----:B------:R-:W-:Y:S01]  /*2a30*/  FMNMX.FTZ R4, R116, R15, !PT ;  /* 0x0000000f74047209 */ /* 0x000fe20007810000 */
[--C-:B------:R-:W-:Y:S01]  /*2a40*/  FFMA.FTZ R29, R71, UR42, -R6.reuse ;  /* 0x0000002a471d7c23 */ /* 0x100fe20008010806 */
[----:B------:R-:W-:Y:S01]  /*2a50*/  MUFU.EX2 R8, R8 ;  /* 0x0000000800087308 */ /* 0x000fe20000000800 */
[----:B------:R-:W-:-:S01]  /*2a60*/  FFMA.FTZ R66, R47, UR42, -R6 ;  /* 0x0000002a2f427c23 */ /* 0x000fc20008010806 */
[----:B------:R-:W-:Y:S01]  /*2a70*/  FMNMX.FTZ R21, R117, R4, !PT ;  /* 0x0000000475157209 */ /* 0x000fe20007810000 */
[----:B------:R-:W-:-:S01]  /*2a80*/  FFMA.FTZ R47, R73, UR42, -R6 ;  /* 0x0000002a492f7c23 */ /* 0x000fc20008010806 */
[--C-:B------:R-:W-:Y:S01]  /*2a90*/  FFMA.FTZ R74, R85, UR42, -R6.reuse ;  /* 0x0000002a554a7c23 */ /* 0x100fe20008010806 */
[----:B------:R-:W-:-:S01]  /*2aa0*/  FFMA.FTZ R127, R127, UR42, -R6 ;  /* 0x0000002a7f7f7c23 */ /* 0x000fc20008010806 */
[----:B------:R-:W-:Y:S01]  /*2ab0*/  FMNMX.FTZ R4, R88, R21, !PT ;  /* 0x0000001558047209 */ /* 0x000fe20007810000 */
[----:B------:R-:W-:-:S01]  /*2ac0*/  FFMA.FTZ R14, R129, UR42, -R6 ;  /* 0x0000002a810e7c23 */ /* 0x000fc20008010806 */
[----:B------:R-:W0:Y:S01]  /*2ad0*/  MUFU.EX2 R7, R7 ;  /* 0x0000000700077308 */ /* 0x000e220000000800 */
[----:B------:R-:W-:-:S01]  /*2ae0*/  FFMA.FTZ R131, R131, UR42, -R6 ;  /* 0x0000002a83837c23 */ /* 0x000fc20008010806 */
[----:B------:R-:W-:Y:S01]  /*2af0*/  FMNMX.FTZ R21, R89, R4, !PT ;  /* 0x0000000459157209 */ /* 0x000fe20007810000 */
[----:B------:R-:W-:-:S01]  /*2b00*/  FFMA.FTZ R20, R133, UR42, -R6 ;  /* 0x0000002a85147c23 */ /* 0x000fc20008010806 */
[--C-:B------:R-:W-:Y:S01]  /*2b10*/  FFMA.FTZ R135, R135, UR42, -R6.reuse ;  /* 0x0000002a87877c23 */ /* 0x100fe20008010806 */
[----:B------:R-:W-:-:S01]  /*2b20*/  FFMA.FTZ R26, R137, UR42, -R6 ;  /* 0x0000002a891a7c23 */ /* 0x000fc20008010806 */
[----:B------:R-:W-:Y:S01]  /*2b30*/  FMNMX.FTZ R4, R92, R21, !PT ;  /* 0x000000155c047209 */ /* 0x000fe20007810000 */
[----:B------:R-:W-:-:S01]  /*2b40*/  FFMA.FTZ R70, R51, UR42, -R6 ;  /* 0x0000002a33467c23 */ /* 0x000fc20008010806 */
[----:B------:R-:W1:Y:S01]  /*2b50*/  MUFU.EX2 R9, R9 ;  /* 0x0000000900097308 */ /* 0x000e620000000800 */
[----:B------:R-:W-:-:S01]  /*2b60*/  FFMA.FTZ R139, R139, UR42, -R6 ;  /* 0x0000002a8b8b7c23 */ /* 0x000fc20008010806 */
[----:B------:R-:W-:Y:S01]  /*2b70*/  FMNMX.FTZ R27, R93, R4, !PT ;  /* 0x000000045d1b7209 */ /* 0x000fe20007810000 */
[----:B------:R-:W-:-:S01]  /*2b80*/  FFMA.FTZ R30, R125, UR42, -R6 ;  /* 0x0000002a7d1e7c23 */ /* 0x000fc20008010806 */
[--C-:B------:R-:W-:Y:S01]  /*2b90*/  FFMA.FTZ R123, R123, UR42, -R6.reuse ;  /* 0x0000002a7b7b7c23 */ /* 0x100fe20008010806 */
[----:B------:R-:W-:-:S01]  /*2ba0*/  FFMA.FTZ R38, R121, UR42, -R6 ;  /* 0x0000002a79267c23 */ /* 0x000fc20008010806 */
[----:B------:R-:W-:Y:S01]  /*2bb0*/  FMNMX.FTZ R4, R96, R27, !PT ;  /* 0x0000001b60047209 */ /* 0x000fe20007810000 */
[----:B------:R-:W-:-:S01]  /*2bc0*/  FFMA.FTZ R34, R119, UR42, -R6 ;  /* 0x0000002a77227c23 */ /* 0x000fc20008010806 */
[----:B------:R-:W2:Y:S01]  /*2bd0*/  MUFU.EX2 R10, R10 ;  /* 0x0000000a000a7308 */ /* 0x000ea20000000800 */
[----:B------:R-:W-:-:S01]  /*2be0*/  FFMA.FTZ R79, R79, UR42, -R6 ;  /* 0x0000002a4f4f7c23 */ /* 0x000fc20008010806 */
[----:B------:R-:W-:Y:S01]  /*2bf0*/  FMNMX.FTZ R27, R97, R4, !PT ;  /* 0x00000004611b7209 */ /* 0x000fe20007810000 */
[----:B------:R-:W-:-:S01]  /*2c00*/  FFMA.FTZ R75, R75, UR42, -R6 ;  /* 0x0000002a4b4b7c23 */ /* 0x000fc20008010806 */
[--C-:B------:R-:W-:Y:S01]  /*2c10*/  FFMA.FTZ R51, R81, UR42, -R6.reuse ;  /* 0x0000002a51337c23 */ /* 0x100fe20008010806 */
[----:B------:R-:W-:-:S01]  /*2c20*/  FFMA.FTZ R76, R95, UR42, -R6 ;  /* 0x0000002a5f4c7c23 */ /* 0x000fc20008010806 */
[----:B------:R-:W-:Y:S01]  /*2c30*/  FMNMX.FTZ R4, R100, R27, !PT ;  /* 0x0000001b64047209 */ /* 0x000fe20007810000 */
[----:B------:R-:W-:-:S01]  /*2c40*/  FFMA.FTZ R78, R103, UR42, -R6 ;  /* 0x0000002a674e7c23 */ /* 0x000fc20008010806 */
[----:B------:R-:W-:Y:S02]  /*2c50*/  MUFU.EX2 R11, R11 ;  /* 0x0000000b000b7308 */ /* 0x000fe40000000800 */
[----:B------:R-:W-:-:S04]  /*2c60*/  FMNMX.FTZ R31, R101, R4, !PT ;  /* 0x00000004651f7209 */ /* 0x000fc80007810000 */
[----:B------:R-:W-:Y:S02]  /*2c70*/  FMNMX.FTZ R4, R56, R31, !PT ;  /* 0x0000001f38047209 */ /* 0x000fe40007810000 */
        /* <DEDUP_REMOVED lines=15> */
[----:B------:R3:W-:Y:S02]  /*2d70*/  MUFU.EX2 R46, R58 ;  /* 0x0000003a002e7308 */ /* 0x0007e40000000800 */
[----:B------:R-:W-:-:S04]  /*2d80*/  FMNMX.FTZ R111, R45, R4, !PT ;  /* 0x000000042d6f7209 */ /* 0x000fc80007810000 */
[----:B------:R-:W-:Y:S02]  /*2d90*/  FMNMX.FTZ R4, R48, R111, !PT ;  /* 0x0000006f30047209 */ /* 0x000fe40007810000 */
[----:B------:R-:W-:Y:S01]  /*2da0*/  MUFU.EX2 R20, R20 ;  /* 0x0000001400147308 */ /* 0x000fe20000000800 */
[----:B---3--:R-:W-:Y:S01]  /*2db0*/  FSEL R58, R33, -INF , P4 ;  /* 0xff800000213a7808 */ /* 0x008fe20002000000 */
[----:B------:R-:W-:Y:S01]  /*2dc0*/  FFMA.FTZ R33, R59, UR42, -R6 ;  /* 0x0000002a3b217c23 */ /* 0x000fe20008010806 */
[----:B------:R-:W-:-:S04]  /*2dd0*/  FMNMX.FTZ R111, R49, R4, !PT ;  /* 0x00000004316f7209 */ /* 0x000fc80007810000 */
[----:B------:R-:W-:Y:S01]  /*2de0*/  FMNMX.FTZ R4, R52, R111, !PT ;  /* 0x0000006f34047209 */ /* 0x000fe20007810000 */
[----:B------:R-:W-:Y:S03]  /*2df0*/  MUFU.EX2 R21, R135 ;  /* 0x0000008700157308 */ /* 0x000fe60000000800 */
        /* <DEDUP_REMOVED lines=12> */
[----:B------:R-:W-:-:S05]  /*2ec0*/  FMNMX.FTZ R4, R37, R4, !PT ;  /* 0x0000000425047209 */ /* 0x000fca0007810000 */
[----:B------:R-:W3:Y:S01]  /*2ed0*/  SHFL.BFLY PT, R59, R4, 0x2, 0x1f ;  /* 0x0c401f00043b7f89 */ /* 0x000ee200000e0000 */
[----:B------:R-:W-:Y:S08]  /*2ee0*/  MUFU.EX2 R38, R38 ;  /* 0x0000002600267308 */ /* 0x000ff00000000800 */
[----:B------:R-:W-:Y:S08]  /*2ef0*/  MUFU.EX2 R34, R34 ;  /* 0x0000002200227308 */ /* 0x000ff00000000800 */
[----:B------:R-:W-:Y:S01]  /*2f00*/  MUFU.EX2 R42, R42 ;  /* 0x0000002a002a7308 */ /* 0x000fe20000000800 */
[----:B---3--:R-:W-:Y:S01]  /*2f10*/  FMNMX.FTZ R63, R4, R59, !PT ;  /* 0x0000003b043f7209 */ /* 0x008fe20007810000 */
[----:B------:R-:W-:-:S06]  /*2f20*/  FFMA.FTZ R59, R91, UR42, -R6 ;  /* 0x0000002a5b3b7c23 */ /* 0x000fcc0008010806 */
[----:B------:R-:W-:Y:S01]  /*2f30*/  MUFU.EX2 R79, R79 ;  /* 0x0000004f004f7308 */ /* 0x000fe20000000800 */
[----:B------:R-:W3:Y:S07]  /*2f40*/  SHFL.BFLY PT, R4, R63, 0x1, 0x1f ;  /* 0x0c201f003f047f89 */ /* 0x000eee00000e0000 */
[----:B------:R-:W-:Y:S08]  /*2f50*/  MUFU.EX2 R75, R75 ;  /* 0x0000004b004b7308 */ /* 0x000ff00000000800 */
[----:B------:R-:W-:Y:S08]  /*2f60*/  MUFU.EX2 R28, R28 ;  /* 0x0000001c001c7308 */ /* 0x000ff00000000800 */
[----:B------:R-:W-:Y:S01]  /*2f70*/  MUFU.EX2 R29, R29 ;  /* 0x0000001d001d7308 */ /* 0x000fe20000000800 */
[----:B---3--:R-:W-:Y:S01]  /*2f80*/  FMNMX.FTZ R4, R63, R4, !PT ;  /* 0x000000043f047209 */ /* 0x008fe20007810000 */
[----:B------:R-:W-:-:S03]  /*2f90*/  FFMA.FTZ R63, R107, UR42, -R6 ;  /* 0x0000002a6b3f7c23 */ /* 0x000fc60008010806 */
[C---:B------:R-:W-:Y:S01]  /*2fa0*/  FSETP.NEU.FTZ.AND P1, PT, R4.reuse, -INF , PT ;  /* 0xff8000000400780b */ /* 0x040fe20003f3d000 */
[----:B------:R-:W-:-:S02]  /*2fb0*/  FFMA.FTZ R67, R4, R67, -8 ;  /* 0xc100000004437423 */ /* 0x000fc40000010043 */
[----:B------:R-:W-:Y:S03]  /*2fc0*/  MUFU.EX2 R33, R33 ;  /* 0x0000002100217308 */ /* 0x000fe60000000800 */
[----:B------:R-:W-:Y:S01]  /*2fd0*/  FSEL R83, R67, RZ, P1 ;  /* 0x000000ff43537208 */ /* 0x000fe20000800000 */
[--C-:B------:R-:W-:Y:S01]  /*2fe0*/  FFMA.FTZ R67, R99, UR42, -R6.reuse ;  /* 0x0000002a63437c23 */ /* 0x100fe20008010806 */
[----:B------:R-:W-:-:S01]  /*2ff0*/  FFMA.FTZ R6, R39, UR42, -R6 ;  /* 0x0000002a27067c23 */ /* 0x000fc20008010806 */
[----:B------:R-:W-:Y:S02]  /*3000*/  PLOP3.LUT P1, PT, PT, PT, UP0, 0x80, 0x0 ;  /* 0x000000000000781c */ /* 0x000fe40003f2f008 */
[----:B------:R-:W-:Y:S01]  /*3010*/  MUFU.EX2 R36, R36 ;  /* 0x0000002400247308 */ /* 0x000fe20000000800 */
[----:B------:R-:W-:-:S01]  /*3020*/  FFMA.FTZ R71, R104, UR42, -R83 ;  /* 0x0000002a68477c23 */ /* 0x000fc20008010853 */
[--C-:B------:R-:W-:Y:S01]  /*3030*/  FFMA.FTZ R80, R105, UR42, -R83.reuse ;  /* 0x0000002a69507c23 */ /* 0x100fe20008010853 */
[----:B------:R-:W-:-:S01]  /*3040*/  FFMA.FTZ R108, R108, UR42, -R83 ;  /* 0x0000002a6c6c7c23 */ /* 0x000fc20008010853 */
[--C-:B------:R-:W-:Y:S01]  /*3050*/  FFMA.FTZ R109, R109, UR42, -R83.reuse ;  /* 0x0000002a6d6d7c23 */ /* 0x100fe20008010853 */
[----:B------:R-:W-:-:S01]  /*3060*/  FFMA.FTZ R73, R112, UR42, -R83 ;  /* 0x0000002a70497c23 */ /* 0x000fc20008010853 */
[--C-:B------:R-:W-:Y:S01]  /*3070*/  FFMA.FTZ R82, R113, UR42, -R83.reuse ;  /* 0x0000002a71527c23 */ /* 0x100fe20008010853 */
[----:B------:R-:W-:-:S01]  /*3080*/  FFMA.FTZ R116, R116, UR42, -R83 ;  /* 0x0000002a74747c23 */ /* 0x000fc20008010853 */
[----:B------:R-:W-:Y:S01]  /*3090*/  MUFU.EX2 R71, R71 ;  /* 0x0000004700477308 */ /* 0x000fe20000000800 */
[----:B------:R-:W-:-:S01]  /*30a0*/  FFMA.FTZ R77, R88, UR42, -R83 ;  /* 0x0000002a584d7c23 */ /* 0x000fc20008010853 */
[--C-:B------:R-:W-:Y:S01]  /*30b0*/  FFMA.FTZ R85, R60, UR42, -R83.reuse ;  /* 0x0000002a3c557c23 */ /* 0x100fe20008010853 */
[----:B------:R-:W-:-:S01]  /*30c0*/  FFMA.FTZ R88, R61, UR42, -R83 ;  /* 0x0000002a3d587c23 */ /* 0x000fc20008010853 */
[--C-:B------:R-:W-:Y:S01]  /*30d0*/  FFMA.FTZ R60, R64, UR42, -R83.reuse ;  /* 0x0000002a403c7c23 */ /* 0x100fe20008010853 */
[----:B------:R-:W-:-:S01]  /*30e0*/  FFMA.FTZ R61, R65, UR42, -R83 ;  /* 0x0000002a413d7c23 */ /* 0x000fc20008010853 */
[----:B0-----:R-:W-:Y:S01]  /*30f0*/  FADD.FTZ R64, R7, R8 ;  /* 0x0000000807407221 */ /* 0x001fe20000010000 */
[----:B------:R-:W-:-:S01]  /*3100*/  FFMA.FTZ R117, R117, UR42, -R83 ;  /* 0x0000002a75757c23 */ /* 0x000fc20008010853 */
[----:B------:R-:W0:Y:S01]  /*3110*/  MUFU.EX2 R80, R80 ;  /* 0x0000005000507308 */ /* 0x000e220000000800 */
[----:B------:R-:W-:-:S01]  /*3120*/  FFMA.FTZ R84, R89, UR42, -R83 ;  /* 0x0000002a59547c23 */ /* 0x000fc20008010853 */
[----:B-1----:R-:W-:Y:S01]  /*3130*/  FADD.FTZ R89, R9, R64 ;  /* 0x0000004009597221 */ /* 0x002fe20000010000 */
[----:B------:R-:W-:-:S01]  /*3140*/  FFMA.FTZ R92, R92, UR42, -R83 ;  /* 0x0000002a5c5c7c23 */ /* 0x000fc20008010853 */
[--C-:B------:R-:W-:Y:S01]  /*3150*/  FFMA.FTZ R93, R93, UR42, -R83.reuse ;  /* 0x0000002a5d5d7c23 */ /* 0x100fe20008010853 */
[----:B------:R-:W-:-:S01]  /*3160*/  FFMA.FTZ R81, R96, UR42, -R83 ;  /* 0x0000002a60517c23 */ /* 0x000fc20008010853 */
[----:B--2---:R-:W-:Y:S01]  /*3170*/  FADD.FTZ R90, R10, R89 ;  /* 0x000000590a5a7221 */ /* 0x004fe20000010000 */
[----:B------:R-:W-:-:S01]  /*3180*/  FFMA.FTZ R86, R97, UR42, -R83 ;  /* 0x0000002a61567c23 */ /* 0x000fc20008010853 */
[----:B------:R-:W1:Y:S01]  /*3190*/  MUFU.EX2 R108, R108 ;  /* 0x0000006c006c7308 */ /* 0x000e620000000800 */
[----:B------:R-:W-:-:S01]  /*31a0*/  FFMA.FTZ R100, R100, UR42, -R83 ;  /* 0x0000002a64647c23 */ /* 0x000fc20008010853 */
[--C-:B------:R-:W-:Y:S01]  /*31b0*/  FFMA.FTZ R101, R101, UR42, -R83.reuse ;  /* 0x0000002a65657c23 */ /* 0x100fe20008010853 */
[----:B------:R-:W-:-:S01]  /*31c0*/  FFMA.FTZ R56, R56, UR42, -R83 ;  /* 0x0000002a38387c23 */ /* 0x000fc20008010853 */
[--C-:B------:R-:W-:Y:S01]  /*31d0*/  FFMA.FTZ R57, R57, UR42, -R83.reuse ;  /* 0x0000002a39397c23 */ /* 0x100fe20008010853 */
[----:B------:R-:W-:-:S01]  /*31e0*/  FFMA.FTZ R68, R68, UR42, -R83 ;  /* 0x0000002a44447c23 */ /* 0x000fc20008010853 */
[--C-:B------:R-:W-:Y:S01]  /*31f0*/  FFMA.FTZ R69, R69, UR42, -R83.reuse ;  /* 0x0000002a45457c23 */ /* 0x100fe20008010853 */
[----:B------:R-:W-:-:S01]  /*3200*/  FFMA.FTZ R40, R40, UR42, -R83 ;  /* 0x0000002a28287c23 */ /* 0x000fc20008010853 */
[----:B------:R-:W2:Y:S01]  /*3210*/  MUFU.EX2 R109, R109 ;  /* 0x0000006d006d7308 */ /* 0x000ea20000000800 */
[----:B0-----:R-:W-:-:S01]  /*3220*/  FADD.FTZ R65, R71, R80 ;  /* 0x0000005047417221 */ /* 0x001fc20000010000 */
[--C-:B------:R-:W-:Y:S01]  /*3230*/  FFMA.FTZ R41, R41, UR42, -R83.reuse ;  /* 0x0000002a29297c23 */ /* 0x100fe20008010853 */
[----:B------:R-:W-:-:S01]  /*3240*/  FFMA.FTZ R44, R44, UR42, -R83 ;  /* 0x0000002a2c2c7c23 */ /* 0x000fc20008010853 */
[--C-:B------:R-:W-:Y:S01]  /*3250*/  FFMA.FTZ R45, R45, UR42, -R83.reuse ;  /* 0x0000002a2d2d7c23 */ /* 0x100fe20008010853 */
[----:B------:R-:W-:-:S01]  /*3260*/  FFMA.FTZ R48, R48, UR42, -R83 ;  /* 0x0000002a30307c23 */ /* 0x000fc20008010853 */
[--C-:B------:R-:W-:Y:S01]  /*3270*/  FFMA.FTZ R49, R49, UR42, -R83.reuse ;  /* 0x0000002a31317c23 */ /* 0x100fe20008010853 */
[----:B------:R-:W-:-:S01]  /*3280*/  FFMA.FTZ R52, R52, UR42, -R83 ;  /* 0x0000002a34347c23 */ /* 0x000fc20008010853 */
[----:B------:R-:W0:Y:S01]  /*3290*/  MUFU.EX2 R73, R73 ;  /* 0x0000004900497308 */ /* 0x000e220000000800 */
[----:B-1----:R-:W-:-:S01]  /*32a0*/  FADD.FTZ R64, R108, R65 ;  /* 0x000000416c407221 */ /* 0x002fc20000010000 */
[----:B------:R-:W-:Y:S01]  /*32b0*/  FADD.FTZ R65, R11, R90 ;  /* 0x0000005a0b417221 */ /* 0x000fe20000010000 */
[----:B------:R-:W-:-:S01]  /*32c0*/  FFMA.FTZ R53, R53, UR42, -R83 ;  /* 0x0000002a35357c23 */ /* 0x000fc20008010853 */
[--C-:B------:R-:W-:Y:S01]  /*32d0*/  FFMA.FTZ R24, R24, UR42, -R83.reuse ;  /* 0x0000002a18187c23 */ /* 0x100fe20008010853 */
[----:B------:R-:W-:-:S01]  /*32e0*/  FFMA.FTZ R25, R25, UR42, -R83 ;  /* 0x0000002a19197c23 */ /* 0x000fc20008010853 */
[--C-:B------:R-:W-:Y:S01]  /*32f0*/  FFMA.FTZ R50, R50, UR42, -R83.reuse ;  /* 0x0000002a32327c23 */ /* 0x100fe20008010853 */
[----:B------:R-:W-:-:S01]  /*3300*/  FFMA.FTZ R54, R54, UR42, -R83 ;  /* 0x0000002a36367c23 */ /* 0x000fc20008010853 */
[----:B------:R-:W1:Y:S01]  /*3310*/  MUFU.EX2 R82, R82 ;  /* 0x0000005200527308 */ /* 0x000e620000000800 */
[----:B--2---:R-:W-:-:S01]  /*3320*/  FADD.FTZ R64, R109, R64 ;  /* 0x000000406d407221 */ /* 0x004fc20000010000 */
[--C-:B------:R-:W-:Y:S01]  /*3330*/  FFMA.FTZ R32, R32, UR42, -R83.reuse ;  /* 0x0000002a20207c23 */ /* 0x100fe20008010853 */
[----:B------:R-:W-:-:S01]  /*3340*/  FFMA.FTZ R58, R58, UR42, -R83 ;  /* 0x0000002a3a3a7c23 */ /* 0x000fc20008010853 */
[--C-:B------:R-:W-:Y:S01]  /*3350*/  FFMA.FTZ R62, R62, UR42, -R83.reuse ;  /* 0x0000002a3e3e7c23 */ /* 0x100fe20008010853 */
[----:B------:R-:W-:-:S01]  /*3360*/  FFMA.FTZ R37, R37, UR42, -R83 ;  /* 0x0000002a25257c23 */ /* 0x000fc20008010853 */
[----:B------:R-:W-:Y:S01]  /*3370*/  F2FP.SATFINITE.E4M3.F32.PACK_AB_MERGE_C R108, R109, R108, RZ ;  /* 0x0000006c6d6c723e */ /* 0x000fe200048070ff */
[----:B------:R-:W-:Y:S01]  /*3380*/  IMAD.MOV.U32 R83, RZ, RZ, R87 ;  /* 0x000000ffff537224 */ /* 0x000fe200078e0057 */
[----:B------:R-:W2:Y:S01]  /*3390*/  MUFU.EX2 R116, R116 ;  /* 0x0000007400747308 */ /* 0x000ea20000000800 */
[----:B0-----:R-:W-:-:S01]  /*33a0*/  FADD.FTZ R5, R73, R64 ;  /* 0x0000004049057221 */ /* 0x001fc20000010000 */
[----:B------:R-:W-:Y:S01]  /*33b0*/  FADD.FTZ R64, R12, R65 ;  /* 0x000000410c407221 */ /* 0x000fe20000010000 */
[----:B------:R-:W-:-:S02]  /*33c0*/  F2FP.SATFINITE.E4M3.F32.PACK_AB_MERGE_C R65, R10, R9, RZ ;  /* 0x000000090a41723e */ /* 0x000fc400048070ff */
[----:B------:R-:W-:Y:S01]  /*33d0*/  F2FP.SATFINITE.E4M3.F32.PACK_AB_MERGE_C R172, R80, R71, R108 ;  /* 0x0000004750ac723e */ /* 0x000fe2000480706c */
[----:B------:R-:W-:-:S01]  /*33e0*/  FADD.FTZ R39, R13, R64 ;  /* 0x000000400d277221 */ /* 0x000fc20000010000 */
[----:B------:R-:W-:Y:S01]  /*33f0*/  F2FP.SATFINITE.E4M3.F32.PACK_AB_MERGE_C R13, R14, R13, RZ ;  /* 0x0000000d0e0d723e */ /* 0x000fe200048070ff */
[----:B------:R-:W0:Y:S01]  /*3400*/  MUFU.EX2 R117, R117 ;  /* 0x0000007500757308 */ /* 0x000e220000000800 */
[----:B-1----:R-:W-:-:S01]  /*3410*/  FADD.FTZ R5, R82, R5 ;  /* 0x0000000552057221 */ /* 0x002fc20000010000 */
[----:B------:R-:W-:Y:S01]  /*3420*/  FADD.FTZ R90, R14, R39 ;  /* 0x000000270e5a7221 */ /* 0x000fe20000010000 */
[----:B------:R-:W-:Y:S01]  /*3430*/  F2FP.SATFINITE.E4M3.F32.PACK_AB_MERGE_C R173, R8, R7, R65 ;  /* 0x0000000708ad723e */ /* 0x000fe20004807041 */
[----:B------:R-:W-:Y:S01]  /*3440*/  IMAD.MOV.U32 R80, RZ, RZ, R87 ;  /* 0x000000ffff507224 */ /* 0x000fe200078e0057 */
[----:B------:R-:W-:Y:S01]  /*3450*/  F2FP.SATFINITE.E4M3.F32.PACK_AB_MERGE_C R175, R12, R11, R13 ;  /* 0x0000000b0caf723e */ /* 0x000fe2000480700d */
[----:B------:R-:W-:Y:S01]  /*3460*/  FADD.FTZ R39, R15, R90 ;  /* 0x0000005a0f277221 */ /* 0x000fe20000010000 */
[----:B------:R-:W-:Y:S01]  /*3470*/  IMAD.MOV.U32 R71, RZ, RZ, R87 ;  /* 0x000000ffff477224 */ /* 0x000fe200078e0057 */
[----:B------:R-:W1:Y:S01]  /*3480*/  MUFU.EX2 R77, R77 ;  /* 0x0000004d004d7308 */ /* 0x000e620000000800 */
[----:B--2---:R-:W-:-:S01]  /*3490*/  FADD.FTZ R64, R116, R5 ;  /* 0x0000000574407221 */ /* 0x004fc20000010000 */
[----:B------:R-:W-:-:S06]  /*34a0*/  IMAD.MOV.U32 R65, RZ, RZ, R87 ;  /* 0x000000ffff417224 */ /* 0x000fcc00078e0057 */
[----:B------:R-:W2:Y:S01]  /*34b0*/  MUFU.EX2 R84, R84 ;  /* 0x0000005400547308 */ /* 0x000ea20000000800 */
[----:B0-----:R-:W-:-:S01]  /*34c0*/  FADD.FTZ R64, R117, R64 ;  /* 0x0000004075407221 */ /* 0x001fc20000010000 */
[----:B------:R-:W-:-:S04]  /*34d0*/  F2FP.SATFINITE.E4M3.F32.PACK_AB_MERGE_C R116, R117, R116, RZ ;  /* 0x000000747574723e */ /* 0x000fc800048070ff */
[----:B------:R-:W-:Y:S01]  /*34e0*/  F2FP.SATFINITE.E4M3.F32.PACK_AB_MERGE_C R174, R82, R73, R116 ;  /* 0x0000004952ae723e */ /* 0x000fe20004807074 */
[----:B------:R-:W-:Y:S01]  /*34f0*/  IMAD.MOV.U32 R82, RZ, RZ, R87 ;  /* 0x000000ffff527224 */ /* 0x000fe200078e0057 */
[----:B------:R-:W0:Y:S01]  /*3500*/  MUFU.EX2 R92, R92 ;  /* 0x0000005c005c7308 */ /* 0x000e220000000800 */
[----:B-1----:R-:W-:-:S01]  /*3510*/  FADD.FTZ R5, R77, R64 ;  /* 0x000000404d057221 */ /* 0x002fc20000010000 */
[----:B------:R-:W-:Y:S01]  /*3520*/  FADD.FTZ R64, R20, R39 ;  /* 0x0000002714407221 */ /* 0x000fe20000010000 */
[----:B------:R-:W-:-:S03]  /*3530*/  IMAD.MOV.U32 R73, RZ, RZ, R87 ;  /* 0x000000ffff497224 */ /* 0x000fc600078e0057 */
[----:B------:R-:W-:Y:S01]  /*3540*/  FADD.FTZ R39, R21, R64 ;  /* 0x0000004015277221 */ /* 0x000fe20000010000 */
[----:B------:R-:W-:Y:S01]  /*3550*/  F2FP.SATFINITE.E4M3.F32.PACK_AB_MERGE_C R21, R26, R21, RZ ;  /* 0x000000151a15723e */ /* 0x000fe200048070ff */
[----:B------:R-:W1:Y:S01]  /*3560*/  MUFU.EX2 R93, R93 ;  /* 0x0000005d005d7308 */ /* 0x000e620000000800 */
[----:B--2---:R-:W-:-:S01]  /*3570*/  FADD.FTZ R5, R84, R5 ;  /* 0x0000000554057221 */ /* 0x004fc20000010000 */
[----:B------:R-:W-:Y:S01]  /*3580*/  FADD.FTZ R90, R26, R39 ;  /* 0x000000271a5a7221 */ /* 0x000fe20000010000 */
[----:B------:R-:W-:Y:S01]  /*3590*/  F2FP.SATFINITE.E4M3.F32.PACK_AB_MERGE_C R177, R20, R15, R21 ;  /* 0x0000000f14b1723e */ /* 0x000fe20004807015 */
[----:B------:R-:W-:Y:S02]  /*35a0*/  IMAD.MOV.U32 R26, RZ, RZ, R87 ;  /* 0x000000ffff1a7224 */ /* 0x000fe400078e0057 */
[----:B------:R-:W-:-:S02]  /*35b0*/  FADD.FTZ R39, R27, R90 ;  /* 0x0000005a1b277221 */ /* 0x000fc40000010000 */
[----:B------:R-:W2:Y:S01]  /*35c0*/  MUFU.EX2 R81, R81 ;  /* 0x0000005100517308 */ /* 0x000ea20000000800 */
[----:B0-----:R-:W-:-:S07]  /*35d0*/  FADD.FTZ R64, R92, R5 ;  /* 0x000000055c407221 */ /* 0x001fce0000010000 */
[----:B------:R-:W0:Y:S01]  /*35e0*/  MUFU.EX2 R86, R86 ;  /* 0x0000005600567308 */ /* 0x000e220000000800 */
[----:B-1----:R-:W-:-:S01]  /*35f0*/  FADD.FTZ R64, R93, R64 ;  /* 0x000000405d407221 */ /* 0x002fc20000010000 */
[----:B------:R-:W-:-:S04]  /*3600*/  F2FP.SATFINITE.E4M3.F32.PACK_AB_MERGE_C R92, R93, R92, RZ ;  /* 0x0000005c5d5c723e */ /* 0x000fc800048070ff */
[----:B------:R-:W-:Y:S01]  /*3610*/  F2FP.SATFINITE.E4M3.F32.PACK_AB_MERGE_C R176, R84, R77, R92 ;  /* 0x0000004d54b0723e */ /* 0x000fe2000480705c */
[----:B------:R-:W-:Y:S01]  /*3620*/  IMAD.MOV.U32 R84, RZ, RZ, R87 ;  /* 0x000000ffff547224 */ /* 0x000fe200078e0057 */
[----:B------:R-:W1:Y:S01]  /*3630*/  MUFU.EX2 R100, R100 ;  /* 0x0000006400647308 */ /* 0x000e620000000800 */
[----:B--2---:R-:W-:-:S01]  /*3640*/  FADD.FTZ R5, R81, R64 ;  /* 0x0000004051057221 */ /* 0x004fc20000010000 */
[----:B------:R-:W-:Y:S01]  /*3650*/  FADD.FTZ R64, R30, R39 ;  /* 0x000000271e407221 */ /* 0x000fe20000010000 */
[----:B------:R-:W-:-:S03]  /*3660*/  IMAD.MOV.U32 R77, RZ, RZ, R87 ;  /* 0x000000ffff4d7224 */ /* 0x000fc600078e0057 */
[----:B------:R-:W-:Y:S01]  /*3670*/  FADD.FTZ R39, R31, R64 ;  /* 0x000000401f277221 */ /* 0x000fe20000010000 */
[----:B------:R-:W-:Y:S01]  /*3680*/  F2FP.SATFINITE.E4M3.F32.PACK_AB_MERGE_C R31, R38, R31, RZ ;  /* 0x0000001f261f723e */ /* 0x000fe200048070ff */
[----:B------:R-:W2:Y:S01]  /*3690*/  MUFU.EX2 R101, R101 ;  /* 0x0000006500657308 */ /* 0x000ea20000000800 */
[----:B0-----:R-:W-:-:S01]  /*36a0*/  FADD.FTZ R5, R86, R5 ;  /* 0x0000000556057221 */ /* 0x001fc20000010000 */
[----:B------:R-:W-:Y:S01]  /*36b0*/  FADD.FTZ R39, R38, R39 ;  /* 0x0000002726277221 */ /* 0x000fe20000010000 */
[----:B------:R-:W-:Y:S01]  /*36c0*/  F2FP.SATFINITE.E4M3.F32.PACK_AB_MERGE_C R179, R30, R27, R31 ;  /* 0x0000001b1eb3723e */ /* 0x000fe2000480701f */
[----:B------:R-:W-:Y:S02]  /*36d0*/  IMAD.MOV.U32 R38, RZ, RZ, R87 ;  /* 0x000000ffff267224 */ /* 0x000fe400078e0057 */
[----:B------:R-:W-:-:S01]  /*36e0*/  FADD.FTZ R14, R34, R39 ;  /* 0x00000027220e7221 */ /* 0x000fc20000010000 */
[----:B------:R-:W-:Y:S01]  /*36f0*/  IMAD.MOV.U32 R39, RZ, RZ, R87 ;  /* 0x000000ffff277224 */ /* 0x000fe200078e0057 */
[----:B------:R-:W0:Y:S01]  /*3700*/  MUFU.EX2 R56, R56 ;  /* 0x0000003800387308 */ /* 0x000e220000000800 */
[----:B-1----:R-:W-:-:S01]  /*3710*/  FADD.FTZ R64, R100, R5 ;  /* 0x0000000564407221 */ /* 0x002fc20000010000 */
[----:B------:R-:W-:-:S02]  /*3720*/  IMAD.MOV.U32 R31, RZ, RZ, R87 ;  /* 0x000000ffff1f7224 */ /* 0x000fc400078e0057 */
[--C-:B------:R-:W-:Y:S02]  /*3730*/  IMAD.MOV.U32 R30, RZ, RZ, R87.reuse ;  /* 0x000000ffff1e7224 */ /* 0x100fe400078e0057 */
[----:B------:R-:W-:Y:S02]  /*3740*/  IMAD.MOV.U32 R27, RZ, RZ, R87 ;  /* 0x000000ffff1b7224 */ /* 0x000fe400078e0057 */
[----:B------:R-:W1:Y:S01]  /*3750*/  MUFU.EX2 R57, R57 ;  /* 0x0000003900397308 */ /* 0x000e620000000800 */
[----:B--2---:R-:W-:-:S01]  /*3760*/  FADD.FTZ R5, R101, R64 ;  /* 0x0000004065057221 */ /* 0x004fc20000010000 */
[----:B------:R-:W-:Y:S01]  /*3770*/  F2FP.SATFINITE.E4M3.F32.PACK_AB_MERGE_C R100, R101, R100, RZ ;  /* 0x000000646564723e */ /* 0x000fe200048070ff */
[----:B------:R-:W-:-:S03]  /*3780*/  IMAD.MOV.U32 R64, RZ, RZ, R87 ;  /* 0x000000ffff407224 */ /* 0x000fc600078e0057 */
[----:B------:R-:W-:Y:S01]  /*3790*/  F2FP.SATFINITE.E4M3.F32.PACK_AB_MERGE_C R178, R86, R81, R100 ;  /* 0x0000005156b2723e */ /* 0x000fe20004807064 */
[----:B------:R-:W-:Y:S01]  /*37a0*/  IMAD.MOV.U32 R86, RZ, RZ, R87 ;  /* 0x000000ffff567224 */ /* 0x000fe200078e0057 */
[----:B------:R-:W2:Y:S01]  /*37b0*/  MUFU.EX2 R85, R85 ;  /* 0x0000005500557308 */ /* 0x000ea20000000800 */
[----:B0-----:R-:W-:-:S01]  /*37c0*/  FADD.FTZ R10, R56, R5 ;  /* 0x00000005380a7221 */ /* 0x001fc20000010000 */
[----:B------:R-:W-:Y:S01]  /*37d0*/  FADD.FTZ R5, R35, R14 ;  /* 0x0000000e23057221 */ /* 0x000fe20000010000 */
[----:B------:R-:W-:-:S03]  /*37e0*/  IMAD.MOV.U32 R81, RZ, RZ, R87 ;  /* 0x000000ffff517224 */ /* 0x000fc600078e0057 */
[----:B------:R-:W-:Y:S01]  /*37f0*/  FADD.FTZ R14, R42, R5 ;  /* 0x000000052a0e7221 */ /* 0x000fe20000010000 */
[----:B------:R-:W-:Y:S01]  /*3800*/  F2FP.SATFINITE.E4M3.F32.PACK_AB_MERGE_C R42, R79, R42, RZ ;  /* 0x0000002a4f2a723e */ /* 0x000fe200048070ff */
[----:B------:R-:W0:Y:S01]  /*3810*/  MUFU.EX2 R88, R88 ;  /* 0x0000005800587308 */ /* 0x000e220000000800 */
[----:B-1----:R-:W-:-:S01]  /*3820*/  FADD.FTZ R10, R57, R10 ;  /* 0x0000000a390a7221 */ /* 0x002fc20000010000 */
[----:B------:R-:W-:Y:S01]  /*3830*/  FADD.FTZ R79, R79, R14 ;  /* 0x0000000e4f4f7221 */ /* 0x000fe20000010000 */
[----:B------:R-:W-:Y:S01]  /*3840*/  F2FP.SATFINITE.E4M3.F32.PACK_AB_MERGE_C R181, R35, R34, R42 ;  /* 0x0000002223b5723e */ /* 0x000fe2000480702a */
[----:B------:R-:W-:Y:S01]  /*3850*/  IMAD.MOV.U32 R42, RZ, RZ, R87 ;  /* 0x000000ffff2a7224 */ /* 0x000fe200078e0057 */
[----:B------:R-:W-:Y:S01]  /*3860*/  MOV R34, R87 ;  /* 0x0000005700227202 */ /* 0x000fe20000000f00 */
[----:B------:R-:W-:Y:S01]  /*3870*/  FADD.FTZ R14, R46, R79 ;  /* 0x0000004f2e0e7221 */ /* 0x000fe20000010000 */
[----:B------:R-:W-:Y:S01]  /*3880*/  IMAD.MOV.U32 R79, RZ, RZ, R87 ;  /* 0x000000ffff4f7224 */ /* 0x000fe200078e0057 */
[----:B------:R-:W1:Y:S01]  /*3890*/  MUFU.EX2 R60, R60 ;  /* 0x0000003c003c7308 */ /* 0x000e620000000800 */
[----:B--2---:R-:W-:-:S01]  /*38a0*/  FADD.FTZ R5, R85, R10 ;  /* 0x0000000a55057221 */ /* 0x004fc20000010000 */
[----:B------:R-:W-:Y:S01]  /*38b0*/  FADD.FTZ R9, R75, R14 ;  /* 0x0000000e4b097221 */ /* 0x000fe20000010000 */
[----:B------:R-:W-:-:S05]  /*38c0*/  IMAD.MOV.U32 R35, RZ, RZ, R87 ;  /* 0x000000ffff237224 */ /* 0x000fca00078e0057 */
[----:B------:R-:W2:Y:S01]  /*38d0*/  MUFU.EX2 R61, R61 ;  /* 0x0000003d003d7308 */ /* 0x000ea20000000800 */
[----:B0-----:R-:W-:-:S01]  /*38e0*/  FADD.FTZ R5, R88, R5 ;  /* 0x0000000558057221 */ /* 0x001fc20000010000 */
[----:B------:R-:W-:-:S04]  /*38f0*/  F2FP.SATFINITE.E4M3.F32.PACK_AB_MERGE_C R85, R88, R85, RZ ;  /* 0x000000555855723e */ /* 0x000fc800048070ff */
[----:B------:R-:W-:Y:S01]  /*3900*/  F2FP.SATFINITE.E4M3.F32.PACK_AB_MERGE_C R180, R57, R56, R85 ;  /* 0x0000003839b4723e */ /* 0x000fe20004807055 */
[----:B------:R-:W-:Y:S01]  /*3910*/  IMAD.MOV.U32 R85, RZ, RZ, R87 ;  /* 0x000000ffff557224 */ /* 0x000fe200078e0057 */
[----:B------:R-:W0:Y:S01]  /*3920*/  MUFU.EX2 R68, R68 ;  /* 0x0000004400447308 */ /* 0x000e220000000800 */
[----:B-1----:R-:W-:-:S01]  /*3930*/  FADD.FTZ R10, R60, R5 ;  /* 0x000000053c0a7221 */ /* 0x002fc20000010000 */
[--C-:B------:R-:W-:Y:S02]  /*3940*/  IMAD.MOV.U32 R57, RZ, RZ, R87.reuse ;  /* 0x000000ffff397224 */ /* 0x100fe400078e0057 */
[----:B------:R-:W-:-:S04]  /*3950*/  IMAD.MOV.U32 R56, RZ, RZ, R87 ;  /* 0x000000ffff387224 */ /* 0x000fc800078e0057 */
[----:B------:R-:W1:Y:S01]  /*3960*/  MUFU.EX2 R69, R69 ;  /* 0x0000004500457308 */ /* 0x000e620000000800 */
[----:B--2---:R-:W-:-:S01]  /*3970*/  FADD.FTZ R5, R61, R10 ;  /* 0x0000000a3d057221 */ /* 0x004fc20000010000 */
[----:B------:R-:W-:Y:S01]  /*3980*/  FADD.FTZ R10, R28, R9 ;  /* 0x000000091c0a7221 */ /* 0x000fe20000010000 */
[----:B------:R-:W-:-:S03]  /*3990*/  F2FP.SATFINITE.E4M3.F32.PACK_AB_MERGE_C R28, R29, R28, RZ ;  /* 0x0000001c1d1c723e */ /* 0x000fc600048070ff */
[----:B------:R-:W-:Y:S01]  /*39a0*/  FADD.FTZ R10, R29, R10 ;  /* 0x0000000a1d0a7221 */ /* 0x000fe20000010000 */
[----:B------:R-:W-:Y:S01]  /*39b0*/  F2FP.SATFINITE.E4M3.F32.PACK_AB_MERGE_C R183, R75, R46, R28 ;  /* 0x0000002e4bb7723e */ /* 0x000fe2000480701c */
[----:B------:R-:W2:Y:S01]  /*39c0*/  MUFU.EX2 R40, R40 ;  /* 0x0000002800287308 */ /* 0x000ea20000000800 */
[----:B0-----:R-:W-:-:S01]  /*39d0*/  FADD.FTZ R8, R68, R5 ;  /* 0x0000000544087221 */ /* 0x001fc20000010000 */
[----:B------:R-:W-:Y:S01]  /*39e0*/  FADD.FTZ R7, R33, R10 ;  /* 0x0000000a21077221 */ /* 0x000fe20000010000 */
[--C-:B------:R-:W-:Y:S02]  /*39f0*/  IMAD.MOV.U32 R75, RZ, RZ, R87.reuse ;  /* 0x000000ffff4b7224 */ /* 0x100fe400078e0057 */
[----:B------:R-:W-:Y:S02]  /*3a00*/  IMAD.MOV.U32 R46, RZ, RZ, R87 ;  /* 0x000000ffff2e7224 */ /* 0x000fe400078e0057 */
[----:B------:R-:W-:-:S01]  /*3a10*/  FADD.FTZ R10, R36, R7 ;  /* 0x00000007240a7221 */ /* 0x000fc20000010000 */
[--C-:B------:R-:W-:Y:S01]  /*3a20*/  IMAD.MOV.U32 R29, RZ, RZ, R87.reuse ;  /* 0x000000ffff1d7224 */ /* 0x100fe200078e0057 */
[----:B------:R-:W0:Y:S01]  /*3a30*/  MUFU.EX2 R41, R41 ;  /* 0x0000002900297308 */ /* 0x000e220000000800 */
[C---:B-1----:R-:W-:Y:S01]  /*3a40*/  F2FP.SATFINITE.E4M3.F32.PACK_AB_MERGE_C R68, R69.reuse, R68, RZ ;  /* 0x000000444544723e */ /* 0x042fe200048070ff */
[----:B------:R-:W-:Y:S01]  /*3a50*/  FADD.FTZ R69, R69, R8 ;  /* 0x0000000845457221 */ /* 0x000fe20000010000 */
[----:B------:R-:W-:-:S02]  /*3a60*/  IMAD.MOV.U32 R28, RZ, RZ, R87 ;  /* 0x000000ffff1c7224 */ /* 0x000fc400078e0057 */
[----:B------:R-:W-:Y:S01]  /*3a70*/  F2FP.SATFINITE.E4M3.F32.PACK_AB_MERGE_C R182, R61, R60, R68 ;  /* 0x0000003c3db6723e */ /* 0x000fe20004807044 */
[----:B------:R-:W-:Y:S02]  /*3a80*/  IMAD.MOV.U32 R68, RZ, RZ, R87 ;  /* 0x000000ffff447224 */ /* 0x000fe400078e0057 */
[----:B------:R-:W1:Y:S01]  /*3a90*/  MUFU.EX2 R43, R43 ;  /* 0x0000002b002b7308 */ /* 0x000e620000000800 */
[----:B--2---:R-:W-:-:S01]  /*3aa0*/  FADD.FTZ R8, R40, R69 ;  /* 0x0000004528087221 */ /* 0x004fc20000010000 */
[--C-:B------:R-:W-:Y:S02]  /*3ab0*/  IMAD.MOV.U32 R69, RZ, RZ, R87.reuse ;  /* 0x000000ffff457224 */ /* 0x100fe400078e0057 */
[--C-:B------:R-:W-:Y:S02]  /*3ac0*/  IMAD.MOV.U32 R61, RZ, RZ, R87.reuse ;  /* 0x000000ffff3d7224 */ /* 0x100fe400078e0057 */
[----:B------:R-:W-:Y:S02]  /*3ad0*/  IMAD.MOV.U32 R60, RZ, RZ, R87 ;  /* 0x000000ffff3c7224 */ /* 0x000fe400078e0057 */
[----:B------:R-:W2:Y:S01]  /*3ae0*/  MUFU.EX2 R44, R44 ;  /* 0x0000002c002c7308 */ /* 0x000ea20000000800 */
[----:B0-----:R-:W-:-:S07]  /*3af0*/  FADD.FTZ R7, R41, R8 ;  /* 0x0000000829077221 */ /* 0x001fce0000010000 */
[----:B------:R-:W0:Y:S01]  /*3b00*/  MUFU.EX2 R66, R66 ;  /* 0x0000004200427308 */ /* 0x000e220000000800 */
[----:B-1----:R-:W-:-:S07]  /*3b10*/  FADD.FTZ R9, R43, R10 ;  /* 0x0000000a2b097221 */ /* 0x002fce0000010000 */
[----:B------:R-:W1:Y:S01]  /*3b20*/  MUFU.EX2 R45, R45 ;  /* 0x0000002d002d7308 */ /* 0x000e620000000800 */
[----:B--2---:R-:W-:-:S07]  /*3b30*/  FADD.FTZ R8, R44, R7 ;  /* 0x000000072c087221 */ /* 0x004fce0000010000 */
[----:B------:R-:W2:Y:S01]  /*3b40*/  MUFU.EX2 R47, R47 ;  /* 0x0000002f002f7308 */ /* 0x000ea20000000800 */
[C---:B0-----:R-:W-:Y:S01]  /*3b50*/  F2FP.SATFINITE.E4M3.F32.PACK_AB_MERGE_C R43, R66.reuse, R43, RZ ;  /* 0x0000002b422b723e */ /* 0x041fe200048070ff */
[----:B------:R-:W-:-:S03]  /*3b60*/  FADD.FTZ R66, R66, R9 ;  /* 0x0000000942427221 */ /* 0x000fc60000010000 */
[----:B------:R-:W-:Y:S01]  /*3b70*/  F2FP.SATFINITE.E4M3.F32.PACK_AB_MERGE_C R185, R36, R33, R43 ;  /* 0x0000002124b9723e */ /* 0x000fe2000480702b */
[--C-:B------:R-:W-:Y:S02]  /*3b80*/  IMAD.MOV.U32 R43, RZ, RZ, R87.reuse ;  /* 0x000000ffff2b7224 */ /* 0x100fe400078e0057 */
[----:B------:R-:W0:Y:S01]  /*3b90*/  MUFU.EX2 R48, R48 ;  /* 0x0000003000307308 */ /* 0x000e220000000800 */
[C---:B-1----:R-:W-:Y:S01]  /*3ba0*/  F2FP.SATFINITE.E4M3.F32.PACK_AB_MERGE_C R44, R45.reuse, R44, RZ ;  /* 0x0000002c2d2c723e */ /* 0x042fe200048070ff */
[----:B------:R-:W-:Y:S01]  /*3bb0*/  FADD.FTZ R45, R45, R8 ;  /* 0x000000082d2d7221 */ /* 0x000fe20000010000 */
[--C-:B------:R-:W-:Y:S02]  /*3bc0*/  IMAD.MOV.U32 R36, RZ, RZ, R87.reuse ;  /* 0x000000ffff247224 */ /* 0x100fe400078e0057 */
[----:B------:R-:W-:Y:S01]  /*3bd0*/  F2FP.SATFINITE.E4M3.F32.PACK_AB_MERGE_C R184, R41, R40, R44 ;  /* 0x0000002829b8723e */ /* 0x000fe2000480702c */
[----:B------:R-:W-:Y:S02]  /*3be0*/  IMAD.MOV.U32 R44, RZ, RZ, R87 ;  /* 0x000000ffff2c7224 */ /* 0x000fe400078e0057 */
[----:B------:R-:W1:Y:S01]  /*3bf0*/  MUFU.EX2 R70, R70 ;  /* 0x0000004600467308 */ /* 0x000e620000000800 */
[----:B--2---:R-:W-:-:S01]  /*3c00*/  FADD.FTZ R9, R47, R66 ;  /* 0x000000422f097221 */ /* 0x004fc20000010000 */
[----:B------:R-:W-:-:S02]  /*3c10*/  IMAD.MOV.U32 R66, RZ, RZ, R87 ;  /* 0x000000ffff427224 */ /* 0x000fc400078e0057 */
[--C-:B------:R-:W-:Y:S02]  /*3c20*/  IMAD.MOV.U32 R41, RZ, RZ, R87.reuse ;  /* 0x000000ffff297224 */ /* 0x100fe400078e0057 */
[----:B------:R-:W-:Y:S02]  /*3c30*/  IMAD.MOV.U32 R40, RZ, RZ, R87 ;  /* 0x000000ffff287224 */ /* 0x000fe400078e0057 */
[----:B------:R-:W2:Y:S01]  /*3c40*/  MUFU.EX2 R49, R49 ;  /* 0x0000003100317308 */ /* 0x000ea20000000800 */
[----:B0-----:R-:W-:-:S01]  /*3c50*/  FADD.FTZ R8, R48, R45 ;  /* 0x0000002d30087221 */ /* 0x001fc20000010000 */
[--C-:B------:R-:W-:Y:S02]  /*3c60*/  IMAD.MOV.U32 R45, RZ, RZ, R87.reuse ;  /* 0x000000ffff2d7224 */ /* 0x100fe400078e0057 */
[----:B------:R-:W-:-:S04]  /*3c70*/  IMAD.MOV.U32 R33, RZ, RZ, R87 ;  /* 0x000000ffff217224 */ /* 0x000fc800078e0057 */
[----:B------:R-:W-:Y:S01]  /*3c80*/  MUFU.EX2 R51, R51 ;  /* 0x0000003300337308 */ /* 0x000fe20000000800 */
[----:B-1----:R-:W-:-:S07]  /*3c90*/  FADD.FTZ R10, R70, R9 ;  /* 0x00000009460a7221 */ /* 0x002fce0000010000 */
[----:B------:R-:W0:Y:S01]  /*3ca0*/  MUFU.EX2 R72, R72 ;  /* 0x0000004800487308 */ /* 0x000e220000000800 */
[----:B--2---:R-:W-:-:S07]  /*3cb0*/  FADD.FTZ R9, R49, R8 ;  /* 0x0000000831097221 */ /* 0x004fce0000010000 */
[----:B------:R-:W1:Y:S08]  /*3cc0*/  MUFU.EX2 R52, R52 ;  /* 0x0000003400347308 */ /* 0x000e700000000800 */
[----:B------:R-:W2:Y:S01]  /*3cd0*/  MUFU.EX2 R53, R53 ;  /* 0x0000003500357308 */ /* 0x000ea20000000800 */
[----:B0-----:R-:W-:Y:S01]  /*3ce0*/  F2FP.SATFINITE.E4M3.F32.PACK_AB_MERGE_C R11, R72, R51, RZ ;  /* 0x00000033480b723e */ /* 0x001fe200048070ff */
[----:B------:R-:W-:-:S03]  /*3cf0*/  FADD.FTZ R51, R51, R10 ;  /* 0x0000000a33337221 */ /* 0x000fc60000010000 */
[----:B------:R-:W-:Y:S01]  /*3d00*/  F2FP.SATFINITE.E4M3.F32.PACK_AB_MERGE_C R187, R70, R47, R11 ;  /* 0x0000002f46bb723e */ /* 0x000fe2000480700b */
[----:B------:R-:W-:-:S01]  /*3d10*/  FADD.FTZ R72, R72, R51 ;  /* 0x0000003348487221 */ /* 0x000fc20000010000 */
[----:B------:R-:W-:Y:S01]  /*3d20*/  IMAD.MOV.U32 R70, RZ, RZ, R87 ;  /* 0x000000ffff467224 */ /* 0x000fe200078e0057 */
[----:B------:R-:W0:Y:S01]  /*3d30*/  MUFU.EX2 R55, R55 ;  /* 0x0000003700377308 */ /* 0x000e220000000800 */
[----:B-1----:R-:W-:-:S01]  /*3d40*/  FADD.FTZ R8, R52, R9 ;  /* 0x0000000934087221 */ /* 0x002fc20000010000 */
[--C-:B------:R-:W-:Y:S02]  /*3d50*/  IMAD.MOV.U32 R51, RZ, RZ, R87.reuse ;  /* 0x000000ffff337224 */ /* 0x100fe400078e0057 */
[----:B------:R-:W-:-:S04]  /*3d60*/  IMAD.MOV.U32 R47, RZ, RZ, R87 ;  /* 0x000000ffff2f7224 */ /* 0x000fc800078e0057 */
[----:B------:R-:W1:Y:S01]  /*3d70*/  MUFU.EX2 R24, R24 ;  /* 0x0000001800187308 */ /* 0x000e620000000800 */
[C---:B--2---:R-:W-:Y:S01]  /*3d80*/  F2FP.SATFINITE.E4M3.F32.PACK_AB_MERGE_C R52, R53.reuse, R52, RZ ;  /* 0x000000343534723e */ /* 0x044fe200048070ff */
[----:B------:R-:W-:-:S03]  /*3d90*/  FADD.FTZ R53, R53, R8 ;  /* 0x0000000835357221 */ /* 0x000fc60000010000 */
[----:B------:R-:W-:Y:S01]  /*3da0*/  F2FP.SATFINITE.E4M3.F32.PACK_AB_MERGE_C R186, R49, R48, R52 ;  /* 0x0000003031ba723e */ /* 0x000fe20004807034 */
[----:B------:R-:W-:Y:S01]  /*3db0*/  IMAD.MOV.U32 R52, RZ, RZ, R87 ;  /* 0x000000ffff347224 */ /* 0x000fe200078e0057 */
[----:B------:R-:W-:Y:S01]  /*3dc0*/  MOV R48, R87 ;  /* 0x0000005700307202 */ /* 0x000fe20000000f00 */
[----:B------:R-:W2:Y:S01]  /*3dd0*/  MUFU.EX2 R74, R74 ;  /* 0x0000004a004a7308 */ /* 0x000ea20000000800 */
[----:B0-----:R-:W-:-:S01]  /*3de0*/  FADD.FTZ R9, R55, R72 ;  /* 0x0000004837097221 */ /* 0x001fc20000010000 */
[--C-:B------:R-:W-:Y:S02]  /*3df0*/  IMAD.MOV.U32 R72, RZ, RZ, R87.reuse ;  /* 0x000000ffff487224 */ /* 0x100fe400078e0057 */
[----:B------:R-:W-:-:S04]  /*3e00*/  IMAD.MOV.U32 R49, RZ, RZ, R87 ;  /* 0x000000ffff317224 */ /* 0x000fc800078e0057 */
[----:B------:R-:W0:Y:S01]  /*3e10*/  MUFU.EX2 R25, R25 ;  /* 0x0000001900197308 */ /* 0x000e220000000800 */
[----:B-1----:R-:W-:-:S01]  /*3e20*/  FADD.FTZ R8, R24, R53 ;  /* 0x0000003518087221 */ /* 0x002fc20000010000 */
[----:B------:R-:W-:-:S06]  /*3e30*/  IMAD.MOV.U32 R53, RZ, RZ, R87 ;  /* 0x000000ffff357224 */ /* 0x000fcc00078e0057 */
[----:B------:R-:W1:Y:S01]  /*3e40*/  MUFU.EX2 R59, R59 ;  /* 0x0000003b003b7308 */ /* 0x000e620000000800 */
[----:B--2---:R-:W-:-:S07]  /*3e50*/  FADD.FTZ R10, R74, R9 ;  /* 0x000000094a0a7221 */ /* 0x004fce0000010000 */
[----:B------:R-:W2:Y:S01]  /*3e60*/  MUFU.EX2 R50, R50 ;  /* 0x0000003200327308 */ /* 0x000ea20000000800 */
[----:B0-----:R-:W-:-:S07]  /*3e70*/  FADD.FTZ R9, R25, R8 ;  /* 0x0000000819097221 */ /* 0x001fce0000010000 */
[----:B------:R-:W0:Y:S01]  /*3e80*/  MUFU.EX2 R76, R76 ;  /* 0x0000004c004c7308 */ /* 0x000e220000000800 */
[----:B-1----:R-:W-:-:S07]  /*3e90*/  FADD.FTZ R11, R59, R10 ;  /* 0x0000000a3b0b7221 */ /* 0x002fce0000010000 */
[----:B------:R1:W3:Y:S01]  /*3ea0*/  MUFU.EX2 R5, R54 ;  /* 0x0000003600057308 */ /* 0x0002e20000000800 */
[----:B--2---:R-:W-:-:S07]  /*3eb0*/  FADD.FTZ R8, R50, R9 ;  /* 0x0000000932087221 */ /* 0x004fce0000010000 */
[----:B------:R-:W2:Y:S01]  /*3ec0*/  MUFU.EX2 R63, R63 ;  /* 0x0000003f003f7308 */ /* 0x000ea20000000800 */
[C---:B0-----:R-:W-:Y:S01]  /*3ed0*/  F2FP.SATFINITE.E4M3.F32.PACK_AB_MERGE_C R59, R76.reuse, R59, RZ ;  /* 0x0000003b4c3b723e */ /* 0x041fe200048070ff */
[----:B------:R-:W-:Y:S01]  /*3ee0*/  FADD.FTZ R76, R76, R11 ;  /* 0x0000000b4c4c7221 */ /* 0x000fe20000010000 */
[----:B-1----:R-:W-:Y:S02]  /*3ef0*/  IMAD.MOV.U32 R54, RZ, RZ, R87 ;  /* 0x000000ffff367224 */ /* 0x002fe400078e0057 */
[----:B------:R-:W-:Y:S01]  /*3f00*/  F2FP.SATFINITE.E4M3.F32.PACK_AB_MERGE_C R189, R74, R55, R59 ;  /* 0x000000374abd723e */ /* 0x000fe2000480703b */
[--C-:B------:R-:W-:Y:S02]  /*3f10*/  IMAD.MOV.U32 R74, RZ, RZ, R87.reuse ;  /* 0x000000ffff4a7224 */ /* 0x100fe400078e0057 */
[----:B------:R-:W0:Y:S01]  /*3f20*/  MUFU.EX2 R32, R32 ;  /* 0x0000002000207308 */ /* 0x000e220000000800 */
[C---:B---3--:R-:W-:Y:S01]  /*3f30*/  F2FP.SATFINITE.E4M3.F32.PACK_AB_MERGE_C R50, R5.reuse, R50, RZ ;  /* 0x000000320532723e */ /* 0x048fe200048070ff */
[----:B------:R-:W-:Y:S01]  /*3f40*/  FADD.FTZ R5, R5, R8 ;  /* 0x0000000805057221 */ /* 0x000fe20000010000 */
[----:B------:R-:W-:-:S02]  /*3f50*/  IMAD.MOV.U32 R59, RZ, RZ, R87 ;  /* 0x000000ffff3b7224 */ /* 0x000fc400078e0057 */
[----:B------:R-:W-:Y:S01]  /*3f60*/  F2FP.SATFINITE.E4M3.F32.PACK_AB_MERGE_C R188, R25, R24, R50 ;  /* 0x0000001819bc723e */ /* 0x000fe20004807032 */
[----:B------:R-:W-:Y:S02]  /*3f70*/  IMAD.MOV.U32 R55, RZ, RZ, R87 ;  /* 0x000000ffff377224 */ /* 0x000fe400078e0057 */
[----:B------:R-:W1:Y:S01]  /*3f80*/  MUFU.EX2 R78, R78 ;  /* 0x0000004e004e7308 */ /* 0x000e620000000800 */
[----:B--2---:R-:W-:-:S01]  /*3f90*/  FADD.FTZ R9, R63, R76 ;  /* 0x0000004c3f097221 */ /* 0x004fc20000010000 */
[----:B------:R-:W-:Y:S01]  /*3fa0*/  MOV R76, R87 ;  /* 0x00000057004c7202 */ /* 0x000fe20000000f00 */
[--C-:B------:R-:W-:Y:S02]  /*3fb0*/  IMAD.MOV.U32 R50, RZ, RZ, R87.reuse ;  /* 0x000000ffff327224 */ /* 0x100fe400078e0057 */
[--C-:B------:R-:W-:Y:S02]  /*3fc0*/  IMAD.MOV.U32 R25, RZ, RZ, R87.reuse ;  /* 0x000000ffff197224 */ /* 0x100fe400078e0057 */
[----:B------:R-:W-:Y:S01]  /*3fd0*/  IMAD.MOV.U32 R24, RZ, RZ, R87 ;  /* 0x000000ffff187224 */ /* 0x000fe200078e0057 */
[----:B------:R2:W3:Y:S01]  /*3fe0*/  MUFU.EX2 R7, R58 ;  /* 0x0000003a00077308 */ /* 0x0004e20000000800 */
[----:B0-----:R-:W-:-:S07]  /*3ff0*/  FADD.FTZ R8, R32, R5 ;  /* 0x0000000520087221 */ /* 0x001fce0000010000 */
[----:B------:R-:W-:Y:S01]  /*4000*/  MUFU.EX2 R67, R67 ;  /* 0x0000004300437308 */ /* 0x000fe20000000800 */
[----:B-1----:R-:W-:-:S01]  /*4010*/  FADD.FTZ R10, R78, R9 ;  /* 0x000000094e0a7221 */ /* 0x002fc20000010000 */
[----:B--2---:R-:W-:-:S06]  /*4020*/  IMAD.MOV.U32 R58, RZ, RZ, R87 ;  /* 0x000000ffff3a7224 */ /* 0x004fcc00078e0057 */
[----:B------:R-:W-:Y:S01]  /*4030*/  MUFU.EX2 R62, R62 ;  /* 0x0000003e003e7308 */ /* 0x000fe20000000800 */
[----:B---3--:R-:W-:-:S07]  /*4040*/  FADD.FTZ R5, R7, R8 ;  /* 0x0000000807057221 */ /* 0x008fce0000010000 */
[----:B------:R-:W0:Y:S08]  /*4050*/  MUFU.EX2 R37, R37 ;  /* 0x0000002500257308 */ /* 0x000e300000000800 */
[----:B------:R-:W1:Y:S01]  /*4060*/  MUFU.EX2 R6, R6 ;  /* 0x0000000600067308 */ /* 0x000e620000000800 */
[----:B0-----:R-:W-:Y:S01]  /*4070*/  F2FP.SATFINITE.E4M3.F32.PACK_AB_MERGE_C R8, R37, R62, RZ ;  /* 0x0000003e2508723e */ /* 0x001fe200048070ff */
[----:B------:R-:W-:-:S03]  /*4080*/  FADD.FTZ R62, R62, R5 ;  /* 0x000000053e3e7221 */ /* 0x000fc60000010000 */
[----:B------:R-:W-:Y:S01]  /*4090*/  F2FP.SATFINITE.E4M3.F32.PACK_AB_MERGE_C R190, R7, R32, R8 ;  /* 0x0000002007be723e */ /* 0x000fe20004807008 */
[----:B------:R-:W-:-:S01]  /*40a0*/  FADD.FTZ R5, R37, R62 ;  /* 0x0000003e25057221 */ /* 0x000fc20000010000 */
[----:B------:R-:W-:Y:S01]  /*40b0*/  MOV R62, R87 ;  /* 0x00000057003e7202 */ /* 0x000fe20000000f00 */
[----:B------:R-:W-:Y:S01]  /*40c0*/  IMAD.MOV.U32 R37, RZ, RZ, R87 ;  /* 0x000000ffff257224 */ /* 0x000fe200078e0057 */
[----:B-1----:R-:W-:Y:S01]  /*40d0*/  F2FP.SATFINITE.E4M3.F32.PACK_AB_MERGE_C R9, R6, R67, RZ ;  /* 0x000000430609723e */ /* 0x002fe200048070ff */
[----:B------:R-:W-:-:S01]  /*40e0*/  FADD.FTZ R67, R67, R10 ;  /* 0x0000000a43437221 */ /* 0x000fc20000010000 */
[----:B------:R-:W-:Y:S02]  /*40f0*/  IMAD.MOV.U32 R32, RZ, RZ, R87 ;  /* 0x000000ffff207224 */ /* 0x000fe400078e0057 */
[----:B------:R-:W-:Y:S01]  /*4100*/  F2FP.SATFINITE.E4M3.F32.PACK_AB_MERGE_C R191, R78, R63, R9 ;  /* 0x0000003f4ebf723e */ /* 0x000fe20004807009 */
[----:B------:R-:W-:Y:S01]  /*4110*/  FADD.FTZ R6, R6, R67 ;  /* 0x0000004306067221 */ /* 0x000fe20000010000 */
[----:B------:R-:W-:-:S02]  /*4120*/  IMAD.MOV.U32 R78, RZ, RZ, R87 ;  /* 0x000000ffff4e7224 */ /* 0x000fc400078e0057 */
[--C-:B------:R-:W-:Y:S02]  /*4130*/  IMAD.MOV.U32 R67, RZ, RZ, R87.reuse ;  /* 0x000000ffff437224 */ /* 0x100fe400078e0057 */
[----:B------:R-:W-:Y:S01]  /*4140*/  IMAD.MOV.U32 R63, RZ, RZ, R87 ;  /* 0x000000ffff3f7224 */ /* 0x000fe200078e0057 */
[----:B------:R-:W-:Y:S06]  /*4150*/  @!P1 BRA `(.L_x_14) ;  /* 0x0000002800c49947 */ /* 0x000fec0003800000 */
[----:B------:R-:W-:Y:S01]  /*4160*/  IMAD.MOV.U32 R8, RZ, RZ, R3 ;  /* 0x000000ffff087224 */ /* 0x000fe200078e0003 */
[----:B------:R-:W-:Y:S01]  /*4170*/  CS2R R86, SRZ ;  /* 0x0000000000567805 */ /* 0x000fe2000001ff00 */
[----:B------:R-:W-:Y:S01]  /*4180*/  IMAD.MOV.U32 R7, RZ, RZ, R4 ;  /* 0x000000ffff077224 */ /* 0x000fe200078e0004 */
[----:B------:R-:W-:Y:S02]  /*4190*/  CS2R R84, SRZ ;  /* 0x0000000000547805 */ /* 0x000fe4000001ff00 */
[----:B------:R-:W-:Y:S02]  /*41a0*/  CS2R R82, SRZ ;  /* 0x0000000000527805 */ /* 0x000fe4000001ff00 */
[----:B------:R-:W-:Y:S02]  /*41b0*/  CS2R R80, SRZ ;  /* 0x0000000000507805 */ /* 0x000fe4000001ff00 */
[----:B------:R-:W-:Y:S02]  /*41c0*/  CS2R R78, SRZ ;  /* 0x00000000004e7805 */ /* 0x000fe4000001ff00 */
[----:B------:R-:W-:-:S02]  /*41d0*/  CS2R R76, SRZ ;  /* 0x00000000004c7805 */ /* 0x000fc4000001ff00 */
[----:B------:R-:W-:Y:S02]  /*41e0*/  CS2R R74, SRZ ;  /* 0x00000000004a7805 */ /* 0x000fe4000001ff00 */
        /* <DEDUP_REMOVED lines=24> */
[----:B------:R-:W-:Y:S01]  /*4370*/  CS2R R24, SRZ ;  /* 0x0000000000187805 */ /* 0x000fe2000001ff00 */
[----:B------:R-:W-:Y:S01]  /*4380*/  UIADD3 UR50, UR50, -0x2, URZ ;  /* 0xfffffffe32327890 */ /* 0x000fe2000fffe03f */
[----:B------:R-:W-:Y:S01]  /*4390*/  UMOV UR29, UR45 ;  /* 0x0000002d001d7c82 */ /* 0x000fe20008000000 */
[----:B------:R-:W-:-:S10]  /*43a0*/  UMOV UR28, UR44 ;  /* 0x0000002c001c7c82 */ /* 0x000fd40008000000 */
.L_x_25:
[----:B------:R-:W-:Y:S01]  /*43b0*/  ISETP.NE.AND P2, PT, RZ, UR40, PT ;  /* 0x00000028ff007c0c */ /* 0x000fe2000bf45270 */
[----:B------:R-:W-:-:S04]  /*43c0*/  UISETP.NE.AND UP0, UPT, UR28, 0x1, UPT ;  /* 0x000000011c00788c */ /* 0x000fc8000bf05270 */
[----:B------:R-:W-:-:S04]  /*43d0*/  USEL UR45, URZ, 0x1, UP0 ;  /* 0x000000013f2d7887 */ /* 0x000fc80008000000 */
[----:B------:R-:W-:-:S04]  /*43e0*/  ULOP3.LUT UR45, UR29, UR45, URZ, 0x3c, !UPT ;  /* 0x0000002d1d2d7292 */ /* 0x000fc8000f8e3c3f */
[----:B------:R-:W-:Y:S08]  /*43f0*/  @P2 BRA `(.L_x_15) ;  /* 0x0000000000382947 */ /* 0x000ff00003800000 */
[----:B------:R-:W-:Y:S05]  /*4400*/  @!P0 BRA `(.L_x_16) ;  /* 0x0000000000048947 */ /* 0x000fea0003800000 */
[----:B------:R-:W-:Y:S01]  /*4410*/  BPT.TRAP 0x1 ;  /* 0x000000040000795c */ /* 0x000fe20000300000 */
.L_x_16:
[----:B------:R-:W-:Y:S01]  /*4420*/  UIADD3 UR6, UR28, 0x1, URZ ;  /* 0x000000011c067890 */ /* 0x000fe2000fffe03f */
[----:B------:R-:W-:-:S03]  /*4430*/  IMAD.U32 R3, RZ, RZ, UR45 ;  /* 0x0000002dff037e24 */ /* 0x000fc6000f8e00ff */
[----:B------:R-:W-:Y:S02]  /*4440*/  UISETP.NE.AND UP0, UPT, UR6, 0x2, UPT ;  /* 0x000000020600788c */ /* 0x000fe4000bf05270 */
[----:B------:R-:W-:Y:S02]  /*4450*/  SHF.L.U32 R3, R3, 0x1f, RZ ;  /* 0x0000001f03037819 */ /* 0x000fe400000006ff */
[----:B------:R-:W-:-:S04]  /*4460*/  USEL UR6, UR6, URZ, UP0 ;  /* 0x0000003f06067287 */ /* 0x000fc80008000000 */
[----:B------:R-:W-:-:S09]  /*4470*/  ULEA UR6, UR6, UR41, 0x3 ;  /* 0x0000002906067291 */ /* 0x000fd2000f8e183f */
[----:B------:R0:W1:Y:S01]  /*4480*/  SYNCS.PHASECHK.TRANS64.TRYWAIT P1, [UR6+0x22830], R3 ;  /* 0x02283003ff0075a7 */ /* 0x0000620008020146 */
[----:B------:R-:W-:Y:S05]  /*4490*/  @!P0 BRA `(.L_x_17) ;  /* 0x0000000000048947 */ /* 0x000fea0003800000 */
[----:B------:R-:W-:Y:S01]  /*44a0*/  BPT.TRAP 0x1 ;  /* 0x000000040000795c */ /* 0x000fe20000300000 */
.L_x_17:
[----:B-1----:R-:W-:Y:S05]  /*44b0*/  @P1 BRA `(.L_x_15) ;  /* 0x0000000000081947 */ /* 0x002fea0003800000 */
[----:B------:R-:W1:Y:S02]  /*44c0*/  SYNCS.PHASECHK.TRANS64.TRYWAIT P1, [UR6+0x22830], R3 ;  /* 0x02283003ff0075a7 */ /* 0x000e640008020146 */
[----:B-1----:R-:W-:Y:S05]  /*44d0*/  @!P1 BRA `(.L_x_18) ;  /* 0x000000a000289947 */ /* 0x002fea0003800000 */
.L_x_15:
[----:B01----:R-:W-:Y:S01]  /*44e0*/  IADD3 R3, R22, 0x8, RZ ;  /* 0x0000000816037810 */ /* 0x003fe20007ffe0ff */
[----:B------:R-:W-:Y:S01]  /*44f0*/  UIADD3 UR44, UR28, 0x1, URZ ;  /* 0x000000011c2c7890 */ /* 0x000fe2000fffe03f */
[----:B------:R-:W-:Y:S01]  /*4500*/  R2UR UR30, R0 ;  /* 0x00000000001e72ca */ /* 0x000fe200000e0000 */
[----:B------:R-:W-:Y:S01]  /*4510*/  UMOV UR19, 0x40000040 ;  /* 0x4000004000137882 */ /* 0x000fe20000000000 */
[----:B------:R-:W-:Y:S01]  /*4520*/  UMOV UR20, UR16 ;  /* 0x0000001000147c82 */ /* 0x000fe20008000000 */
[----:B------:R0:W-:Y:S01]  /*4530*/  BAR.SYNC.DEFER_BLOCKING R3, 0x100 ;  /* 0x000400030000751d */ /* 0x0001e20000010000 */
[----:B------:R-:W-:-:S04]  /*4540*/  UISETP.NE.AND UP0, UPT, UR44, 0x2, UPT ;  /* 0x000000022c00788c */ /* 0x000fc8000bf05270 */
[----:B------:R-:W-:Y:S01]  /*4550*/  USEL UR44, UR44, URZ, UP0 ;  /* 0x0000003f2c2c7287 */ /* 0x000fe20008000000 */
[----:B------:R-:W-:Y:S01]  /*4560*/  UMOV UR21, UR17 ;  /* 0x0000001100157c82 */ /* 0x000fe20008000000 */
[----:B------:R-:W-:Y:S01]  /*4570*/  UMOV UR23, 0x40000040 ;  /* 0x4000004000177882 */ /* 0x000fe20000000000 */
[----:B------:R-:W-:Y:S02]  /*4580*/  UMOV UR24, UR16 ;  /* 0x0000001000187c82 */ /* 0x000fe40008000000 */
[----:B------:R-:W-:Y:S01]  /*4590*/  UIMAD UR30, UR44, 0x500, UR30 ;  /* 0x000005002c1e78a4 */ /* 0x000fe2000f8e021e */
[----:B------:R-:W-:Y:S01]  /*45a0*/  UMOV UR25, UR17 ;  /* 0x0000001100197c82 */ /* 0x000fe20008000000 */
[----:B------:R-:W-:Y:S02]  /*45b0*/  UMOV UR27, 0x40000040 ;  /* 0x40000040001b7882 */ /* 0x000fe40000000000 */
[----:B------:R-:W-:Y:S02]  /*45c0*/  UIADD3 UR22, UR30, 0x100, URZ ;  /* 0x000001001e167890 */ /* 0x000fe4000fffe03f */
[----:B------:R-:W-:-:S02]  /*45d0*/  UIADD3 UR26, UR30, 0x200, URZ ;  /* 0x000002001e1a7890 */ /* 0x000fc4000fffe03f */
[----:B------:R-:W-:Y:S01]  /*45e0*/  UMOV UR18, UR30 ;  /* 0x0000001e00127c82 */ /* 0x000fe20008000000 */
[----:B------:R-:W-:Y:S01]  /*45f0*/  UIADD3 UR6, UR30, 0x400, URZ ;  /* 0x000004001e067890 */ /* 0x000fe2000fffe03f */
[----:B------:R-:W-:Y:S01]  /*4600*/  UMOV UR7, 0x40000040 ;  /* 0x4000004000077882 */ /* 0x000fe20000000000 */
[----:B------:R-:W-:Y:S01]  /*4610*/  UIADD3 UR10, UR30, 0x402, URZ ;  /* 0x000004021e0a7890 */ /* 0x000fe2000fffe03f */
[----:B------:R-:W-:Y:S01]  /*4620*/  WARPGROUP.ARRIVE ;  /* 0x00000000000079c5 */ /* 0x000fe20000000000 */
[----:B------:R-:W-:Y:S01]  /*4630*/  UMOV UR11, 0x40000040 ;  /* 0x40000040000b7882 */ /* 0x000fe20000000000 */
[----:B------:R-:W-:Y:S01]  /*4640*/  UIADD3 UR14, UR30, 0x6, URZ ;  /* 0x000000061e0e7890 */ /* 0x000fe2000fffe03f */
[----:B------:R-:W-:-:S03]  /*4650*/  UMOV UR15, 0x40000040 ;  /* 0x40000040000f7882 */ /* 0x000fc60000000000 */
[----:B------:R-:W-:Y:S01]  /*4660*/  QGMMA.64x32x32.F32.E4M3.E4M3 R152, gdesc[UR16], RZ, !UPT, gsb0 ;  /* 0x00600000109879f3 */ /* 0x000fe2000c0008ff */
[----:B------:R-:W-:Y:S01]  /*4670*/  UIADD3 UR18, UR30, 0x300, URZ ;  /* 0x000003001e127890 */ /* 0x000fe2000fffe03f */
[----:B------:R-:W-:Y:S01]  /*4680*/  UMOV UR19, 0x40000040 ;  /* 0x4000004000137882 */ /* 0x000fe20000000000 */
[----:B------:R-:W-:Y:S02]  /*4690*/  WARPGROUP.DEPBAR.LE gsb0, 0x0 ;  /* 0x00008000000079c5 */ /* 0x000fe40000010000 */
[----:B------:R-:W-:-:S06]  /*46a0*/  WARPGROUP.ARRIVE ;  /* 0x00000000000079c5 */ /* 0x000fcc0000000000 */
[----:B------:R-:W-:Y:S01]  /*46b0*/  QGMMA.64x32x32.F32.E4M3.E4M3 R136, gdesc[UR20], RZ, !UPT, gsb0 ;  /* 0x00600000148879f3 */ /* 0x000fe2000c0008ff */
[----:B------:R-:W-:Y:S01]  /*46c0*/  UIADD3 UR22, UR30, 0x102, URZ ;  /* 0x000001021e167890 */ /* 0x000fe2000fffe03f */
[----:B------:R-:W-:Y:S01]  /*46d0*/  UMOV UR20, UR4 ;  /* 0x0000000400147c82 */ /* 0x000fe20008000000 */
[----:B------:R-:W-:Y:S01]  /*46e0*/  UMOV UR21, UR5 ;  /* 0x0000000500157c82 */ /* 0x000fe20008000000 */
        /* <DEDUP_REMOVED lines=20> */
[----:B------:R-:W-:Y:S01]  /*4830*/  UIADD3 UR6, UR30, 0x302, URZ ;  /* 0x000003021e067890 */ /* 0x000fe2000fffe03f */
[----:B------:R-:W-:Y:S01]  /*4840*/  UMOV UR7, 0x40000040 ;  /* 0x4000004000077882 */ /* 0x000fe20000000000 */
[----:B------:R-:W-:Y:S02]  /*4850*/  WARPGROUP.DEPBAR.LE gsb0, 0x0 ;  /* 0x00008000000079c5 */ /* 0x000fe40000010000 */
[----:B------:R-:W-:-:S06]  /*4860*/  WARPGROUP.ARRIVE ;  /* 0x00000000000079c5 */ /* 0x000fcc0000000000 */
[----:B------:R-:W-:Y:S01]  /*4870*/  QGMMA.64x32x32.F32.E4M3.E4M3 R136, gdesc[UR20], R136, gsb0 ;  /* 0x00600000148879f3 */ /* 0x000fe20008000888 */
[----:B------:R-:W-:Y:S01]  /*4880*/  UIADD3 UR22, UR30, 0x104, URZ ;  /* 0x000001041e167890 */ /* 0x000fe2000fffe03f */
[----:B------:R-:W-:Y:S01]  /*4890*/  UMOV UR20, UR8 ;  /* 0x0000000800147c82 */ /* 0x000fe20008000000 */
[----:B------:R-:W-:Y:S01]  /*48a0*/  UMOV UR21, UR9 ;  /* 0x0000000900157c82 */ /* 0x000fe20008000000 */
        /* <DEDUP_REMOVED lines=46> */
[----:B------:R-:W-:-:S06]  /*4b90*/  WARPGROUP.ARRIVE ;  /* 0x00000000000079c5 */ /* 0x000fcc0000000000 */
[----:B------:R-:W-:Y:S01]  /*4ba0*/  QGMMA.64x32x32.F32.E4M3.E4M3 R152, gdesc[UR12], R152, gsb0 ;  /* 0x006000000c9879f3 */ /* 0x000fe20008000898 */
[----:B------:R-:W-:Y:S01]  /*4bb0*/  UIADD3 UR14, UR30, 0x306, URZ ;  /* 0x000003061e0e7890 */ /* 0x000fe2000fffe03f */
[----:B------:R-:W-:Y:S01]  /*4bc0*/  UMOV UR15, 0x40000040 ;  /* 0x40000040000f7882 */ /* 0x000fe20000000000 */
[----:B------:R-:W-:Y:S01]  /*4bd0*/  UIADD3 UR30, UR30, 0x406, URZ ;  /* 0x000004061e1e7890 */ /* 0x000fe2000fffe03f */
[----:B------:R-:W-:Y:S02]  /*4be0*/  WARPGROUP.DEPBAR.LE gsb0, 0x0 ;  /* 0x00008000000079c5 */ /* 0x000fe40000010000 */
[----:B------:R-:W-:-:S06]  /*4bf0*/  WARPGROUP.ARRIVE ;  /* 0x00000000000079c5 */ /* 0x000fcc0000000000 */
[----:B------:R-:W-:Y:S03]  /*4c00*/  QGMMA.64x32x32.F32.E4M3.E4M3 R136, gdesc[UR20], R136, gsb0 ;  /* 0x00600000148879f3 */ /* 0x000fe60008000888 */
[----:B------:R-:W-:Y:S02]  /*4c10*/  WARPGROUP.DEPBAR.LE gsb0, 0x0 ;  /* 0x00008000000079c5 */ /* 0x000fe40000010000 */
[----:B------:R-:W-:-:S06]  /*4c20*/  WARPGROUP.ARRIVE ;  /* 0x00000000000079c5 */ /* 0x000fcc0000000000 */
[----:B------:R-:W-:Y:S03]  /*4c30*/  QGMMA.64x32x32.F32.E4M3.E4M3 R120, gdesc[UR24], R120, gsb0 ;  /* 0x00600000187879f3 */ /* 0x000fe60008000878 */
        /* <DEDUP_REMOVED lines=9> */
[----:B0-----:R-:W-:Y:S05]  /*4cd0*/  @P2 BRA `(.L_x_19) ;  /* 0x00000000002c2947 */ /* 0x001fea0003800000 */
[----:B------:R-:W-:Y:S05]  /*4ce0*/  @!P0 BRA `(.L_x_20) ;  /* 0x0000000000048947 */ /* 0x000fea0003800000 */
[----:B------:R-:W-:Y:S01]  /*4cf0*/  BPT.TRAP 0x1 ;  /* 0x000000040000795c */ /* 0x000fe20000300000 */
.L_x_20:
[----:B------:R-:W-:Y:S01]  /*4d00*/  ULEA UR6, UR28, UR41, 0x3 ;  /* 0x000000291c067291 */ /* 0x000fe2000f8e183f */
[----:B------:R-:W-:-:S05]  /*4d10*/  IMAD.U32 R3, RZ, RZ, UR29 ;  /* 0x0000001dff037e24 */ /* 0x000fca000f8e00ff */
[----:B------:R-:W-:-:S04]  /*4d20*/  SHF.L.U32 R3, R3, 0x1f, RZ ;  /* 0x0000001f03037819 */ /* 0x000fc800000006ff */
[----:B------:R0:W1:Y:S01]  /*4d30*/  SYNCS.PHASECHK.TRANS64.TRYWAIT P1, [UR6+0x22850], R3 ;  /* 0x02285003ff0075a7 */ /* 0x0000620008020146 */
[----:B------:R-:W-:Y:S05]  /*4d40*/  @!P0 BRA `(.L_x_21) ;  /* 0x0000000000048947 */ /* 0x000fea0003800000 */
[----:B------:R-:W-:Y:S01]  /*4d50*/  BPT.TRAP 0x1 ;  /* 0x000000040000795c */ /* 0x000fe20000300000 */
.L_x_21:
[----:B-1----:R-:W-:Y:S05]  /*4d60*/  @P1 BRA `(.L_x_19) ;  /* 0x0000000000081947 */ /* 0x002fea0003800000 */
[----:B------:R-:W1:Y:S02]  /*4d70*/  SYNCS.PHASECHK.TRANS64.TRYWAIT P1, [UR6+0x22850], R3 ;  /* 0x02285003ff0075a7 */ /* 0x000e640008020146 */
[----:B-1----:R-:W-:Y:S05]  /*4d80*/  @!P1 BRA `(.L_x_22) ;  /* 0x0000009800149947 */ /* 0x002fea0003800000 */
.L_x_19:
[----:B------:R-:W-:Y:S01]  /*4d90*/  UIADD3 UR6, UR41, 0x400, URZ ;  /* 0x0000040029067890 */ /* 0x000fe2000fffe03f */
[----:B------:R-:W-:Y:S01]  /*4da0*/  WARPGROUP.ARRIVE ;  /* 0x00000000000079c5 */ /* 0x000fe20000000000 */
[----:B------:R-:W-:Y:S01]  /*4db0*/  UMOV UR7, 0xc0000010 ;  /* 0xc000001000077882 */ /* 0x000fe20000000000 */
[----:B01----:R-:W-:Y:S01]  /*4dc0*/  IADD3 R3, -R22, 0xb, RZ ;  /* 0x0000000b16037810 */ /* 0x003fe20007ffe1ff */
[----:B------:R-:W-:-:S04]  /*4dd0*/  USHF.R.U32.HI UR6, URZ, 0x4, UR6 ;  /* 0x000000043f067899 */ /* 0x000fc80008011606 */
[----:B------:R-:W-:-:S04]  /*4de0*/  ULOP3.LUT UR6, UR6, 0x3fff, URZ, 0xc0, !UPT ;  /* 0x00003fff06067892 */ /* 0x000fc8000f8ec03f */
[----:B------:R-:W-:-:S04]  /*4df0*/  ULOP3.LUT UR6, UR6, 0x10000, URZ, 0xfc, !UPT ;  /* 0x0001000006067892 */ /* 0x000fc8000f8efc3f */
[----:B------:R-:W-:-:S07]  /*4e00*/  UIMAD UR10, UR28, 0x500, UR6 ;  /* 0x000005001c0a78a4 */ /* 0x000fce000f8e0206 */
[----:B------:R-:W-:Y:S02]  /*4e10*/  UMOV UR6, UR10 ;  /* 0x0000000a00067c82 */ /* 0x000fe40008000000 */
[----:B------:R-:W-:Y:S01]  /*4e20*/  QGMMA.64x128x32.F32.E4M3.E4M3 R24, R172, gdesc[UR4], R24, gsb0 ;  /* 0x01e00004ac187df3 */ /* 0x000fe20008000818 */
[----:B------:R-:W-:Y:S01]  /*4e30*/  UIADD3 UR6, UR10, 0x100, URZ ;  /* 0x000001000a067890 */ /* 0x000fe2000fffe03f */
[----:B------:R-:W-:Y:S01]  /*4e40*/  UMOV UR7, 0xc0000010 ;  /* 0xc000001000077882 */ /* 0x000fe20000000000 */
[----:B------:R-:W-:Y:S02]  /*4e50*/  WARPGROUP.DEPBAR.LE gsb0, 0x0 ;  /* 0x00008000000079c5 */ /* 0x000fe40000010000 */
[----:B------:R-:W-:-:S07]  /*4e60*/  WARPGROUP.ARRIVE ;  /* 0x00000000000079c5 */ /* 0x000fce0000000000 */
        /* <DEDUP_REMOVED lines=15> */
[----:B------:R-:W-:Y:S03]  /*4f60*/  QGMMA.64x128x32.F32.E4M3.E4M3 R24, R188, gdesc[UR4], R24, gsb0 ;  /* 0x01e00004bc187df3 */ /* 0x000fe60008000818 */
[----:B------:R-:W-:Y:S02]  /*4f70*/  WARPGROUP.DEPBAR.LE gsb0, 0x0 ;  /* 0x00008000000079c5 */ /* 0x000fe40000010000 */
[----:B------:R0:W-:Y:S06]  /*4f80*/  BAR.ARV R3, 0x100 ;  /* 0x000400030000751d */ /* 0x0001ec0000002000 */
[----:B------:R-:W-:Y:S05]  /*4f90*/  @!P0 BRA `(.L_x_23) ;  /* 0x0000000000048947 */ /* 0x000fea0003800000 */
[----:B------:R-:W-:Y:S01]  /*4fa0*/  BPT.TRAP 0x1 ;  /* 0x000000040000795c */ /* 0x000fe20000300000 */
.L_x_23:
[----:B------:R-:W-:Y:S01]  /*4fb0*/  FMNMX.FTZ R4, R152, R7, !PT ;  /* 0x0000000798047209 */ /* 0x000fe20007810000 */
[----:B------:R-:W-:Y:S01]  /*4fc0*/  IMAD.U32 R15, RZ, RZ, UR42 ;  /* 0x0000002aff0f7e24 */ /* 0x000fe2000f8e00ff */
[----:B------:R-:W-:Y:S01]  /*4fd0*/  FMNMX.FTZ R10, R154, R8, !PT ;  /* 0x000000089a0a7209 */ /* 0x000fe20007810000 */
[----:B------:R-:W-:Y:S01]  /*4fe0*/  ULEA UR6, UR44, UR41, 0x3 ;  /* 0x000000292c067291 */ /* 0x000fe2000f8e183f */
[----:B0-----:R-:W-:Y:S02]  /*4ff0*/  FMNMX.FTZ R3, R153, R4, !PT ;  /* 0x0000000499037209 */ /* 0x001fe40007810000 */
[----:B------:R-:W-:Y:S01]  /*5000*/  FMNMX.FTZ R9, R155, R10, !PT ;  /* 0x0000000a9b097209 */ /* 0x000fe20007810000 */
[----:B------:R-:W-:Y:S01]  /*5010*/  UIADD3 UR6, UR6, 0x22840, URZ ;  /* 0x0002284006067890 */ /* 0x000fe2000fffe03f */
[----:B------:R-:W-:Y:S02]  /*5020*/  FMNMX.FTZ R4, R156, R3, !PT ;  /* 0x000000039c047209 */ /* 0x000fe40007810000 */
[----:B------:R-:W-:Y:S01]  /*5030*/  FMNMX.FTZ R10, R158, R9, !PT ;  /* 0x000000099e0a7209 */ /* 0x000fe20007810000 */
[----:B------:R-:W-:Y:S01]  /*5040*/  UPRMT UR6, UR39, 0x654, UR6 ;  /* 0x0000065427067896 */ /* 0x000fe20008000006 */
[----:B------:R-:W-:-:S02]  /*5050*/  FMNMX.FTZ R3, R157, R4, !PT ;  /* 0x000000049d037209 */ /* 0x000fc40007810000 */
[----:B------:R-:W-:Y:S02]  /*5060*/  FMNMX.FTZ R9, R159, R10, !PT ;  /* 0x0000000a9f097209 */ /* 0x000fe40007810000 */
[----:B------:R-:W-:Y:S02]  /*5070*/  FMNMX.FTZ R4, R160, R3, !PT ;  /* 0x00000003a0047209 */ /* 0x000fe40007810000 */
[----:B------:R-:W-:Y:S02]  /*5080*/  FMNMX.FTZ R10, R162, R9, !PT ;  /* 0x00000009a20a7209 */ /* 0x000fe40007810000 */
[----:B------:R-:W-:Y:S01]  /*5090*/  FMNMX.FTZ R3, R161, R4, !PT ;  /* 0x00000004a1037209 */ /* 0x000fe20007810000 */
[----:B------:R-:W-:Y:S01]  /*50a0*/  SYNCS.ARRIVE.TRANS64.RED.A1T0 RZ, [UR6], RZ ;  /* 0x000000ffffff79a7 */ /* 0x000fe20008100406 */
[----:B------:R-:W-:Y:S02]  /*50b0*/  FMNMX.FTZ R9, R163, R10, !PT ;  /* 0x0000000aa3097209 */ /* 0x000fe40007810000 */
[----:B------:R-:W-:-:S02]  /*50c0*/  FMNMX.FTZ R4, R164, R3, !PT ;  /* 0x00000003a4047209 */ /* 0x000fc40007810000 */
[----:B------:R-:W-:Y:S02]  /*50d0*/  FMNMX.FTZ R10, R166, R9, !PT ;  /* 0x00000009a60a7209 */ /* 0x000fe40007810000 */
[----:B------:R-:W-:Y:S02]  /*50e0*/  FMNMX.FTZ R3, R165, R4, !PT ;  /* 0x00000004a5037209 */ /* 0x000fe40007810000 */
[----:B------:R-:W-:Y:S02]  /*50f0*/  FMNMX.FTZ R9, R167, R10, !PT ;  /* 0x0000000aa7097209 */ /* 0x000fe40007810000 */
[----:B------:R-:W-:Y:S02]  /*5100*/  FMNMX.FTZ R4, R136, R3, !PT ;  /* 0x0000000388047209 */ /* 0x000fe40007810000 */
        /* <DEDUP_REMOVED lines=62> */
[----:B------:R-:W-:-:S03]  /*54f0*/  FMNMX.FTZ R10, R103, R10, !PT ;  /* 0x0000000a670a7209 */ /* 0x000fc60007810000 */
[----:B------:R-:W0:Y:S04]  /*5500*/  SHFL.BFLY PT, R4, R9, 0x2, 0x1f ;  /* 0x0c401f0009047f89 */ /* 0x000e2800000e0000 */
[----:B------:R-:W1:Y:S01]  /*5510*/  SHFL.BFLY PT, R3, R10, 0x2, 0x1f ;  /* 0x0c401f000a037f89 */ /* 0x000e6200000e0000 */
[----:B0-----:R-:W-:Y:S02]  /*5520*/  FMNMX.FTZ R11, R9, R4, !PT ;  /* 0x00000004090b7209 */ /* 0x001fe40007810000 */
[----:B-1----:R-:W-:-:S03]  /*5530*/  FMNMX.FTZ R12, R10, R3, !PT ;  /* 0x000000030a0c7209 */ /* 0x002fc60007810000 */
[----:B------:R-:W0:Y:S04]  /*5540*/  SHFL.BFLY PT, R4, R11, 0x1, 0x1f ;  /* 0x0c201f000b047f89 */ /* 0x000e2800000e0000 */
[----:B------:R-:W1:Y:S01]  /*5550*/  SHFL.BFLY PT, R3, R12, 0x1, 0x1f ;  /* 0x0c201f000c037f89 */ /* 0x000e6200000e0000 */
[----:B0-----:R-:W-:Y:S02]  /*5560*/  FMNMX.FTZ R4, R11, R4, !PT ;  /* 0x000000040b047209 */ /* 0x001fe40007810000 */
[----:B-1----:R-:W-:-:S03]  /*5570*/  FMNMX.FTZ R3, R12, R3, !PT ;  /* 0x000000030c037209 */ /* 0x002fc60007810000 */
[C---:B------:R-:W-:Y:S01]  /*5580*/  FFMA.FTZ R172, R4.reuse, R15, -8 ;  /* 0xc100000004ac7423 */ /* 0x040fe2000001000f */
[----:B------:R-:W-:-:S03]  /*5590*/  FADD.FTZ R7, -R4, R7 ;  /* 0x0000000704077221 */ /* 0x000fc60000010100 */
[--C-:B------:R-:W-:Y:S01]  /*55a0*/  FFMA.FTZ R21, R136, UR42, -R172.reuse ;  /* 0x0000002a88157c23 */ /* 0x100fe200080108ac */
[----:B------:R-:W-:-:S01]  /*55b0*/  FFMA.FTZ R136, R137, UR42, -R172 ;  /* 0x0000002a89887c23 */ /* 0x000fc200080108ac */
[--C-:B------:R-:W-:Y:S01]  /*55c0*/  FFMA.FTZ R137, R140, UR42, -R172.reuse ;  /* 0x0000002a8c897c23 */ /* 0x100fe200080108ac */
[----:B------:R-:W-:-:S01]  /*55d0*/  FFMA.FTZ R140, R141, UR42, -R172 ;  /* 0x0000002a8d8c7c23 */ /* 0x000fc200080108ac */
[--C-:B------:R-:W-:Y:S01]  /*55e0*/  FFMA.FTZ R9, R152, UR42, -R172.reuse ;  /* 0x0000002a98097c23 */ /* 0x100fe200080108ac */
[----:B------:R-:W-:-:S01]  /*55f0*/  FFMA.FTZ R141, R144, UR42, -R172 ;  /* 0x0000002a908d7c23 */ /* 0x000fc200080108ac */
[--C-:B------:R-:W-:Y:S01]  /*5600*/  FFMA.FTZ R144, R145, UR42, -R172.reuse ;  /* 0x0000002a91907c23 */ /* 0x100fe200080108ac */
[----:B------:R-:W-:Y:S02]  /*5610*/  IMAD.U32 R152, RZ, RZ, UR42 ;  /* 0x0000002aff987e24 */ /* 0x000fe4000f8e00ff */
[--C-:B------:R-:W-:Y:S01]  /*5620*/  FFMA.FTZ R145, R148, UR42, -R172.reuse ;  /* 0x0000002a94917c23 */ /* 0x100fe200080108ac */
[----:B------:R-:W-:-:S01]  /*5630*/  FFMA.FTZ R148, R149, UR42, -R172 ;  /* 0x0000002a95947c23 */ /* 0x000fc200080108ac */
[----:B------:R-:W-:Y:S01]  /*5640*/  FMUL.FTZ R13, R7, UR42 ;  /* 0x0000002a070d7c20 */ /* 0x000fe20008410000 */
[----:B------:R-:W-:-:S01]  /*5650*/  FFMA.FTZ R149, R101, UR42, -R172 ;  /* 0x0000002a65957c23 */ /* 0x000fc200080108ac */
[C---:B------:R-:W-:Y:S01]  /*5660*/  FADD.FTZ R7, -R3.reuse, R8 ;  /* 0x0000000803077221 */ /* 0x040fe20000010100 */
[----:B------:R-:W-:-:S01]  /*5670*/  FFMA.FTZ R101, R3, R152, -8 ;  /* 0xc100000003657423 */ /* 0x000fc20000010098 */
[----:B------:R-:W-:Y:S01]  /*5680*/  FFMA.FTZ R10, R153, UR42, -R172 ;  /* 0x0000002a990a7c23 */ /* 0x000fe200080108ac */
[----:B------:R0:W-:Y:S01]  /*5690*/  MUFU.EX2 R8, R13 ;  /* 0x0000000d00087308 */ /* 0x0001e20000000800 */
[----:B------:R-:W-:Y:S01]  /*56a0*/  FMUL.FTZ R7, R7, UR42 ;  /* 0x0000002a07077c20 */ /* 0x000fe20008410000 */
[--C-:B------:R-:W-:Y:S01]  /*56b0*/  FFMA.FTZ R152, R154, UR42, -R101.reuse ;  /* 0x0000002a9a987c23 */ /* 0x100fe20008010865 */
[----:B------:R-:W-:-:S01]  /*56c0*/  FFMA.FTZ R153, R155, UR42, -R101 ;  /* 0x0000002a9b997c23 */ /* 0x000fc20008010865 */
[----:B------:R-:W-:Y:S01]  /*56d0*/  FFMA.FTZ R11, R156, UR42, -R172 ;  /* 0x0000002a9c0b7c23 */ /* 0x000fe200080108ac */
[----:B------:R-:W-:-:S01]  /*56e0*/  FFMA.FTZ R154, R158, UR42, -R101 ;  /* 0x0000002a9e9a7c23 */ /* 0x000fc20008010865 */
[----:B------:R-:W-:Y:S01]  /*56f0*/  FFMA.FTZ R12, R157, UR42, -R172 ;  /* 0x0000002a9d0c7c23 */ /* 0x000fe200080108ac */
[----:B------:R-:W-:-:S01]  /*5700*/  FFMA.FTZ R155, R159, UR42, -R101 ;  /* 0x0000002a9f9b7c23 */ /* 0x000fc20008010865 */
[----:B------:R-:W1:Y:S01]  /*5710*/  MUFU.EX2 R9, R9 ;  /* 0x0000000900097308 */ /* 0x000e620000000800 */
[----:B0-----:R-:W-:-:S01]  /*5720*/  FFMA.FTZ R13, R160, UR42, -R172 ;  /* 0x0000002aa00d7c23 */ /* 0x001fc200080108ac */
[----:B------:R-:W-:Y:S01]  /*5730*/  FFMA.FTZ R156, R162, UR42, -R101 ;  /* 0x0000002aa29c7c23 */ /* 0x000fe20008010865 */
[----:B------:R-:W-:-:S01]  /*5740*/  FFMA.FTZ R14, R161, UR42, -R172 ;  /* 0x0000002aa10e7c23 */ /* 0x000fc200080108ac */
[----:B------:R-:W-:Y:S01]  /*5750*/  FFMA.FTZ R157, R163, UR42, -R101 ;  /* 0x0000002aa39d7c23 */ /* 0x000fe20008010865 */
[----:B------:R-:W-:-:S01]  /*5760*/  FFMA.FTZ R15, R164, UR42, -R172 ;  /* 0x0000002aa40f7c23 */ /* 0x000fc200080108ac */
[----:B------:R-:W-:Y:S01]  /*5770*/  FFMA.FTZ R158, R166, UR42, -R101 ;  /* 0x0000002aa69e7c23 */ /* 0x000fe20008010865 */
[----:B------:R-:W-:-:S01]  /*5780*/  FFMA.FTZ R20, R165, UR42, -R172 ;  /* 0x0000002aa5147c23 */ /* 0x000fc200080108ac */
        /* <DEDUP_REMOVED lines=8> */
[----:B------:R-:W0:Y:S01]  /*5810*/  MUFU.EX2 R152, R152 ;  /* 0x0000009800987308 */ /* 0x000e220000000800 */
[----:B-1----:R-:W-:-:S01]  /*5820*/  FFMA.FTZ R5, R8, R5, R9 ;  /* 0x0000000508057223 */ /* 0x002fc20000010009 */
[--C-:B------:R-:W-:Y:S01]  /*5830*/  FFMA.FTZ R150, R150, UR42, -R101.reuse ;  /* 0x0000002a96967c23 */ /* 0x100fe20008010865 */
[----:B------:R-:W-:-:S01]  /*5840*/  FFMA.FTZ R151, R151, UR42, -R101 ;  /* 0x0000002a97977c23 */ /* 0x000fc20008010865 */
[----:B------:R-:W-:Y:S01]  /*5850*/  FFMA.FTZ R120, R120, UR42, -R172 ;  /* 0x0000002a78787c23 */ /* 0x000fe200080108ac */
[----:B------:R-:W-:-:S01]  /*5860*/  FFMA.FTZ R122, R122, UR42, -R101 ;  /* 0x0000002a7a7a7c23 */ /* 0x000fc20008010865 */
[----:B------:R-:W-:Y:S01]  /*5870*/  FFMA.FTZ R121, R121, UR42, -R172 ;  /* 0x0000002a79797c23 */ /* 0x000fe200080108ac */
[----:B------:R-:W-:-:S01]  /*5880*/  FFMA.FTZ R123, R123, UR42, -R101 ;  /* 0x0000002a7b7b7c23 */ /* 0x000fc20008010865 */
[----:B------:R-:W1:Y:S01]  /*5890*/  MUFU.EX2 R10, R10 ;  /* 0x0000000a000a7308 */ /* 0x000e620000000800 */
[----:B------:R-:W-:-:S01]  /*58a0*/  FFMA.FTZ R124, R124, UR42, -R172 ;  /* 0x0000002a7c7c7c23 */ /* 0x000fc200080108ac */
[----:B------:R-:W-:Y:S01]  /*58b0*/  FFMA.FTZ R126, R126, UR42, -R101 ;  /* 0x0000002a7e7e7c23 */ /* 0x000fe20008010865 */
[----:B------:R-:W-:-:S01]  /*58c0*/  FFMA.FTZ R125, R125, UR42, -R172 ;  /* 0x0000002a7d7d7c23 */ /* 0x000fc200080108ac */
[----:B------:R-:W-:Y:S01]  /*58d0*/  FFMA.FTZ R127, R127, UR42, -R101 ;  /* 0x0000002a7f7f7c23 */ /* 0x000fe20008010865 */
[----:B------:R-:W-:-:S01]  /*58e0*/  FFMA.FTZ R128, R128, UR42, -R172 ;  /* 0x0000002a80807c23 */ /* 0x000fc200080108ac */
[----:B------:R-:W-:Y:S01]  /*58f0*/  FFMA.FTZ R130, R130, UR42, -R101 ;  /* 0x0000002a82827c23 */ /* 0x000fe20008010865 */
[----:B------:R-:W-:-:S01]  /*5900*/  FFMA.FTZ R129, R129, UR42, -R172 ;  /* 0x0000002a81817c23 */ /* 0x000fc200080108ac */
[----:B------:R-:W2:Y:S01]  /*5910*/  MUFU.EX2 R153, R153 ;  /* 0x0000009900997308 */ /* 0x000ea20000000800 */
[----:B0-----:R-:W-:-:S01]  /*5920*/  FFMA.FTZ R6, R7, R6, R152 ;  /* 0x0000000607067223 */ /* 0x001fc20000010098 */
[----:B------:R-:W-:Y:S01]  /*5930*/  FFMA.FTZ R131, R131, UR42, -R101 ;  /* 0x0000002a83837c23 */ /* 0x000fe20008010865 */
[----:B------:R-:W-:-:S01]  /*5940*/  FFMA.FTZ R132, R132, UR42, -R172 ;  /* 0x0000002a84847c23 */ /* 0x000fc200080108ac */
[----:B------:R-:W-:Y:S01]  /*5950*/  FFMA.FTZ R134, R134, UR42, -R101 ;  /* 0x0000002a86867c23 */ /* 0x000fe20008010865 */
[----:B------:R-:W-:-:S01]  /*5960*/  FFMA.FTZ R133, R133, UR42, -R172 ;  /* 0x0000002a85857c23 */ /* 0x000fc200080108ac */
[----:B------:R-:W-:Y:S01]  /*5970*/  FFMA.FTZ R135, R135, UR42, -R101 ;  /* 0x0000002a87877c23 */ /* 0x000fe20008010865 */
[----:B------:R-:W-:-:S01]  /*5980*/  FFMA.FTZ R104, R104, UR42, -R172 ;  /* 0x0000002a68687c23 */ /* 0x000fc200080108ac */
[----:B------:R-:W0:Y:S01]  /*5990*/  MUFU.EX2 R11, R11 ;  /* 0x0000000b000b7308 */ /* 0x000e220000000800 */
[----:B-1----:R-:W-:-:S01]  /*59a0*/  FADD.FTZ R160, R10, R5 ;  /* 0x000000050aa07221 */ /* 0x002fc20000010000 */
[----:B------:R-:W-:Y:S01]  /*59b0*/  FFMA.FTZ R106, R106, UR42, -R101 ;  /* 0x0000002a6a6a7c23 */ /* 0x000fe20008010865 */
[----:B------:R-:W-:-:S01]  /*59c0*/  FFMA.FTZ R105, R105, UR42, -R172 ;  /* 0x0000002a69697c23 */ /* 0x000fc200080108ac */
[----:B------:R-:W-:Y:S01]  /*59d0*/  FFMA.FTZ R107, R107, UR42, -R101 ;  /* 0x0000002a6b6b7c23 */ /* 0x000fe20008010865 */
[----:B------:R-:W-:-:S01]  /*59e0*/  FFMA.FTZ R108, R108, UR42, -R172 ;  /* 0x0000002a6c6c7c23 */ /* 0x000fc200080108ac */
[----:B------:R-:W-:Y:S01]  /*59f0*/  FFMA.FTZ R110, R110, UR42, -R101 ;  /* 0x0000002a6e6e7c23 */ /* 0x000fe20008010865 */
[----:B------:R-:W-:-:S01]  /*5a00*/  FFMA.FTZ R109, R109, UR42, -R172 ;  /* 0x0000002a6d6d7c23 */ /* 0x000fc200080108ac */
[----:B------:R-:W1:Y:S01]  /*5a10*/  MUFU.EX2 R154, R154 ;  /* 0x0000009a009a7308 */ /* 0x000e620000000800 */
[----:B--2---:R-:W-:-:S01]  /*5a20*/  FADD.FTZ R5, R153, R6 ;  /* 0x0000000699057221 */ /* 0x004fc20000010000 */
[----:B------:R-:W-:Y:S01]  /*5a30*/  FFMA.FTZ R111, R111, UR42, -R101 ;  /* 0x0000002a6f6f7c23 */ /* 0x000fe20008010865 */
[----:B------:R-:W-:-:S01]  /*5a40*/  FFMA.FTZ R112, R112, UR42, -R172 ;  /* 0x0000002a70707c23 */ /* 0x000fc200080108ac */
[----:B------:R-:W-:Y:S01]  /*5a50*/  FFMA.FTZ R114, R114, UR42, -R101 ;  /* 0x0000002a72727c23 */ /* 0x000fe20008010865 */
[----:B------:R-:W-:-:S01]  /*5a60*/  FFMA.FTZ R113, R113, UR42, -R172 ;  /* 0x0000002a71717c23 */ /* 0x000fc200080108ac */
[----:B------:R-:W-:Y:S01]  /*5a70*/  FFMA.FTZ R115, R115, UR42, -R101 ;  /* 0x0000002a73737c23 */ /* 0x000fe20008010865 */
[----:B------:R-:W-:-:S01]  /*5a80*/  FFMA.FTZ R116, R116, UR42, -R172 ;  /* 0x0000002a74747c23 */ /* 0x000fc200080108ac */
[----:B------:R-:W2:Y:S01]  /*5a90*/  MUFU.EX2 R12, R12 ;  /* 0x0000000c000c7308 */ /* 0x000ea20000000800 */
[----:B0-----:R-:W-:-:S01]  /*5aa0*/  FADD.FTZ R161, R11, R160 ;  /* 0x000000a00ba17221 */ /* 0x001fc20000010000 */
        /* <DEDUP_REMOVED lines=20> */
[--C-:B------:R-:W-:Y:S01]  /*5bf0*/  FFMA.FTZ R102, R102, UR42, -R101.reuse ;  /* 0x0000002a66667c23 */ /* 0x100fe20008010865 */
[----:B------:R-:W-:-:S01]  /*5c00*/  FFMA.FTZ R101, R103, UR42, -R101 ;  /* 0x0000002a67657c23 */ /* 0x000fc20008010865 */
[----:B------:R-:W2:Y:S01]  /*5c10*/  MUFU.EX2 R156, R156 ;  /* 0x0000009c009c7308 */ /* 0x000ea20000000800 */
[----:B0-----:R-:W-:-:S07]  /*5c20*/  FADD.FTZ R5, R155, R6 ;  /* 0x000000069b057221 */ /* 0x001fce0000010000 */
[----:B------:R-:W0:Y:S01]  /*5c30*/  MUFU.EX2 R14, R14 ;  /* 0x0000000e000e7308 */ /* 0x000e220000000800 */
[----:B-1----:R-:W-:-:S07]  /*5c40*/  FADD.FTZ R161, R13, R160 ;  /* 0x000000a00da17221 */ /* 0x002fce0000010000 */
[----:B------:R-:W1:Y:S01]  /*5c50*/  MUFU.EX2 R157, R157 ;  /* 0x0000009d009d7308 */ /* 0x000e620000000800 */
[----:B--2---:R-:W-:-:S07]  /*5c60*/  FADD.FTZ R6, R156, R5 ;  /* 0x000000059c067221 */ /* 0x004fce0000010000 */
        /* <DEDUP_REMOVED lines=102> */
[----:B------:R-:W-:Y:S01]  /*62d0*/  MUFU.EX2 R119, R119 ;  /* 0x0000007700777308 */ /* 0x000fe20000000800 */
[----:B0-----:R-:W-:-:S07]  /*62e0*/  FADD.FTZ R160, R118, R161 ;  /* 0x000000a176a07221 */ /* 0x001fce0000010000 */
[----:B------:R-:W0:Y:S01]  /*62f0*/  MUFU.EX2 R88, R88 ;  /* 0x0000005800587308 */ /* 0x000e220000000800 */
[----:B-1----:R-:W-:-:S07]  /*6300*/  FADD.FTZ R5, R117, R6 ;  /* 0x0000000675057221 */ /* 0x002fce0000010000 */
[----:B------:R-:W-:Y:S08]  /*6310*/  MUFU.EX2 R90, R90 ;  /* 0x0000005a005a7308 */ /* 0x000ff00000000800 */
[----:B------:R-:W1:Y:S01]  /*6320*/  MUFU.EX2 R89, R89 ;  /* 0x0000005900597308 */ /* 0x000e620000000800 */
[----:B0-----:R-:W-:-:S07]  /*6330*/  FADD.FTZ R6, R88, R5 ;  /* 0x0000000558067221 */ /* 0x001fce0000010000 */
[----:B------:R-:W-:Y:S08]  /*6340*/  MUFU.EX2 R91, R91 ;  /* 0x0000005b005b7308 */ /* 0x000ff00000000800 */
[----:B------:R-:W0:Y:S01]  /*6350*/  MUFU.EX2 R92, R92 ;  /* 0x0000005c005c7308 */ /* 0x000e220000000800 */
[----:B-1----:R-:W-:-:S07]  /*6360*/  FADD.FTZ R5, R89, R6 ;  /* 0x0000000659057221 */ /* 0x002fce0000010000 */
[----:B------:R-:W-:Y:S08]  /*6370*/  MUFU.EX2 R163, R94 ;  /* 0x0000005e00a37308 */ /* 0x000ff00000000800 */
[----:B------:R-:W1:Y:S01]  /*6380*/  MUFU.EX2 R93, R93 ;  /* 0x0000005d005d7308 */ /* 0x000e620000000800 */
[----:B0-----:R-:W-:-:S07]  /*6390*/  FADD.FTZ R6, R92, R5 ;  /* 0x000000055c067221 */ /* 0x001fce0000010000 */
[----:B------:R0:W-:Y:S08]  /*63a0*/  MUFU.EX2 R162, R95 ;  /* 0x0000005f00a27308 */ /* 0x0001f00000000800 */
[----:B------:R-:W2:Y:S01]  /*63b0*/  MUFU.EX2 R96, R96 ;  /* 0x0000006000607308 */ /* 0x000ea20000000800 */
[----:B0-----:R-:W-:-:S01]  /*63c0*/  FADD.FTZ R95, R119, R160 ;  /* 0x000000a0775f7221 */ /* 0x001fc20000010000 */
[----:B-1----:R-:W-:-:S06]  /*63d0*/  FADD.FTZ R5, R93, R6 ;  /* 0x000000065d057221 */ /* 0x002fcc0000010000 */
[----:B------:R0:W1:Y:S08]  /*63e0*/  MUFU.EX2 R94, R98 ;  /* 0x00000062005e7308 */ /* 0x0000700000000800 */
[----:B------:R-:W3:Y:S01]  /*63f0*/  MUFU.EX2 R97, R97 ;  /* 0x0000006100617308 */ /* 0x000ee20000000800 */
[----:B0-----:R-:W-:-:S01]  /*6400*/  FADD.FTZ R98, R90, R95 ;  /* 0x0000005f5a627221 */ /* 0x001fc20000010000 */
[----:B--2---:R-:W-:-:S03]  /*6410*/  FADD.FTZ R6, R96, R5 ;  /* 0x0000000560067221 */ /* 0x004fc60000010000 */
[----:B------:R-:W-:-:S03]  /*6420*/  FADD.FTZ R98, R91, R98 ;  /* 0x000000625b627221 */ /* 0x000fc60000010000 */
[----:B------:R-:W0:Y:S01]  /*6430*/  MUFU.EX2 R164, R99 ;  /* 0x0000006300a47308 */ /* 0x000e220000000800 */
[----:B------:R-:W-:-:S04]  /*6440*/  FADD.FTZ R98, R163, R98 ;  /* 0x00000062a3627221 */ /* 0x000fc80000010000 */
[----:B------:R-:W-:-:S03]  /*6450*/  FADD.FTZ R95, R162, R98 ;  /* 0x00000062a25f7221 */ /* 0x000fc60000010000 */
[----:B------:R-:W2:Y:S01]  /*6460*/  MUFU.EX2 R100, R100 ;  /* 0x0000006400647308 */ /* 0x000ea20000000800 */
[----:B-1----:R-:W-:-:S01]  /*6470*/  FADD.FTZ R95, R94, R95 ;  /* 0x0000005f5e5f7221 */ /* 0x002fc20000010000 */
[----:B---3--:R-:W-:-:S06]  /*6480*/  FADD.FTZ R5, R97, R6 ;  /* 0x0000000661057221 */ /* 0x008fcc0000010000 */
[----:B------:R-:W1:Y:S01]  /*6490*/  MUFU.EX2 R102, R102 ;  /* 0x0000006600667308 */ /* 0x000e620000000800 */
[----:B0-----:R-:W-:-:S07]  /*64a0*/  FADD.FTZ R95, R164, R95 ;  /* 0x0000005fa45f7221 */ /* 0x001fce0000010000 */
[----:B------:R-:W0:Y:S01]  /*64b0*/  MUFU.EX2 R149, R149 ;  /* 0x0000009500957308 */ /* 0x000e220000000800 */
[----:B--2---:R-:W-:-:S07]  /*64c0*/  FADD.FTZ R6, R100, R5 ;  /* 0x0000000564067221 */ /* 0x004fce0000010000 */
[----:B------:R-:W2:Y:S01]  /*64d0*/  MUFU.EX2 R101, R101 ;  /* 0x0000006500657308 */ /* 0x000ea20000000800 */
[----:B-1----:R-:W-:-:S01]  /*64e0*/  FADD.FTZ R95, R102, R95 ;  /* 0x0000005f665f7221 */ /* 0x002fc20000010000 */
[----:B0-----:R-:W-:-:S03]  /*64f0*/  FADD.FTZ R5, R149, R6 ;  /* 0x0000000695057221 */ /* 0x001fc60000010000 */
[----:B--2---:R-:W-:Y:S01]  /*6500*/  FADD.FTZ R6, R101, R95 ;  /* 0x0000005f65067221 */ /* 0x004fe20000010000 */
[----:B------:R-:W-:Y:S06]  /*6510*/  @!P0 BRA `(.L_x_24) ;  /* 0x0000000000048947 */ /* 0x000fec0003800000 */
[----:B------:R-:W-:Y:S01]  /*6520*/  BPT.TRAP 0x1 ;  /* 0x000000040000795c */ /* 0x000fe20000300000 */
.L_x_24:
[----:B------:R-:W-:Y:S01]  /*6530*/  ULEA UR6, UR28, UR41, 0x3 ;  /* 0x000000291c067291 */ /* 0x000fe2000f8e183f */
[----:B------:R-:W-:Y:S01]  /*6540*/  ISETP.LT.AND P1, PT, RZ, UR50, PT ;  /* 0x00000032ff007c0c */ /* 0x000fe2000bf21270 */
[----:B------:R-:W-:Y:S01]  /*6550*/  UIADD3 UR7, UR50, -0x1, URZ ;  /* 0xffffffff32077890 */ /* 0x000fe2000fffe03f */
[----:B------:R-:W-:Y:S01]  /*6560*/  F2FP.SATFINITE.E4M3.F32.PACK_AB_MERGE_C R11, R12, R11, RZ ;  /* 0x0000000b0c0b723e */ /* 0x000fe200048070ff */
[----:B------:R-:W-:Y:S01]  /*6570*/  UIADD3 UR6, UR6, 0x22860, URZ ;  /* 0x0002286006067890 */ /* 0x000fe2000fffe03f */
[----:B------:R-:W-:Y:S01]  /*6580*/  F2FP.SATFINITE.E4M3.F32.PACK_AB_MERGE_C R92, R93, R92, RZ ;  /* 0x0000005c5d5c723e */ /* 0x000fe200048070ff */
[----:B------:R-:W-:Y:S01]  /*6590*/  UMOV UR29, UR45 ;  /* 0x0000002d001d7c82 */ /* 0x000fe20008000000 */
[----:B------:R-:W-:Y:S01]  /*65a0*/  F2FP.SATFINITE.E4M3.F32.PACK_AB_MERGE_C R154, R155, R154, RZ ;  /* 0x0000009a9b9a723e */ /* 0x000fe200048070ff */
[----:B------:R-:W-:Y:S01]  /*65b0*/  UPRMT UR6, UR39, 0x654, UR6 ;  /* 0x0000065427067896 */ /* 0x000fe20008000006 */
[----:B------:R-:W-:Y:S01]  /*65c0*/  F2FP.SATFINITE.E4M3.F32.PACK_AB_MERGE_C R15, R20, R15, RZ ;  /* 0x0000000f140f723e */ /* 0x000fe200048070ff */
[----:B------:R-:W-:Y:S01]  /*65d0*/  UMOV UR50, UR7 ;  /* 0x0000000700327c82 */ /* 0x000fe20008000000 */
[----:B------:R-:W-:Y:S01]  /*65e0*/  F2FP.SATFINITE.E4M3.F32.PACK_AB_MERGE_C R158, R159, R158, RZ ;  /* 0x0000009e9f9e723e */ /* 0x000fe200048070ff */
[----:B------:R-:W-:Y:S01]  /*65f0*/  UMOV UR28, UR44 ;  /* 0x0000002c001c7c82 */ /* 0x000fe20008000000 */
[----:B------:R-:W-:Y:S01]  /*6600*/  F2FP.SATFINITE.E4M3.F32.PACK_AB_MERGE_C R137, R140, R137, RZ ;  /* 0x000000898c89723e */ /* 0x000fe200048070ff */
[----:B------:R-:W-:Y:S01]  /*6610*/  FMUL.FTZ R24, R24, R8 ;  /* 0x0000000818187220 */ /* 0x000fe20000410000 */
[----:B------:R-:W-:Y:S01]  /*6620*/  F2FP.SATFINITE.E4M3.F32.PACK_AB_MERGE_C R142, R143, R142, RZ ;  /* 0x0000008e8f8e723e */ /* 0x000fe200048070ff */
[----:B------:R-:W-:Y:S01]  /*6630*/  FMUL.FTZ R25, R25, R8 ;  /* 0x0000000819197220 */ /* 0x000fe20000410000 */
[----:B------:R-:W-:Y:S01]  /*6640*/  F2FP.SATFINITE.E4M3.F32.PACK_AB_MERGE_C R145, R148, R145, RZ ;  /* 0x000000919491723e */ /* 0x000fe200048070ff */
[----:B------:R-:W-:Y:S01]  /*6650*/  SYNCS.ARRIVE.TRANS64.RED.A1T0 RZ, [UR6], RZ ;  /* 0x000000ffffff79a7 */ /* 0x000fe20008100406 */
[----:B------:R-:W-:Y:S01]  /*6660*/  F2FP.SATFINITE.E4M3.F32.PACK_AB_MERGE_C R150, R151, R150, RZ ;  /* 0x000000969796723e */ /* 0x000fe200048070ff */
[----:B------:R-:W-:Y:S01]  /*6670*/  FMUL.FTZ R28, R28, R8 ;  /* 0x000000081c1c7220 */ /* 0x000fe20000410000 */
        /* <DEDUP_REMOVED lines=15> */
[-C--:B------:R-:W-:Y:S01]  /*6770*/  FMUL.FTZ R44, R44, R8.reuse ;  /* 0x000000082c2c7220 */ /* 0x080fe20000410000 */
[----:B------:R-:W-:Y:S01]  /*6780*/  F2FP.SATFINITE.E4M3.F32.PACK_AB_MERGE_C R12, R162, R163, RZ ;  /* 0x000000a3a20c723e */ /* 0x000fe200048070ff */
[----:B------:R-:W-:Y:S01]  /*6790*/  FMUL.FTZ R45, R45, R8 ;  /* 0x000000082d2d7220 */ /* 0x000fe20000410000 */
[----:B------:R-:W-:Y:S01]  /*67a0*/  F2FP.SATFINITE.E4M3.F32.PACK_AB_MERGE_C R100, R149, R100, RZ ;  /* 0x000000649564723e */ /* 0x000fe200048070ff */
[----:B------:R-:W-:Y:S01]  /*67b0*/  FMUL.FTZ R48, R48, R8 ;  /* 0x0000000830307220 */ /* 0x000fe20000410000 */
[----:B------:R-:W-:Y:S01]  /*67c0*/  F2FP.SATFINITE.E4M3.F32.PACK_AB_MERGE_C R93, R101, R102, RZ ;  /* 0x00000066655d723e */ /* 0x000fe200048070ff */
[-C--:B------:R-:W-:Y:S01]  /*67d0*/  FMUL.FTZ R49, R49, R8.reuse ;  /* 0x0000000831317220 */ /* 0x080fe20000410000 */
        /* <DEDUP_REMOVED lines=17> */
[----:B------:R-:W-:Y:S01]  /*68f0*/  FMUL.FTZ R85, R85, R8 ;  /* 0x0000000855557220 */ /* 0x000fe20000410000 */
        /* <DEDUP_REMOVED lines=32> */
[----:B------:R-:W-:Y:S01]  /*6b00*/  F2FP.SATFINITE.E4M3.F32.PACK_AB_MERGE_C R172, R10, R9, R11 ;  /* 0x000000090aac723e */ /* 0x000fe2000480700b */
[----:B------:R-:W-:Y:S01]  /*6b10*/  IMAD.MOV.U32 R8, RZ, RZ, R3 ;  /* 0x000000ffff087224 */ /* 0x000fe200078e0003 */
[----:B------:R-:W-:Y:S01]  /*6b20*/  F2FP.SATFINITE.E4M3.F32.PACK_AB_MERGE_C R173, R153, R152, R154 ;  /* 0x0000009899ad723e */ /* 0x000fe2000480709a */
[----:B------:R-:W-:Y:S01]  /*6b30*/  IMAD.MOV.U32 R7, RZ, RZ, R4 ;  /* 0x000000ffff077224 */ /* 0x000fe200078e0004 */
[----:B------:R-:W-:-:S02]  /*6b40*/  F2FP.SATFINITE.E4M3.F32.PACK_AB_MERGE_C R174, R14, R13, R15 ;  /* 0x0000000d0eae723e */ /* 0x000fc4000480700f */
[----:B------:R-:W-:Y:S02]  /*6b50*/  F2FP.SATFINITE.E4M3.F32.PACK_AB_MERGE_C R175, R157, R156, R158 ;  /* 0x0000009c9daf723e */ /* 0x000fe4000480709e */
[----:B------:R-:W-:Y:S02]  /*6b60*/  F2FP.SATFINITE.E4M3.F32.PACK_AB_MERGE_C R176, R136, R21, R137 ;  /* 0x0000001588b0723e */ /* 0x000fe40004807089 */
[----:B------:R-:W-:Y:S02]  /*6b70*/  F2FP.SATFINITE.E4M3.F32.PACK_AB_MERGE_C R177, R139, R138, R142 ;  /* 0x0000008a8bb1723e */ /* 0x000fe4000480708e */
[----:B------:R-:W-:Y:S02]  /*6b80*/  F2FP.SATFINITE.E4M3.F32.PACK_AB_MERGE_C R178, R144, R141, R145 ;  /* 0x0000008d90b2723e */ /* 0x000fe40004807091 */
[----:B------:R-:W-:Y:S02]  /*6b90*/  F2FP.SATFINITE.E4M3.F32.PACK_AB_MERGE_C R179, R147, R146, R150 ;  /* 0x0000009293b3723e */ /* 0x000fe40004807096 */
        /* <DEDUP_REMOVED lines=11> */
[----:B------:R-:W-:Y:S01]  /*6c50*/  F2FP.SATFINITE.E4M3.F32.PACK_AB_MERGE_C R191, R164, R94, R93 ;  /* 0x0000005ea4bf723e */ /* 0x000fe2000480705d */
[----:B------:R-:W-:Y:S06]  /*6c60*/  @P1 BRA `(.L_x_25) ;  /* 0xffffffd400d01947 */ /* 0x000fec000383ffff */
.L_x_14:
[----:B------:R-:W-:Y:S06]  /*6c70*/  BAR.ARV 0x8, 0x180 ;  /* 0x0206000000007b1d */ /* 0x000fec0000002000 */
[----:B------:R-:W-:Y:S05]  /*6c80*/  @!P0 BRA `(.L_x_26) ;  /* 0x0000000000048947 */ /* 0x000fea0003800000 */
[----:B------:R-:W-:Y:S01]  /*6c90*/  BPT.TRAP 0x1 ;  /* 0x000000040000795c */ /* 0x000fe20000300000 */
.L_x_26:
[----:B------:R-:W-:Y:S01]  /*6ca0*/  ULEA UR4, UR44, UR41, 0x3 ;  /* 0x000000292c047291 */ /* 0x000fe2000f8e183f */
[----:B------:R-:W-:-:S05]  /*6cb0*/  IMAD.U32 R0, RZ, RZ, UR45 ;  /* 0x0000002dff007e24 */ /* 0x000fca000f8e00ff */
[----:B------:R-:W-:-:S04]  /*6cc0*/  SHF.L.U32 R0, R0, 0x1f, RZ ;  /* 0x0000001f00007819 */ /* 0x000fc800000006ff */
[----:B------:R0:W1:Y:S01]  /*6cd0*/  SYNCS.PHASECHK.TRANS64.TRYWAIT P1, [UR4+0x22850], R0 ;  /* 0x02285000ff0075a7 */ /* 0x0000620008020144 */
[----:B------:R-:W-:Y:S05]  /*6ce0*/  @!P0 BRA `(.L_x_27) ;  /* 0x0000000000048947 */ /* 0x000fea0003800000 */
[----:B------:R-:W-:Y:S01]  /*6cf0*/  BPT.TRAP 0x1 ;  /* 0x000000040000795c */ /* 0x000fe20000300000 */
.L_x_27:
[----:B-1----:R-:W-:Y:S05]  /*6d00*/  @P1 BRA `(.L_x_28) ;  /* 0x0000000000081947 */ /* 0x002fea0003800000 */
[----:B------:R-:W1:Y:S02]  /*6d10*/  SYNCS.PHASECHK.TRANS64.TRYWAIT P1, [UR4+0x22850], R0 ;  /* 0x02285000ff0075a7 */ /* 0x000e640008020144 */
[----:B-1----:R-:W-:Y:S05]  /*6d20*/  @!P1 BRA `(.L_x_29) ;  /* 0x0000007800449947 */ /* 0x002fea0003800000 */
.L_x_28:
[----:B------:R-:W-:Y:S01]  /*6d30*/  UIADD3 UR5, UR41, 0x400, URZ ;  /* 0x0000040029057890 */ /* 0x000fe2000fffe03f */
[----:B------:R-:W-:Y:S01]  /*6d40*/  WARPGROUP.ARRIVE ;  /* 0x00000000000079c5 */ /* 0x000fe20000000000 */
[----:B------:R-:W-:Y:S01]  /*6d50*/  UMOV UR7, 0xc0000010 ;  /* 0xc000001000077882 */ /* 0x000fe20000000000 */
[----:B-1----:R-:W-:Y:S01]  /*6d60*/  IMAD.MOV.U32 R7, RZ, RZ, 0x3f800000 ;  /* 0x3f800000ff077424 */ /* 0x002fe200078e00ff */
        /* <DEDUP_REMOVED lines=11> */
[----:B------:R-:W-:Y:S02]  /*6e20*/  ULDC.64 UR6, c[0x0][0x9a0] ;  /* 0x0002680000067ab9 */ /* 0x000fe40000000a00 */
[----:B------:R-:W-:-:S04]  /*6e30*/  UISETP.NE.U32.AND UP0, UPT, UR6, URZ, UPT ;  /* 0x0000003f0600728c */ /* 0x000fc8000bf05070 */
[----:B------:R-:W-:-:S06]  /*6e40*/  UISETP.NE.AND.EX UP0, UPT, UR7, URZ, UPT, UP0 ;  /* 0x0000003f0700728c */ /* 0x000fcc000bf05300 */
[----:B------:R-:W-:-:S05]  /*6e50*/  PLOP3.LUT P1, PT, PT, PT, UP0, 0x80, 0x0 ;  /* 0x000000000000781c */ /* 0x000fca0003f2f008 */
[----:B------:R-:W-:Y:S01]  /*6e60*/  @UP0 USHF.R.S32.HI UR10, URZ, 0x1f, UR38 ;  /* 0x0000001f3f0a0899 */ /* 0x000fe20008011426 */
[----:B------:R-:W-:Y:S01]  /*6e70*/  @UP0 ULDC.64 UR12, c[0x0][0x9c8] ;  /* 0x00027200000c0ab9 */ /* 0x000fe20000000a00 */
[----:B------:R-:W-:Y:S02]  /*6e80*/  @UP0 UIADD3 UR8, -UR38, URZ, URZ ;  /* 0x0000003f26080290 */ /* 0x000fe4000fffe13f */
[----:B------:R-:W-:Y:S01]  /*6e90*/  @UP0 UIMAD UR10, UR10, UR12, URZ ;  /* 0x0000000c0a0a02a4 */ /* 0x000fe2000f8e023f */
[----:B------:R-:W-:Y:S02]  /*6ea0*/  @UP0 ULDC UR9, c[0x0][0xc44] ;  /* 0x0003110000090ab9 */ /* 0x000fe40000000800 */
[----:B------:R-:W-:Y:S02]  /*6eb0*/  @UP0 UIMAD UR11, UR9, UR8, UR37 ;  /* 0x00000008090b02a4 */ /* 0x000fe4000f8e0225 */
[----:B------:R-:W-:Y:S02]  /*6ec0*/  @UP0 UIMAD.WIDE.U32 UR8, UR38, UR12, URZ ;  /* 0x0000000c260802a5 */ /* 0x000fe4000f8e003f */
[----:B------:R-:W-:-:S02]  /*6ed0*/  @UP0 UIMAD UR10, UR38, UR13, UR10 ;  /* 0x0000000d260a02a4 */ /* 0x000fc4000f8e020a */
[----:B------:R-:W-:Y:S02]  /*6ee0*/  @UP0 USHF.R.S32.HI UR14, URZ, 0x1f, UR11 ;  /* 0x0000001f3f0e0899 */ /* 0x000fe4000801140b */
[----:B------:R-:W-:Y:S01]  /*6ef0*/  @UP0 UIADD3 UR9, UR9, UR10, URZ ;  /* 0x0000000a09090290 */ /* 0x000fe2000fffe03f */
[----:B------:R-:W-:Y:S02]  /*6f00*/  @UP0 ULDC.64 UR12, c[0x0][0x9d0] ;  /* 0x00027400000c0ab9 */ /* 0x000fe40000000a00 */
[----:B------:R-:W-:Y:S02]  /*6f10*/  @UP0 UIMAD UR10, UR14, UR12, URZ ;  /* 0x0000000c0e0a02a4 */ /* 0x000fe4000f8e023f */
[----:B------:R-:W-:Y:S02]  /*6f20*/  @UP0 UIMAD.WIDE.U32 UR8, UR11, UR12, UR8 ;  /* 0x0000000c0b0802a5 */ /* 0x000fe4000f8e0008 */
[----:B------:R-:W-:Y:S02]  /*6f30*/  @UP0 UIMAD UR10, UR11, UR13, UR10 ;  /* 0x0000000d0b0a02a4 */ /* 0x000fe4000f8e020a */
[----:B------:R-:W-:-:S02]  /*6f40*/  @UP0 ULEA UR6, UP1, UR8, UR6, 0x2 ;  /* 0x0000000608060291 */ /* 0x000fc4000f82103f */
[----:B------:R-:W-:-:S04]  /*6f50*/  @UP0 UIADD3 UR9, UR9, UR10, URZ ;  /* 0x0000000a09090290 */ /* 0x000fc8000fffe03f */
[----:B------:R-:W-:Y:S01]  /*6f60*/  IMAD.U32 R8, RZ, RZ, UR6 ;  /* 0x00000006ff087e24 */ /* 0x000fe2000f8e00ff */
[----:B------:R-:W-:Y:S02]  /*6f70*/  @UP0 ULEA.HI.X UR7, UR8, UR7, UR9, 0x2, UP1 ;  /* 0x0000000708070291 */ /* 0x000fe400088f1409 */
[----:B------:R-:W-:-:S04]  /*6f80*/  UIADD3 UR6, UR5, 0x200, URZ ;  /* 0x0000020005067890 */ /* 0x000fc8000fffe03f */
[----:B------:R-:W-:Y:S01]  /*6f90*/  IMAD.U32 R9, RZ, RZ, UR7 ;  /* 0x00000007ff097e24 */ /* 0x000fe2000f8e00ff */
[----:B------:R-:W-:-:S04]  /*6fa0*/  UMOV UR7, 0xc0000010 ;  /* 0xc000001000077882 */ /* 0x000fc80000000000 */
[----:B------:R1:W2:Y:S01]  /*6fb0*/  @P1 LDG.E R7, desc[UR48][R8.64] ;  /* 0x0000003008071981 */ /* 0x0002a2000c1e1900 */
[----:B------:R-:W-:Y:S02]  /*6fc0*/  WARPGROUP.DEPBAR.LE gsb0, 0x0 ;  /* 0x00008000000079c5 */ /* 0x000fe40000010000 */
[----:B------:R-:W-:-:S06]  /*6fd0*/  WARPGROUP.ARRIVE ;  /* 0x00000000000079c5 */ /* 0x000fcc0000000000 */
[----:B------:R-:W-:Y:S01]  /*6fe0*/  QGMMA.64x128x32.F32.E4M3.E4M3 R24, R180, gdesc[UR4], R24, gsb0 ;  /* 0x01e00004b4187df3 */ /* 0x000fe20008000818 */
[----:B------:R-:W-:Y:S01]  /*6ff0*/  UIADD3 UR6, UR5, 0x300, URZ ;  /* 0x0000030005067890 */ /* 0x000fe2000fffe03f */
[----:B------:R-:W-:Y:S01]  /*7000*/  UMOV UR7, 0xc0000010 ;  /* 0xc000001000077882 */ /* 0x000fe20000000000 */
[----:B0-----:R-:W0:Y:S04]  /*7010*/  SHFL.BFLY PT, R0, R5, 0x2, 0x1f ;  /* 0x0c401f0005007f89 */ /* 0x001e2800000e0000 */
[----:B------:R-:W3:Y:S01]  /*7020*/  SHFL.BFLY PT, R11, R6, 0x2, 0x1f ;  /* 0x0c401f00060b7f89 */ /* 0x000ee200000e0000 */
[----:B------:R-:W-:Y:S02]  /*7030*/  WARPGROUP.DEPBAR.LE gsb0, 0x0 ;  /* 0x00008000000079c5 */ /* 0x000fe40000010000 */
[----:B------:R-:W-:-:S06]  /*7040*/  WARPGROUP.ARRIVE ;  /* 0x00000000000079c5 */ /* 0x000fcc0000000000 */
[----:B------:R-:W-:Y:S01]  /*7050*/  QGMMA.64x128x32.F32.E4M3.E4M3 R24, R184, gdesc[UR4], R24, gsb0 ;  /* 0x01e00004b8187df3 */ /* 0x000fe20008000818 */
[----:B------:R-:W-:Y:S01]  /*7060*/  UIADD3 UR6, UR5, 0x400, URZ ;  /* 0x0000040005067890 */ /* 0x000fe2000fffe03f */
[----:B------:R-:W-:Y:S01]  /*7070*/  UMOV UR7, 0xc0000010 ;  /* 0xc000001000077882 */ /* 0x000fe20000000000 */
[----:B0-----:R-:W-:-:S01]  /*7080*/  FADD.FTZ R0, R0, R5 ;  /* 0x0000000500007221 */ /* 0x001fc20000010000 */
[----:B---3--:R-:W-:-:S04]  /*7090*/  FADD.FTZ R11, R11, R6 ;  /* 0x000000060b0b7221 */ /* 0x008fc80000010000 */
[----:B-1----:R-:W0:Y:S04]  /*70a0*/  SHFL.BFLY PT, R9, R0, 0x1, 0x1f ;  /* 0x0c201f0000097f89 */ /* 0x002e2800000e0000 */
[----:B------:R-:W1:Y:S01]  /*70b0*/  SHFL.BFLY PT, R8, R11, 0x1, 0x1f ;  /* 0x0c201f000b087f89 */ /* 0x000e6200000e0000 */
[----:B------:R-:W-:Y:S02]  /*70c0*/  IMAD.MOV.U32 R6, RZ, RZ, RZ ;  /* 0x000000ffff067224 */ /* 0x000fe400078e00ff */
[----:B0-----:R-:W-:Y:S01]  /*70d0*/  FADD.FTZ R9, R0, R9 ;  /* 0x0000000900097221 */ /* 0x001fe20000010000 */
[----:B-1----:R-:W-:-:S04]  /*70e0*/  FADD.FTZ R13, R11, R8 ;  /* 0x000000080b0d7221 */ /* 0x002fc80000010000 */
[C---:B------:R-:W-:Y:S01]  /*70f0*/  FSETP.NE.FTZ.AND P1, PT, R9.reuse, RZ, PT ;  /* 0x000000ff0900720b */ /* 0x040fe20003f35000 */
[----:B------:R-:W-:Y:S01]  /*7100*/  FMUL.FTZ R12, R9, 0.00390625 ;  /* 0x3b800000090c7820 */ /* 0x000fe20000410000 */
[----:B------:R-:W-:-:S04]  /*7110*/  FMUL.FTZ R14, R13, 0.00390625 ;  /* 0x3b8000000d0e7820 */ /* 0x000fc80000410000 */
[----:B------:R-:W-:Y:S02]  /*7120*/  FSETP.NE.FTZ.AND P2, PT, R12, RZ, PT ;  /* 0x000000ff0c00720b */ /* 0x000fe40003f55000 */
[----:B------:R-:W-:-:S05]  /*7130*/  FSETP.NE.FTZ.AND P3, PT, R14, RZ, PT ;  /* 0x000000ff0e00720b */ /* 0x000fca0003f75000 */
[----:B------:R-:W-:Y:S01]  /*7140*/  @P1 MUFU.RCP R6, R9 ;  /* 0x0000000900061308 */ /* 0x000fe20000001000 */
[----:B------:R-:W-:Y:S01]  /*7150*/  FSETP.NE.FTZ.AND P1, PT, R13, RZ, PT ;  /* 0x000000ff0d00720b */ /* 0x000fe20003f35000 */
[----:B------:R-:W-:Y:S01]  /*7160*/  IMAD.MOV.U32 R10, RZ, RZ, RZ ;  /* 0x000000ffff0a7224 */ /* 0x000fe200078e00ff */
[----:B------:R-:W-:Y:S02]  /*7170*/  WARPGROUP.DEPBAR.LE gsb0, 0x0 ;  /* 0x00008000000079c5 */ /* 0x000fe40000010000 */
[----:B------:R-:W-:-:S06]  /*7180*/  WARPGROUP.ARRIVE ;  /* 0x00000000000079c5 */ /* 0x000fcc0000000000 */
[----:B------:R-:W-:Y:S01]  /*7190*/  QGMMA.64x128x32.F32.E4M3.E4M3 R24, R188, gdesc[UR4], R24, gsb0 ;  /* 0x01e00004bc187df3 */ /* 0x000fe20008000818 */
[----:B------:R-:W0:Y:S08]  /*71a0*/  @P2 MUFU.LG2 R8, R12 ;  /* 0x0000000c00082308 */ /* 0x000e300000000c00 */
[----:B------:R-:W1:Y:S08]  /*71b0*/  @P3 MUFU.LG2 R11, R14 ;  /* 0x0000000e000b3308 */ /* 0x000e700000000c00 */
[----:B------:R2:W3:Y:S01]  /*71c0*/  @P1 MUFU.RCP R10, R13 ;  /* 0x0000000d000a1308 */ /* 0x0004e20000001000 */
[----:B------:R-:W-:-:S02]  /*71d0*/  IMAD.U32 R15, RZ, RZ, UR42 ;  /* 0x0000002aff0f7e24 */ /* 0x000fc4000f8e00ff */
[----:B------:R-:W-:Y:S02]  /*71e0*/  IMAD.U32 R20, RZ, RZ, UR42 ;  /* 0x0000002aff147e24 */ /* 0x000fe4000f8e00ff */
[----:B0-----:R-:W-:Y:S01]  /*71f0*/  @P2 FMUL.FTZ R8, R8, 0.69314718246459960938 ;  /* 0x3f31721808082820 */ /* 0x001fe20000410000 */
[----:B------:R-:W-:Y:S01]  /*7200*/  @P2 FMUL.FTZ R9, R15, 0.69314718246459960938 ;  /* 0x3f3172180f092820 */ /* 0x000fe20000410000 */
[----:B------:R-:W-:Y:S01]  /*7210*/  @P3 FMUL.FTZ R15, R20, 0.69314718246459960938 ;  /* 0x3f317218140f3820 */ /* 0x000fe20000410000 */
[----:B-1----:R-:W-:Y:S01]  /*7220*/  @P3 FMUL.FTZ R12, R11, 0.69314718246459960938 ;  /* 0x3f3172180b0c3820 */ /* 0x002fe20000410000 */
[----:B------:R-:W-:Y:S01]  /*7230*/  MOV R5, 0xff800000 ;  /* 0xff80000000057802 */ /* 0x000fe20000000f00 */
[----:B------:R-:W-:Y:S02]  /*7240*/  IMAD.MOV.U32 R0, RZ, RZ, -0x800000 ;  /* 0xff800000ff007424 */ /* 0x000fe400078e00ff */
[----:B------:R-:W-:-:S01]  /*7250*/  @P2 FFMA.FTZ R5, R9, R4, R8 ;  /* 0x0000000409052223 */ /* 0x000fc20000010008 */
[----:B------:R-:W-:Y:S01]  /*7260*/  @P3 FFMA.FTZ R0, R15, R3, R12 ;  /* 0x000000030f003223 */ /* 0x000fe2000001000c */
[-C--:B--2---:R-:W-:Y:S01]  /*7270*/  FMUL.FTZ R13, R6, R7.reuse ;  /* 0x00000007060d7220 */ /* 0x084fe20000410000 */
[----:B---3--:R-:W-:Y:S01]  /*7280*/  FMUL.FTZ R88, R10, R7 ;  /* 0x000000070a587220 */ /* 0x008fe20000410000 */
[----:B------:R-:W-:-:S02]  /*7290*/  WARPGROUP.DEPBAR.LE gsb0, 0x0 ;  /* 0x00008000000079c5 */ /* 0x000fc40000010000 */
[----:B------:R-:W-:Y:S05]  /*72a0*/  @!P0 BRA `(.L_x_30) ;  /* 0x0000000000048947 */ /* 0x000fea0003800000 */
[----:B------:R-:W-:Y:S01]  /*72b0*/  BPT.TRAP 0x1 ;  /* 0x000000040000795c */ /* 0x000fe20000300000 */
.L_x_30:
[----:B------:R-:W0:Y:S01]  /*72c0*/  S2R R89, SR_TID.X ;  /* 0x0000000000597919 */ /* 0x000e220000002100 */
[----:B------:R-:W-:Y:S01]  /*72d0*/  ULDC.64 UR6, c[0x4][0x38] ;  /* 0x01000e0000067ab9 */ /* 0x000fe20000000a00 */
[----:B------:R-:W1:Y:S01]  /*72e0*/  S2UR UR5, SR_SWINHI ;  /* 0x00000000000579c3 */ /* 0x000e620000002f00 */
        /* <DEDUP_REMOVED lines=10> */
[----:B------:R-:W-:Y:S01]  /*7390*/  FMUL.FTZ R83, R83, R88 ;  /* 0x0000005853537220 */ /* 0x000fe20000410000 */
[----:B------:R-:W-:Y:S01]  /*73a0*/  ULDC.64 UR8, c[0x0][0xb90] ;  /* 0x0002e40000087ab9 */ /* 0x000fe20000000a00 */
[----:B------:R-:W-:Y:S01]  /*73b0*/  USHF.R.S32.HI UR14, URZ, 0x1f, UR38 ;  /* 0x0000001f3f0e7899 */ /* 0x000fe20008011426 */
[----:B------:R-:W-:Y:S01]  /*73c0*/  ULDC.64 UR10, c[0x0][0xb98] ;  /* 0x0002e600000a7ab9 */ /* 0x000fe20000000a00 */
[----:B0-----:R-:W-:-:S05]  /*73d0*/  IMAD.SHL.U32 R3, R89, 0x4, RZ ;  /* 0x0000000459037824 */ /* 0x001fca00078e00ff */
[----:B------:R-:W-:-:S04]  /*73e0*/  LOP3.LUT R3, R3, 0xc, RZ, 0xc0, !PT ;  /* 0x0000000c03037812 */ /* 0x000fc800078ec0ff */
[----:B------:R-:W-:-:S05]  /*73f0*/  IADD3 R6, P0, R3, UR6, RZ ;  /* 0x0000000603067c10 */ /* 0x000fca000ff1e0ff */
[----:B------:R-:W-:-:S05]  /*7400*/  IMAD.X R7, RZ, RZ, UR7, P0 ;  /* 0x00000007ff077e24 */ /* 0x000fca00080e06ff */
[----:B------:R0:W2:Y:S01]  /*7410*/  LDG.E.CONSTANT R3, desc[UR48][R6.64] ;  /* 0x0000003006037981 */ /* 0x0000a2000c1e9900 */
        /* <DEDUP_REMOVED lines=25> */
[-C--:B0-----:R-:W-:Y:S01]  /*75b0*/  FMUL.FTZ R6, R30, R88.reuse ;  /* 0x000000581e067220 */ /* 0x081fe20000410000 */
[-C--:B------:R-:W-:Y:S01]  /*75c0*/  FMUL.FTZ R7, R26, R88.reuse ;  /* 0x000000581a077220 */ /* 0x080fe20000410000 */
[-C--:B------:R-:W-:Y:S01]  /*75d0*/  FMUL.FTZ R13, R27, R88.reuse ;  /* 0x000000581b0d7220 */ /* 0x080fe20000410000 */
[-C--:B------:R-:W-:Y:S01]  /*75e0*/  FMUL.FTZ R24, R39, R88.reuse ;  /* 0x0000005827187220 */ /* 0x080fe20000410000 */
[-C--:B------:R-:W-:Y:S01]  /*75f0*/  FMUL.FTZ R27, R35, R88.reuse ;  /* 0x00000058231b7220 */ /* 0x080fe20000410000 */
[-C--:B------:R-:W-:Y:S01]  /*7600*/  FMUL.FTZ R26, R46, R88.reuse ;  /* 0x000000582e1a7220 */ /* 0x080fe20000410000 */
[-C--:B------:R-:W-:Y:S01]  /*7610*/  FMUL.FTZ R31, R42, R88.reuse ;  /* 0x000000582a1f7220 */ /* 0x080fe20000410000 */
[----:B------:R-:W-:Y:S01]  /*7620*/  F2FP.BF16.F32.PACK_AB R11, R8, R11 ;  /* 0x0000000b080b723e */ /* 0x000fe200000010ff */
[-C--:B------:R-:W-:Y:S01]  /*7630*/  FMUL.FTZ R35, R43, R88.reuse ;  /* 0x000000582b237220 */ /* 0x080fe20000410000 */
[----:B------:R-:W-:Y:S01]  /*7640*/  LOP3.LUT P0, R8, R89, 0x3, RZ, 0xc0, !PT ;  /* 0x0000000359087812 */ /* 0x000fe2000780c0ff */
[----:B------:R-:W-:Y:S01]  /*7650*/  UMOV UR6, UR41 ;  /* 0x0000002900067c82 */ /* 0x000fe20008000000 */
[----:B-1----:R-:W-:Y:S01]  /*7660*/  UMOV UR7, UR5 ;  /* 0x0000000500077c82 */ /* 0x002fe20008000000 */
[----:B------:R-:W-:Y:S01]  /*7670*/  F2FP.BF16.F32.PACK_AB R6, R6, R7 ;  /* 0x000000070606723e */ /* 0x000fe200000010ff */
[-C--:B------:R-:W-:Y:S01]  /*7680*/  FMUL.FTZ R43, R51, R88.reuse ;  /* 0x00000058332b7220 */ /* 0x080fe20000410000 */
        /* <DEDUP_REMOVED lines=8> */
[----:B------:R-:W-:Y:S01]  /*7710*/  ISETP.EQ.OR P0, PT, R8, 0x3, !P0 ;  /* 0x000000030800780c */ /* 0x000fe20004702670 */
[----:B------:R-:W-:Y:S01]  /*7720*/  FMUL.FTZ R51, R59, R88 ;  /* 0x000000583b337220 */ /* 0x000fe20000410000 */
[----:B------:R-:W-:-:S02]  /*7730*/  IMAD.U32 R26, RZ, RZ, UR6 ;  /* 0x00000006ff1a7e24 */ /* 0x000fc4000f8e00ff */
[-C--:B------:R-:W-:Y:S01]  /*7740*/  FMUL.FTZ R42, R62, R88.reuse ;  /* 0x000000583e2a7220 */ /* 0x080fe20000410000 */
[----:B------:R-:W-:Y:S02]  /*7750*/  IMAD.U32 R27, RZ, RZ, UR7 ;  /* 0x00000007ff1b7e24 */ /* 0x000fe4000f8e00ff */
        /* <DEDUP_REMOVED lines=13> */
[----:B------:R-:W-:Y:S01]  /*7830*/  SEL R82, R6, R13, P0 ;  /* 0x0000000d06527207 */ /* 0x000fe20000000000 */
[----:B------:R-:W0:Y:S01]  /*7840*/  LDC R81, c[0x0][0xc38] ;  /* 0x00030e00ff517b82 */ /* 0x000e220000000800 */
[----:B------:R-:W-:Y:S01]  /*7850*/  SEL R84, R13, R6, P0 ;  /* 0x000000060d547207 */ /* 0x000fe20000000000 */
[----:B------:R-:W-:Y:S01]  /*7860*/  UIADD3 UR5, -UR38, URZ, URZ ;  /* 0x0000003f26057290 */ /* 0x000fe2000fffe13f */
[----:B------:R-:W-:Y:S01]  /*7870*/  SEL R86, R14, R7, P0 ;  /* 0x000000070e567207 */ /* 0x000fe20000000000 */
[----:B------:R-:W-:Y:S01]  /*7880*/  ULDC UR6, c[0x0][0xc44] ;  /* 0x0003110000067ab9 */ /* 0x000fe20000000800 */
[----:B------:R-:W-:Y:S01]  /*7890*/  SEL R88, R7, R14, P0 ;  /* 0x0000000e07587207 */ /* 0x000fe20000000000 */
[----:B------:R-:W-:Y:S01]  /*78a0*/  IMAD.WIDE R6, R170, 0x2, R26 ;  /* 0x00000002aa067825 */ /* 0x000fe200078e021a */
[----:B------:R-:W-:Y:S01]  /*78b0*/  F2FP.BF16.F32.PACK_AB R4, R4, R9 ;  /* 0x000000090404723e */ /* 0x000fe200000010ff */
[----:B------:R-:W-:Y:S01]  /*78c0*/  UIMAD UR13, UR6, UR5, UR37 ;  /* 0x00000005060d72a4 */ /* 0x000fe2000f8e0225 */
[----:B------:R-:W-:Y:S01]  /*78d0*/  F2FP.BF16.F32.PACK_AB R30, R30, R35 ;  /* 0x000000231e1e723e */ /* 0x000fe200000010ff */
[----:B------:R-:W-:Y:S01]  /*78e0*/  IMAD R9, R18, 0x40, R2 ;  /* 0x0000004012097824 */ /* 0x000fe200078e0202 */
[----:B------:R-:W-:Y:S01]  /*78f0*/  F2FP.BF16.F32.PACK_AB R34, R34, R39 ;  /* 0x000000272222723e */ /* 0x000fe200000010ff */
[----:B------:R-:W-:Y:S01]  /*7900*/  USHF.R.S32.HI UR12, URZ, 0x1f, UR13 ;  /* 0x0000001f3f0c7899 */ /* 0x000fe2000801140d */
[----:B------:R-:W-:Y:S01]  /*7910*/  F2FP.BF16.F32.PACK_AB R43, R38, R43 ;  /* 0x0000002b262b723e */ /* 0x000fe200000010ff */
[----:B------:R-:W-:Y:S01]  /*7920*/  IMAD.WIDE R26, R9, 0x2, R26 ;  /* 0x00000002091a7825 */ /* 0x000fe200078e021a */
[----:B------:R-:W-:Y:S01]  /*7930*/  IADD3 R35, P6, R6, 0x4060, RZ ;  /* 0x0000406006237810 */ /* 0x000fe20007fde0ff */
[----:B------:R-:W-:Y:S01]  /*7940*/  UIADD3 UR4, UR4, 0x22860, URZ ;  /* 0x0002286004047890 */ /* 0x000fe2000fffe03f */
[----:B------:R-:W-:Y:S01]  /*7950*/  SEL R94, R34, R43, P0 ;  /* 0x0000002b225e7207 */ /* 0x000fe20000000000 */
[----:B------:R-:W-:Y:S01]  /*7960*/  UIMAD UR5, UR12, UR8, URZ ;  /* 0x000000080c0572a4 */ /* 0x000fe2000f8e023f */
[----:B------:R-:W-:Y:S01]  /*7970*/  SEL R96, R43, R34, P0 ;  /* 0x000000222b607207 */ /* 0x000fe20000000000 */
[----:B------:R-:W-:Y:S01]  /*7980*/  UPRMT UR4, UR39, 0x654, UR4 ;  /* 0x0000065427047896 */ /* 0x000fe20008000004 */
[----:B------:R-:W-:Y:S01]  /*7990*/  LOP3.LUT R34, R35, 0x380, RZ, 0xc0, !PT ;  /* 0x0000038023227812 */ /* 0x000fe200078ec0ff */
[----:B------:R-:W-:Y:S01]  /*79a0*/  UIMAD.WIDE.U32 UR6, UR13, UR8, URZ ;  /* 0x000000080d0672a5 */ /* 0x000fe2000f8e003f */
[----:B------:R-:W-:Y:S01]  /*79b0*/  IADD3 R9, P2, R6, 0x20, RZ ;  /* 0x0000002006097810 */ /* 0x000fe20007f5e0ff */
[----:B------:R-:W-:Y:S01]  /*79c0*/  UIMAD UR5, UR13, UR9, UR5 ;  /* 0x000000090d0572a4 */ /* 0x000fe2000f8e0205 */
[----:B------:R-:W-:Y:S01]  /*79d0*/  F2FP.BF16.F32.PACK_AB R49, R48, R49 ;  /* 0x000000313031723e */ /* 0x000fe200000010ff */
[----:B------:R-:W-:Y:S01]  /*79e0*/  UIMAD UR8, UR14, UR10, URZ ;  /* 0x0000000a0e0872a4 */ /* 0x000fe2000f8e023f */
[----:B------:R-:W-:Y:S01]  /*79f0*/  F2FP.BF16.F32.PACK_AB R51, R46, R51 ;  /* 0x000000332e33723e */ /* 0x000fe200000010ff */
[----:B------:R-:W-:Y:S01]  /*7a00*/  UIADD3 UR7, UR7, UR5, URZ ;  /* 0x0000000507077290 */ /* 0x000fe2000fffe03f */
[----:B------:R-:W-:Y:S01]  /*7a10*/  SEL R46, R4, R11, P0 ;  /* 0x0000000b042e7207 */ /* 0x000fe20000000000 */
[----:B------:R-:W-:Y:S01]  /*7a20*/  SYNCS.ARRIVE.TRANS64.RED.A1T0 RZ, [UR4], RZ ;  /* 0x000000ffffff79a7 */ /* 0x000fe20008100404 */
[----:B------:R-:W-:Y:S01]  /*7a30*/  SEL R48, R11, R4, P0 ;  /* 0x000000040b307207 */ /* 0x000fe20000000000 */
[----:B------:R-:W-:Y:S01]  /*7a40*/  UIMAD UR8, UR38, UR11, UR8 ;  /* 0x0000000b260872a4 */ /* 0x000fe2000f8e0208 */
[----:B------:R-:W-:Y:S01]  /*7a50*/  SHF.R.U64 R34, R34, 0x3, RZ ;  /* 0x0000000322227819 */ /* 0x000fe200000012ff */
[----:B------:R-:W-:Y:S01]  /*7a60*/  UIMAD.WIDE.U32 UR6, UR38, UR10, UR6 ;  /* 0x0000000a260672a5 */ /* 0x000fe2000f8e0006 */
[----:B------:R-:W-:Y:S01]  /*7a70*/  LOP3.LUT R4, R9, 0x380, RZ, 0xc0, !PT ;  /* 0x0000038009047812 */ /* 0x000fe200078ec0ff */
[----:B------:R-:W-:Y:S01]  /*7a80*/  ULDC.64 UR4, c[0x0][0xb50] ;  /* 0x0002d40000047ab9 */ /* 0x000fe20000000a00 */
[----:B------:R-:W-:Y:S01]  /*7a90*/  LOP3.LUT R34, R34, R35, RZ, 0x3c, !PT ;  /* 0x0000002322227212 */ /* 0x000fe200078e3cff */
[----:B------:R-:W-:Y:S01]  /*7aa0*/  IMAD.X R35, RZ, RZ, R7, P6 ;  /* 0x000000ffff237224 */ /* 0x000fe200030e0607 */
[----:B------:R-:W-:-:S02]  /*7ab0*/  SHF.R.U64 R4, R4, 0x3, RZ ;  /* 0x0000000304047819 */ /* 0x000fc400000012ff */
[----:B------:R-:W-:Y:S02]  /*7ac0*/  IADD3 R11, P6, R6, 0x40, RZ ;  /* 0x00000040060b7810 */ /* 0x000fe40007fde0ff */
[----:B------:R-:W-:Y:S02]  /*7ad0*/  F2FP.BF16.F32.PACK_AB R33, R32, R33 ;  /* 0x000000212021723e */ /* 0x000fe400000010ff */
[----:B------:R-:W-:Y:S02]  /*7ae0*/  LOP3.LUT R32, R4, R9, RZ, 0x3c, !PT ;  /* 0x0000000904207212 */ /* 0x000fe400078e3cff */
[----:B------:R-:W-:Y:S02]  /*7af0*/  LOP3.LUT R4, R11, 0x380, RZ, 0xc0, !PT ;  /* 0x000003800b047812 */ /* 0x000fe400078ec0ff */
[----:B------:R-:W-:Y:S01]  /*7b00*/  F2FP.BF16.F32.PACK_AB R28, R28, R29 ;  /* 0x0000001d1c1c723e */ /* 0x000fe200000010ff */
[----:B------:R-:W-:Y:S01]  /*7b10*/  IMAD.X R29, RZ, RZ, R7, P6 ;  /* 0x000000ffff1d7224 */ /* 0x000fe200030e0607 */
[----:B------:R-:W-:-:S02]  /*7b20*/  SHF.R.U64 R4, R4, 0x3, RZ ;  /* 0x0000000304047819 */ /* 0x000fc400000012ff */
[----:B------:R-:W-:Y:S02]  /*7b30*/  F2FP.BF16.F32.PACK_AB R65, R64, R65 ;  /* 0x000000414041723e */ /* 0x000fe400000010ff */
[----:B------:R-:W-:Y:S02]  /*7b40*/  F2FP.BF16.F32.PACK_AB R67, R62, R67 ;  /* 0x000000433e43723e */ /* 0x000fe400000010ff */
[----:B------:R-:W-:Y:S02]  /*7b50*/  IADD3 R21, P5, R6, 0x4040, RZ ;  /* 0x0000404006157810 */ /* 0x000fe40007fbe0ff */
[----:B------:R-:W-:Y:S02]  /*7b60*/  SEL R62, R28, R33, P0 ;  /* 0x000000211c3e7207 */ /* 0x000fe40000000000 */
[----:B------:R-:W-:Y:S01]  /*7b70*/  SEL R64, R33, R28, P0 ;  /* 0x0000001c21407207 */ /* 0x000fe20000000000 */
[----:B------:R-:W-:Y:S01]  /*7b80*/  IMAD.X R33, RZ, RZ, R7, P2 ;  /* 0x000000ffff217224 */ /* 0x000fe200010e0607 */
[----:B------:R-:W-:-:S02]  /*7b90*/  LOP3.LUT R28, R4, R11, RZ, 0x3c, !PT ;  /* 0x0000000b041c7212 */ /* 0x000fc400078e3cff */
[----:B------:R-:W1:Y:S01]  /*7ba0*/  LDC R4, c[0x0][0xbe8] ;  /* 0x0002fa00ff047b82 */ /* 0x000e620000000800 */
[----:B------:R-:W-:Y:S02]  /*7bb0*/  LOP3.LUT R10, R21, 0x380, RZ, 0xc0, !PT ;  /* 0x00000380150a7812 */ /* 0x000fe400078ec0ff */
[----:B------:R-:W-:Y:S01]  /*7bc0*/  F2FP.BF16.F32.PACK_AB R36, R36, R37 ;  /* 0x000000252424723e */ /* 0x000fe200000010ff */
[----:B------:R-:W-:Y:S01]  /*7bd0*/  IMAD.X R37, RZ, RZ, R7, P5 ;  /* 0x000000ffff257224 */ /* 0x000fe200028e0607 */
[----:B------:R-:W-:Y:S02]  /*7be0*/  F2FP.BF16.F32.PACK_AB R41, R40, R41 ;  /* 0x000000292829723e */ /* 0x000fe400000010ff */
[----:B------:R-:W-:Y:S02]  /*7bf0*/  SHF.R.U64 R10, R10, 0x3, RZ ;  /* 0x000000030a0a7819 */ /* 0x000fe400000012ff */
[----:B------:R-:W-:Y:S02]  /*7c00*/  F2FP.BF16.F32.PACK_AB R73, R72, R73 ;  /* 0x000000494849723e */ /* 0x000fe400000010ff */
[----:B------:R-:W-:-:S02]  /*7c10*/  F2FP.BF16.F32.PACK_AB R83, R70, R83 ;  /* 0x000000534653723e */ /* 0x000fc400000010ff */
[----:B------:R-:W-:Y:S02]  /*7c20*/  SEL R70, R36, R41, P0 ;  /* 0x0000002924467207 */ /* 0x000fe40000000000 */
[----:B------:R-:W-:Y:S02]  /*7c30*/  SEL R72, R41, R36, P0 ;  /* 0x0000002429487207 */ /* 0x000fe40000000000 */
[----:B------:R-:W-:Y:S02]  /*7c40*/  LOP3.LUT R36, R10, R21, RZ, 0x3c, !PT ;  /* 0x000000150a247212 */ /* 0x000fe400078e3cff */
[----:B------:R-:W-:Y:S02]  /*7c50*/  LOP3.LUT R43, R6, 0x380, RZ, 0xc0, !PT ;  /* 0x00000380062b7812 */ /* 0x000fe400078ec0ff */
[----:B------:R-:W-:Y:S02]  /*7c60*/  IADD3 R21, P2, R26, 0x2000, RZ ;  /* 0x000020001a157810 */ /* 0x000fe40007f5e0ff */
[----:B------:R-:W-:-:S02]  /*7c70*/  F2FP.BF16.F32.PACK_AB R25, R20, R25 ;  /* 0x000000191419723e */ /* 0x000fc400000010ff */
[----:B------:R-:W-:Y:S02]  /*7c80*/  F2FP.BF16.F32.PACK_AB R42, R42, R47 ;  /* 0x0000002f2a2a723e */ /* 0x000fe400000010ff */
[----:B------:R-:W-:Y:S02]  /*7c90*/  F2FP.BF16.F32.PACK_AB R12, R12, R15 ;  /* 0x0000000f0c0c723e */ /* 0x000fe400000010ff */
[----:B------:R-:W-:Y:S02]  /*7ca0*/  SHF.R.U64 R43, R43, 0x3, RZ ;  /* 0x000000032b2b7819 */ /* 0x000fe400000012ff */
[----:B------:R-:W-:Y:S02]  /*7cb0*/  LOP3.LUT R20, R21, 0x380, RZ, 0xc0, !PT ;  /* 0x0000038015147812 */ /* 0x000fe400078ec0ff */
[----:B------:R-:W-:Y:S02]  /*7cc0*/  IADD3 R15, P3, R6, 0x4000, RZ ;  /* 0x00004000060f7810 */ /* 0x000fe40007f7e0ff */
[----:B------:R-:W-:-:S02]  /*7cd0*/  SEL R98, R42, R51, P0 ;  /* 0x000000332a627207 */ /* 0x000fc40000000000 */
[----:B------:R-:W-:Y:S01]  /*7ce0*/  SEL R100, R51, R42, P0 ;  /* 0x0000002a33647207 */ /* 0x000fe20000000000 */
[--C-:B------:R-:W-:Y:S01]  /*7cf0*/  IMAD.X R41, RZ, RZ, R7.reuse, P3 ;  /* 0x000000ffff297224 */ /* 0x100fe200018e0607 */
[C---:B------:R-:W-:Y:S02]  /*7d00*/  IADD3 R8, P4, R6.reuse, 0x4020, RZ ;  /* 0x0000402006087810 */ /* 0x040fe40007f9e0ff */
[----:B------:R-:W-:Y:S02]  /*7d10*/  IADD3 R13, P1, R6, 0x60, RZ ;  /* 0x00000060060d7810 */ /* 0x000fe40007f3e0ff */
[----:B------:R-:W-:Y:S01]  /*7d20*/  LOP3.LUT R42, R43, R6, RZ, 0x3c, !PT ;  /* 0x000000062b2a7212 */ /* 0x000fe200078e3cff */
[----:B------:R-:W-:Y:S01]  /*7d30*/  IMAD.X R39, RZ, RZ, R7, P4 ;  /* 0x000000ffff277224 */ /* 0x000fe200020e0607 */
[----:B------:R-:W-:Y:S02]  /*7d40*/  SHF.R.U64 R20, R20, 0x3, RZ ;  /* 0x0000000314147819 */ /* 0x000fe400000012ff */
[----:B------:R-:W-:-:S02]  /*7d50*/  LOP3.LUT R6, R15, 0x380, RZ, 0xc0, !PT ;  /* 0x000003800f067812 */ /* 0x000fc400078ec0ff */
[----:B------:R-:W-:Y:S01]  /*7d60*/  LOP3.LUT R20, R20, R21, RZ, 0x3c, !PT ;  /* 0x0000001514147212 */ /* 0x000fe200078e3cff */
[----:B------:R-:W-:Y:S01]  /*7d70*/  IMAD.X R21, RZ, RZ, R27, P2 ;  /* 0x000000ffff157224 */ /* 0x000fe200010e061b */
[----:B------:R-:W-:Y:S02]  /*7d80*/  SHF.R.U64 R6, R6, 0x3, RZ ;  /* 0x0000000306067819 */ /* 0x000fe400000012ff */
[----:B-1----:R-:W-:Y:S02]  /*7d90*/  ISETP.NE.AND P2, PT, R4, 0x1, PT ;  /* 0x000000010400780c */ /* 0x002fe40003f45270 */
[----:B------:R-:W-:Y:S02]  /*7da0*/  LOP3.LUT R40, R6, R15, RZ, 0x3c, !PT ;  /* 0x0000000f06287212 */ /* 0x000fe400078e3cff */
[----:B------:R-:W-:Y:S02]  /*7db0*/  LOP3.LUT R6, R13, 0x380, RZ, 0xc0, !PT ;  /* 0x000003800d067812 */ /* 0x000fe400078ec0ff */
[----:B------:R-:W-:-:S02]  /*7dc0*/  F2FP.BF16.F32.PACK_AB R60, R60, R61 ;  /* 0x0000003d3c3c723e */ /* 0x000fc400000010ff */
[----:B------:R-:W-:Y:S02]  /*7dd0*/  SHF.R.U64 R6, R6, 0x3, RZ ;  /* 0x0000000306067819 */ /* 0x000fe400000012ff */
[----:B------:R-:W-:Y:S02]  /*7de0*/  SEL R78, R60, R65, P0 ;  /* 0x000000413c4e7207 */ /* 0x000fe40000000000 */
[----:B------:R-:W-:Y:S02]  /*7df0*/  F2FP.BF16.F32.PACK_AB R68, R68, R69 ;  /* 0x000000454444723e */ /* 0x000fe400000010ff */
[----:B------:R-:W-:Y:S02]  /*7e00*/  SEL R60, R65, R60, P0 ;  /* 0x0000003c413c7207 */ /* 0x000fe40000000000 */
[----:B------:R-:W-:Y:S02]  /*7e10*/  SEL R90, R31, R30, P0 ;  /* 0x0000001e1f5a7207 */ /* 0x000fe40000000000 */
[----:B------:R-:W-:Y:S01]  /*7e20*/  SEL R92, R30, R31, P0 ;  /* 0x0000001f1e5c7207 */ /* 0x000fe20000000000 */
[----:B------:R-:W-:Y:S01]  /*7e30*/  IMAD.X R31, RZ, RZ, R7, P1 ;  /* 0x000000ffff1f7224 */ /* 0x000fe200008e0607 */
[----:B------:R-:W-:-:S02]  /*7e40*/  LOP3.LUT R30, R6, R13, RZ, 0x3c, !PT ;  /* 0x0000000d061e7212 */ /* 0x000fc400078e3cff */
[----:B------:R-:W-:Y:S01]  /*7e50*/  MOV R65, R34 ;  /* 0x0000002200417202 */ /* 0x000fe20000000f00 */
[----:B------:R-:W-:Y:S01]  /*7e60*/  IMAD R34, RZ, RZ, -UR37 ;  /* 0x80000025ff227e24 */ /* 0x000fe2000f8e02ff */
[----:B------:R-:W1:Y:S01]  /*7e70*/  @P2 LDC R35, c[0x0][0xbec] ;  /* 0x0002fb00ff232b82 */ /* 0x000e620000000800 */
[----:B------:R-:W-:Y:S02]  /*7e80*/  SEL R80, R68, R73, P0 ;  /* 0x0000004944507207 */ /* 0x000fe40000000000 */
[----:B------:R-:W-:Y:S01]  /*7e90*/  SEL R68, R73, R68, P0 ;  /* 0x0000004449447207 */ /* 0x000fe20000000000 */
[----:B0-----:R-:W-:Y:S01]  /*7ea0*/  IMAD R81, R81, R34, UR43 ;  /* 0x0000002b51517e24 */ /* 0x001fe2000f8e0222 */
[----:B------:R-:W-:Y:S02]  /*7eb0*/  MOV R73, R30 ;  /* 0x0000001e00497202 */ /* 0x000fe40000000f00 */
[----:B------:R-:W-:Y:S01]  /*7ec0*/  MOV R43, R7 ;  /* 0x00000007002b7202 */ /* 0x000fe20000000f00 */
[----:B------:R-:W0:Y:S01]  /*7ed0*/  @P2 LDC R30, c[0x0][0xbf0] ;  /* 0x0002fc00ff1e2b82 */ /* 0x000e220000000800 */
[----:B------:R-:W-:-:S02]  /*7ee0*/  F2FP.BF16.F32.PACK_AB R57, R56, R57 ;  /* 0x000000393839723e */ /* 0x000fc400000010ff */
[----:B------:R-:W-:Y:S02]  /*7ef0*/  F2FP.BF16.F32.PACK_AB R59, R54, R59 ;  /* 0x0000003b363b723e */ /* 0x000fe400000010ff */
[----:B------:R-:W-:Y:S02]  /*7f00*/  SEL R54, R12, R25, P0 ;  /* 0x000000190c367207 */ /* 0x000fe40000000000 */
[----:B------:R-:W-:Y:S02]  /*7f10*/  SEL R56, R25, R12, P0 ;  /* 0x0000000c19387207 */ /* 0x000fe40000000000 */
[----:B------:R-:W-:Y:S02]  /*7f20*/  IADD3 R25, P6, R26, 0x1000, RZ ;  /* 0x000010001a197810 */ /* 0x000fe40007fde0ff */
[----:B------:R-:W-:Y:S02]  /*7f30*/  MOV R75, R42 ;  /* 0x0000002a004b7202 */ /* 0x000fe40000000f00 */
[----:B------:R-:W-:-:S02]  /*7f40*/  LOP3.LUT R7, R8, 0x380, RZ, 0xc0, !PT ;  /* 0x0000038008077812 */ /* 0x000fc400078ec0ff */
[----:B------:R-:W-:Y:S01]  /*7f50*/  MOV R42, R32 ;  /* 0x00000020002a7202 */ /* 0x000fe20000000f00 */
[----:B------:R-:W-:Y:S01]  /*7f60*/  IMAD R32, R81, 0x80, R169 ;  /* 0x0000008051207824 */ /* 0x000fe200078e02a9 */
[----:B------:R-:W-:Y:S02]  /*7f70*/  F2FP.BF16.F32.PACK_AB R58, R58, R63 ;  /* 0x0000003f3a3a723e */ /* 0x000fe400000010ff */
[----:B------:R-:W-:Y:S02]  /*7f80*/  LOP3.LUT R24, R25, 0x380, RZ, 0xc0, !PT ;  /* 0x0000038019187812 */ /* 0x000fe400078ec0ff */
[----:B------:R-:W-:Y:S02]  /*7f90*/  SHF.R.U64 R7, R7, 0x3, RZ ;  /* 0x0000000307077819 */ /* 0x000fe400000012ff */
[----:B------:R-:W-:Y:S01]  /*7fa0*/  MOV R63, R28 ;  /* 0x0000001c003f7202 */ /* 0x000fe20000000f00 */
[----:B-1----:R-:W-:Y:S01]  /*7fb0*/  @P2 IMAD.HI.U32 R29, R32, R35, RZ ;  /* 0x00000023201d2227 */ /* 0x002fe200078e00ff */
[----:B------:R-:W-:-:S02]  /*7fc0*/  SHF.R.U64 R24, R24, 0x3, RZ ;  /* 0x0000000318187819 */ /* 0x000fc400000012ff */
[----:B------:R-:W-:Y:S01]  /*7fd0*/  LOP3.LUT R38, R7, R8, RZ, 0x3c, !PT ;  /* 0x0000000807267212 */ /* 0x000fe200078e3cff */
[----:B------:R-:W-:Y:S01]  /*7fe0*/  IMAD.MOV.U32 R28, RZ, RZ, R32 ;  /* 0x000000ffff1c7224 */ /* 0x000fe200078e0020 */
[----:B------:R-:W-:Y:S02]  /*7ff0*/  SEL R104, R58, R67, P0 ;  /* 0x000000433a687207 */ /* 0x000fe40000000000 */
[----:B0-----:R-:W-:Y:S02]  /*8000*/  @P2 SHF.R.U32.HI R28, RZ, R30, R29 ;  /* 0x0000001eff1c2219 */ /* 0x001fe4000001161d */
[----:B------:R-:W-:Y:S02]  /*8010*/  SEL R58, R67, R58, P0 ;  /* 0x0000003a433a7207 */ /* 0x000fe40000000000 */
[----:B------:R-:W-:Y:S01]  /*8020*/  LOP3.LUT R24, R24, R25, RZ, 0x3c, !PT ;  /* 0x0000001918187212 */ /* 0x000fe200078e3cff */
[----:B------:R-:W-:Y:S01]  /*8030*/  IMAD.X R25, RZ, RZ, R27, P6 ;  /* 0x000000ffff197224 */ /* 0x000fe200030e061b */
[----:B------:R-:W-:Y:S01]  /*8040*/  IADD3 R15, P1, R26, 0x3000, RZ ;  /* 0x000030001a0f7810 */ /* 0x000fe20007f3e0ff */
[----:B------:R-:W-:Y:S01]  /*8050*/  IMAD.MOV R61, RZ, RZ, -R28 ;  /* 0x000000ffff3d7224 */ /* 0x000fe200078e0a1c */
[----:B------:R-:W-:-:S02]  /*8060*/  F2FP.BF16.F32.PACK_AB R44, R44, R45 ;  /* 0x0000002d2c2c723e */ /* 0x000fc400000010ff */
[----:B------:R-:W-:Y:S01]  /*8070*/  MOV R67, R36 ;  /* 0x0000002400437202 */ /* 0x000fe20000000f00 */
[----:B------:R-:W-:Y:S01]  /*8080*/  IMAD R61, R4, R61, R32 ;  /* 0x0000003d043d7224 */ /* 0x000fe200078e0220 */
[----:B------:R-:W-:Y:S02]  /*8090*/  MOV R69, R38 ;  /* 0x0000002600457202 */ /* 0x000fe40000000f00 */
[----:B------:R-:W-:Y:S02]  /*80a0*/  IADD3 R45, P6, R26, 0x7000, RZ ;  /* 0x000070001a2d7810 */ /* 0x000fe40007fde0ff */
[----:B------:R-:W-:Y:S02]  /*80b0*/  F2FP.BF16.F32.PACK_AB R52, R52, R53 ;  /* 0x000000353434723e */ /* 0x000fe400000010ff */
[----:B------:R-:W-:Y:S02]  /*80c0*/  F2FP.BF16.F32.PACK_AB R50, R50, R55 ;  /* 0x000000373232723e */ /* 0x000fe400000010ff */
[----:B------:R-:W-:-:S02]  /*80d0*/  F2FP.BF16.F32.PACK_AB R66, R66, R71 ;  /* 0x000000474242723e */ /* 0x000fc400000010ff */
[----:B------:R-:W-:Y:S02]  /*80e0*/  LOP3.LUT R14, R15, 0x380, RZ, 0xc0, !PT ;  /* 0x000003800f0e7812 */ /* 0x000fe400078ec0ff */
[----:B------:R-:W-:Y:S02]  /*80f0*/  LOP3.LUT R6, R45, 0x380, RZ, 0xc0, !PT ;  /* 0x000003802d067812 */ /* 0x000fe400078ec0ff */
[----:B------:R-:W-:Y:S02]  /*8100*/  SEL R74, R44, R49, P0 ;  /* 0x000000312c4a7207 */ /* 0x000fe40000000000 */
[----:B------:R-:W-:Y:S02]  /*8110*/  SEL R76, R52, R57, P0 ;  /* 0x00000039344c7207 */ /* 0x000fe40000000000 */
[----:B------:R-:W-:Y:S02]  /*8120*/  SEL R102, R50, R59, P0 ;  /* 0x0000003b32667207 */ /* 0x000fe40000000000 */
[----:B------:R-:W-:-:S02]  /*8130*/  SEL R106, R66, R83, P0 ;  /* 0x00000053426a7207 */ /* 0x000fc40000000000 */
[----:B------:R-:W-:Y:S02]  /*8140*/  SHF.R.U64 R14, R14, 0x3, RZ ;  /* 0x000000030e0e7819 */ /* 0x000fe400000012ff */
[----:B------:R-:W-:Y:S02]  /*8150*/  SEL R44, R49, R44, P0 ;  /* 0x0000002c312c7207 */ /* 0x000fe40000000000 */
[----:B------:R-:W-:Y:S02]  /*8160*/  SEL R52, R57, R52, P0 ;  /* 0x0000003439347207 */ /* 0x000fe40000000000 */
[----:B------:R-:W-:Y:S02]  /*8170*/  SHF.R.U64 R6, R6, 0x3, RZ ;  /* 0x0000000306067819 */ /* 0x000fe400000012ff */
[----:B------:R-:W-:Y:S02]  /*8180*/  SEL R50, R59, R50, P0 ;  /* 0x000000323b327207 */ /* 0x000fe40000000000 */
[----:B------:R-:W-:Y:S01]  /*8190*/  LOP3.LUT R14, R14, R15, RZ, 0x3c, !PT ;  /* 0x0000000f0e0e7212 */ /* 0x000fe200078e3cff */
[----:B------:R-:W-:Y:S01]  /*81a0*/  IMAD.X R15, RZ, RZ, R27, P1 ;  /* 0x000000ffff0f7224 */ /* 0x000fe200008e061b */
[----:B------:R-:W-:Y:S01]  /*81b0*/  MOV R71, R40 ;  /* 0x0000002800477202 */ /* 0x000fe20000000f00 */
[----:B------:R-:W-:Y:S01]  /*81c0*/  IMAD.U32 R41, RZ, RZ, UR8 ;  /* 0x00000008ff297e24 */ /* 0x000fe2000f8e00ff */
[----:B------:R-:W-:Y:S01]  /*81d0*/  SEL R66, R83, R66, P0 ;  /* 0x0000004253427207 */ /* 0x000fe20000000000 */
[----:B------:R-:W-:Y:S01]  /*81e0*/  ULDC.64 UR8, c[0x0][0xae8] ;  /* 0x0002ba0000087ab9 */ /* 0x000fe20000000a00 */
[----:B------:R-:W-:-:S02]  /*81f0*/  LOP3.LUT R6, R6, R45, RZ, 0x3c, !PT ;  /* 0x0000002d06067212 */ /* 0x000fc400078e3cff */
[----:B------:R-:W-:Y:S01]  /*8200*/  SHF.R.S32.HI R30, RZ, 0x1f, R28 ;  /* 0x0000001fff1e7819 */ /* 0x000fe2000001141c */
[----:B--2---:R-:W-:Y:S01]  /*8210*/  SHFL.IDX PT, R46, R46, R3, 0x1c1f ;  /* 0x001c1f032e2e7589 */ /* 0x004fe200000e0000 */
[----:B------:R-:W-:Y:S02]  /*8220*/  LOP3.LUT R33, R3, 0x2, RZ, 0x3c, !PT ;  /* 0x0000000203217812 */ /* 0x000fe400078e3cff */
[----:B------:R-:W-:Y:S01]  /*8230*/  IADD3 R40, P1, R28, UR6, RZ ;  /* 0x000000061c287c10 */ /* 0x000fe2000ff3e0ff */
[----:B------:R-:W-:Y:S01]  /*8240*/  SHFL.IDX PT, R54, R54, R3, 0x1c1f ;  /* 0x001c1f0336367589 */ /* 0x000fe200000e0000 */
[----:B------:R-:W-:Y:S02]  /*8250*/  SHF.R.S32.HI R36, RZ, 0x1f, R61 ;  /* 0x0000001fff247819 */ /* 0x000fe4000001143d */
[----:B------:R-:W-:Y:S01]  /*8260*/  IADD3.X R41, R30, UR7, R41, P1, !PT ;  /* 0x000000071e297c10 */ /* 0x000fe20008ffe429 */
[----:B------:R-:W0:Y:S01]  /*8270*/  SHFL.IDX PT, R29, R48, R33, 0x1c1f ;  /* 0x001c1f21301d7589 */ /* 0x000e2200000e0000 */
[C---:B------:R-:W-:Y:S01]  /*8280*/  IADD3 R11, P4, R26.reuse, 0x5000, RZ ;  /* 0x000050001a0b7810 */ /* 0x040fe20007f9e0ff */
[----:B------:R-:W-:Y:S01]  /*8290*/  ULDC.64 UR6, c[0x0][0xb88] ;  /* 0x0002e20000067ab9 */ /* 0x000fe20000000a00 */
[----:B------:R-:W-:Y:S01]  /*82a0*/  IADD3 R13, P3, R26, 0x4000, RZ ;  /* 0x000040001a0d7810 */ /* 0x000fe20007f7e0ff */
[----:B------:R-:W1:Y:S01]  /*82b0*/  SHFL.IDX PT, R31, R56, R33, 0x1c1f ;  /* 0x001c1f21381f7589 */ /* 0x000e6200000e0000 */
[----:B------:R-:W-:Y:S01]  /*82c0*/  IMAD R36, R36, UR6, RZ ;  /* 0x0000000624247c24 */ /* 0x000fe2000f8e02ff */
[----:B------:R-:W-:Y:S01]  /*82d0*/  LOP3.LUT R10, R11, 0x380, RZ, 0xc0, !PT ;  /* 0x000003800b0a7812 */ /* 0x000fe200078ec0ff */
[----:B------:R-:W-:Y:S01]  /*82e0*/  IMAD.WIDE.U32 R40, R61, UR6, R40 ;  /* 0x000000063d287c25 */ /* 0x000fe2000f8e0028 */
[----:B------:R-:W-:Y:S01]  /*82f0*/  SHFL.IDX PT, R82, R82, R3, 0x1c1f ;  /* 0x001c1f0352527589 */ /* 0x000fe200000e0000 */
[----:B------:R-:W-:Y:S01]  /*8300*/  LOP3.LUT R12, R13, 0x380, RZ, 0xc0, !PT ;  /* 0x000003800d0c7812 */ /* 0x000fe200078ec0ff */
[----:B------:R-:W-:Y:S01]  /*8310*/  ULDC UR6, c[0x0][0xa88] ;  /* 0x0002a20000067ab9 */ /* 0x000fe20000000800 */
[----:B------:R-:W-:Y:S01]  /*8320*/  IMAD R77, R61, UR7, R36 ;  /* 0x000000073d4d7c24 */ /* 0x000fe2000f8e0224 */
[----:B------:R-:W2:Y:S01]  /*8330*/  SHFL.IDX PT, R35, R84, R33, 0x1c1f ;  /* 0x001c1f2154237589 */ /* 0x000ea200000e0000 */
[----:B------:R-:W-:-:S02]  /*8340*/  SHF.R.U64 R10, R10, 0x3, RZ ;  /* 0x000000030a0a7819 */ /* 0x000fc400000012ff */
[----:B------:R-:W-:Y:S01]  /*8350*/  SHF.R.U64 R12, R12, 0x3, RZ ;  /* 0x000000030c0c7819 */ /* 0x000fe200000012ff */
[----:B------:R-:W-:Y:S01]  /*8360*/  SHFL.IDX PT, R62, R62, R3, 0x1c1f ;  /* 0x001c1f033e3e7589 */ /* 0x000fe200000e0000 */
[----:B------:R-:W-:Y:S01]  /*8370*/  LOP3.LUT R10, R10, R11, RZ, 0x3c, !PT ;  /* 0x0000000b0a0a7212 */ /* 0x000fe200078e3cff */
[--C-:B------:R-:W-:Y:S01]  /*8380*/  IMAD.X R11, RZ, RZ, R27.reuse, P4 ;  /* 0x000000ffff0b7224 */ /* 0x100fe200020e061b */
[----:B------:R-:W-:Y:S01]  /*8390*/  LOP3.LUT P1, RZ, R19, 0x3, RZ, 0xc0, !PT ;  /* 0x0000000313ff7812 */ /* 0x000fe2000782c0ff */
[----:B------:R-:W-:Y:S01]  /*83a0*/  SHFL.IDX PT, R86, R86, R3, 0x1c1f ;  /* 0x001c1f0356567589 */ /* 0x000fe200000e0000 */
[----:B------:R-:W-:Y:S01]  /*83b0*/  LOP3.LUT R12, R12, R13, RZ, 0x3c, !PT ;  /* 0x0000000d0c0c7212 */ /* 0x000fe200078e3cff */
[----:B------:R-:W-:Y:S01]  /*83c0*/  IMAD.X R13, RZ, RZ, R27, P3 ;  /* 0x000000ffff0d7224 */ /* 0x000fe200018e061b */
[----:B------:R-:W-:Y:S01]  /*83d0*/  IADD3 R9, P5, R26, 0x6000, RZ ;  /* 0x000060001a097810 */ /* 0x000fe20007fbe0ff */
[----:B------:R3:W4:Y:S01]  /*83e0*/  SHFL.IDX PT, R37, R64, R33, 0x1c1f ;  /* 0x001c1f2140257589 */ /* 0x00072200000e0000 */
[----:B0-----:R-:W-:-:S02]  /*83f0*/  SEL R28, R46, R29, P0 ;  /* 0x0000001d2e1c7207 */ /* 0x001fc40000000000 */
[----:B------:R-:W-:Y:S01]  /*8400*/  SEL R30, R29, R46, P0 ;  /* 0x0000002e1d1e7207 */ /* 0x000fe20000000000 */
[----:B------:R-:W0:Y:S01]  /*8410*/  SHFL.IDX PT, R39, R88, R33, 0x1c1f ;  /* 0x001c1f2158277589 */ /* 0x000e2200000e0000 */
[----:B-1----:R-:W-:Y:S02]  /*8420*/  SEL R32, R54, R31, P0 ;  /* 0x0000001f36207207 */ /* 0x002fe40000000000 */
[----:B------:R-:W-:Y:S01]  /*8430*/  SEL R34, R31, R54, P0 ;  /* 0x000000361f227207 */ /* 0x000fe20000000000 */
[----:B------:R-:W-:Y:S01]  /*8440*/  SHFL.IDX PT, R90, R90, R3, 0x1c1f ;  /* 0x001c1f035a5a7589 */ /* 0x000fe200000e0000 */
[----:B------:R-:W-:Y:S01]  /*8450*/  LOP3.LUT R8, R9, 0x380, RZ, 0xc0, !PT ;  /* 0x0000038009087812 */ /* 0x000fe200078ec0ff */
[----:B---3--:R-:W-:Y:S01]  /*8460*/  IMAD R64, R4, UR6, RZ ;  /* 0x0000000604407c24 */ /* 0x008fe2000f8e02ff */
[----:B------:R-:W-:Y:S01]  /*8470*/  LOP3.LUT R7, R26, 0x380, RZ, 0xc0, !PT ;  /* 0x000003801a077812 */ /* 0x000fe200078ec0ff */
[----:B------:R-:W1:Y:S01]  /*8480*/  SHFL.IDX PT, R51, R92, R33, 0x1c1f ;  /* 0x001c1f215c337589 */ /* 0x000e6200000e0000 */
[----:B--2---:R-:W-:-:S02]  /*8490*/  SEL R29, R82, R35, P0 ;  /* 0x00000023521d7207 */ /* 0x004fc40000000000 */
[----:B------:R-:W-:Y:S01]  /*84a0*/  SEL R31, R35, R82, P0 ;  /* 0x00000052231f7207 */ /* 0x000fe20000000000 */
[----:B------:R-:W-:Y:S01]  /*84b0*/  BAR.SYNC.DEFER_BLOCKING 0x1, 0x100 ;  /* 0x0044000000007b1d */ /* 0x000fe20000010000 */
[----:B------:R-:W-:-:S05]  /*84c0*/  SHF.R.U64 R8, R8, 0x3, RZ ;  /* 0x0000000308087819 */ /* 0x000fca00000012ff */
[----:B------:R-:W-:Y:S01]  /*84d0*/  SHFL.IDX PT, R70, R70, R3, 0x1c1f ;  /* 0x001c1f0346467589 */ /* 0x000fe200000e0000 */
[----:B----4-:R-:W-:Y:S02]  /*84e0*/  SEL R36, R62, R37, P0 ;  /* 0x000000253e247207 */ /* 0x010fe40000000000 */
[----:B------:R-:W-:Y:S01]  /*84f0*/  SEL R38, R37, R62, P0 ;  /* 0x0000003e25267207 */ /* 0x000fe20000000000 */
[----:B------:R-:W-:Y:S01]  /*8500*/  SHFL.IDX PT, R74, R74, R3, 0x1c1f ;  /* 0x001c1f034a4a7589 */ /* 0x000fe200000e0000 */
[----:B0-----:R-:W-:Y:S02]  /*8510*/  SEL R35, R39, R86, P0 ;  /* 0x0000005627237207 */ /* 0x001fe40000000000 */
[----:B------:R-:W-:Y:S01]  /*8520*/  LOP3.LUT R8, R8, R9, RZ, 0x3c, !PT ;  /* 0x0000000908087212 */ /* 0x000fe200078e3cff */
[----:B------:R-:W-:Y:S01]  /*8530*/  SHFL.IDX PT, R76, R76, R3, 0x1c1f ;  /* 0x001c1f034c4c7589 */ /* 0x000fe200000e0000 */
[----:B------:R-:W-:-:S03]  /*8540*/  IMAD.X R9, RZ, RZ, R27, P5 ;  /* 0x000000ffff097224 */ /* 0x000fc600028e061b */
[----:B------:R-:W-:Y:S01]  /*8550*/  SHFL.IDX PT, R78, R78, R3, 0x1c1f ;  /* 0x001c1f034e4e7589 */ /* 0x000fe200000e0000 */
[----:B-1----:R-:W-:-:S03]  /*8560*/  SEL R37, R90, R51, P0 ;  /* 0x000000335a257207 */ /* 0x002fc60000000000 */
[----:B------:R-:W-:Y:S04]  /*8570*/  SHFL.IDX PT, R80, R80, R3, 0x1c1f ;  /* 0x001c1f0350507589 */ /* 0x000fe800000e0000 */
[----:B------:R-:W-:Y:S04]  /*8580*/  SHFL.IDX PT, R94, R94, R3, 0x1c1f ;  /* 0x001c1f035e5e7589 */ /* 0x000fe800000e0000 */
[----:B------:R-:W-:Y:S04]  /*8590*/  SHFL.IDX PT, R98, R98, R3, 0x1c1f ;  /* 0x001c1f0362627589 */ /* 0x000fe800000e0000 */
[----:B------:R-:W-:Y:S04]  /*85a0*/  SHFL.IDX PT, R102, R102, R3, 0x1c1f ;  /* 0x001c1f0366667589 */ /* 0x000fe800000e0000 */
[----:B------:R-:W-:Y:S04]  /*85b0*/  SHFL.IDX PT, R104, R104, R3, 0x1c1f ;  /* 0x001c1f0368687589 */ /* 0x000fe800000e0000 */
[----:B------:R-:W-:Y:S04]  /*85c0*/  SHFL.IDX PT, R106, R106, R3, 0x1c1f ;  /* 0x001c1f036a6a7589 */ /* 0x000fe800000e0000 */
[----:B------:R-:W-:Y:S04]  /*85d0*/  SHFL.IDX PT, R43, R44, R33, 0x1c1f ;  /* 0x001c1f212c2b7589 */ /* 0x000fe800000e0000 */
[----:B------:R-:W-:Y:S04]  /*85e0*/  SHFL.IDX PT, R53, R96, R33, 0x1c1f ;  /* 0x001c1f2160357589 */ /* 0x000fe800000e0000 */
[----:B------:R-:W0:Y:S04]  /*85f0*/  SHFL.IDX PT, R45, R52, R33, 0x1c1f ;  /* 0x001c1f21342d7589 */ /* 0x000e2800000e0000 */
[----:B------:R-:W-:Y:S04]  /*8600*/  SHFL.IDX PT, R55, R100, R33, 0x1c1f ;  /* 0x001c1f2164377589 */ /* 0x000fe800000e0000 */
[----:B------:R-:W1:Y:S04]  /*8610*/  SHFL.IDX PT, R47, R60, R33, 0x1c1f ;  /* 0x001c1f213c2f7589 */ /* 0x000e6800000e0000 */
[----:B------:R-:W-:Y:S04]  /*8620*/  SHFL.IDX PT, R57, R50, R33, 0x1c1f ;  /* 0x001c1f2132397589 */ /* 0x000fe800000e0000 */
[----:B------:R-:W-:Y:S04]  /*8630*/  SHFL.IDX PT, R79, R58, R33, 0x1c1f ;  /* 0x001c1f213a4f7589 */ /* 0x000fe800000e0000 */
[----:B------:R-:W-:Y:S04]  /*8640*/  SHFL.IDX PT, R49, R68, R33, 0x1c1f ;  /* 0x001c1f2144317589 */ /* 0x000fe800000e0000 */
[----:B------:R-:W-:Y:S01]  /*8650*/  SHFL.IDX PT, R59, R66, R33, 0x1c1f ;  /* 0x001c1f21423b7589 */ /* 0x000fe200000e0000 */
[----:B0-----:R-:W-:-:S02]  /*8660*/  SEL R52, R76, R45, P0 ;  /* 0x0000002d4c347207 */ /* 0x001fc40000000000 */
[----:B------:R-:W-:Y:S01]  /*8670*/  SEL R54, R45, R76, P0 ;  /* 0x0000004c2d367207 */ /* 0x000fe20000000000 */
[----:B------:R0:W2:Y:S01]  /*8680*/  SHFL.IDX PT, R3, R72, R33, 0x1c1f ;  /* 0x001c1f2148037589 */ /* 0x0000a200000e0000 */
[----:B------:R-:W-:Y:S01]  /*8690*/  UIMAD UR6, UR12, UR8, URZ ;  /* 0x000000080c0672a4 */ /* 0x000fe2000f8e023f */
[----:B------:R-:W-:Y:S02]  /*86a0*/  SHF.R.U64 R7, R7, 0x3, RZ ;  /* 0x0000000307077819 */ /* 0x000fe400000012ff */
[----:B------:R3:W-:Y:S01]  /*86b0*/  STSM.16.M88.4 [R75], R28 ;  /* 0x0000001c4b007844 */ /* 0x0007e20000000200 */
[----:B-1----:R-:W-:Y:S02]  /*86c0*/  SEL R76, R78, R47, P0 ;  /* 0x0000002f4e4c7207 */ /* 0x002fe40000000000 */
[----:B------:R-:W-:Y:S02]  /*86d0*/  SEL R78, R47, R78, P0 ;  /* 0x0000004e2f4e7207 */ /* 0x000fe40000000000 */
[----:B0-----:R-:W-:-:S02]  /*86e0*/  SEL R33, R86, R39, P0 ;  /* 0x0000002756217207 */ /* 0x001fc40000000000 */
[----:B------:R-:W-:Y:S01]  /*86f0*/  SEL R39, R51, R90, P0 ;  /* 0x0000005a33277207 */ /* 0x000fe20000000000 */
[----:B------:R-:W-:Y:S01]  /*8700*/  IMAD R51, R81, 0x80, R168 ;  /* 0x0000008051337824 */ /* 0x000fe200078e02a8 */
[----:B------:R-:W-:Y:S01]  /*8710*/  UIMAD UR6, UR13, UR9, UR6 ;  /* 0x000000090d0672a4 */ /* 0x000fe2000f8e0206 */
[----:B------:R0:W-:Y:S01]  /*8720*/  STSM.16.M88.4 [R42], R32 ;  /* 0x000000202a007844 */ /* 0x0001e20000000200 */
[----:B------:R-:W-:Y:S01]  /*8730*/  LOP3.LUT R26, R7, R26, RZ, 0x3c, !PT ;  /* 0x0000001a071a7212 */ /* 0x000fe200078e3cff */
[----:B------:R-:W-:Y:S01]  /*8740*/  IMAD.X R7, RZ, RZ, R27, P6 ;  /* 0x000000ffff077224 */ /* 0x000fe200030e061b */
[----:B------:R-:W-:Y:S01]  /*8750*/  ISETP.GE.OR P3, PT, R51, R64, P1 ;  /* 0x000000403300720c */ /* 0x000fe20000f66670 */
[----:B------:R1:W-:Y:S01]  /*8760*/  STSM.16.M88.4 [R63], R36 ;  /* 0x000000243f007844 */ /* 0x0003e20000000200 */
[----:B---3--:R-:W-:Y:S01]  /*8770*/  IMAD.IADD R31, R41, 0x1, R77 ;  /* 0x00000001291f7824 */ /* 0x008fe200078e024d */
[----:B------:R-:W-:Y:S02]  /*8780*/  IADD3 R29, R51, 0x8, RZ ;  /* 0x00000008331d7810 */ /* 0x000fe40007ffe0ff */
[----:B------:R-:W-:-:S02]  /*8790*/  SEL R41, R98, R55, P0 ;  /* 0x0000003762297207 */ /* 0x000fc40000000000 */
[----:B------:R-:W-:Y:S02]  /*87a0*/  ISETP.GE.OR P1, PT, R29, R64, P1 ;  /* 0x000000401d00720c */ /* 0x000fe40000f26670 */
[----:B--2---:R-:W-:Y:S02]  /*87b0*/  SEL R28, R70, R3, P0 ;  /* 0x00000003461c7207 */ /* 0x004fe40000000000 */
[----:B------:R-:W-:Y:S02]  /*87c0*/  SEL R30, R3, R70, P0 ;  /* 0x00000046031e7207 */ /* 0x000fe40000000000 */
[C---:B0-----:R-:W-:Y:S01]  /*87d0*/  LEA R32, P4, R40.reuse, UR4, 0x2 ;  /* 0x0000000428207c11 */ /* 0x041fe2000f8810ff */
[----:B------:R-:W0:Y:S01]  /*87e0*/  @P2 LDC R3, c[0x0][0xbec] ;  /* 0x0002fb00ff032b82 */ /* 0x000e220000000800 */
[----:B------:R-:W-:Y:S02]  /*87f0*/  SEL R42, R43, R74, P0 ;  /* 0x0000004a2b2a7207 */ /* 0x000fe40000000000 */
[----:B------:R-:W-:Y:S01]  /*8800*/  LEA.HI.X R33, R40, UR5, R31, 0x2, P4 ;  /* 0x0000000528217c11 */ /* 0x000fe2000a0f141f */
[----:B------:R-:W-:Y:S01]  /*8810*/  SHFL.IDX PT, R60, R32, RZ, 0x1c1f ;  /* 0x001c1fff203c7589 */ /* 0x000fe200000e0000 */
[----:B------:R-:W-:-:S02]  /*8820*/  SEL R40, R74, R43, P0 ;  /* 0x0000002b4a287207 */ /* 0x000fc40000000000 */
[----:B------:R-:W-:Y:S01]  /*8830*/  SEL R29, R94, R53, P0 ;  /* 0x000000355e1d7207 */ /* 0x000fe20000000000 */
[----:B------:R-:W2:Y:S01]  /*8840*/  SHFL.IDX PT, R61, R33, RZ, 0x1c1f ;  /* 0x001c1fff213d7589 */ /* 0x000ea200000e0000 */
[----:B------:R-:W-:Y:S02]  /*8850*/  SEL R31, R53, R94, P0 ;  /* 0x0000005e351f7207 */ /* 0x000fe40000000000 */
[----:B------:R-:W-:Y:S01]  /*8860*/  SEL R43, R55, R98, P0 ;  /* 0x00000062372b7207 */ /* 0x000fe20000000000 */
[----:B------:R-:W-:Y:S01]  /*8870*/  SHFL.IDX PT, R62, R32, 0x1, 0x1c1f ;  /* 0x003c1f00203e7f89 */ /* 0x000fe200000e0000 */
[----:B------:R-:W-:Y:S02]  /*8880*/  SEL R53, R102, R57, P0 ;  /* 0x0000003966357207 */ /* 0x000fe40000000000 */
[----:B------:R-:W-:Y:S01]  /*8890*/  SEL R55, R57, R102, P0 ;  /* 0x0000006639377207 */ /* 0x000fe20000000000 */
[----:B------:R-:W-:Y:S01]  /*88a0*/  STSM.16.M88.4 [R73], R28 ;  /* 0x0000001c49007844 */ /* 0x000fe20000000200 */
[----:B------:R-:W-:-:S02]  /*88b0*/  SEL R77, R104, R79, P0 ;  /* 0x0000004f684d7207 */ /* 0x000fc40000000000 */
[----:B------:R-:W-:Y:S01]  /*88c0*/  SEL R79, R79, R104, P0 ;  /* 0x000000684f4f7207 */ /* 0x000fe20000000000 */
[----:B------:R-:W-:Y:S01]  /*88d0*/  STSM.16.M88.4 [R71], R40 ;  /* 0x0000002847007844 */ /* 0x000fe20000000200 */
[----:B-1----:R-:W-:Y:S02]  /*88e0*/  SEL R36, R80, R49, P0 ;  /* 0x0000003150247207 */ /* 0x002fe40000000000 */
[----:B------:R-:W-:Y:S01]  /*88f0*/  SEL R38, R49, R80, P0 ;  /* 0x0000005031267207 */ /* 0x000fe20000000000 */
[----:B------:R-:W-:Y:S01]  /*8900*/  STSM.16.M88.4 [R69], R52 ;  /* 0x0000003445007844 */ /* 0x000fe20000000200 */
[----:B------:R-:W-:Y:S02]  /*8910*/  SEL R37, R106, R59, P0 ;  /* 0x0000003b6a257207 */ /* 0x000fe40000000000 */
[----:B------:R-:W-:Y:S01]  /*8920*/  SEL R39, R59, R106, P0 ;  /* 0x0000006a3b277207 */ /* 0x000fe20000000000 */
[----:B------:R-:W-:Y:S04]  /*8930*/  STSM.16.M88.4 [R67], R76 ;  /* 0x0000004c43007844 */ /* 0x000fe80000000200 */
[----:B------:R-:W-:Y:S01]  /*8940*/  STSM.16.M88.4 [R65], R36 ;  /* 0x0000002441007844 */ /* 0x000fe20000000200 */
[----:B------:R-:W-:Y:S06]  /*8950*/  BAR.SYNC.DEFER_BLOCKING 0x1, 0x100 ;  /* 0x0044000000007b1d */ /* 0x000fec0000010000 */
[----:B------:R-:W1:Y:S04]  /*8960*/  SHFL.IDX PT, R63, R33, 0x1, 0x1c1f ;  /* 0x003c1f00213f7f89 */ /* 0x000e6800000e0000 */
[----:B--2---:R2:W-:Y:S01]  /*8970*/  @!P3 ST.E desc[UR48][R60.64], R5 ;  /* 0x000000053c00b985 */ /* 0x0045e2000c101930 */
[----:B------:R-:W-:-:S03]  /*8980*/  UIMAD.WIDE.U32 UR4, UR13, UR8, URZ ;  /* 0x000000080d0472a5 */ /* 0x000fc6000f8e003f */
[----:B------:R-:W-:Y:S01]  /*8990*/  ULDC.64 UR8, c[0x0][0xaf0] ;  /* 0x0002bc0000087ab9 */ /* 0x000fe20000000a00 */
[----:B-1----:R1:W-:Y:S01]  /*89a0*/  @!P1 ST.E desc[UR48][R62.64], R0 ;  /* 0x000000003e009985 */ /* 0x0023e2000c101930 */
[----:B--2---:R-:W2:Y:S03]  /*89b0*/  @P2 LDC R61, c[0x0][0xbf0] ;  /* 0x0002fc00ff3d2b82 */ /* 0x004ea60000000800 */
[----:B------:R3:W5:Y:S01]  /*89c0*/  LD.E.128 R40, desc[UR48][R8.64] ;  /* 0x0000003008287980 */ /* 0x000762000c101d00 */
[----:B------:R-:W-:Y:S02]  /*89d0*/  UIMAD UR7, UR14, UR8, URZ ;  /* 0x000000080e0772a4 */ /* 0x000fe4000f8e023f */
[----:B------:R-:W-:Y:S01]  /*89e0*/  UIADD3 UR5, UR5, UR6, URZ ;  /* 0x0000000605057290 */ /* 0x000fe2000fffe03f */
[----:B------:R4:W5:Y:S01]  /*89f0*/  LD.E.128 R36, desc[UR48][R6.64] ;  /* 0x0000003006247980 */ /* 0x000962000c101d00 */
[----:B-1----:R-:W-:-:S03]  /*8a00*/  IMAD R0, R17, 0x20, R18 ;  /* 0x0000002011007824 */ /* 0x002fc600078e0212 */
[----:B------:R-:W5:Y:S01]  /*8a10*/  LD.E.128 R48, desc[UR48][R26.64] ;  /* 0x000000301a307980 */ /* 0x000f62000c101d00 */
[----:B---3--:R-:W-:-:S03]  /*8a20*/  IMAD R8, R81, 0x80, R0 ;  /* 0x0000008051087824 */ /* 0x008fc600078e0200 */
[----:B------:R-:W5:Y:S01]  /*8a30*/  LD.E.128 R44, desc[UR48][R24.64] ;  /* 0x00000030182c7980 */ /* 0x000f62000c101d00 */
[----:B0-----:R-:W-:Y:S01]  /*8a40*/  @P2 IMAD.HI.U32 R0, R8, R3, RZ ;  /* 0x0000000308002227 */ /* 0x001fe200078e00ff */
[----:B------:R-:W-:Y:S02]  /*8a50*/  UIMAD UR7, UR38, UR9, UR7 ;  /* 0x00000009260772a4 */ /* 0x000fe4000f8e0207 */
[----:B------:R-:W5:Y:S01]  /*8a60*/  LD.E.128 R32, desc[UR48][R20.64] ;  /* 0x0000003014207980 */ /* 0x000f62000c101d00 */
[----:B------:R-:W-:Y:S01]  /*8a70*/  IMAD.MOV.U32 R5, RZ, RZ, R8 ;  /* 0x000000ffff057224 */ /* 0x000fe200078e0008 */
[----:B------:R-:W-:Y:S02]  /*8a80*/  UIMAD.WIDE.U32 UR38, UR38, UR8, UR4 ;  /* 0x00000008262672a5 */ /* 0x000fe4000f8e0004 */
[----:B------:R-:W5:Y:S01]  /*8a90*/  LD.E.128 R28, desc[UR48][R14.64] ;  /* 0x000000300e1c7980 */ /* 0x000f62000c101d00 */
[----:B--2---:R-:W-:Y:S01]  /*8aa0*/  @P2 SHF.R.U32.HI R5, RZ, R61, R0 ;  /* 0x0000003dff052219 */ /* 0x004fe20000011600 */
[----:B------:R-:W-:-:S02]  /*8ab0*/  UIADD3 UR4, UR39, UR7, URZ ;  /* 0x0000000727047290 */ /* 0x000fc4000fffe03f */
[----:B------:R-:W5:Y:S01]  /*8ac0*/  LD.E.128 R56, desc[UR48][R12.64] ;  /* 0x000000300c387980 */ /* 0x000f62000c101d00 */
[--C-:B------:R-:W-:Y:S01]  /*8ad0*/  SHF.R.S32.HI R0, RZ, 0x1f, R5.reuse ;  /* 0x0000001fff007819 */ /* 0x100fe20000011405 */
[----:B------:R-:W-:Y:S01]  /*8ae0*/  IMAD.MOV R3, RZ, RZ, -R5 ;  /* 0x000000ffff037224 */ /* 0x000fe200078e0a05 */
[----:B------:R-:W-:Y:S01]  /*8af0*/  ULDC.64 UR6, c[0x0][0xae0] ;  /* 0x0002b80000067ab9 */ /* 0x000fe20000000a00 */
[----:B----4-:R-:W-:Y:S01]  /*8b00*/  IMAD.U32 R7, RZ, RZ, UR39 ;  /* 0x00000027ff077e24 */ /* 0x010fe2000f8e00ff */
[----:B------:R0:W5:Y:S01]  /*8b10*/  LD.E.128 R52, desc[UR48][R10.64] ;  /* 0x000000300a347980 */ /* 0x000162000c101d00 */
[----:B------:R-:W-:Y:S02]  /*8b20*/  IMAD R0, R0, UR6, RZ ;  /* 0x0000000600007c24 */ /* 0x000fe4000f8e02ff */
[----:B------:R-:W-:Y:S01]  /*8b30*/  IMAD R3, R4, R3, R8 ;  /* 0x0000000304037224 */ /* 0x000fe200078e0208 */
[----:B------:R-:W-:Y:S01]  /*8b40*/  @!PT LDS RZ, [RZ] ;  /* 0x00000000fffff984 */ /* 0x000fe20000000800 */
[----:B------:R-:W-:Y:S01]  /*8b50*/  @!PT LDS RZ, [RZ] ;  /* 0x00000000fffff984 */ /* 0x000fe20000000800 */
[----:B------:R-:W-:Y:S01]  /*8b60*/  @!PT LDS RZ, [RZ] ;  /* 0x00000000fffff984 */ /* 0x000fe20000000800 */
[----:B------:R-:W-:Y:S01]  /*8b70*/  @!PT LDS RZ, [RZ] ;  /* 0x00000000fffff984 */ /* 0x000fe20000000800 */
[----:B------:R1:W-:Y:S06]  /*8b80*/  MEMBAR.ALL.CTA ;  /* 0x0000000000007992 */ /* 0x0003ec0000008000 */
[----:B-1----:R-:W1:Y:S01]  /*8b90*/  FENCE.VIEW.ASYNC.S ;  /* 0x00000000000073c6 */ /* 0x002e620000000000 */
[----:B------:R-:W-:-:S02]  /*8ba0*/  IMAD.U32 R6, RZ, RZ, UR38 ;  /* 0x00000026ff067e24 */ /* 0x000fc4000f8e00ff */
[----:B------:R-:W-:Y:S02]  /*8bb0*/  IMAD.U32 R7, RZ, RZ, UR4 ;  /* 0x00000004ff077e24 */ /* 0x000fe4000f8e00ff */
[C---:B------:R-:W-:Y:S01]  /*8bc0*/  IMAD R9, R5.reuse, UR7, R0 ;  /* 0x0000000705097c24 */ /* 0x040fe2000f8e0200 */
[----:B------:R-:W-:Y:S01]  /*8bd0*/  SHF.R.S32.HI R0, RZ, 0x1f, R3 ;  /* 0x0000001fff007819 */ /* 0x000fe20000011403 */
[----:B------:R-:W-:Y:S01]  /*8be0*/  IMAD.WIDE.U32 R4, R5, UR6, R6 ;  /* 0x0000000605047c25 */ /* 0x000fe2000f8e0006 */
[----:B------:R-:W-:-:S03]  /*8bf0*/  ULDC.64 UR6, c[0x0][0xad8] ;  /* 0x0002b60000067ab9 */ /* 0x000fc60000000a00 */
[----:B------:R-:W-:Y:S02]  /*8c00*/  IMAD.IADD R5, R5, 0x1, R9 ;  /* 0x0000000105057824 */ /* 0x000fe400078e0209 */
[----:B------:R-:W-:Y:S02]  /*8c10*/  IMAD R0, R0, UR6, RZ ;  /* 0x0000000600007c24 */ /* 0x000fe4000f8e02ff */
[----:B------:R-:W-:Y:S01]  /*8c20*/  IMAD R81, R81, 0x80, R18 ;  /* 0x0000008051517824 */ /* 0x000fe200078e0212 */
[----:B------:R-:W-:Y:S01]  /*8c30*/  UIADD3 UR41, UR41, 0x22820, URZ ;  /* 0x0002282029297890 */ /* 0x000fe2000fffe03f */
[C---:B------:R-:W-:Y:S02]  /*8c40*/  IMAD R9, R3.reuse, UR7, R0 ;  /* 0x0000000703097c24 */ /* 0x040fe4000f8e0200 */
[----:B------:R-:W-:Y:S01]  /*8c50*/  IMAD.WIDE.U32 R4, R3, UR6, R4 ;  /* 0x0000000603047c25 */ /* 0x000fe2000f8e0004 */
[----:B------:R-:W-:Y:S01]  /*8c60*/  UIADD3 UR44, UR44, 0x1, URZ ;  /* 0x000000012c2c7890 */ /* 0x000fe2000fffe03f */
[----:B------:R-:W-:Y:S01]  /*8c70*/  ISETP.GE.AND P1, PT, R81, R64, PT ;  /* 0x000000405100720c */ /* 0x000fe20003f26270 */
[----:B------:R-:W-:Y:S01]  /*8c80*/  ULDC.64 UR6, c[0x0][0xa80] ;  /* 0x0002a00000067ab9 */ /* 0x000fe20000000a00 */
[----:B------:R-:W-:Y:S01]  /*8c90*/  IMAD.IADD R5, R5, 0x1, R9 ;  /* 0x0000000105057824 */ /* 0x000fe200078e0209 */
[----:B------:R-:W-:Y:S01]  /*8ca0*/  UPRMT UR41, URZ, 0x654, UR41 ;  /* 0x000006543f297896 */ /* 0x000fe20008000029 */
[----:B------:R-:W-:Y:S01]  /*8cb0*/  LEA R0, P2, R4, UR6, 0x1 ;  /* 0x0000000604007c11 */ /* 0x000fe2000f8408ff */
[----:B------:R-:W-:-:S03]  /*8cc0*/  UISETP.NE.AND UP0, UPT, UR44, 0x2, UPT ;  /* 0x000000022c00788c */ /* 0x000fc6000bf05270 */
[----:B0-----:R-:W-:Y:S01]  /*8cd0*/  LEA.HI.X R10, R4, UR7, R5, 0x1, P2 ;  /* 0x00000007040a7c11 */ /* 0x001fe200090f0c05 */
[----:B------:R-:W-:Y:S01]  /*8ce0*/  USEL UR5, URZ, 0x1, UP0 ;  /* 0x000000013f057887 */ /* 0x000fe20008000000 */
[C---:B------:R-:W-:Y:S01]  /*8cf0*/  VIADD R7, R81.reuse, 0x20 ;  /* 0x0000002051077836 */ /* 0x040fe20000000000 */
[----:B------:R-:W-:Y:S01]  /*8d00*/  ULDC UR4, c[0x0][0xc] ;  /* 0x0000030000047ab9 */ /* 0x000fe20000000800 */
[----:B------:R-:W-:Y:S01]  /*8d10*/  VIADD R3, R81, 0x40 ;  /* 0x0000004051037836 */ /* 0x000fe20000000000 */
[----:B------:R-:W-:Y:S01]  /*8d20*/  UIADD3 UR43, UR4, UR43, URZ ;  /* 0x0000002b042b7290 */ /* 0x000fe2000fffe03f */
[----:B-1----:R0:W1:Y:S01]  /*8d30*/  SHFL.IDX PT, R8, R0, RZ, 0x181f ;  /* 0x00181fff00087589 */ /* 0x00206200000e0000 */
[----:B------:R-:W-:Y:S01]  /*8d40*/  USEL UR44, UR44, URZ, UP0 ;  /* 0x0000003f2c2c7287 */ /* 0x000fe20008000000 */
[----:B------:R-:W-:Y:S01]  /*8d50*/  SYNCS.ARRIVE.TRANS64.RED.A1T0 RZ, [UR41], RZ ;  /* 0x000000ffffff79a7 */ /* 0x000fe20008100429 */
[----:B------:R-:W-:Y:S01]  /*8d60*/  ULOP3.LUT UR45, UR45, UR5, URZ, 0x3c, !UPT ;  /* 0x000000052d2d7292 */ /* 0x000fe2000f8e3c3f */
[----:B------:R0:W2:Y:S01]  /*8d70*/  SHFL.IDX PT, R9, R10, RZ, 0x181f ;  /* 0x00181fff0a097589 */ /* 0x0000a200000e0000 */
[----:B------:R-:W-:Y:S01]  /*8d80*/  BSSY B0, `(.L_x_31) ;  /* 0x000000c000007945 */ /* 0x000fe20003800000 */
[----:B------:R-:W-:-:S02]  /*8d90*/  ISETP.GE.AND P3, PT, R7, R64, PT ;  /* 0x000000400700720c */ /* 0x000fc40003f66270 */
[----:B------:R-:W-:Y:S01]  /*8da0*/  ISETP.GE.AND P0, PT, R3, R64, PT ;  /* 0x000000400300720c */ /* 0x000fe20003f06270 */
[----:B------:R-:W-:-:S12]  /*8db0*/  @P1 BRA `(.L_x_32) ;  /* 0x0000000000201947 */ /* 0x000fd80003800000 */
[----:B------:R-:W-:Y:S02]  /*8dc0*/  ULDC UR4, c[0x0][0xac8] ;  /* 0x0002b20000047ab9 */ /* 0x000fe40000000800 */
[----:B------:R-:W-:Y:S02]  /*8dd0*/  ISETP.GE.AND P2, PT, R16, UR4, PT ;  /* 0x0000000410007c0c */ /* 0x000fe4000bf46270 */
[----:B------:R-:W-:-:S11]  /*8de0*/  ISETP.GE.AND P1, PT, R2, UR4, PT ;  /* 0x0000000402007c0c */ /* 0x000fd6000bf26270 */
[----:B-1----:R-:W-:Y:S02]  /*8df0*/  @!P2 LEA R6, P4, R16, R8, 0x1 ;  /* 0x000000081006a211 */ /* 0x002fe400078808ff */
[----:B--2---:R-:W-:Y:S02]  /*8e00*/  @!P1 IMAD.WIDE R4, R2, 0x2, R8 ;  /* 0x0000000202049825 */ /* 0x004fe400078e0208 */
[----:B------:R-:W-:-:S03]  /*8e10*/  @!P2 LEA.HI.X R7, R16, R9, R192, 0x1, P4 ;  /* 0x000000091007a211 */ /* 0x000fc600020f0cc0 */
[----:B-----5:R3:W-:Y:S04]  /*8e20*/  @!P1 ST.E.128 desc[UR48][R4.64], R48 ;  /* 0x0000003004009985 */ /* 0x0207e8000c101d30 */
[----:B------:R3:W-:Y:S02]  /*8e30*/  @!P2 ST.E.128 desc[UR48][R6.64], R56 ;  /* 0x000000380600a985 */ /* 0x0007e4000c101d30 */
.L_x_32:
[----:B------:R-:W-:Y:S05]  /*8e40*/  BSYNC B0 ;  /* 0x0000000000007941 */ /* 0x000fea0003800000 */
.L_x_31:
[----:B--2---:R2:W4:Y:S01]  /*8e50*/  SHFL.IDX PT, R9, R10, 0x1, 0x181f ;  /* 0x00381f000a097f89 */ /* 0x00452200000e0000 */
[----:B------:R-:W-:Y:S03]  /*8e60*/  BSSY B0, `(.L_x_33) ;  /* 0x000000b000007945 */ /* 0x000fe60003800000 */
[----:B-1----:R2:W1:Y:S01]  /*8e70*/  SHFL.IDX PT, R8, R0, 0x1, 0x181f ;  /* 0x00381f0000087f89 */ /* 0x00246200000e0000 */
[----:B------:R-:W-:Y:S05]  /*8e80*/  @P3 BRA `(.L_x_34) ;  /* 0x0000000000203947 */ /* 0x000fea0003800000 */
[----:B------:R-:W-:Y:S02]  /*8e90*/  ULDC UR4, c[0x0][0xac8] ;  /* 0x0002b20000047ab9 */ /* 0x000fe40000000800 */
[----:B------:R-:W-:Y:S02]  /*8ea0*/  ISETP.GE.AND P3, PT, R16, UR4, PT ;  /* 0x0000000410007c0c */ /* 0x000fe4000bf66270 */
[----:B------:R-:W-:-:S11]  /*8eb0*/  ISETP.GE.AND P2, PT, R2, UR4, PT ;  /* 0x0000000402007c0c */ /* 0x000fd6000bf46270 */
[----:B-1-3--:R-:W-:Y:S02]  /*8ec0*/  @!P3 LEA R6, P1, R16, R8, 0x1 ;  /* 0x000000081006b211 */ /* 0x00afe400078208ff */
[----:B----4-:R-:W-:Y:S02]  /*8ed0*/  @!P2 IMAD.WIDE R4, R2, 0x2, R8 ;  /* 0x000000020204a825 */ /* 0x010fe400078e0208 */
[----:B------:R-:W-:-:S03]  /*8ee0*/  @!P3 LEA.HI.X R7, R16, R9, R192, 0x1, P1 ;  /* 0x000000091007b211 */ /* 0x000fc600008f0cc0 */
[----:B-----5:R1:W-:Y:S04]  /*8ef0*/  @!P2 ST.E.128 desc[UR48][R4.64], R44 ;  /* 0x0000002c0400a985 */ /* 0x0203e8000c101d30 */
[----:B------:R1:W-:Y:S02]  /*8f00*/  @!P3 ST.E.128 desc[UR48][R6.64], R52 ;  /* 0x000000340600b985 */ /* 0x0003e4000c101d30 */
.L_x_34:
[----:B------:R-:W-:Y:S05]  /*8f10*/  BSYNC B0 ;  /* 0x0000000000007941 */ /* 0x000fea0003800000 */
.L_x_33:
[----:B----4-:R4:W0:Y:S01]  /*8f20*/  SHFL.IDX PT, R9, R10, 0x2, 0x181f ;  /* 0x00581f000a097f89 */ /* 0x01082200000e0000 */
[----:B------:R-:W-:Y:S03]  /*8f30*/  BSSY B0, `(.L_x_35) ;  /* 0x000000b000007945 */ /* 0x000fe60003800000 */
[----:B-1----:R4:W1:Y:S01]  /*8f40*/  SHFL.IDX PT, R8, R0, 0x2, 0x181f ;  /* 0x00581f0000087f89 */ /* 0x00286200000e0000 */
[----:B------:R-:W-:Y:S05]  /*8f50*/  @P0 BRA `(.L_x_36) ;  /* 0x0000000000200947 */ /* 0x000fea0003800000 */
[----:B------:R-:W-:Y:S02]  /*8f60*/  ULDC UR4, c[0x0][0xac8] ;  /* 0x0002b20000047ab9 */ /* 0x000fe40000000800 */
[----:B------:R-:W-:Y:S02]  /*8f70*/  ISETP.GE.AND P2, PT, R16, UR4, PT ;  /* 0x0000000410007c0c */ /* 0x000fe4000bf46270 */
[----:B------:R-:W-:-:S11]  /*8f80*/  ISETP.GE.AND P1, PT, R2, UR4, PT ;  /* 0x0000000402007c0c */ /* 0x000fd6000bf26270 */
[----:B-1-3--:R-:W-:Y:S02]  /*8f90*/  @!P2 LEA R6, P0, R16, R8, 0x1 ;  /* 0x000000081006a211 */ /* 0x00afe400078008ff */
[----:B0-----:R-:W-:Y:S02]  /*8fa0*/  @!P1 IMAD.WIDE R4, R2, 0x2, R8 ;  /* 0x0000000202049825 */ /* 0x001fe400078e0208 */
[----:B------:R-:W-:-:S03]  /*8fb0*/  @!P2 LEA.HI.X R7, R16, R9, R192, 0x1, P0 ;  /* 0x000000091007a211 */ /* 0x000fc600000f0cc0 */
[----:B-----5:R0:W-:Y:S04]  /*8fc0*/  @!P1 ST.E.128 desc[UR48][R4.64], R32 ;  /* 0x0000002004009985 */ /* 0x0201e8000c101d30 */
[----:B------:R0:W-:Y:S02]  /*8fd0*/  @!P2 ST.E.128 desc[UR48][R6.64], R40 ;  /* 0x000000280600a985 */ /* 0x0001e4000c101d30 */
.L_x_36:
[----:B------:R-:W-:Y:S05]  /*8fe0*/  BSYNC B0 ;  /* 0x0000000000007941 */ /* 0x000fea0003800000 */
.L_x_35:
[----:B------:R-:W-:Y:S01]  /*8ff0*/  IADD3 R3, R81, 0x60, RZ ;  /* 0x0000006051037810 */ /* 0x000fe20007ffe0ff */
[----:B0-----:R0:W0:Y:S01]  /*9000*/  SHFL.IDX PT, R9, R10, 0x3, 0x181f ;  /* 0x00781f000a097f89 */ /* 0x00102200000e0000 */
[----:B------:R-:W-:Y:S01]  /*9010*/  UIADD3 UR46, UR46, 0x1, URZ ;  /* 0x000000012e2e7890 */ /* 0x000fe2000fffe03f */
[----:B------:R-:W-:Y:S01]  /*9020*/  BSSY B0, `(.L_x_37) ;  /* 0x000000c000007945 */ /* 0x000fe20003800000 */
[----:B------:R-:W-:Y:S01]  /*9030*/  ISETP.GE.AND P0, PT, R3, R64, PT ;  /* 0x000000400300720c */ /* 0x000fe20003f06270 */
[----:B-1----:R1:W0:-:S12]  /*9040*/  SHFL.IDX PT, R8, R0, 0x3, 0x181f ;  /* 0x00781f0000087f89 */ /* 0x00221800000e0000 */
[----:B-1----:R-:W-:Y:S05]  /*9050*/  @P0 BRA `(.L_x_38) ;  /* 0x0000000000200947 */ /* 0x002fea0003800000 */
[----:B------:R-:W-:Y:S02]  /*9060*/  ULDC UR4, c[0x0][0xac8] ;  /* 0x0002b20000047ab9 */ /* 0x000fe40000000800 */
[----:B------:R-:W-:Y:S02]  /*9070*/  ISETP.GE.AND P2, PT, R16, UR4, PT ;  /* 0x0000000410007c0c */ /* 0x000fe4000bf46270 */
[----:B------:R-:W-:-:S11]  /*9080*/  ISETP.GE.AND P1, PT, R2, UR4, PT ;  /* 0x0000000402007c0c */ /* 0x000fd6000bf26270 */
[----:B0--3--:R-:W-:Y:S02]  /*9090*/  @!P2 LEA R6, P0, R16, R8, 0x1 ;  /* 0x000000081006a211 */ /* 0x009fe400078008ff */
[----:B------:R-:W-:Y:S02]  /*90a0*/  @!P1 IMAD.WIDE R4, R2, 0x2, R8 ;  /* 0x0000000202049825 */ /* 0x000fe400078e0208 */
[----:B------:R-:W-:-:S03]  /*90b0*/  @!P2 LEA.HI.X R7, R16, R9, R192, 0x1, P0 ;  /* 0x000000091007a211 */ /* 0x000fc600000f0cc0 */
[----:B-----5:R1:W-:Y:S04]  /*90c0*/  @!P1 ST.E.128 desc[UR48][R4.64], R28 ;  /* 0x0000001c04009985 */ /* 0x0203e8000c101d30 */
[----:B------:R1:W-:Y:S02]  /*90d0*/  @!P2 ST.E.128 desc[UR48][R6.64], R36 ;  /* 0x000000240600a985 */ /* 0x0003e4000c101d30 */
.L_x_38:
[----:B------:R-:W-:Y:S05]  /*90e0*/  BSYNC B0 ;  /* 0x0000000000007941 */ /* 0x000fea0003800000 */
.L_x_37:
[----:B--2-4-:R-:W2:Y:S02]  /*90f0*/  LDC R0, c[0x0][0xc34] ;  /* 0x00030d00ff007b82 */ /* 0x014ea40000000800 */
[----:B--2---:R-:W-:-:S13]  /*9100*/  ISETP.LE.AND P0, PT, R0, UR43, PT ;  /* 0x0000002b00007c0c */ /* 0x004fda000bf03270 */
[----:B------:R-:W-:Y:S05]  /*9110*/  @!P0 BRA `(.L_x_39) ;  /* 0xffffff7800f08947 */ /* 0x000fea000383ffff */
[----:B------:R-:W-:Y:S05]  /*9120*/  EXIT ;  /* 0x000000000000794d */ /* 0x000fea0003800000 */
.L_x_5:
[----:B------:R-:W-:-:S08]  /*9130*/  NOP ;  /* 0x0000000000007918 */ /* 0x000fd00000000000 */
[----:B------:R-:W0:-:S00]  /*9140*/  USETMAXREG.DEALLOC.CTAPOOL 0x28 ;  /* 0x00000028000079c8 */ /* 0x000e0000080e0500 */
[----:B------:R-:W1:Y:S01]  /*9150*/  S2UR UR39, SR_CTAID.X ;  /* 0x00000000002779c3 */ /* 0x000e620000002500 */
[----:B0-----:R-:W-:Y:S01]  /*9160*/  IMAD.MOV.U32 R0, RZ, RZ, 0x1 ;  /* 0x00000001ff007424 */ /* 0x001fe200078e00ff */
[----:B------:R-:W-:Y:S01]  /*9170*/  UMOV UR37, 0x1 ;  /* 0x0000000100257882 */ /* 0x000fe20000000000 */
[----:B------:R-:W-:-:S03]  /*9180*/  IMAD.MOV.U32 R36, RZ, RZ, RZ ;  /* 0x000000ffff247224 */ /* 0x000fc600078e00ff */
[----:B------:R0:W-:Y:S02]  /*9190*/  STL [R1+0x4], R0 ;  /* 0x0000040001007387 */ /* 0x0001e40000100800 */
[----:B------:R-:W1:Y:S02]  /*91a0*/  LDC R2, c[0x0][0xc34] ;  /* 0x00030d00ff027b82 */ /* 0x000e640000000800 */
[----:B-1----:R-:W-:-:S13]  /*91b0*/  ISETP.LE.AND P0, PT, R2, UR39, PT ;  /* 0x0000002702007c0c */ /* 0x002fda000bf03270 */
[----:B0-----:R-:W-:Y:S05]  /*91c0*/  @P0 BRA `(.L_x_40) ;  /* 0x0000004c00d80947 */ /* 0x001fea0003800000 */
[----:B------:R-:W0:Y:S01]  /*91d0*/  S2R R10, SR_TID.X ;  /* 0x00000000000a7919 */ /* 0x000e220000002100 */
[----:B------:R-:W-:Y:S01]  /*91e0*/  ULDC.64 UR4, c[0x0][0x418] ;  /* 0x0001060000047ab9 */ /* 0x000fe20000000a00 */
[----:B------:R-:W-:Y:S01]  /*91f0*/  ULDC.64 UR8, c[0x0][0x2f0] ;  /* 0x0000bc0000087ab9 */ /* 0x000fe20000000a00 */
[----:B------:R-:W-:Y:S01]  /*9200*/  UISETP.NE.U32.AND UP0, UPT, UR4, URZ, UPT ;  /* 0x0000003f0400728c */ /* 0x000fe2000bf05070 */
[----:B------:R-:W-:Y:S01]  /*9210*/  LOP3.LUT R28, R28, 0xff7fffff, RZ, 0xc0, !PT ;  /* 0xff7fffff1c1c7812 */ /* 0x000fe200078ec0ff */
[----:B------:R-:W-:Y:S01]  /*9220*/  UMOV UR42, 0x400 ;  /* 0x00000400002a7882 */ /* 0x000fe20000000000 */
[----:B------:R-:W-:Y:S01]  /*9230*/  ULDC UR4, c[0x0][0x424] ;  /* 0x0001090000047ab9 */ /* 0x000fe20000000800 */
[----:B------:R-:W-:Y:S01]  /*9240*/  UISETP.NE.AND.EX UP0, UPT, UR5, URZ, UPT, UP0 ;  /* 0x0000003f0500728c */ /* 0x000fe2000bf05300 */
[----:B------:R-:W-:Y:S01]  /*9250*/  IMAD.MOV.U32 R36, RZ, RZ, RZ ;  /* 0x000000ffff247224 */ /* 0x000fe200078e00ff */
[----:B------:R-:W-:Y:S02]  /*9260*/  ULEA UR42, UR46, UR42, 0x18 ;  /* 0x0000002a2e2a7291 */ /* 0x000fe4000f8ec03f */
[----:B------:R-:W-:Y:S01]  /*9270*/  USEL UR4, UR4, 0x1, UP0 ;  /* 0x0000000104047887 */ /* 0x000fe20008000000 */
[----:B------:R-:W-:Y:S01]  /*9280*/  UMOV UR6, 0xa0 ;  /* 0x000000a000067882 */ /* 0x000fe20000000000 */
[----:B------:R-:W-:-:S02]  /*9290*/  ULDC UR41, c[0x0][0x448] ;  /* 0x0001120000297ab9 */ /* 0x000fc40000000800 */
[----:B------:R-:W-:Y:S01]  /*92a0*/  UIMAD UR40, UR4, UR8, URZ ;  /* 0x00000008042872a4 */ /* 0x000fe2000f8e023f */
[----:B------:R-:W-:Y:S02]  /*92b0*/  ULDC UR7, c[0x0][0x288] ;  /* 0x0000a20000077ab9 */ /* 0x000fe40000000800 */
[----:B------:R-:W-:Y:S01]  /*92c0*/  ULDC UR8, c[0x0][0x2b8] ;  /* 0x0000ae0000087ab9 */ /* 0x000fe20000000800 */
[----:B------:R-:W-:Y:S02]  /*92d0*/  UIADD3 UR4, UR40, 0x9f, URZ ;  /* 0x0000009f28047890 */ /* 0x000fe4000fffe03f */
[----:B------:R-:W-:Y:S02]  /*92e0*/  ULOP3.LUT UR47, UR36, 0x2, URZ, 0xfc, !UPT ;  /* 0x00000002242f7892 */ /* 0x000fe4000f8efc3f */
[----:B------:R-:W-:Y:S02]  /*92f0*/  UIMAD.WIDE UR4, UR4, 0x66666667, URZ ;  /* 0x66666667040478a5 */ /* 0x000fe4000f8e023f */
[----:B------:R-:W-:-:S02]  /*9300*/  ULOP3.LUT UR50, UR36, 0x1, URZ, 0xfc, !UPT ;  /* 0x0000000124327892 */ /* 0x000fc4000f8efc3f */
[----:B------:R-:W-:Y:S01]  /*9310*/  USHF.R.U32.HI UR4, URZ, 0x1f, UR5 ;  /* 0x0000001f3f047899 */ /* 0x000fe20008011605 */
[----:B------:R-:W-:Y:S01]  /*9320*/  ULDC UR51, c[0x0][0xc] ;  /* 0x0000030000337ab9 */ /* 0x000fe20000000800 */
[----:B------:R-:W-:Y:S02]  /*9330*/  UMOV UR37, URZ ;  /* 0x0000003f00257c82 */ /* 0x000fe40008000000 */
[----:B------:R-:W-:Y:S01]  /*9340*/  ULEA.HI.SX32 UR43, UR5, UR4, 0x1a ;  /* 0x00000004052b7291 */ /* 0x000fe2000f8fd23f */
[C---:B0-----:R-:W-:Y:S01]  /*9350*/  IMAD.SHL.U32 R3, R10.reuse, 0x80, RZ ;  /* 0x000000800a037824 */ /* 0x041fe200078e00ff */
[C---:B------:R-:W-:Y:S01]  /*9360*/  LOP3.LUT R0, R10.reuse, 0x7f, RZ, 0xc0, !PT ;  /* 0x0000007f0a007812 */ /* 0x040fe200078ec0ff */
[C---:B------:R-:W-:Y:S01]  /*9370*/  IMAD.SHL.U32 R4, R10.reuse, 0x20, RZ ;  /* 0x000000200a047824 */ /* 0x040fe200078e00ff */
[----:B------:R-:W-:Y:S01]  /*9380*/  UIADD3 UR4, UR43, -0x1, URZ ;  /* 0xffffffff2b047890 */ /* 0x000fe2000fffe03f */
[----:B------:R-:W-:Y:S01]  /*9390*/  IMAD.SHL.U32 R9, R10, 0x4, RZ ;  /* 0x000000040a097824 */ /* 0x000fe200078e00ff */
[----:B------:R-:W-:Y:S01]  /*93a0*/  SHF.R.U32.HI R2, RZ, 0x5, R0 ;  /* 0x00000005ff027819 */ /* 0x000fe20000011600 */
[----:B------:R-:W-:Y:S01]  /*93b0*/  UIMAD UR41, UR41, UR7, URZ ;  /* 0x00000007292972a4 */ /* 0x000fe2000f8e023f */
[----:B------:R-:W-:Y:S01]  /*93c0*/  LOP3.LUT R5, R3, 0x380, RZ, 0xc0, !PT ;  /* 0x0000038003057812 */ /* 0x000fe200078ec0ff */
[----:B------:R-:W-:Y:S01]  /*93d0*/  UIMAD UR5, UR4, -0xa0, UR40 ;  /* 0xffffff60040578a4 */ /* 0x000fe2000f8e0228 */
[C---:B------:R-:W-:Y:S01]  /*93e0*/  LOP3.LUT R7, R4.reuse, 0x60, RZ, 0xc0, !PT ;  /* 0x0000006004077812 */ /* 0x040fe200078ec0ff */
[----:B------:R-:W-:Y:S01]  /*93f0*/  UIMAD UR4, UR43, UR6, -0xa0 ;  /* 0xffffff602b0474a4 */ /* 0x000fe2000f8e0206 */
[----:B------:R-:W-:Y:S01]  /*9400*/  LOP3.LUT R6, R4, 0x80, RZ, 0xc0, !PT ;  /* 0x0000008004067812 */ /* 0x000fe200078ec0ff */
[----:B------:R-:W-:Y:S01]  /*9410*/  IMAD R5, R2, 0x10, R5 ;  /* 0x0000001002057824 */ /* 0x000fe200078e0205 */
[----:B------:R-:W-:Y:S01]  /*9420*/  LOP3.LUT R4, R4, 0x100, RZ, 0xc0, !PT ;  /* 0x0000010004047812 */ /* 0x000fe200078ec0ff */
[----:B------:R-:W-:Y:S01]  /*9430*/  IMAD R8, R2, 0x200, R7 ;  /* 0x0000020002087824 */ /* 0x000fe200078e0207 */
[----:B------:R-:W-:Y:S01]  /*9440*/  LOP3.LUT R6, R6, 0x10, R10, 0xf8, !PT ;  /* 0x0000001006067812 */ /* 0x000fe200078ef80a */
[----:B------:R-:W-:Y:S01]  /*9450*/  IMAD.SHL.U32 R2, R10, 0x10, RZ ;  /* 0x000000100a027824 */ /* 0x000fe200078e00ff */
[----:B------:R-:W-:Y:S01]  /*9460*/  SHF.R.U32.HI R0, RZ, 0x3, R0 ;  /* 0x00000003ff007819 */ /* 0x000fe20000011600 */
[----:B------:R-:W-:Y:S01]  /*9470*/  UIADD3 UR43, UR43, -0x2, URZ ;  /* 0xfffffffe2b2b7890 */ /* 0x000fe2000fffe03f */
[----:B------:R-:W-:Y:S01]  /*9480*/  LOP3.LUT R7, R6, 0x10, R9, 0x78, !PT ;  /* 0x0000001006077812 */ /* 0x000fe200078e7809 */
[----:B------:R-:W-:Y:S01]  /*9490*/  IMAD.SHL.U32 R9, R10, 0x2, RZ ;  /* 0x000000020a097824 */ /* 0x000fe200078e00ff */
[----:B------:R-:W-:-:S02]  /*94a0*/  LOP3.LUT R6, R2, 0x3f0, RZ, 0xc0, !PT ;  /* 0x000003f002067812 */ /* 0x000fc400078ec0ff */
[----:B------:R-:W-:Y:S02]  /*94b0*/  LOP3.LUT P0, RZ, R10, 0x4, RZ, 0xc0, !PT ;  /* 0x000000040aff7812 */ /* 0x000fe4000780c0ff */
[----:B------:R-:W-:Y:S02]  /*94c0*/  LOP3.LUT R9, R6, 0x70, R9, 0x78, !PT ;  /* 0x0000007006097812 */ /* 0x000fe400078e7809 */
[----:B------:R-:W-:Y:S02]  /*94d0*/  IADD3 R6, R7, R8, R4 ;  /* 0x0000000807067210 */ /* 0x000fe40007ffe004 */
[--C-:B------:R-:W-:Y:S02]  /*94e0*/  LOP3.LUT R4, R5, 0x70, R2.reuse, 0x78, !PT ;  /* 0x0000007005047812 */ /* 0x100fe400078e7802 */
[----:B------:R-:W-:Y:S01]  /*94f0*/  LOP3.LUT R5, R0, 0x70, R2, 0xf8, !PT ;  /* 0x0000007000057812 */ /* 0x000fe200078ef802 */
[----:B------:R0:W-:Y:S01]  /*9500*/  STL [R1+0x18], R6 ;  /* 0x0000180601007387 */ /* 0x0001e20000100800 */
[----:B------:R-:W-:Y:S01]  /*9510*/  LOP3.LUT R3, R4, 0xc00, R3, 0xf8, !PT ;  /* 0x00000c0004037812 */ /* 0x000fe200078ef803 */
[----:B------:R-:W-:Y:S01]  /*9520*/  IMAD.MOV.U32 R4, RZ, RZ, 0x1 ;  /* 0x00000001ff047424 */ /* 0x000fe200078e00ff */
[----:B------:R-:W-:-:S03]  /*9530*/  IADD3 R0, -R0, UR5, RZ ;  /* 0x0000000500007c10 */ /* 0x000fc6000fffe1ff */
[----:B------:R1:W-:Y:S04]  /*9540*/  STL [R1+0x1c], R3 ;  /* 0x00001c0301007387 */ /* 0x0003e80000100800 */
[----:B------:R2:W-:Y:S01]  /*9550*/  STL [R1+0x4], R4 ;  /* 0x0000040401007387 */ /* 0x0005e20000100800 */
[----:B0-----:R-:W-:Y:S01]  /*9560*/  LOP3.LUT R6, R9, 0x400, R2, 0xf8, !PT ;  /* 0x0000040009067812 */ /* 0x001fe200078ef802 */
[----:B-1----:R-:W-:-:S04]  /*9570*/  IMAD.MOV.U32 R3, RZ, RZ, 0x40 ;  /* 0x00000040ff037424 */ /* 0x002fc800078e00ff */
[----:B------:R-:W-:Y:S01]  /*9580*/  STL [R1+0x14], R6 ;  /* 0x0000140601007387 */ /* 0x000fe20000100800 */
[----:B--2---:R-:W-:Y:S02]  /*9590*/  LOP3.LUT R4, R2, 0x70, RZ, 0xc0, !PT ;  /* 0x0000007002047812 */ /* 0x004fe400078ec0ff */
[----:B------:R-:W-:Y:S01]  /*95a0*/  SEL R2, R3, 0xffffffc0, !P0 ;  /* 0xffffffc003027807 */ /* 0x000fe20004000000 */
[----:B------:R-:W-:Y:S01]  /*95b0*/  VIADD R3, R6, UR42 ;  /* 0x0000002a06037c36 */ /* 0x000fe20008000000 */
[----:B------:R-:W-:-:S03]  /*95c0*/  ISETP.GE.AND P0, PT, R4, UR9, PT ;  /* 0x0000000904007c0c */ /* 0x000fc6000bf06270 */
[----:B------:R0:W-:Y:S01]  /*95d0*/  STL [R1+0x20], R2 ;  /* 0x0000200201007387 */ /* 0x0001e20000100800 */
[C---:B------:R-:W-:Y:S02]  /*95e0*/  ISETP.LT.OR P1, PT, R0.reuse, 0x1, P0 ;  /* 0x000000010000780c */ /* 0x040fe40000721670 */
[C---:B------:R-:W-:Y:S01]  /*95f0*/  ISETP.LT.OR P3, PT, R0.reuse, 0x11, P0 ;  /* 0x000000110000780c */ /* 0x040fe20000761670 */
[----:B------:R1:W-:Y:S01]  /*9600*/  STL [R1+0x2c], R3 ;  /* 0x00002c0301007387 */ /* 0x0003e20000100800 */
[----:B------:R-:W-:-:S03]  /*9610*/  ISETP.LT.OR P2, PT, R0, 0x21, P0 ;  /* 0x000000210000780c */ /* 0x000fc60000741670 */
[----:B------:R2:W-:Y:S01]  /*9620*/  STL [R1+0x10], R0 ;  /* 0x0000100001007387 */ /* 0x0005e20000100800 */
[C---:B0-----:R-:W-:Y:S01]  /*9630*/  LOP3.LUT R2, R5.reuse, 0x80, RZ, 0xfc, !PT ;  /* 0x0000008005027812 */ /* 0x041fe200078efcff */
[----:B------:R-:W-:-:S04]  /*9640*/  VIADD R5, R5, UR4 ;  /* 0x0000000405057c36 */ /* 0x000fc80008000000 */
[----:B------:R-:W-:Y:S02]  /*9650*/  @P1 LOP3.LUT R28, R28, 0x800000, RZ, 0xfc, !PT ;  /* 0x008000001c1c1812 */ /* 0x000fe400078efcff */
[----:B------:R-:W-:Y:S01]  /*9660*/  ISETP.LT.OR P1, PT, R0, 0x31, P0 ;  /* 0x000000310000780c */ /* 0x000fe20000721670 */
[----:B------:R2:W-:Y:S01]  /*9670*/  STL [R1+0x24], R5 ;  /* 0x0000240501007387 */ /* 0x0005e20000100800 */
[----:B------:R-:W-:Y:S02]  /*9680*/  LOP3.LUT R28, R28, 0xffbfffff, RZ, 0xc0, !PT ;  /* 0xffbfffff1c1c7812 */ /* 0x000fe400078ec0ff */
[----:B-1----:R-:W-:Y:S02]  /*9690*/  IADD3 R3, R2, UR4, RZ ;  /* 0x0000000402037c10 */ /* 0x002fe4000fffe0ff */
[----:B------:R-:W-:Y:S02]  /*96a0*/  @P3 LOP3.LUT R28, R28, 0x400000, RZ, 0xfc, !PT ;  /* 0x004000001c1c3812 */ /* 0x000fe400078efcff */
[----:B------:R-:W-:Y:S01]  /*96b0*/  ISETP.LT.OR P3, PT, R0, 0x41, P0 ;  /* 0x000000410000780c */ /* 0x000fe20000761670 */
[----:B------:R2:W-:Y:S01]  /*96c0*/  STL [R1+0x28], R3 ;  /* 0x0000280301007387 */ /* 0x0005e20000100800 */
[----:B------:R-:W-:-:S04]  /*96d0*/  LOP3.LUT R28, R28, 0xffdfffff, RZ, 0xc0, !PT ;  /* 0xffdfffff1c1c7812 */ /* 0x000fc800078ec0ff */
[----:B------:R-:W-:Y:S02]  /*96e0*/  @P2 LOP3.LUT R28, R28, 0x200000, RZ, 0xfc, !PT ;  /* 0x002000001c1c2812 */ /* 0x000fe400078efcff */
[----:B------:R-:W-:Y:S02]  /*96f0*/  ISETP.LT.OR P2, PT, R0, 0x51, P0 ;  /* 0x000000510000780c */ /* 0x000fe40000741670 */
        /* <DEDUP_REMOVED lines=12> */
[----:B------:R-:W-:Y:S02]  /*97c0*/  LOP3.LUT R28, R28, 0xfffeffff, RZ, 0xc0, !PT ;  /* 0xfffeffff1c1c7812 */ /* 0x000fe400078ec0ff */
[----:B------:R-:W-:Y:S02]  /*97d0*/  ISETP.GE.AND P0, PT, R3, UR40, PT ;  /* 0x0000002803007c0c */ /* 0x000fe4000bf06270 */
[----:B------:R-:W-:-:S04]  /*97e0*/  @P3 LOP3.LUT R28, R28, 0x10000, RZ, 0xfc, !PT ;  /* 0x000100001c1c3812 */ /* 0x000fc800078efcff */
[----:B------:R-:W-:-:S04]  /*97f0*/  LOP3.LUT R28, R28, 0xffff7fff, RZ, 0xc0, !PT ;  /* 0xffff7fff1c1c7812 */ /* 0x000fc800078ec0ff */
[----:B------:R-:W-:Y:S02]  /*9800*/  @P2 LOP3.LUT R28, R28, 0x8000, RZ, 0xfc, !PT ;  /* 0x000080001c1c2812 */ /* 0x000fe400078efcff */
[----:B------:R-:W-:Y:S02]  /*9810*/  ISETP.LT.U32.AND P2, PT, R2, 0xa0, !P0 ;  /* 0x000000a00200780c */ /* 0x000fe40004741070 */
[----:B------:R-:W-:Y:S02]  /*9820*/  LOP3.LUT R28, R28, 0xfeffffff, RZ, 0xc0, !PT ;  /* 0xfeffffff1c1c7812 */ /* 0x000fe400078ec0ff */
[----:B------:R-:W-:Y:S02]  /*9830*/  ISETP.GE.AND P0, PT, R0, 0x1, PT ;  /* 0x000000010000780c */ /* 0x000fe40003f06270 */
[----:B------:R-:W-:Y:S02]  /*9840*/  @P1 LOP3.LUT R28, R28, 0x1000000, RZ, 0xfc, !PT ;  /* 0x010000001c1c1812 */ /* 0x000fe400078efcff */
[----:B------:R-:W-:-:S02]  /*9850*/  ISETP.GE.AND P1, PT, R0, 0x11, PT ;  /* 0x000000110000780c */ /* 0x000fc40003f26270 */
[----:B------:R-:W-:-:S04]  /*9860*/  LOP3.LUT R28, R28, 0xfffffff7, RZ, 0xc0, !PT ;  /* 0xfffffff71c1c7812 */ /* 0x000fc800078ec0ff */
[----:B------:R-:W-:Y:S02]  /*9870*/  @P2 LOP3.LUT R28, R28, 0x8, RZ, 0xfc, !PT ;  /* 0x000000081c1c2812 */ /* 0x000fe400078efcff */
[----:B------:R-:W-:Y:S02]  /*9880*/  ISETP.GE.AND P2, PT, R0, 0x21, PT ;  /* 0x000000210000780c */ /* 0x000fe40003f46270 */
        /* <DEDUP_REMOVED lines=23> */
[----:B------:R-:W-:Y:S02]  /*9a00*/  ISETP.GE.AND P1, PT, R4, UR9, PT ;  /* 0x0000000904007c0c */ /* 0x000fe4000bf26270 */
[----:B------:R-:W-:-:S04]  /*9a10*/  LOP3.LUT R28, R28, 0xffffffdf, RZ, 0xc0, !PT ;  /* 0xffffffdf1c1c7812 */ /* 0x000fc800078ec0ff */
[----:B------:R-:W-:-:S04]  /*9a20*/  @P2 LOP3.LUT R28, R28, 0x20, RZ, 0xfc, !PT ;  /* 0x000000201c1c2812 */ /* 0x000fc800078efcff */
[----:B------:R-:W-:-:S04]  /*9a30*/  LOP3.LUT R28, R28, 0xfffffffe, RZ, 0xc0, !PT ;  /* 0xfffffffe1c1c7812 */ /* 0x000fc800078ec0ff */
[----:B------:R-:W-:-:S04]  /*9a40*/  LOP3.LUT R28, R28, 0xffffbfff, RZ, 0xc0, !PT ;  /* 0xffffbfff1c1c7812 */ /* 0x000fc800078ec0ff */
[----:B------:R-:W-:Y:S02]  /*9a50*/  @P0 LOP3.LUT R28, R28, 0x4000, RZ, 0xfc, !PT ;  /* 0x000040001c1c0812 */ /* 0x000fe400078efcff */
[----:B------:R-:W-:Y:S02]  /*9a60*/  ISETP.GE.AND P0, PT, R4, UR8, PT ;  /* 0x0000000804007c0c */ /* 0x000fe4000bf06270 */
[----:B------:R-:W-:-:S04]  /*9a70*/  @P1 LOP3.LUT R28, R28, 0x1, RZ, 0xfc, !PT ;  /* 0x000000011c1c1812 */ /* 0x000fc800078efcff */
[----:B------:R-:W-:-:S07]  /*9a80*/  LOP3.LUT R28, R28, 0xffffffef, RZ, 0xc0, !PT ;  /* 0xffffffef1c1c7812 */ /* 0x000fce00078ec0ff */
[----:B--2---:R-:W-:-:S07]  /*9a90*/  @P0 LOP3.LUT R28, R28, 0x10, RZ, 0xfc, !PT ;  /* 0x000000101c1c0812 */ /* 0x004fce00078efcff */
.L_x_90:
[----:B------:R-:W-:Y:S01]  /*9aa0*/  ULDC UR4, c[0x0][0xc38] ;  /* 0x00030e0000047ab9 */ /* 0x000fe20000000800 */
[----:B------:R-:W-:Y:S01]  /*9ab0*/  ULDC.64 UR8, c[0x0][0xa28] ;  /* 0x00028a0000087ab9 */ /* 0x000fe20000000a00 */
[----:B------:R-:W-:Y:S01]  /*9ac0*/  UISETP.NE.AND UP0, UPT, UR4, 0x1, UPT ;  /* 0x000000010400788c */ /* 0x000fe2000bf05270 */
[----:B------:R-:W-:Y:S01]  /*9ad0*/  ISETP.NE.U32.AND P0, PT, RZ, UR8, PT ;  /* 0x00000008ff007c0c */ /* 0x000fe2000bf05070 */
[----:B------:R-:W-:Y:S01]  /*9ae0*/  UMOV UR44, UR39 ;  /* 0x00000027002c7c82 */ /* 0x000fe20008000000 */
[----:B------:R-:W-:Y:S01]  /*9af0*/  ULDC UR4, c[0x0][0xc44] ;  /* 0x0003110000047ab9 */ /* 0x000fe20000000800 */
[----:B------:R-:W-:Y:S01]  /*9b00*/  UIADD3 UR11, UR42, 0x18400, URZ ;  /* 0x000184002a0b7890 */ /* 0x000fe2000fffe03f */
[----:B------:R-:W-:Y:S01]  /*9b10*/  ISETP.NE.AND.EX P0, PT, RZ, UR9, PT, P0 ;  /* 0x00000009ff007c0c */ /* 0x000fe2000bf05300 */
[----:B------:R-:W-:Y:S01]  /*9b20*/  UISETP.NE.AND UP1, UPT, UR4, 0x1, UPT ;  /* 0x000000010400788c */ /* 0x000fe2000bf25270 */
[----:B------:R-:W-:-:S04]  /*9b30*/  UMOV UR38, URZ ;  /* 0x0000003f00267c82 */ /* 0x000fc80008000000 */
[----:B------:R-:W-:Y:S01]  /*9b40*/  @UP0 ULDC UR4, c[0x0][0xc3c] ;  /* 0x00030f0000040ab9 */ /* 0x000fe20000000800 */
[----:B------:R-:W-:Y:S01]  /*9b50*/  @UP0 ULDC UR10, c[0x0][0xc40] ;  /* 0x00031000000a0ab9 */ /* 0x000fe20000000800 */
[----:B------:R-:W-:-:S04]  /*9b60*/  UIMAD.WIDE.U32 UR4, UR39, UR4, URZ ;  /* 0x00000004270472a5 */ /* 0x000fc8000f8e003f */
[----:B------:R-:W-:Y:S01]  /*9b70*/  @UP0 USHF.R.U32.HI UR44, URZ, UR10, UR5 ;  /* 0x0000000a3f2c0299 */ /* 0x000fe20008011605 */
[----:B------:R-:W-:Y:S01]  /*9b80*/  @UP1 ULDC.64 UR6, c[0x0][0xc48] ;  /* 0x0003120000061ab9 */ /* 0x000fe20000000a00 */
[----:B------:R-:W-:Y:S02]  /*9b90*/  ULOP3.LUT UP0, URZ, UR11, 0x3ff, URZ, 0xc0, !UPT ;  /* 0x000003ff0b3f7892 */ /* 0x000fe4000f80c03f */
[----:B------:R-:W-:-:S03]  /*9ba0*/  UIMAD.WIDE.U32 UR4, UR44, UR6, URZ ;  /* 0x000000062c0472a5 */ /* 0x000fc6000f8e003f */
[----:B------:R-:W-:Y:S01]  /*9bb0*/  UMOV UR45, UR44 ;  /* 0x0000002c002d7c82 */ /* 0x000fe20008000000 */
[----:B------:R-:W-:Y:S01]  /*9bc0*/  @UP1 USHF.R.U32.HI UR45, URZ, UR7, UR5 ;  /* 0x000000073f2d1299 */ /* 0x000fe20008011605 */
[----:B0----5:R-:W-:Y:S11]  /*9bd0*/  @!P0 BRA `(.L_x_41) ;  /* 0x0000000000188947 */ /* 0x021ff60003800000 */
[----:B------:R-:W-:Y:S02]  /*9be0*/  ULDC.64 UR4, c[0x0][0xa28] ;  /* 0x00028a0000047ab9 */ /* 0x000fe40000000a00 */
[----:B------:R-:W-:-:S06]  /*9bf0*/  UIMAD.WIDE UR4, UR45, 0x4, UR4 ;  /* 0x000000042d0478a5 */ /* 0x000fcc000f8e0204 */
[----:B------:R-:W-:Y:S02]  /*9c00*/  IMAD.U32 R2, RZ, RZ, UR4 ;  /* 0x00000004ff027e24 */ /* 0x000fe4000f8e00ff */
[----:B------:R-:W-:-:S05]  /*9c10*/  IMAD.U32 R3, RZ, RZ, UR5 ;  /* 0x00000005ff037e24 */ /* 0x000fca000f8e00ff */
[----:B------:R-:W2:Y:S02]  /*9c20*/  LDG.E R2, desc[UR48][R2.64] ;  /* 0x0000003002027981 */ /* 0x000ea4000c1e1900 */
[----:B--2---:R-:W-:-:S15]  /*9c30*/  R2UR UR38, R2 ;  /* 0x00000000022672ca */ /* 0x004fde00000e0000 */
.L_x_41:
[----:B------:R-:W-:-:S13]  /*9c40*/  PLOP3.LUT P0, PT, PT, PT, UP0, 0x80, 0x0 ;  /* 0x000000000000781c */ /* 0x000fda0003f0f008 */
[----:B------:R-:W-:Y:S05]  /*9c50*/  @!P0 BRA `(.L_x_42) ;  /* 0x0000000000408947 */ /* 0x000fea0003800000 */
[----:B------:R-:W-:Y:S01]  /*9c60*/  MOV R2, 0x0 ;  /* 0x0000000000027802 */ /* 0x000fe20000000f00 */
[----:B------:R-:W-:Y:S01]  /*9c70*/  ULDC.64 UR4, c[0x4][0x98] ;  /* 0x0100260000047ab9 */ /* 0x000fe20000000a00 */
[----:B------:R-:W-:Y:S01]  /*9c80*/  ULDC.64 UR6, c[0x4][0xa0] ;  /* 0x0100280000067ab9 */ /* 0x000fe20000000a00 */
[----:B------:R-:W-:Y:S02]  /*9c90*/  IMAD.U32 R4, RZ, RZ, UR4 ;  /* 0x00000004ff047e24 */ /* 0x000fe4000f8e00ff */
[----:B------:R-:W-:Y:S01]  /*9ca0*/  IMAD.U32 R5, RZ, RZ, UR5 ;  /* 0x00000005ff057e24 */ /* 0x000fe2000f8e00ff */
[----:B------:R-:W0:Y:S01]  /*9cb0*/  LDC.64 R2, c[0x4][R2] ;  /* 0x0100000002027b82 */ /* 0x000e220000000a00 */
[----:B------:R-:W-:Y:S01]  /*9cc0*/  ULDC.64 UR4, c[0x4][0x8] ;  /* 0x0100020000047ab9 */ /* 0x000fe20000000a00 */
[----:B------:R-:W-:Y:S02]  /*9cd0*/  IMAD.U32 R6, RZ, RZ, UR6 ;  /* 0x00000006ff067e24 */ /* 0x000fe4000f8e00ff */
[----:B------:R-:W-:-:S02]  /*9ce0*/  IMAD.U32 R7, RZ, RZ, UR7 ;  /* 0x00000007ff077e24 */ /* 0x000fc4000f8e00ff */
[----:B------:R-:W-:Y:S02]  /*9cf0*/  IMAD.U32 R10, RZ, RZ, UR4 ;  /* 0x00000004ff0a7e24 */ /* 0x000fe4000f8e00ff */
[----:B------:R-:W-:Y:S02]  /*9d00*/  IMAD.U32 R11, RZ, RZ, UR5 ;  /* 0x00000005ff0b7e24 */ /* 0x000fe4000f8e00ff */
[----:B------:R-:W-:Y:S02]  /*9d10*/  IMAD.MOV.U32 R8, RZ, RZ, 0x70 ;  /* 0x00000070ff087424 */ /* 0x000fe400078e00ff */
[----:B------:R-:W-:Y:S02]  /*9d20*/  IMAD.MOV.U32 R12, RZ, RZ, 0x1 ;  /* 0x00000001ff0c7424 */ /* 0x000fe400078e00ff */
[----:B------:R-:W-:-:S07]  /*9d30*/  IMAD.MOV.U32 R13, RZ, RZ, RZ ;  /* 0x000000ffff0d7224 */ /* 0x000fce00078e00ff */
[----:B------:R-:W-:-:S07]  /*9d40*/  LEPC R20, `(.L_x_42) ;  /* 0x000000001014794e */ /* 0x000fce0000000000 */
[----:B0-----:R-:W-:Y:S05]  /*9d50*/  CALL.ABS.NOINC R2 ;  /* 0x0000000002007343 */ /* 0x001fea0003c00000 */
.L_x_42:
[----:B------:R-:W-:Y:S01]  /*9d60*/  UIADD3 UR4, UR42, 0xa400, URZ ;  /* 0x0000a4002a047890 */ /* 0x000fe2000fffe03f */
[----:B------:R-:W-:-:S05]  /*9d70*/  LOP3.LUT R28, R28, 0xfffffffd, RZ, 0xc0, !PT ;  /* 0xfffffffd1c1c7812 */ /* 0x000fca00078ec0ff */
[----:B------:R-:W-:-:S05]  /*9d80*/  IMAD.U32 R16, RZ, RZ, UR4 ;  /* 0x00000004ff107e24 */ /* 0x000fca000f8e00ff */
[----:B------:R-:W-:-:S13]  /*9d90*/  LOP3.LUT P0, RZ, R16, 0x3ff, RZ, 0xc0, !PT ;  /* 0x000003ff10ff7812 */ /* 0x000fda000780c0ff */
[----:B------:R-:W-:Y:S01]  /*9da0*/  @P0 LOP3.LUT R28, R28, 0x2, RZ, 0xfc, !PT ;  /* 0x000000021c1c0812 */ /* 0x000fe200078efcff */
[----:B------:R-:W-:Y:S06]  /*9db0*/  @!P0 BRA `(.L_x_43) ;  /* 0x0000000000408947 */ /* 0x000fec0003800000 */
[----:B------:R-:W-:Y:S01]  /*9dc0*/  MOV R2, 0x0 ;  /* 0x0000000000027802 */ /* 0x000fe20000000f00 */
[----:B------:R-:W-:Y:S01]  /*9dd0*/  ULDC.64 UR4, c[0x4][0x98] ;  /* 0x0100260000047ab9 */ /* 0x000fe20000000a00 */
[----:B------:R-:W-:Y:S01]  /*9de0*/  ULDC.64 UR6, c[0x4][0xa0] ;  /* 0x0100280000067ab9 */ /* 0x000fe20000000a00 */
[----:B------:R-:W-:Y:S01]  /*9df0*/  MOV R4, UR4 ;  /* 0x0000000400047c02 */ /* 0x000fe20008000f00 */
[----:B------:R-:W-:Y:S01]  /*9e00*/  IMAD.U32 R5, RZ, RZ, UR5 ;  /* 0x00000005ff057e24 */ /* 0x000fe2000f8e00ff */
[----:B------:R-:W-:Y:S01]  /*9e10*/  ULDC.64 UR4, c[0x4][0x10] ;  /* 0x0100040000047ab9 */ /* 0x000fe20000000a00 */
[----:B------:R-:W0:Y:S01]  /*9e20*/  LDC.64 R2, c[0x4][R2] ;  /* 0x0100000002027b82 */ /* 0x000e220000000a00 */
[----:B------:R-:W-:Y:S02]  /*9e30*/  IMAD.U32 R6, RZ, RZ, UR6 ;  /* 0x00000006ff067e24 */ /* 0x000fe4000f8e00ff */
[----:B------:R-:W-:Y:S02]  /*9e40*/  IMAD.U32 R7, RZ, RZ, UR7 ;  /* 0x00000007ff077e24 */ /* 0x000fe4000f8e00ff */
[----:B------:R-:W-:-:S02]  /*9e50*/  IMAD.U32 R10, RZ, RZ, UR4 ;  /* 0x00000004ff0a7e24 */ /* 0x000fc4000f8e00ff */
[----:B------:R-:W-:Y:S02]  /*9e60*/  IMAD.U32 R11, RZ, RZ, UR5 ;  /* 0x00000005ff0b7e24 */ /* 0x000fe4000f8e00ff */
[----:B------:R-:W-:Y:S02]  /*9e70*/  IMAD.MOV.U32 R8, RZ, RZ, 0x70 ;  /* 0x00000070ff087424 */ /* 0x000fe400078e00ff */
[----:B------:R-:W-:Y:S02]  /*9e80*/  IMAD.MOV.U32 R12, RZ, RZ, 0x1 ;  /* 0x00000001ff0c7424 */ /* 0x000fe400078e00ff */
[----:B------:R-:W-:-:S07]  /*9e90*/  IMAD.MOV.U32 R13, RZ, RZ, RZ ;  /* 0x000000ffff0d7224 */ /* 0x000fce00078e00ff */
[----:B------:R-:W-:-:S07]  /*9ea0*/  LEPC R20, `(.L_x_43) ;  /* 0x000000001014794e */ /* 0x000fce0000000000 */
[----:B0-----:R-:W-:Y:S05]  /*9eb0*/  CALL.ABS.NOINC R2 ;  /* 0x0000000002007343 */ /* 0x001fea0003c00000 */
.L_x_43:
[----:B------:R-:W-:-:S04]  /*9ec0*/  UIADD3 UR4, UR42, 0x400, URZ ;  /* 0x000004002a047890 */ /* 0x000fc8000fffe03f */
[----:B------:R-:W-:-:S06]  /*9ed0*/  ULOP3.LUT UP0, URZ, UR4, 0x9f, URZ, 0xc0, !UPT ;  /* 0x0000009f043f7892 */ /* 0x000fcc000f80c03f */
        /* <DEDUP_REMOVED lines=9> */
[----:B------:R-:W-:Y:S01]  /*9f70*/  IMAD.U32 R6, RZ, RZ, UR6 ;  /* 0x00000006ff067e24 */ /* 0x000fe2000f8e00ff */
[----:B------:R-:W-:Y:S01]  /*9f80*/  MOV R11, UR5 ;  /* 0x00000005000b7c02 */ /* 0x000fe20008000f00 */
[----:B------:R-:W-:-:S02]  /*9f90*/  IMAD.U32 R7, RZ, RZ, UR7 ;  /* 0x00000007ff077e24 */ /* 0x000fc4000f8e00ff */
[----:B------:R-:W-:Y:S02]  /*9fa0*/  IMAD.U32 R10, RZ, RZ, UR4 ;  /* 0x00000004ff0a7e24 */ /* 0x000fe4000f8e00ff */
[----:B------:R-:W-:Y:S02]  /*9fb0*/  IMAD.MOV.U32 R8, RZ, RZ, 0x70 ;  /* 0x00000070ff087424 */ /* 0x000fe400078e00ff */
[----:B------:R-:W-:Y:S02]  /*9fc0*/  IMAD.MOV.U32 R12, RZ, RZ, 0x1 ;  /* 0x00000001ff0c7424 */ /* 0x000fe400078e00ff */
[----:B------:R-:W-:-:S07]  /*9fd0*/  IMAD.MOV.U32 R13, RZ, RZ, RZ ;  /* 0x000000ffff0d7224 */ /* 0x000fce00078e00ff */
[----:B------:R-:W-:-:S07]  /*9fe0*/  LEPC R20, `(.L_x_44) ;  /* 0x000000001014794e */ /* 0x000fce0000000000 */
[----:B0-----:R-:W-:Y:S05]  /*9ff0*/  CALL.ABS.NOINC R2 ;  /* 0x0000000002007343 */ /* 0x001fea0003c00000 */
.L_x_44:
[----:B------:R-:W-:-:S13]  /*a000*/  LOP3.LUT P6, RZ, R16, 0x3ff, RZ, 0xc0, !PT ;  /* 0x000003ff10ff7812 */ /* 0x000fda00078cc0ff */
        /* <DEDUP_REMOVED lines=17> */
.L_x_45:
[----:B------:R-:W-:Y:S01]  /*a120*/  ULDC.64 UR4, c[0x0][0x9f8] ;  /* 0x00027e0000047ab9 */ /* 0x000fe20000000a00 */
[----:B------:R-:W-:Y:S01]  /*a130*/  IMAD.U32 R17, RZ, RZ, UR45 ;  /* 0x0000002dff117e24 */ /* 0x000fe2000f8e00ff */
[----:B------:R-:W-:Y:S01]  /*a140*/  UISETP.NE.U32.AND UP0, UPT, UR4, URZ, UPT ;  /* 0x0000003f0400728c */ /* 0x000fe2000bf05070 */
[----:B------:R-:W0:Y:S03]  /*a150*/  LDC R16, c[0x0][0x430] ;  /* 0x00010c00ff107b82 */ /* 0x000e260000000800 */
[----:B------:R-:W-:-:S06]  /*a160*/  UISETP.NE.AND.EX UP0, UPT, UR5, URZ, UPT, UP0 ;  /* 0x0000003f0500728c */ /* 0x000fcc000bf05300 */
[----:B------:R-:W-:-:S05]  /*a170*/  PLOP3.LUT P0, PT, PT, PT, UP0, 0x80, 0x0 ;  /* 0x000000000000781c */ /* 0x000fca0003f0f008 */
[----:B------:R-:W-:Y:S02]  /*a180*/  @UP0 ULDC.64 UR4, c[0x0][0x9f8] ;  /* 0x00027e0000040ab9 */ /* 0x000fe40000000a00 */
[----:B------:R-:W-:-:S06]  /*a190*/  @UP0 UIMAD.WIDE UR4, UR45, 0x4, UR4 ;  /* 0x000000042d0408a5 */ /* 0x000fcc000f8e0204 */
[----:B------:R-:W-:Y:S01]  /*a1a0*/  MOV R2, UR4 ;  /* 0x0000000400027c02 */ /* 0x000fe20008000f00 */
[----:B------:R-:W-:-:S05]  /*a1b0*/  IMAD.U32 R3, RZ, RZ, UR5 ;  /* 0x00000005ff037e24 */ /* 0x000fca000f8e00ff */
[----:B------:R-:W2:Y:S01]  /*a1c0*/  @P0 LDG.E R17, desc[UR48][R2.64] ;  /* 0x0000003002110981 */ /* 0x000ea2000c1e1900 */
[----:B------:R-:W-:-:S03]  /*a1d0*/  UMOV UR4, 0xffffffff ;  /* 0xffffffff00047882 */ /* 0x000fc60000000000 */
[----:B--2---:R1:W-:Y:S01]  /*a1e0*/  STL [R1], R17 ;  /* 0x0000001101007387 */ /* 0x0043e20000100800 */
[----:B0-----:R-:W-:Y:S05]  /*a1f0*/  BRA.DIV UR4, `(.L_x_46) ;  /* 0x0000004604287947 */ /* 0x001fea000b800000 */
.L_x_107:
[----:B------:R-:W2:Y:S04]  /*a200*/  LDL R0, [R1+0x24] ;  /* 0x0000240001007983 */ /* 0x000ea80000100800 */
[----:B------:R-:W3:Y:S01]  /*a210*/  LDL R8, [R1+0x28] ;  /* 0x0000280001087983 */ /* 0x000ee20000100800 */
[----:B------:R-:W-:Y:S02]  /*a220*/  ISETP.NE.AND P3, PT, R16, 0x1, PT ;  /* 0x000000011000780c */ /* 0x000fe40003f65270 */
[----:B------:R-:W-:Y:S02]  /*a230*/  SHF.R.S32.HI R12, RZ, 0x1f, R17 ;  /* 0x0000001fff0c7819 */ /* 0x000fe40000011411 */
[C---:B------:R-:W-:Y:S02]  /*a240*/  LOP3.LUT P2, RZ, R28.reuse, 0x8, RZ, 0xc0, !PT ;  /* 0x000000081cff7812 */ /* 0x040fe4000784c0ff */
[----:B------:R-:W-:Y:S01]  /*a250*/  LOP3.LUT R28, R28, 0xfffffffb, RZ, 0xc0, !PT ;  /* 0xfffffffb1c1c7812 */ /* 0x000fe200078ec0ff */
[----:B------:R0:W-:Y:S06]  /*a260*/  STL [R1+0xc], R12 ;  /* 0x00000c0c01007387 */ /* 0x0001ec0000100800 */
[----:B------:R-:W4:Y:S01]  /*a270*/  @P3 LDC R3, c[0x0][0x434] ;  /* 0x00010d00ff033b82 */ /* 0x000f220000000800 */
[----:B------:R-:W-:-:S07]  /*a280*/  @P3 LOP3.LUT R28, R28, 0x4, RZ, 0xfc, !PT ;  /* 0x000000041c1c3812 */ /* 0x000fce00078efcff */
[----:B------:R-:W1:Y:S01]  /*a290*/  @P3 LDC R5, c[0x0][0x438] ;  /* 0x00010e00ff053b82 */ /* 0x000e620000000800 */
[----:B------:R-:W-:Y:S02]  /*a2a0*/  LOP3.LUT R28, R28, 0xfffffffd, RZ, 0xc0, !PT ;  /* 0xfffffffd1c1c7812 */ /* 0x000fe400078ec0ff */
[C---:B--2---:R-:W-:Y:S01]  /*a2b0*/  ISETP.GE.AND P0, PT, R0.reuse, UR40, PT ;  /* 0x0000002800007c0c */ /* 0x044fe2000bf06270 */
[----:B------:R-:W-:Y:S02]  /*a2c0*/  VIADD R0, R0, UR38 ;  /* 0x0000002600007c36 */ /* 0x000fe40008000000 */
[----:B---3--:R-:W-:Y:S02]  /*a2d0*/  VIADD R11, R8, UR38 ;  /* 0x00000026080b7c36 */ /* 0x008fe40008000000 */
[----:B----4-:R-:W-:Y:S01]  /*a2e0*/  @P3 IMAD.HI.U32 R2, R0, R3, RZ ;  /* 0x0000000300023227 */ /* 0x010fe200078e00ff */
[----:B------:R-:W2:Y:S03]  /*a2f0*/  @P2 LDC.64 R8, c[0x0][0x428] ;  /* 0x00010a00ff082b82 */ /* 0x000ea60000000a00 */
[----:B------:R-:W-:Y:S01]  /*a300*/  IMAD.MOV.U32 R10, RZ, RZ, R0 ;  /* 0x000000ffff0a7224 */ /* 0x000fe200078e0000 */
[----:B-1----:R-:W-:Y:S01]  /*a310*/  @P3 SHF.R.U32.HI R10, RZ, R5, R2 ;  /* 0x00000005ff0a3219 */ /* 0x002fe20000011602 */
[----:B------:R-:W-:-:S03]  /*a320*/  IMAD.MOV.U32 R13, RZ, RZ, R11 ;  /* 0x000000ffff0d7224 */ /* 0x000fc600078e000b */
[----:B------:R-:W1:Y:S01]  /*a330*/  @!P0 LDC.64 R6, c[0x0][0x428] ;  /* 0x00010a00ff068b82 */ /* 0x000e620000000a00 */
[----:B------:R-:W-:-:S07]  /*a340*/  @!P0 SHF.R.S32.HI R3, RZ, 0x1f, R10 ;  /* 0x0000001fff038819 */ /* 0x000fce000001140a */
[----:B------:R-:W3:Y:S01]  /*a350*/  @!P0 LDC.64 R4, c[0x0][0x418] ;  /* 0x00010600ff048b82 */ /* 0x000ee20000000a00 */
[----:B-1----:R-:W-:-:S04]  /*a360*/  @!P0 IMAD R2, R12, R6, RZ ;  /* 0x000000060c028224 */ /* 0x002fc800078e02ff */
[----:B------:R-:W-:Y:S02]  /*a370*/  @!P0 IMAD R7, R17, R7, R2 ;  /* 0x0000000711078224 */ /* 0x000fe400078e0202 */
[----:B------:R-:W-:-:S04]  /*a380*/  @!P0 IMAD.MOV.U32 R2, RZ, RZ, R10 ;  /* 0x000000ffff028224 */ /* 0x000fc800078e000a */
[----:B------:R-:W-:-:S04]  /*a390*/  @!P0 IMAD.WIDE.U32 R2, R17, R6, R2 ;  /* 0x0000000611028225 */ /* 0x000fc800078e0002 */
[----:B------:R-:W-:Y:S01]  /*a3a0*/  @!P0 IMAD.IADD R3, R3, 0x1, R7 ;  /* 0x0000000103038824 */ /* 0x000fe200078e0207 */
[C---:B---3--:R-:W-:Y:S01]  /*a3b0*/  @!P0 LEA R4, P1, R2.reuse, R4, 0x2 ;  /* 0x0000000402048211 */ /* 0x048fe200078210ff */
[----:B------:R-:W1:Y:S03]  /*a3c0*/  @P2 LDC.64 R6, c[0x0][0x418] ;  /* 0x00010600ff062b82 */ /* 0x000e660000000a00 */
[----:B------:R-:W-:-:S05]  /*a3d0*/  @!P0 LEA.HI.X R5, R2, R5, R3, 0x2, P1 ;  /* 0x0000000502058211 */ /* 0x000fca00008f1403 */
[----:B------:R-:W3:Y:S08]  /*a3e0*/  @P3 LDC R2, c[0x0][0x434] ;  /* 0x00010d00ff023b82 */ /* 0x000ef00000000800 */
[----:B------:R-:W4:Y:S01]  /*a3f0*/  @P3 LDC R3, c[0x0][0x438] ;  /* 0x00010e00ff033b82 */ /* 0x000f220000000800 */
[----:B---3--:R-:W-:-:S05]  /*a400*/  @P3 IMAD.HI.U32 R2, R11, R2, RZ ;  /* 0x000000020b023227 */ /* 0x008fca00078e00ff */
[----:B----4-:R-:W-:Y:S01]  /*a410*/  @P3 SHF.R.U32.HI R13, RZ, R3, R2 ;  /* 0x00000003ff0d3219 */ /* 0x010fe20000011602 */
[----:B--2---:R-:W-:-:S03]  /*a420*/  @P2 IMAD R2, R12, R8, RZ ;  /* 0x000000080c022224 */ /* 0x004fc600078e02ff */
[--C-:B------:R-:W-:Y:S01]  /*a430*/  @P2 SHF.R.S32.HI R3, RZ, 0x1f, R13.reuse ;  /* 0x0000001fff032819 */ /* 0x100fe2000001140d */
[----:B------:R-:W-:Y:S02]  /*a440*/  @P2 IMAD R9, R17, R9, R2 ;  /* 0x0000000911092224 */ /* 0x000fe400078e0202 */
[----:B------:R-:W-:-:S04]  /*a450*/  @P2 IMAD.MOV.U32 R2, RZ, RZ, R13 ;  /* 0x000000ffff022224 */ /* 0x000fc800078e000d */
[----:B------:R-:W-:-:S04]  /*a460*/  @P2 IMAD.WIDE.U32 R2, R17, R8, R2 ;  /* 0x0000000811022225 */ /* 0x000fc800078e0002 */
[----:B------:R-:W-:Y:S01]  /*a470*/  @P2 IMAD.IADD R3, R9, 0x1, R3 ;  /* 0x0000000109032824 */ /* 0x000fe200078e0203 */
[C---:B-1----:R-:W-:Y:S01]  /*a480*/  @P2 LEA R6, P1, R2.reuse, R6, 0x2 ;  /* 0x0000000602062211 */ /* 0x042fe200078210ff */
[----:B------:R-:W1:Y:S01]  /*a490*/  LDC R9, c[0x0][0xc44] ;  /* 0x00031100ff097b82 */ /* 0x000e620000000800 */
[----:B------:R-:W-:Y:S02]  /*a4a0*/  IMAD.MOV.U32 R8, RZ, RZ, RZ ;  /* 0x000000ffff087224 */ /* 0x000fe400078e00ff */
[----:B------:R-:W-:-:S04]  /*a4b0*/  @P2 LEA.HI.X R7, R2, R7, R3, 0x2, P1 ;  /* 0x0000000702072211 */ /* 0x000fc800008f1403 */
[----:B------:R2:W5:Y:S01]  /*a4c0*/  @!P0 LDG.E R8, desc[UR48][R4.64] ;  /* 0x0000003004088981 */ /* 0x000562000c1e1900 */
[----:B------:R-:W-:Y:S02]  /*a4d0*/  IMAD.MOV R3, RZ, RZ, -R10 ;  /* 0x000000ffff037224 */ /* 0x000fe400078e0a0a */
[----:B------:R-:W-:Y:S02]  /*a4e0*/  IMAD.MOV R2, RZ, RZ, -R13 ;  /* 0x000000ffff027224 */ /* 0x000fe400078e0a0d */
[----:B--2---:R-:W-:-:S06]  /*a4f0*/  IMAD.MOV.U32 R5, RZ, RZ, RZ ;  /* 0x000000ffff057224 */ /* 0x004fcc00078e00ff */
[----:B------:R2:W5:Y:S02]  /*a500*/  @P2 LDG.E R5, desc[UR48][R6.64] ;  /* 0x0000003006052981 */ /* 0x000564000c1e1900 */
[C---:B--2---:R-:W-:Y:S02]  /*a510*/  IMAD R7, R16.reuse, R3, R0 ;  /* 0x0000000310077224 */ /* 0x044fe400078e0200 */
[----:B------:R-:W-:Y:S01]  /*a520*/  IMAD R6, R16, R2, R11 ;  /* 0x0000000210067224 */ /* 0x000fe200078e020b */
[----:B------:R-:W-:Y:S01]  /*a530*/  IADD3 R16, RZ, -UR45, RZ ;  /* 0x8000002dff107c10 */ /* 0x000fe2000fffe0ff */
[----:B------:R-:W-:-:S04]  /*a540*/  IMAD.U32 R0, RZ, RZ, UR47 ;  /* 0x0000002fff007e24 */ /* 0x000fc8000f8e00ff */
[----:B-1----:R-:W-:Y:S01]  /*a550*/  IMAD R16, R9, R16, UR44 ;  /* 0x0000002c09107e24 */ /* 0x002fe2000f8e0210 */
[----:B------:R-:W-:-:S04]  /*a560*/  ISETP.NE.AND P0, PT, R0, 0x3, PT ;  /* 0x000000030000780c */ /* 0x000fc80003f05270 */
[----:B------:R-:W-:-:S05]  /*a570*/  SHF.R.S32.HI R2, RZ, 0x1f, R16 ;  /* 0x0000001fff027819 */ /* 0x000fca0000011410 */
[----:B------:R0:W-:Y:S04]  /*a580*/  STL [R1+0x8], R2 ;  /* 0x0000080201007387 */ /* 0x0001e80000100800 */
[----:B------:R-:W-:Y:S01]  /*a590*/  @P0 LOP3.LUT R28, R28, 0x2, RZ, 0xfc, !PT ;  /* 0x000000021c1c0812 */ /* 0x000fe200078efcff */
[----:B------:R-:W-:Y:S06]  /*a5a0*/  @!P0 BRA `(.L_x_47) ;  /* 0x0000000000048947 */ /* 0x000fec0003800000 */
[----:B------:R-:W-:Y:S01]  /*a5b0*/  BPT.TRAP 0x1 ;  /* 0x000000040000795c */ /* 0x000fe20000300000 */
.L_x_47:
[----:B0-----:R-:W2:Y:S01]  /*a5c0*/  LDL R2, [R1+0x4] ;  /* 0x0000040001027983 */ /* 0x001ea20000100800 */
[----:B------:R-:W-:Y:S01]  /*a5d0*/  LEA R0, R36, UR42, 0x3 ;  /* 0x0000002a24007c11 */ /* 0x000fe2000f8e18ff */
[----:B------:R-:W-:Y:S01]  /*a5e0*/  BSSY B0, `(.L_x_48) ;  /* 0x0000005000007945 */ /* 0x000fe20003800000 */
[----:B------:R-:W-:Y:S02]  /*a5f0*/  SHF.R.S32.HI R30, RZ, 0x1f, R7 ;  /* 0x0000001fff1e7819 */ /* 0x000fe40000011407 */
[----:B--2---:R-:W-:-:S04]  /*a600*/  SHF.L.U32 R34, R2, 0x1f, RZ ;  /* 0x0000001f02227819 */ /* 0x004fc800000006ff */
[----:B------:R-:W0:Y:S02]  /*a610*/  SYNCS.PHASECHK.TRANS64.TRYWAIT P0, [R0+URZ+0x22880], R34 ;  /* 0x02288022000075a7 */ /* 0x000e24000800017f */
[----:B0-----:R-:W-:Y:S05]  /*a620*/  @!P0 BRA `(.L_x_49) ;  /* 0x0000004000488947 */ /* 0x001fea0003800000 */
.L_x_108:
[----:B------:R-:W-:Y:S05]  /*a630*/  BSYNC B0 ;  /* 0x0000000000007941 */ /* 0x000fea0003800000 */
.L_x_48:
[----:B------:R-:W2:Y:S01]  /*a640*/  LDL R4, [R1+0x8] ;  /* 0x0000080001047983 */ /* 0x000ea20000100800 */
[----:B------:R-:W-:-:S03]  /*a650*/  ULDC.64 UR4, c[0x0][0x328] ;  /* 0x0000ca0000047ab9 */ /* 0x000fc60000000a00 */
[----:B------:R-:W3:Y:S01]  /*a660*/  LDL R13, [R1+0x14] ;  /* 0x00001400010d7983 */ /* 0x000ee20000100800 */
[----:B------:R-:W-:Y:S01]  /*a670*/  IMAD R2, R30, UR4, RZ ;  /* 0x000000041e027c24 */ /* 0x000fe2000f8e02ff */
[----:B-----5:R-:W-:Y:S01]  /*a680*/  SHF.R.S32.HI R32, RZ, 0x1f, R8 ;  /* 0x0000001fff207819 */ /* 0x020fe20000011408 */
[----:B------:R-:W-:Y:S01]  /*a690*/  ULDC.64 UR6, c[0x0][0x338] ;  /* 0x0000ce0000067ab9 */ /* 0x000fe20000000a00 */
[----:B------:R-:W-:Y:S01]  /*a6a0*/  ULDC.64 UR8, c[0x0][0x330] ;  /* 0x0000cc0000087ab9 */ /* 0x000fe20000000a00 */
[C---:B------:R-:W-:Y:S01]  /*a6b0*/  IMAD R9, R7.reuse, UR5, R2 ;  /* 0x0000000507097c24 */ /* 0x040fe2000f8e0202 */
[----:B------:R-:W-:Y:S01]  /*a6c0*/  ULDC.64 UR10, c[0x0][0x318] ;  /* 0x0000c600000a7ab9 */ /* 0x000fe20000000a00 */
[----:B------:R-:W-:Y:S01]  /*a6d0*/  IMAD.WIDE.U32 R2, R7, UR4, RZ ;  /* 0x0000000407027c25 */ /* 0x000fe2000f8e00ff */
[----:B------:R-:W-:Y:S01]  /*a6e0*/  SHF.R.S32.HI R31, RZ, 0x1f, R6 ;  /* 0x0000001fff1f7819 */ /* 0x000fe20000011406 */
[----:B------:R-:W1:Y:S01]  /*a6f0*/  S2R R12, SR_TID.X ;  /* 0x00000000000c7919 */ /* 0x000e620000002100 */
[----:B------:R-:W-:Y:S01]  /*a700*/  SHF.R.S32.HI R33, RZ, 0x1f, R5 ;  /* 0x0000001fff217819 */ /* 0x000fe20000011405 */
[----:B------:R-:W-:-:S02]  /*a710*/  IMAD.IADD R3, R3, 0x1, R9 ;  /* 0x0000000103037824 */ /* 0x000fc400078e0209 */
[----:B------:R-:W-:Y:S02]  /*a720*/  IMAD R9, R32, UR6, RZ ;  /* 0x0000000620097c24 */ /* 0x000fe4000f8e02ff */
[----:B------:R-:W-:-:S04]  /*a730*/  IMAD.WIDE.U32 R2, R8, UR6, R2 ;  /* 0x0000000608027c25 */ /* 0x000fc8000f8e0002 */
[----:B------:R-:W-:-:S04]  /*a740*/  IMAD R9, R8, UR7, R9 ;  /* 0x0000000708097c24 */ /* 0x000fc8000f8e0209 */
[----:B------:R-:W-:Y:S02]  /*a750*/  IMAD.IADD R3, R3, 0x1, R9 ;  /* 0x0000000103037824 */ /* 0x000fe400078e0209 */
[----:B------:R-:W-:-:S04]  /*a760*/  IMAD.WIDE.U32 R2, R16, UR8, R2 ;  /* 0x0000000810027c25 */ /* 0x000fc8000f8e0002 */
[----:B-1----:R-:W-:-:S05]  /*a770*/  IMAD.SHL.U32 R35, R12, 0x10, RZ ;  /* 0x000000100c237824 */ /* 0x002fca00078e00ff */
[----:B------:R-:W-:Y:S01]  /*a780*/  LOP3.LUT R35, R35, 0x70, RZ, 0xc0, !PT ;  /* 0x0000007023237812 */ /* 0x000fe200078ec0ff */
[----:B--2---:R-:W-:Y:S02]  /*a790*/  IMAD R9, R4, UR8, RZ ;  /* 0x0000000804097c24 */ /* 0x004fe4000f8e02ff */
[----:B------:R-:W-:Y:S02]  /*a7a0*/  IMAD R4, R33, UR6, RZ ;  /* 0x0000000621047c24 */ /* 0x000fe4000f8e02ff */
[----:B------:R-:W-:Y:S01]  /*a7b0*/  IMAD R18, R16, UR9, R9 ;  /* 0x0000000910127c24 */ /* 0x000fe2000f8e0209 */
[----:B------:R-:W-:Y:S01]  /*a7c0*/  IADD3 R9, P0, R2, UR10, RZ ;  /* 0x0000000a02097c10 */ /* 0x000fe2000ff1e0ff */
[----:B------:R-:W-:Y:S02]  /*a7d0*/  IMAD R4, R5, UR7, R4 ;  /* 0x0000000705047c24 */ /* 0x000fe4000f8e0204 */
[----:B---3--:R-:W-:Y:S01]  /*a7e0*/  IMAD R29, R36, 0x5000, R13 ;  /* 0x00005000241d7824 */ /* 0x008fe200078e020d */
[----:B------:R-:W-:Y:S01]  /*a7f0*/  IADD3.X R10, R3, UR11, R18, P0, !PT ;  /* 0x0000000b030a7c10 */ /* 0x000fe200087fe412 */
[----:B------:R-:W-:-:S04]  /*a800*/  IMAD R3, R31, UR4, RZ ;  /* 0x000000041f037c24 */ /* 0x000fc8000f8e02ff */
[C---:B------:R-:W-:Y:S02]  /*a810*/  IMAD R11, R6.reuse, UR5, R3 ;  /* 0x00000005060b7c24 */ /* 0x040fe4000f8e0203 */
[----:B------:R-:W-:Y:S01]  /*a820*/  IMAD.WIDE.U32 R2, R6, UR4, RZ ;  /* 0x0000000406027c25 */ /* 0x000fe2000f8e00ff */
[----:B------:R-:W-:-:S03]  /*a830*/  UMOV UR4, 0xffffffff ;  /* 0xffffffff00047882 */ /* 0x000fc60000000000 */
[----:B------:R-:W-:Y:S02]  /*a840*/  IMAD.IADD R3, R3, 0x1, R11 ;  /* 0x0000000103037824 */ /* 0x000fe400078e020b */
[----:B------:R-:W-:-:S04]  /*a850*/  IMAD.WIDE.U32 R2, R5, UR6, R2 ;  /* 0x0000000605027c25 */ /* 0x000fc8000f8e0002 */
[----:B------:R-:W-:Y:S02]  /*a860*/  IMAD.IADD R3, R3, 0x1, R4 ;  /* 0x0000000103037824 */ /* 0x000fe400078e0204 */
[----:B------:R-:W-:-:S03]  /*a870*/  IMAD.WIDE.U32 R2, R16, UR8, R2 ;  /* 0x0000000810027c25 */ /* 0x000fc6000f8e0002 */
[----:B------:R-:W-:-:S04]  /*a880*/  IADD3 R17, P0, R2, UR10, RZ ;  /* 0x0000000a02117c10 */ /* 0x000fc8000ff1e0ff */
[----:B------:R-:W-:Y:S01]  /*a890*/  IADD3.X R18, R18, UR11, R3, P0, !PT ;  /* 0x0000000b12127c10 */ /* 0x000fe200087fe403 */
[----:B------:R-:W-:Y:S08]  /*a8a0*/  BRA.DIV UR4, `(.L_x_50) ;  /* 0x0000003e04bc7947 */ /* 0x000ff0000b800000 */
[----:B------:R-:W1:Y:S01]  /*a8b0*/  SHFL.IDX PT, R2, R9, 0x1, 0x181f ;  /* 0x00381f0009027f89 */ /* 0x000e6200000e0000 */
[C---:B------:R-:W-:Y:S02]  /*a8c0*/  LOP3.LUT P6, RZ, R28.reuse, 0x100000, RZ, 0xc0, !PT ;  /* 0x001000001cff7812 */ /* 0x040fe400078cc0ff */
[----:B------:R-:W-:Y:S01]  /*a8d0*/  LOP3.LUT R28, R28, 0xfdffffff, RZ, 0xc0, !PT ;  /* 0xfdffffff1c1c7812 */ /* 0x000fe200078ec0ff */
[----:B------:R-:W2:Y:S04]  /*a8e0*/  SHFL.IDX PT, R3, R10, 0x1, 0x181f ;  /* 0x00381f000a037f89 */ /* 0x000ea800000e0000 */
[----:B------:R-:W-:Y:S04]  /*a8f0*/  SHFL.IDX PT, R26, R9, 0x3, 0x181f ;  /* 0x00781f00091a7f89 */ /* 0x000fe800000e0000 */
[----:B------:R-:W-:Y:S02]  /*a900*/  SHFL.IDX PT, R19, R10, 0x3, 0x181f ;  /* 0x00781f000a137f89 */ /* 0x000fe400000e0000 */
[----:B------:R-:W-:-:S02]  /*a910*/  @P6 LOP3.LUT R28, R28, 0x2000000, RZ, 0xfc, !PT ;  /* 0x020000001c1c6812 */ /* 0x000fc400078efcff */
[----:B------:R-:W-:Y:S02]  /*a920*/  SHFL.IDX PT, R24, R9, 0x4, 0x181f ;  /* 0x00981f0009187f89 */ /* 0x000fe400000e0000 */
[C---:B------:R-:W-:Y:S02]  /*a930*/  LOP3.LUT P6, RZ, R28.reuse, 0x400000, RZ, 0xc0, !PT ;  /* 0x004000001cff7812 */ /* 0x040fe400078cc0ff */
[----:B------:R-:W-:Y:S01]  /*a940*/  SHFL.IDX PT, R22, R9, 0x5, 0x181f ;  /* 0x00b81f0009167f89 */ /* 0x000fe200000e0000 */
[----:B------:R-:W-:Y:S02]  /*a950*/  LOP3.LUT R28, R28, 0xfbffffff, RZ, 0xc0, !PT ;  /* 0xfbffffff1c1c7812 */ /* 0x000fe400078ec0ff */
[----:B-1----:R-:W-:Y:S01]  /*a960*/  IADD3 R12, P0, R35, R2, RZ ;  /* 0x00000002230c7210 */ /* 0x002fe20007f1e0ff */
[----:B------:R-:W-:Y:S04]  /*a970*/  SHFL.IDX PT, R20, R9, 0x6, 0x181f ;  /* 0x00d81f0009147f89 */ /* 0x000fe800000e0000 */
[----:B------:R-:W1:Y:S01]  /*a980*/  SHFL.IDX PT, R2, R9, 0x2, 0x181f ;  /* 0x00581f0009027f89 */ /* 0x000e6200000e0000 */
[----:B--2---:R-:W-:-:S02]  /*a990*/  IMAD.X R13, RZ, RZ, R3, P0 ;  /* 0x000000ffff0d7224 */ /* 0x004fc400000e0603 */
[----:B------:R-:W-:Y:S01]  /*a9a0*/  @P6 LOP3.LUT R28, R28, 0x4000000, RZ, 0xfc, !PT ;  /* 0x040000001c1c6812 */ /* 0x000fe200078efcff */
[----:B------:R-:W2:Y:S03]  /*a9b0*/  SHFL.IDX PT, R3, R10, 0x2, 0x181f ;  /* 0x00581f000a037f89 */ /* 0x000ea600000e0000 */
[C---:B------:R-:W-:Y:S01]  /*a9c0*/  LOP3.LUT P6, RZ, R28.reuse, 0x800000, RZ, 0xc0, !PT ;  /* 0x008000001cff7812 */ /* 0x040fe200078cc0ff */
[----:B------:R-:W-:Y:S01]  /*a9d0*/  SHFL.IDX PT, R14, R9, RZ, 0x181f ;  /* 0x00181fff090e7589 */ /* 0x000fe200000e0000 */
[C---:B------:R-:W-:Y:S02]  /*a9e0*/  LOP3.LUT P5, RZ, R28.reuse, 0x80000, RZ, 0xc0, !PT ;  /* 0x000800001cff7812 */ /* 0x040fe400078ac0ff */
[C---:B------:R-:W-:Y:S01]  /*a9f0*/  LOP3.LUT P4, RZ, R28.reuse, 0x40000, RZ, 0xc0, !PT ;  /* 0x000400001cff7812 */ /* 0x040fe2000788c0ff */
[----:B------:R-:W-:Y:S01]  /*aa00*/  SHFL.IDX PT, R4, R10, RZ, 0x181f ;  /* 0x00181fff0a047589 */ /* 0x000fe200000e0000 */
[----:B------:R-:W-:-:S02]  /*aa10*/  LOP3.LUT P3, RZ, R28, 0x20000, RZ, 0xc0, !PT ;  /* 0x000200001cff7812 */ /* 0x000fc4000786c0ff */
[C---:B------:R-:W-:Y:S01]  /*aa20*/  LOP3.LUT P2, RZ, R28.reuse, 0x10000, RZ, 0xc0, !PT ;  /* 0x000100001cff7812 */ /* 0x040fe2000784c0ff */
[----:B------:R-:W-:Y:S01]  /*aa30*/  SHFL.IDX PT, R9, R9, 0x7, 0x181f ;  /* 0x00f81f0009097f89 */ /* 0x000fe200000e0000 */
[----:B------:R-:W-:Y:S02]  /*aa40*/  LOP3.LUT P1, RZ, R28, 0x8000, RZ, 0xc0, !PT ;  /* 0x000080001cff7812 */ /* 0x000fe4000782c0ff */
[----:B-1----:R-:W-:-:S05]  /*aa50*/  IADD3 R2, P0, R35, R2, RZ ;  /* 0x0000000223027210 */ /* 0x002fca0007f1e0ff */
[----:B--2---:R-:W-:Y:S01]  /*aa60*/  IMAD.X R3, RZ, RZ, R3, P0 ;  /* 0x000000ffff037224 */ /* 0x004fe200000e0603 */
[----:B------:R-:W-:-:S05]  /*aa70*/  IADD3 R26, P0, R35, R26, RZ ;  /* 0x0000001a231a7210 */ /* 0x000fca0007f1e0ff */
[----:B------:R-:W-:Y:S01]  /*aa80*/  IMAD.X R27, RZ, RZ, R19, P0 ;  /* 0x000000ffff1b7224 */ /* 0x000fe200000e0613 */
[C---:B------:R-:W-:Y:S01]  /*aa90*/  IADD3 R24, P0, R35.reuse, R24, RZ ;  /* 0x0000001823187210 */ /* 0x040fe20007f1e0ff */
[----:B------:R-:W1:Y:S04]  /*aaa0*/  SHFL.IDX PT, R19, R10, 0x4, 0x181f ;  /* 0x00981f000a137f89 */ /* 0x000e6800000e0000 */
[----:B-1----:R-:W-:Y:S01]  /*aab0*/  IMAD.X R25, RZ, RZ, R19, P0 ;  /* 0x000000ffff197224 */ /* 0x002fe200000e0613 */
[C---:B------:R-:W-:Y:S01]  /*aac0*/  IADD3 R22, P0, R35.reuse, R22, RZ ;  /* 0x0000001623167210 */ /* 0x040fe20007f1e0ff */
[----:B------:R-:W1:Y:S04]  /*aad0*/  SHFL.IDX PT, R19, R10, 0x5, 0x181f ;  /* 0x00b81f000a137f89 */ /* 0x000e6800000e0000 */
[----:B-1----:R-:W-:Y:S01]  /*aae0*/  IMAD.X R23, RZ, RZ, R19, P0 ;  /* 0x000000ffff177224 */ /* 0x002fe200000e0613 */
[C---:B------:R-:W-:Y:S01]  /*aaf0*/  IADD3 R20, P0, R35.reuse, R20, RZ ;  /* 0x0000001423147210 */ /* 0x040fe20007f1e0ff */
[----:B------:R-:W1:Y:S04]  /*ab00*/  SHFL.IDX PT, R19, R10, 0x6, 0x181f ;  /* 0x00d81f000a137f89 */ /* 0x000e6800000e0000 */
[----:B------:R-:W-:Y:S01]  /*ab10*/  SHFL.IDX PT, R10, R10, 0x7, 0x181f ;  /* 0x00f81f000a0a7f89 */ /* 0x000fe200000e0000 */
[----:B-1----:R-:W-:Y:S01]  /*ab20*/  IMAD.X R21, RZ, RZ, R19, P0 ;  /* 0x000000ffff157224 */ /* 0x002fe200000e0613 */
[----:B------:R-:W-:-:S05]  /*ab30*/  IADD3 R14, P0, R35, R14, RZ ;  /* 0x0000000e230e7210 */ /* 0x000fca0007f1e0ff */
[----:B------:R-:W-:Y:S01]  /*ab40*/  IMAD.X R15, RZ, RZ, R4, P0 ;  /* 0x000000ffff0f7224 */ /* 0x000fe200000e0604 */
[----:B------:R-:W-:Y:S02]  /*ab50*/  IADD3 R4, R29, UR42, RZ ;  /* 0x0000002a1d047c10 */ /* 0x000fe4000fffe0ff */
[----:B------:R-:W-:-:S03]  /*ab60*/  LOP3.LUT P0, RZ, R28, 0x200000, RZ, 0xc0, !PT ;  /* 0x002000001cff7812 */ /* 0x000fc6000780c0ff */
[----:B------:R1:W-:Y:S01]  /*ab70*/  LDGSTS.E.BYPASS.LTC128B.128 [R4+0xa400], desc[UR48][R14.64], !P6 ;  /* 0x0a4000000e047fae */ /* 0x0003e2000f101d70 */
[----:B------:R-:W-:-:S03]  /*ab80*/  LOP3.LUT P6, RZ, R28, 0x4000000, RZ, 0xc0, !PT ;  /* 0x040000001cff7812 */ /* 0x000fc600078cc0ff */
[----:B-1----:R-:W-:Y:S10]  /*ab90*/  SHFL.IDX PT, R14, R17, 0x1, 0x181f ;  /* 0x00381f00110e7f89 */ /* 0x002ff400000e0000 */
[----:B------:R-:W-:Y:S01]  /*aba0*/  LDGSTS.E.BYPASS.LTC128B.128 [R4+0xac00], desc[UR48][R12.64], !P6 ;  /* 0x0ac000000c047fae */ /* 0x000fe2000f101d70 */
[----:B------:R-:W-:-:S03]  /*abb0*/  LOP3.LUT P6, RZ, R28, 0x2000000, RZ, 0xc0, !PT ;  /* 0x020000001cff7812 */ /* 0x000fc600078cc0ff */
[----:B------:R1:W-:Y:S10]  /*abc0*/  LDGSTS.E.BYPASS.LTC128B.128 [R4+0xb400], desc[UR48][R2.64], !P0 ;  /* 0x0b40000002047fae */ /* 0x0003f4000c101d70 */
[----:B------:R2:W-:Y:S04]  /*abd0*/  LDGSTS.E.BYPASS.LTC128B.128 [R4+0xbc00], desc[UR48][R26.64], !P6 ;  /* 0x0bc000001a047fae */ /* 0x0005e8000f101d70 */
[----:B-1----:R-:W1:Y:S04]  /*abe0*/  SHFL.IDX PT, R2, R17, RZ, 0x181f ;  /* 0x00181fff11027589 */ /* 0x002e6800000e0000 */
[----:B------:R-:W3:Y:S04]  /*abf0*/  SHFL.IDX PT, R3, R18, RZ, 0x181f ;  /* 0x00181fff12037589 */ /* 0x000ee800000e0000 */
[----:B------:R2:W-:Y:S04]  /*ac00*/  LDGSTS.E.BYPASS.LTC128B.128 [R4+0xc400], desc[UR48][R24.64], !P5 ;  /* 0x0c40000018047fae */ /* 0x0005e8000e901d70 */
[----:B------:R2:W-:Y:S04]  /*ac10*/  LDGSTS.E.BYPASS.LTC128B.128 [R4+0xcc00], desc[UR48][R22.64], !P4 ;  /* 0x0cc0000016047fae */ /* 0x0005e8000e101d70 */
[----:B------:R2:W-:Y:S04]  /*ac20*/  LDGSTS.E.BYPASS.LTC128B.128 [R4+0xd400], desc[UR48][R20.64], !P3 ;  /* 0x0d40000014047fae */ /* 0x0005e8000d901d70 */
[----:B------:R-:W4:Y:S01]  /*ac30*/  SHFL.IDX PT, R18, R18, 0x1, 0x181f ;  /* 0x00381f0012127f89 */ /* 0x000f2200000e0000 */
[----:B-1----:R-:W-:-:S05]  /*ac40*/  IADD3 R12, P0, R35, R2, RZ ;  /* 0x00000002230c7210 */ /* 0x002fca0007f1e0ff */
[----:B---3--:R-:W-:Y:S01]  /*ac50*/  IMAD.X R13, RZ, RZ, R3, P0 ;  /* 0x000000ffff0d7224 */ /* 0x008fe200000e0603 */
[----:B------:R-:W-:-:S05]  /*ac60*/  IADD3 R2, P0, R35, R9, RZ ;  /* 0x0000000923027210 */ /* 0x000fca0007f1e0ff */
[----:B------:R-:W-:-:S05]  /*ac70*/  IMAD.X R3, RZ, RZ, R10, P0 ;  /* 0x000000ffff037224 */ /* 0x000fca00000e060a */
[----:B------:R2:W-:Y:S04]  /*ac80*/  LDGSTS.E.BYPASS.LTC128B.128 [R4+0xdc00], desc[UR48][R2.64], !P2 ;  /* 0x0dc0000002047fae */ /* 0x0005e8000d101d70 */
[----:B----4-:R2:W-:Y:S02]  /*ac90*/  LDGSTS.E.BYPASS.LTC128B.128 [R4+0xe400], desc[UR48][R12.64], !P1 ;  /* 0x0e4000000c047fae */ /* 0x0105e4000c901d70 */
.L_x_130:
[----:B------:R-:W-:Y:S02]  /*aca0*/  LOP3.LUT P1, RZ, R28, 0x1000000, RZ, 0xc0, !PT ;  /* 0x010000001cff7812 */ /* 0x000fe4000782c0ff */
[----:B--2---:R-:W-:-:S05]  /*acb0*/  IADD3 R2, P0, R35, R14, RZ ;  /* 0x0000000e23027210 */ /* 0x004fca0007f1e0ff */
[----:B------:R-:W-:Y:S01]  /*acc0*/  IMAD.X R3, RZ, RZ, R18, P0 ;  /* 0x000000ffff037224 */ /* 0x000fe200000e0612 */
[----:B------:R-:W-:-:S05]  /*acd0*/  PLOP3.LUT P0, PT, PT, PT, PT, 0x80, 0x0 ;  /* 0x000000000000781c */ /* 0x000fca0003f0f070 */
[----:B------:R-:W-:Y:S01]  /*ace0*/  @!PT LDS RZ, [RZ] ;  /* 0x00000000fffff984 */ /* 0x000fe20000000800 */
[----:B------:R-:W-:Y:S01]  /*acf0*/  @!PT LDS RZ, [RZ] ;  /* 0x00000000fffff984 */ /* 0x000fe20000000800 */
[----:B------:R-:W-:Y:S01]  /*ad00*/  @!PT LDS RZ, [RZ] ;  /* 0x00000000fffff984 */ /* 0x000fe20000000800 */
[----:B------:R1:W-:Y:S01]  /*ad10*/  LDGSTS.E.BYPASS.LTC128B.128 [R4+0xec00], desc[UR48][R2.64], !P1 ;  /* 0x0ec0000002047fae */ /* 0x0003e2000c901d70 */
[----:B------:R-:W-:-:S07]  /*ad20*/  NOP ;  /* 0x0000000000007918 */ /* 0x000fce0000000000 */
.L_x_51:
[----:B------:R-:W-:Y:S02]  /*ad30*/  PLOP3.LUT P1, PT, P1, P0, PT, 0xa2, 0x0 ;  /* 0x000000000000781c */ /* 0x000fe40000f21472 */
[----:B------:R-:W-:-:S08]  /*ad40*/  @P0 R2UR P1, UR4, R0 ;  /* 0x00000000000402ca */ /* 0x000fd00000020000 */
[----:B------:R-:W-:-:S05]  /*ad50*/  @P0 PLOP3.LUT P0, PT, P1, PT, PT, 0x80, 0x0 ;  /* 0x000000000000081c */ /* 0x000fca0000f0f070 */
[----:B------:R-:W-:Y:S01]  /*ad60*/  @!P1 SYNCS.ARRIVE.TRANS64.RED.A0T1 RZ, [UR4+0x22870], RZ ;  /* 0x022870ffffff99a7 */ /* 0x000fe20008200404 */
[----:B------:R-:W-:Y:S07]  /*ad70*/  @!P1 ARRIVES.LDGSTSBAR.64.TRANSCNT [UR4+0x22870] ;  /* 0x02287000ff0099b0 */ /* 0x000fee0008000a84 */
[----:B------:R-:W-:Y:S05]  /*ad80*/  @P0 BRA.U.ANY `(.L_x_51) ;  /* 0xfffffffd00e80947 */ /* 0x000fea000393ffff */
[----:B------:R-:W-:Y:S01]  /*ad90*/  NOP ;  /* 0x0000000000007918 */ /* 0x000fe20000000000 */
[----:B-1----:R-:W-:-:S05]  /*ada0*/  IMAD.U32 R2, RZ, RZ, UR47 ;  /* 0x0000002fff027e24 */ /* 0x002fca000f8e00ff */
[----:B------:R-:W-:-:S13]  /*adb0*/  ISETP.NE.AND P2, PT, R2, 0x3, PT ;  /* 0x000000030200780c */ /* 0x000fda0003f45270 */
[----:B------:R-:W-:Y:S05]  /*adc0*/  @!P2 BRA `(.L_x_52) ;  /* 0x000000000004a947 */ /* 0x000fea0003800000 */
[----:B------:R-:W-:Y:S01]  /*add0*/  BPT.TRAP 0x1 ;  /* 0x000000040000795c */ /* 0x000fe20000300000 */
.L_x_52:
[----:B------:R1:W-:Y:S01]  /*ade0*/  SYNCS.ARRIVE.TRANS64.A1T0 RZ, [R0+URZ+0x22870], RZ ;  /* 0x022870ff00ff79a7 */ /* 0x0003e2000810003f */
[----:B------:R-:W-:Y:S05]  /*adf0*/  @!P2 BRA `(.L_x_53) ;  /* 0x000000000004a947 */ /* 0x000fea0003800000 */
[----:B------:R-:W-:Y:S01]  /*ae00*/  BPT.TRAP 0x1 ;  /* 0x000000040000795c */ /* 0x000fe20000300000 */
.L_x_53:
[----:B------:R-:W2:Y:S01]  /*ae10*/  SYNCS.PHASECHK.TRANS64.TRYWAIT P0, [R0+URZ+0x22840], R34 ;  /* 0x02284022000075a7 */ /* 0x000ea2000800017f */
[----:B------:R-:W-:Y:S04]  /*ae20*/  BSSY B0, `(.L_x_54) ;  /* 0x0000002000007945 */ /* 0x000fe80003800000 */
[----:B--2---:R-:W-:Y:S05]  /*ae30*/  @!P0 BRA `(.L_x_55) ;  /* 0x0000004400288947 */ /* 0x004fea0003800000 */
.L_x_131:
[----:B------:R-:W-:Y:S05]  /*ae40*/  BSYNC B0 ;  /* 0x0000000000007941 */ /* 0x000fea0003800000 */
.L_x_54:
[----:B------:R-:W3:Y:S01]  /*ae50*/  LDL R10, [R1+0x8] ;  /* 0x00000800010a7983 */ /* 0x000ee20000100800 */
[----:B------:R-:W-:Y:S01]  /*ae60*/  ULDC.64 UR4, c[0x0][0x300] ;  /* 0x0000c00000047ab9 */ /* 0x000fe20000000a00 */
[----:B------:R-:W-:Y:S01]  /*ae70*/  ULDC.64 UR6, c[0x0][0x310] ;  /* 0x0000c40000067ab9 */ /* 0x000fe20000000a00 */
[----:B------:R-:W-:Y:S01]  /*ae80*/  IMAD R30, R30, UR4, RZ ;  /* 0x000000041e1e7c24 */ /* 0x000fe2000f8e02ff */
[----:B------:R4:W5:Y:S01]  /*ae90*/  LDL R23, [R1+0x10] ;  /* 0x0000100001177983 */ /* 0x0009620000100800 */
[C---:B------:R-:W-:Y:S01]  /*aea0*/  IMAD.WIDE.U32 R2, R7.reuse, UR4, RZ ;  /* 0x0000000407027c25 */ /* 0x040fe2000f8e00ff */
[----:B------:R-:W-:Y:S01]  /*aeb0*/  ULDC.64 UR8, c[0x0][0x308] ;  /* 0x0000c20000087ab9 */ /* 0x000fe20000000a00 */
[----:B------:R-:W-:Y:S01]  /*aec0*/  ULDC.64 UR10, c[0x0][0x2e8] ;  /* 0x0000ba00000a7ab9 */ /* 0x000fe20000000a00 */
[----:B------:R-:W-:Y:S01]  /*aed0*/  LOP3.LUT P1, RZ, R28, 0x1, RZ, 0xc0, !PT ;  /* 0x000000011cff7812 */ /* 0x000fe2000782c0ff */
[----:B------:R-:W-:Y:S02]  /*aee0*/  IMAD R9, R7, UR5, R30 ;  /* 0x0000000507097c24 */ /* 0x000fe4000f8e021e */
[----:B------:R-:W-:-:S02]  /*aef0*/  IMAD R7, R32, UR6, RZ ;  /* 0x0000000620077c24 */ /* 0x000fc4000f8e02ff */
[----:B------:R-:W-:Y:S02]  /*af00*/  IMAD.IADD R3, R3, 0x1, R9 ;  /* 0x0000000103037824 */ /* 0x000fe400078e0209 */
[C---:B------:R-:W-:Y:S02]  /*af10*/  IMAD R7, R8.reuse, UR7, R7 ;  /* 0x0000000708077c24 */ /* 0x040fe4000f8e0207 */
[----:B------:R-:W-:-:S04]  /*af20*/  IMAD.WIDE.U32 R2, R8, UR6, R2 ;  /* 0x0000000608027c25 */ /* 0x000fc8000f8e0002 */
[----:B------:R-:W-:Y:S02]  /*af30*/  IMAD.IADD R3, R3, 0x1, R7 ;  /* 0x0000000103037824 */ /* 0x000fe400078e0207 */
[----:B------:R-:W-:-:S04]  /*af40*/  IMAD.WIDE.U32 R2, R16, UR8, R2 ;  /* 0x0000000810027c25 */ /* 0x000fc8000f8e0002 */
[----:B------:R-:W-:Y:S01]  /*af50*/  IMAD R31, R31, UR4, RZ ;  /* 0x000000041f1f7c24 */ /* 0x000fe2000f8e02ff */
[----:B------:R-:W-:-:S03]  /*af60*/  IADD3 R8, P0, R2, UR10, RZ ;  /* 0x0000000a02087c10 */ /* 0x000fc6000ff1e0ff */
[----:B------:R-:W-:Y:S02]  /*af70*/  IMAD R31, R6, UR5, R31 ;  /* 0x00000005061f7c24 */ /* 0x000fe4000f8e021f */
[----:B---3--:R-:W-:Y:S02]  /*af80*/  IMAD R9, R10, UR8, RZ ;  /* 0x000000080a097c24 */ /* 0x008fe4000f8e02ff */
[----:B------:R-:W3:Y:S02]  /*af90*/  S2R R10, SR_TID.X ;  /* 0x00000000000a7919 */ /* 0x000ee40000002100 */
[----:B------:R-:W-:-:S05]  /*afa0*/  IMAD R9, R16, UR9, R9 ;  /* 0x0000000910097c24 */ /* 0x000fca000f8e0209 */
[----:B------:R-:W-:Y:S01]  /*afb0*/  IADD3.X R7, R3, UR11, R9, P0, !PT ;  /* 0x0000000b03077c10 */ /* 0x000fe200087fe409 */
[----:B------:R-:W-:-:S04]  /*afc0*/  IMAD.WIDE.U32 R2, R6, UR4, RZ ;  /* 0x0000000406027c25 */ /* 0x000fc8000f8e00ff */
[----:B------:R-:W-:Y:S02]  /*afd0*/  IMAD.IADD R3, R3, 0x1, R31 ;  /* 0x0000000103037824 */ /* 0x000fe400078e021f */
[----:B------:R-:W-:Y:S02]  /*afe0*/  IMAD R6, R33, UR6, RZ ;  /* 0x0000000621067c24 */ /* 0x000fe4000f8e02ff */
[----:B------:R-:W-:-:S04]  /*aff0*/  IMAD.WIDE.U32 R2, R5, UR6, R2 ;  /* 0x0000000605027c25 */ /* 0x000fc8000f8e0002 */
[----:B------:R-:W-:-:S04]  /*b000*/  IMAD R11, R5, UR7, R6 ;  /* 0x00000007050b7c24 */ /* 0x000fc8000f8e0206 */
[----:B------:R-:W-:Y:S02]  /*b010*/  IMAD.IADD R3, R3, 0x1, R11 ;  /* 0x0000000103037824 */ /* 0x000fe400078e020b */
[----:B------:R-:W-:Y:S01]  /*b020*/  IMAD.WIDE.U32 R2, R16, UR8, R2 ;  /* 0x0000000810027c25 */ /* 0x000fe2000f8e0002 */
[----:B------:R-:W-:Y:S02]  /*b030*/  UMOV UR4, 0xffffffff ;  /* 0xffffffff00047882 */ /* 0x000fe40000000000 */
[----:B------:R-:W-:Y:S01]  /*b040*/  IADD3 R6, P0, R2, UR10, RZ ;  /* 0x0000000a02067c10 */ /* 0x000fe2000ff1e0ff */
[----:B---3--:R-:W-:-:S03]  /*b050*/  IMAD.SHL.U32 R22, R10, 0x10, RZ ;  /* 0x000000100a167824 */ /* 0x008fc600078e00ff */
[----:B------:R-:W-:Y:S02]  /*b060*/  IADD3.X R5, R9, UR11, R3, P0, !PT ;  /* 0x0000000b09057c10 */ /* 0x000fe400087fe403 */
[----:B------:R-:W-:Y:S01]  /*b070*/  LOP3.LUT R22, R22, 0x70, RZ, 0xc0, !PT ;  /* 0x0000007016167812 */ /* 0x000fe200078ec0ff */
[----:B----4-:R-:W-:Y:S06]  /*b080*/  BRA.DIV UR4, `(.L_x_56) ;  /* 0x0000004204a87947 */ /* 0x010fec000b800000 */
[----:B------:R-:W3:Y:S01]  /*b090*/  SHFL.IDX PT, R14, R8, 0x1, 0x181f ;  /* 0x00381f00080e7f89 */ /* 0x000ee200000e0000 */
[C---:B-----5:R-:W-:Y:S02]  /*b0a0*/  ISETP.GE.AND P2, PT, R23.reuse, 0x11, PT ;  /* 0x000000111700780c */ /* 0x060fe40003f46270 */
[C---:B------:R-:W-:Y:S01]  /*b0b0*/  ISETP.GE.AND P3, PT, R23.reuse, 0x21, PT ;  /* 0x000000211700780c */ /* 0x040fe20003f66270 */
[----:B------:R-:W4:Y:S01]  /*b0c0*/  SHFL.IDX PT, R21, R7, 0x1, 0x181f ;  /* 0x00381f0007157f89 */ /* 0x000f2200000e0000 */
[C---:B------:R-:W-:Y:S02]  /*b0d0*/  ISETP.GE.AND P4, PT, R23.reuse, 0x31, PT ;  /* 0x000000311700780c */ /* 0x040fe40003f86270 */
[C---:B------:R-:W-:Y:S01]  /*b0e0*/  ISETP.GE.AND P6, PT, R23.reuse, 0x41, PT ;  /* 0x000000411700780c */ /* 0x040fe20003fc6270 */
[----:B------:R-:W-:Y:S01]  /*b0f0*/  SHFL.IDX PT, R9, R7, 0x2, 0x181f ;  /* 0x00581f0007097f89 */ /* 0x000fe200000e0000 */
[----:B------:R-:W-:Y:S02]  /*b100*/  LOP3.LUT R28, R28, 0xfdffffff, RZ, 0xc0, !PT ;  /* 0xfdffffff1c1c7812 */ /* 0x000fe400078ec0ff */
[----:B------:R-:W-:Y:S01]  /*b110*/  ISETP.GE.AND P5, PT, R23, 0x51, PT ;  /* 0x000000511700780c */ /* 0x000fe20003fa6270 */
[----:B------:R-:W-:Y:S01]  /*b120*/  SHFL.IDX PT, R17, R7, 0x3, 0x181f ;  /* 0x00781f0007117f89 */ /* 0x000fe200000e0000 */
[----:B------:R-:W-:-:S02]  /*b130*/  @P1 LOP3.LUT R28, R28, 0x2000000, RZ, 0xfc, !PT ;  /* 0x020000001c1c1812 */ /* 0x000fc400078efcff */
[----:B------:R-:W-:Y:S01]  /*b140*/  ISETP.GE.AND P1, PT, R23, 0x1, PT ;  /* 0x000000011700780c */ /* 0x000fe20003f26270 */
[----:B------:R-:W-:Y:S04]  /*b150*/  SHFL.IDX PT, R2, R7, 0x4, 0x181f ;  /* 0x00981f0007027f89 */ /* 0x000fe800000e0000 */
[----:B------:R-:W-:Y:S01]  /*b160*/  SHFL.IDX PT, R11, R8, 0x5, 0x181f ;  /* 0x00b81f00080b7f89 */ /* 0x000fe200000e0000 */
[----:B---3--:R-:W-:-:S03]  /*b170*/  @P2 IADD3 R19, P0, R22, R14, RZ ;  /* 0x0000000e16132210 */ /* 0x008fc60007f1e0ff */
[----:B------:R-:W-:Y:S04]  /*b180*/  SHFL.IDX PT, R10, R7, 0x5, 0x181f ;  /* 0x00b81f00070a7f89 */ /* 0x000fe800000e0000 */
[----:B------:R-:W3:Y:S01]  /*b190*/  SHFL.IDX PT, R14, R8, 0x2, 0x181f ;  /* 0x00581f00080e7f89 */ /* 0x000ee200000e0000 */
[----:B----4-:R-:W-:-:S03]  /*b1a0*/  @P2 IMAD.X R21, RZ, RZ, R21, P0 ;  /* 0x000000ffff152224 */ /* 0x010fc600000e0615 */
[----:B------:R-:W-:Y:S04]  /*b1b0*/  SHFL.IDX PT, R3, R8, RZ, 0x181f ;  /* 0x00181fff08037589 */ /* 0x000fe800000e0000 */
[----:B------:R-:W-:Y:S01]  /*b1c0*/  SHFL.IDX PT, R20, R8, 0x6, 0x181f ;  /* 0x00d81f0008147f89 */ /* 0x000fe200000e0000 */
[----:B---3--:R-:W-:-:S03]  /*b1d0*/  @P3 IADD3 R12, P0, R22, R14, RZ ;  /* 0x0000000e160c3210 */ /* 0x008fc60007f1e0ff */
[----:B------:R-:W3:Y:S02]  /*b1e0*/  SHFL.IDX PT, R14, R8, 0x3, 0x181f ;  /* 0x00781f00080e7f89 */ /* 0x000ee400000e0000 */
[----:B------:R-:W-:Y:S02]  /*b1f0*/  @P3 IMAD.X R13, RZ, RZ, R9, P0 ;  /* 0x000000ffff0d3224 */ /* 0x000fe400000e0609 */
[----:B------:R-:W-:Y:S01]  /*b200*/  SHFL.IDX PT, R9, R7, 0x6, 0x181f ;  /* 0x00d81f0007097f89 */ /* 0x000fe200000e0000 */
[----:B---3--:R-:W-:-:S03]  /*b210*/  @P4 IADD3 R18, P0, R22, R14, RZ ;  /* 0x0000000e16124210 */ /* 0x008fc60007f1e0ff */
[----:B------:R-:W3:Y:S02]  /*b220*/  SHFL.IDX PT, R14, R8, 0x4, 0x181f ;  /* 0x00981f00080e7f89 */ /* 0x000ee400000e0000 */
[----:B------:R-:W-:Y:S01]  /*b230*/  @P4 IMAD.X R17, RZ, RZ, R17, P0 ;  /* 0x000000ffff114224 */ /* 0x000fe200000e0611 */
[----:B------:R-:W-:Y:S01]  /*b240*/  ISETP.GE.AND P4, PT, R23, 0x61, PT ;  /* 0x000000611700780c */ /* 0x000fe20003f86270 */
[----:B------:R-:W-:Y:S01]  /*b250*/  SHFL.IDX PT, R8, R8, 0x7, 0x181f ;  /* 0x00f81f0008087f89 */ /* 0x000fe200000e0000 */
[----:B---3--:R-:W-:-:S05]  /*b260*/  @P6 IADD3 R14, P0, R22, R14, RZ ;  /* 0x0000000e160e6210 */ /* 0x008fca0007f1e0ff */
[----:B------:R-:W-:Y:S01]  /*b270*/  @P6 IMAD.X R15, RZ, RZ, R2, P0 ;  /* 0x000000ffff0f6224 */ /* 0x000fe200000e0602 */
[C---:B------:R-:W-:Y:S01]  /*b280*/  @P5 IADD3 R11, P0, R22.reuse, R11, RZ ;  /* 0x0000000b160b5210 */ /* 0x040fe20007f1e0ff */
[----:B------:R-:W3:Y:S03]  /*b290*/  SHFL.IDX PT, R2, R7, RZ, 0x181f ;  /* 0x00181fff07027589 */ /* 0x000ee600000e0000 */
[----:B------:R-:W-:Y:S02]  /*b2a0*/  @P5 IADD3.X R10, RZ, R10, RZ, P0, !PT ;  /* 0x0000000aff0a5210 */ /* 0x000fe400007fe4ff */
[----:B------:R-:W-:-:S05]  /*b2b0*/  @P1 IADD3 R3, P0, R22, R3, RZ ;  /* 0x0000000316031210 */ /* 0x000fca0007f1e0ff */
[----:B---3--:R-:W-:Y:S01]  /*b2c0*/  @P1 IMAD.X R2, RZ, RZ, R2, P0 ;  /* 0x000000ffff021224 */ /* 0x008fe200000e0602 */
[----:B------:R-:W-:Y:S02]  /*b2d0*/  @P4 IADD3 R20, P0, R22, R20, RZ ;  /* 0x0000001416144210 */ /* 0x000fe40007f1e0ff */
[----:B------:R-:W-:-:S03]  /*b2e0*/  LOP3.LUT P1, RZ, R28, 0x2000000, RZ, 0xc0, !PT ;  /* 0x020000001cff7812 */ /* 0x000fc6000782c0ff */
[----:B------:R-:W-:Y:S01]  /*b2f0*/  @P4 IMAD.X R9, RZ, RZ, R9, P0 ;  /* 0x000000ffff094224 */ /* 0x000fe200000e0609 */
[----:B------:R-:W-:-:S13]  /*b300*/  ISETP.GE.AND P0, PT, R23, 0x1, PT ;  /* 0x000000011700780c */ /* 0x000fda0003f06270 */
[----:B------:R-:W-:-:S04]  /*b310*/  @P0 LOP3.LUT R3, R3, R2, RZ, 0x3c, !PT ;  /* 0x0000000203030212 */ /* 0x000fc800078e3cff */
[----:B------:R-:W-:-:S04]  /*b320*/  @P0 LOP3.LUT R2, R3, R2, RZ, 0x3c, !PT ;  /* 0x0000000203020212 */ /* 0x000fc800078e3cff */
[----:B------:R-:W-:-:S05]  /*b330*/  @P0 LOP3.LUT R3, R3, R2, RZ, 0x3c, !PT ;  /* 0x0000000203030212 */ /* 0x000fca00078e3cff */
[----:B------:R3:W-:Y:S02]  /*b340*/  @P0 LDGSTS.E.BYPASS.LTC128B.128 [R4+0x18400], desc[UR48][R2.64], !P1 ;  /* 0x1840000002040fae */ /* 0x0007e4000c901d70 */
[----:B---3--:R-:W-:Y:S02]  /*b350*/  @P2 IMAD.MOV.U32 R2, RZ, RZ, R19 ;  /* 0x000000ffff022224 */ /* 0x008fe400078e0013 */
[----:B------:R-:W-:Y:S01]  /*b360*/  @P2 IMAD.MOV.U32 R3, RZ, RZ, R21 ;  /* 0x000000ffff032224 */ /* 0x000fe200078e0015 */
[----:B------:R-:W-:Y:S04]  /*b370*/  SHFL.IDX PT, R19, R7, 0x7, 0x181f ;  /* 0x00f81f0007137f89 */ /* 0x000fe800000e0000 */
[----:B------:R3:W-:Y:S01]  /*b380*/  @P2 LDGSTS.E.BYPASS.LTC128B.128 [R4+0x18c00], desc[UR48][R2.64], !P1 ;  /* 0x18c0000002042fae */ /* 0x0007e2000c901d70 */
[----:B------:R-:W-:Y:S01]  /*b390*/  ISETP.GE.AND P2, PT, R23, 0x81, PT ;  /* 0x000000811700780c */ /* 0x000fe20003f46270 */
[----:B---3--:R-:W-:-:S02]  /*b3a0*/  @P3 IMAD.MOV.U32 R2, RZ, RZ, R12 ;  /* 0x000000ffff023224 */ /* 0x008fc400078e000c */
[----:B------:R-:W-:Y:S01]  /*b3b0*/  @P3 IMAD.MOV.U32 R3, RZ, RZ, R13 ;  /* 0x000000ffff033224 */ /* 0x000fe200078e000d */
[----:B------:R-:W3:Y:S04]  /*b3c0*/  SHFL.IDX PT, R12, R6, RZ, 0x181f ;  /* 0x00181fff060c7589 */ /* 0x000ee800000e0000 */
[----:B------:R4:W-:Y:S01]  /*b3d0*/  @P3 LDGSTS.E.BYPASS.LTC128B.128 [R4+0x19400], desc[UR48][R2.64], !P1 ;  /* 0x1940000002043fae */ /* 0x0009e2000c901d70 */
[----:B------:R-:W-:-:S03]  /*b3e0*/  ISETP.GE.AND P3, PT, R23, 0x71, PT ;  /* 0x000000711700780c */ /* 0x000fc60003f66270 */
[----:B----4-:R-:W4:Y:S04]  /*b3f0*/  SHFL.IDX PT, R2, R5, RZ, 0x181f ;  /* 0x00181fff05027589 */ /* 0x010f2800000e0000 */
[----:B------:R-:W0:Y:S01]  /*b400*/  SHFL.IDX PT, R5, R5, 0x1, 0x181f ;  /* 0x00381f0005057f89 */ /* 0x000e2200000e0000 */
[----:B---3--:R-:W-:-:S05]  /*b410*/  @P2 IADD3 R12, P0, R22, R12, RZ ;  /* 0x0000000c160c2210 */ /* 0x008fca0007f1e0ff */
[----:B----4-:R-:W-:Y:S01]  /*b420*/  @P2 IMAD.X R13, RZ, RZ, R2, P0 ;  /* 0x000000ffff0d2224 */ /* 0x010fe200000e0602 */
[----:B------:R-:W-:-:S05]  /*b430*/  @P3 IADD3 R7, P0, R22, R8, RZ ;  /* 0x0000000816073210 */ /* 0x000fca0007f1e0ff */
[----:B------:R-:W-:Y:S01]  /*b440*/  @P3 IMAD.X R19, RZ, RZ, R19, P0 ;  /* 0x000000ffff133224 */ /* 0x000fe200000e0613 */
[----:B------:R-:W-:-:S13]  /*b450*/  ISETP.GE.AND P0, PT, R23, 0x31, PT ;  /* 0x000000311700780c */ /* 0x000fda0003f06270 */
[----:B------:R-:W-:Y:S02]  /*b460*/  @P0 IMAD.MOV.U32 R2, RZ, RZ, R18 ;  /* 0x000000ffff020224 */ /* 0x000fe400078e0012 */
[----:B------:R-:W-:-:S05]  /*b470*/  @P0 IMAD.MOV.U32 R3, RZ, RZ, R17 ;  /* 0x000000ffff030224 */ /* 0x000fca00078e0011 */
[----:B------:R3:W-:Y:S02]  /*b480*/  @P0 LDGSTS.E.BYPASS.LTC128B.128 [R4+0x19c00], desc[UR48][R2.64], !P1 ;  /* 0x19c0000002040fae */ /* 0x0007e4000c901d70 */
[----:B---3--:R-:W-:Y:S02]  /*b490*/  @P6 IMAD.MOV.U32 R2, RZ, RZ, R14 ;  /* 0x000000ffff026224 */ /* 0x008fe400078e000e */
[----:B------:R-:W-:Y:S01]  /*b4a0*/  @P6 IMAD.MOV.U32 R3, RZ, RZ, R15 ;  /* 0x000000ffff036224 */ /* 0x000fe200078e000f */
[----:B------:R3:W4:Y:S04]  /*b4b0*/  SHFL.IDX PT, R14, R6, 0x1, 0x181f ;  /* 0x00381f00060e7f89 */ /* 0x00072800000e0000 */
[----:B------:R1:W-:Y:S02]  /*b4c0*/  @P6 LDGSTS.E.BYPASS.LTC128B.128 [R4+0x1a400], desc[UR48][R2.64], !P1 ;  /* 0x1a40000002046fae */ /* 0x0003e4000c901d70 */
[----:B-1----:R-:W-:Y:S01]  /*b4d0*/  @P5 IMAD.MOV.U32 R2, RZ, RZ, R11 ;  /* 0x000000ffff025224 */ /* 0x002fe200078e000b */
[----:B------:R-:W-:-:S05]  /*b4e0*/  @P5 MOV R3, R10 ;  /* 0x0000000a00035202 */ /* 0x000fca0000000f00 */
[----:B------:R1:W-:Y:S02]  /*b4f0*/  @P5 LDGSTS.E.BYPASS.LTC128B.128 [R4+0x1ac00], desc[UR48][R2.64], !P1 ;  /* 0x1ac0000002045fae */ /* 0x0003e4000c901d70 */
[----:B-1----:R-:W-:Y:S02]  /*b500*/  @P4 IMAD.MOV.U32 R2, RZ, RZ, R20 ;  /* 0x000000ffff024224 */ /* 0x002fe400078e0014 */
[----:B------:R-:W-:-:S05]  /*b510*/  @P4 IMAD.MOV.U32 R3, RZ, RZ, R9 ;  /* 0x000000ffff034224 */ /* 0x000fca00078e0009 */
[----:B------:R1:W-:Y:S02]  /*b520*/  @P4 LDGSTS.E.BYPASS.LTC128B.128 [R4+0x1b400], desc[UR48][R2.64], !P1 ;  /* 0x1b40000002044fae */ /* 0x0003e4000c901d70 */
[----:B-1----:R-:W-:Y:S02]  /*b530*/  @P3 IMAD.MOV.U32 R2, RZ, RZ, R7 ;  /* 0x000000ffff023224 */ /* 0x002fe400078e0007 */
[----:B------:R-:W-:-:S05]  /*b540*/  @P3 IMAD.MOV.U32 R3, RZ, RZ, R19 ;  /* 0x000000ffff033224 */ /* 0x000fca00078e0013 */
[----:B------:R1:W-:Y:S02]  /*b550*/  @P3 LDGSTS.E.BYPASS.LTC128B.128 [R4+0x1bc00], desc[UR48][R2.64], !P1 ;  /* 0x1bc0000002043fae */ /* 0x0003e4000c901d70 */
[----:B-1----:R-:W-:Y:S02]  /*b560*/  @P2 IMAD.MOV.U32 R2, RZ, RZ, R12 ;  /* 0x000000ffff022224 */ /* 0x002fe400078e000c */
[----:B------:R-:W-:-:S05]  /*b570*/  @P2 IMAD.MOV.U32 R3, RZ, RZ, R13 ;  /* 0x000000ffff032224 */ /* 0x000fca00078e000d */
[----:B0---4-:R3:W-:Y:S02]  /*b580*/  @P2 LDGSTS.E.BYPASS.LTC128B.128 [R4+0x1c400], desc[UR48][R2.64], !P1 ;  /* 0x1c40000002042fae */ /* 0x0117e4000c901d70 */
.L_x_153:
[----:B------:R-:W-:-:S13]  /*b590*/  ISETP.GE.AND P2, PT, R23, 0x91, PT ;  /* 0x000000911700780c */ /* 0x000fda0003f46270 */
[----:B---3--:R-:W-:-:S05]  /*b5a0*/  @P2 IADD3 R2, P0, R22, R14, RZ ;  /* 0x0000000e16022210 */ /* 0x008fca0007f1e0ff */
[----:B------:R-:W-:Y:S01]  /*b5b0*/  @P2 IMAD.X R3, RZ, RZ, R5, P0 ;  /* 0x000000ffff032224 */ /* 0x000fe200000e0605 */
[----:B------:R-:W-:-:S04]  /*b5c0*/  PLOP3.LUT P0, PT, PT, PT, PT, 0x80, 0x0 ;  /* 0x000000000000781c */ /* 0x000fc80003f0f070 */
[----:B------:R-:W-:Y:S01]  /*b5d0*/  @!PT LDS RZ, [RZ] ;  /* 0x00000000fffff984 */ /* 0x000fe20000000800 */
[----:B------:R-:W-:Y:S01]  /*b5e0*/  @!PT LDS RZ, [RZ] ;  /* 0x00000000fffff984 */ /* 0x000fe20000000800 */
[----:B------:R-:W-:Y:S01]  /*b5f0*/  @!PT LDS RZ, [RZ] ;  /* 0x00000000fffff984 */ /* 0x000fe20000000800 */
[----:B------:R0:W-:Y:S01]  /*b600*/  @P2 LDGSTS.E.BYPASS.LTC128B.128 [R4+0x1cc00], desc[UR48][R2.64], !P1 ;  /* 0x1cc0000002042fae */ /* 0x0001e2000c901d70 */
[----:B------:R-:W-:-:S08]  /*b610*/  NOP ;  /* 0x0000000000007918 */ /* 0x000fd00000000000 */
.L_x_57:
[----:B------:R-:W-:Y:S02]  /*b620*/  PLOP3.LUT P1, PT, P1, P0, PT, 0xa2, 0x0 ;  /* 0x000000000000781c */ /* 0x000fe40000f21472 */
[----:B------:R-:W-:-:S08]  /*b630*/  @P0 R2UR P1, UR4, R0 ;  /* 0x00000000000402ca */ /* 0x000fd00000020000 */
[----:B------:R-:W-:-:S05]  /*b640*/  @P0 PLOP3.LUT P0, PT, P1, PT, PT, 0x80, 0x0 ;  /* 0x000000000000081c */ /* 0x000fca0000f0f070 */
[----:B------:R-:W-:Y:S01]  /*b650*/  @!P1 SYNCS.ARRIVE.TRANS64.RED.A0T1 RZ, [UR4+0x22830], RZ ;  /* 0x022830ffffff99a7 */ /* 0x000fe20008200404 */
[----:B------:R-:W-:Y:S07]  /*b660*/  @!P1 ARRIVES.LDGSTSBAR.64.TRANSCNT [UR4+0x22830] ;  /* 0x02283000ff0099b0 */ /* 0x000fee0008000a84 */
[----:B------:R-:W-:Y:S05]  /*b670*/  @P0 BRA.U.ANY `(.L_x_57) ;  /* 0xfffffffd00e80947 */ /* 0x000fea000393ffff */
[----:B------:R-:W-:Y:S01]  /*b680*/  NOP ;  /* 0x0000000000007918 */ /* 0x000fe20000000000 */
[----:B0-----:R-:W-:-:S05]  /*b690*/  IMAD.U32 R2, RZ, RZ, UR47 ;  /* 0x0000002fff027e24 */ /* 0x001fca000f8e00ff */
[----:B------:R-:W-:-:S13]  /*b6a0*/  ISETP.NE.AND P2, PT, R2, 0x3, PT ;  /* 0x000000030200780c */ /* 0x000fda0003f45270 */
[----:B------:R-:W-:Y:S05]  /*b6b0*/  @!P2 BRA `(.L_x_58) ;  /* 0x000000000004a947 */ /* 0x000fea0003800000 */
[----:B------:R-:W-:Y:S01]  /*b6c0*/  BPT.TRAP 0x1 ;  /* 0x000000040000795c */ /* 0x000fe20000300000 */
.L_x_58:
[----:B------:R0:W-:Y:S02]  /*b6d0*/  SYNCS.ARRIVE.TRANS64.A1T0 RZ, [R0+URZ+0x22830], RZ ;  /* 0x022830ff00ff79a7 */ /* 0x0001e4000810003f */
[----:B------:R-:W-:Y:S05]  /*b6e0*/  WARPSYNC.ALL ;  /* 0x0000000000007948 */ /* 0x000fea0003800000 */
[----:B------:R-:W-:-:S04]  /*b6f0*/  UIADD3 UR4, UR42, 0x14400, URZ ;  /* 0x000144002a047890 */ /* 0x000fc8000fffe03f */
[----:B------:R-:W-:Y:S01]  /*b700*/  ULOP3.LUT UP0, URZ, UR4, 0x3ff, URZ, 0xc0, !UPT ;  /* 0x000003ff043f7892 */ /* 0x000fe2000f80c03f */
[----:B------:R-:W-:Y:S05]  /*b710*/  BAR.SYNC.DEFER_BLOCKING 0x8, 0x180 ;  /* 0x0206000000007b1d */ /* 0x000fea0000010000 */
[----:B------:R-:W-:-:S13]  /*b720*/  PLOP3.LUT P0, PT, PT, PT, UP0, 0x80, 0x0 ;  /* 0x000000000000781c */ /* 0x000fda0003f0f008 */
[----:B------:R-:W-:Y:S05]  /*b730*/  @!P0 BRA `(.L_x_59) ;  /* 0x0000000000408947 */ /* 0x000fea0003800000 */
[----:B------:R-:W-:Y:S01]  /*b740*/  MOV R2, 0x0 ;  /* 0x0000000000027802 */ /* 0x000fe20000000f00 */
[----:B------:R-:W-:Y:S01]  /*b750*/  ULDC.64 UR6, c[0x4][0x98] ;  /* 0x0100260000067ab9 */ /* 0x000fe20000000a00 */
[----:B------:R-:W-:Y:S01]  /*b760*/  ULDC.64 UR8, c[0x4][0xa0] ;  /* 0x0100280000087ab9 */ /* 0x000fe20000000a00 */
[----:B------:R-:W-:Y:S01]  /*b770*/  ULDC.64 UR4, c[0x4][0x28] ;  /* 0x01000a0000047ab9 */ /* 0x000fe20000000a00 */
[----:B------:R-:W-:Y:S01]  /*b780*/  IMAD.U32 R4, RZ, RZ, UR6 ;  /* 0x00000006ff047e24 */ /* 0x000fe2000f8e00ff */
[----:B------:R-:W-:Y:S01]  /*b790*/  MOV R11, UR5 ;  /* 0x00000005000b7c02 */ /* 0x000fe20008000f00 */
[----:B------:R-:W1:Y:S01]  /*b7a0*/  LDC.64 R2, c[0x4][R2] ;  /* 0x0100000002027b82 */ /* 0x000e620000000a00 */
        /* <DEDUP_REMOVED lines=8> */
[----:B012---:R-:W-:Y:S05]  /*b830*/  CALL.ABS.NOINC R2 ;  /* 0x0000000002007343 */ /* 0x007fea0003c00000 */
.L_x_59:
[----:B------:R-:W3:Y:S01]  /*b840*/  LDL R17, [R1+0x8] ;  /* 0x0000080001117983 */ /* 0x000ee20000100800 */
[----:B------:R-:W1:Y:S01]  /*b850*/  LDC R6, c[0x0][0x448] ;  /* 0x00011200ff067b82 */ /* 0x000e620000000800 */
[----:B------:R-:W-:Y:S01]  /*b860*/  IMAD R5, RZ, RZ, -UR44 ;  /* 0x8000002cff057e24 */ /* 0x000fe2000f8e02ff */
[----:B------:R-:W-:Y:S01]  /*b870*/  LOP3.LUT P5, RZ, R28, 0x10, RZ, 0xc0, !PT ;  /* 0x000000101cff7812 */ /* 0x000fe200078ac0ff */
[----:B------:R4:W5:Y:S01]  /*b880*/  LDL R8, [R1+0x2c] ;  /* 0x00002c0001087983 */ /* 0x0009620000100800 */
[----:B------:R-:W4:Y:S04]  /*b890*/  S2R R18, SR_TID.X ;  /* 0x0000000000127919 */ /* 0x000f280000002100 */
[----:B------:R-:W0:Y:S01]  /*b8a0*/  LDC R2, c[0x0][0xc38] ;  /* 0x00030e00ff027b82 */ /* 0x000e220000000800 */
[----:B------:R-:W-:Y:S01]  /*b8b0*/  R2UR UR7, R16 ;  /* 0x00000000100772ca */ /* 0x000fe200000e0000 */
[----:B------:R-:W-:Y:S01]  /*b8c0*/  ULDC.64 UR8, c[0x0][0x2d8] ;  /* 0x0000b60000087ab9 */ /* 0x000fe20000000a00 */
[----:B-1----:R-:W-:-:S02]  /*b8d0*/  ISETP.NE.AND P0, PT, R6, 0x1, PT ;  /* 0x000000010600780c */ /* 0x002fc40003f05270 */
[----:B------:R-:W-:Y:S01]  /*b8e0*/  R2UR UR4, R16 ;  /* 0x00000000100472ca */ /* 0x000fe200000e0000 */
[----:B0-----:R-:W-:-:S04]  /*b8f0*/  IMAD R5, R2, R5, UR39 ;  /* 0x0000002702057e24 */ /* 0x001fc8000f8e0205 */
[----:B------:R-:W-:-:S06]  /*b900*/  IMAD.SHL.U32 R5, R5, 0x80, RZ ;  /* 0x0000008005057824 */ /* 0x000fcc00078e00ff */
[----:B--2---:R-:W0:Y:S01]  /*b910*/  @P0 LDC R0, c[0x0][0x44c] ;  /* 0x00011300ff000b82 */ /* 0x004e220000000800 */
[C---:B----4-:R-:W-:Y:S01]  /*b920*/  LOP3.LUT R19, R18.reuse, 0x7f, RZ, 0xc0, !PT ;  /* 0x0000007f12137812 */ /* 0x050fe200078ec0ff */
[----:B------:R-:W-:-:S03]  /*b930*/  IMAD.SHL.U32 R18, R18, 0x10, RZ ;  /* 0x0000001012127824 */ /* 0x000fc600078e00ff */
[----:B------:R-:W-:-:S03]  /*b940*/  SHF.R.U32.HI R19, RZ, 0x3, R19 ;  /* 0x00000003ff137819 */ /* 0x000fc60000011613 */
[----:B------:R-:W1:Y:S01]  /*b950*/  @P0 LDC R3, c[0x0][0x450] ;  /* 0x00011400ff030b82 */ /* 0x000e620000000800 */
[----:B------:R-:W-:-:S04]  /*b960*/  LOP3.LUT R18, R19, 0x70, R18, 0xf8, !PT ;  /* 0x0000007013127812 */ /* 0x000fc800078ef812 */
[----:B------:R-:W-:Y:S01]  /*b970*/  LOP3.LUT R4, R18, R5, RZ, 0xfc, !PT ;  /* 0x0000000512047212 */ /* 0x000fe200078efcff */
[----:B------:R-:W-:-:S04]  /*b980*/  UIMAD.WIDE.U32 UR4, UR4, UR8, URZ ;  /* 0x00000008040472a5 */ /* 0x000fc8000f8e003f */
[----:B------:R-:W-:Y:S02]  /*b990*/  IMAD.MOV.U32 R2, RZ, RZ, R4 ;  /* 0x000000ffff027224 */ /* 0x000fe400078e0004 */
[----:B0-----:R-:W-:-:S05]  /*b9a0*/  @P0 IMAD.HI.U32 R0, R4, R0, RZ ;  /* 0x0000000004000227 */ /* 0x001fca00078e00ff */
[----:B-1----:R-:W-:-:S04]  /*b9b0*/  @P0 SHF.R.U32.HI R2, RZ, R3, R0 ;  /* 0x00000003ff020219 */ /* 0x002fc80000011600 */
[--C-:B------:R-:W-:Y:S01]  /*b9c0*/  SHF.R.S32.HI R0, RZ, 0x1f, R2.reuse ;  /* 0x0000001fff007819 */ /* 0x100fe20000011402 */
[----:B------:R-:W-:-:S04]  /*b9d0*/  IMAD.MOV R7, RZ, RZ, -R2 ;  /* 0x000000ffff077224 */ /* 0x000fc800078e0a02 */
[----:B------:R-:W-:Y:S01]  /*b9e0*/  IMAD R7, R6, R7, R4 ;  /* 0x0000000706077224 */ /* 0x000fe200078e0204 */
[----:B---3--:R-:W-:Y:S02]  /*b9f0*/  R2UR UR6, R17 ;  /* 0x00000000110672ca */ /* 0x008fe400000e0000 */
[----:B------:R-:W0:Y:S11]  /*ba00*/  S2R R17, SR_TID.X ;  /* 0x0000000000117919 */ /* 0x000e360000002100 */
[----:B------:R-:W-:-:S04]  /*ba10*/  UIMAD UR6, UR6, UR8, URZ ;  /* 0x00000008060672a4 */ /* 0x000fc8000f8e023f */
[----:B------:R-:W-:Y:S02]  /*ba20*/  UIMAD UR7, UR7, UR9, UR6 ;  /* 0x00000009070772a4 */ /* 0x000fe4000f8e0206 */
[----:B------:R-:W-:Y:S01]  /*ba30*/  USHF.R.S32.HI UR6, URZ, 0x1f, UR45 ;  /* 0x0000001f3f067899 */ /* 0x000fe2000801142d */
[----:B------:R-:W-:Y:S01]  /*ba40*/  ULDC.64 UR8, c[0x0][0x2e0] ;  /* 0x0000b80000087ab9 */ /* 0x000fe20000000a00 */
[----:B------:R-:W-:Y:S02]  /*ba50*/  UIADD3 UR5, UR5, UR7, URZ ;  /* 0x0000000705057290 */ /* 0x000fe4000fffe03f */
[----:B------:R-:W-:Y:S02]  /*ba60*/  UIMAD UR6, UR6, UR8, URZ ;  /* 0x00000008060672a4 */ /* 0x000fe4000f8e023f */
[----:B------:R-:W-:Y:S02]  /*ba70*/  UIMAD.WIDE.U32 UR4, UR45, UR8, UR4 ;  /* 0x000000082d0472a5 */ /* 0x000fe4000f8e0004 */
[----:B------:R-:W-:-:S03]  /*ba80*/  UIMAD UR6, UR45, UR9, UR6 ;  /* 0x000000092d0672a4 */ /* 0x000fc6000f8e0206 */
[----:B------:R-:W-:Y:S01]  /*ba90*/  ULDC.64 UR8, c[0x0][0x2d0] ;  /* 0x0000b40000087ab9 */ /* 0x000fe20000000a00 */
[----:B------:R-:W-:Y:S01]  /*baa0*/  UIADD3 UR5, UR5, UR6, URZ ;  /* 0x0000000605057290 */ /* 0x000fe2000fffe03f */
[----:B------:R-:W-:Y:S02]  /*bab0*/  IMAD R3, R0, UR8, RZ ;  /* 0x0000000800037c24 */ /* 0x000fe4000f8e02ff */
[----:B------:R-:W-:Y:S02]  /*bac0*/  IMAD.U32 R11, RZ, RZ, UR8 ;  /* 0x00000008ff0b7e24 */ /* 0x000fe4000f8e00ff */
[C---:B------:R-:W-:Y:S01]  /*bad0*/  IMAD R9, R2.reuse, UR9, R3 ;  /* 0x0000000902097c24 */ /* 0x040fe2000f8e0203 */
[----:B------:R-:W-:Y:S01]  /*bae0*/  SHF.R.S32.HI R0, RZ, 0x1f, R7 ;  /* 0x0000001fff007819 */ /* 0x000fe20000011407 */
[----:B------:R-:W-:Y:S01]  /*baf0*/  IMAD.WIDE.U32 R2, R2, R11, UR4 ;  /* 0x0000000402027e25 */ /* 0x000fe2000f8e000b */
[----:B------:R-:W-:-:S03]  /*bb00*/  ULDC.64 UR4, c[0x0][0x2c8] ;  /* 0x0000b20000047ab9 */ /* 0x000fc60000000a00 */
[----:B------:R-:W-:Y:S02]  /*bb10*/  IMAD.IADD R3, R3, 0x1, R9 ;  /* 0x0000000103037824 */ /* 0x000fe400078e0209 */
[----:B------:R-:W-:Y:S02]  /*bb20*/  IMAD R0, R0, UR4, RZ ;  /* 0x0000000400007c24 */ /* 0x000fe4000f8e02ff */
[----:B------:R-:W-:-:S04]  /*bb30*/  IMAD.WIDE.U32 R2, R7, UR4, R2 ;  /* 0x0000000407027c25 */ /* 0x000fc8000f8e0002 */
[----:B------:R-:W-:Y:S01]  /*bb40*/  IMAD R7, R7, UR5, R0 ;  /* 0x0000000507077c24 */ /* 0x000fe2000f8e0200 */
[----:B------:R-:W-:Y:S02]  /*bb50*/  ULDC.64 UR4, c[0x0][0x280] ;  /* 0x0000a00000047ab9 */ /* 0x000fe40000000a00 */
[----:B------:R-:W-:Y:S01]  /*bb60*/  IADD3 R0, P0, R2, UR4, RZ ;  /* 0x0000000402007c10 */ /* 0x000fe2000ff1e0ff */
[C---:B0-----:R-:W-:Y:S01]  /*bb70*/  IMAD.SHL.U32 R10, R17.reuse, 0x10, RZ ;  /* 0x00000010110a7824 */ /* 0x041fe200078e00ff */
[----:B------:R-:W-:Y:S01]  /*bb80*/  UMOV UR4, 0xffffffff ;  /* 0xffffffff00047882 */ /* 0x000fe20000000000 */
[----:B------:R-:W-:Y:S02]  /*bb90*/  LOP3.LUT R17, R17, 0x7f, RZ, 0xc0, !PT ;  /* 0x0000007f11117812 */ /* 0x000fe400078ec0ff */
[----:B------:R-:W-:Y:S02]  /*bba0*/  IADD3.X R4, R3, UR5, R7, P0, !PT ;  /* 0x0000000503047c10 */ /* 0x000fe400087fe407 */
[----:B------:R-:W-:-:S02]  /*bbb0*/  LOP3.LUT R10, R10, 0x70, RZ, 0xc0, !PT ;  /* 0x000000700a0a7812 */ /* 0x000fc400078ec0ff */
[----:B------:R-:W-:Y:S01]  /*bbc0*/  SHF.R.U32.HI R17, RZ, 0x3, R17 ;  /* 0x00000003ff117819 */ /* 0x000fe20000011611 */
[----:B------:R-:W-:Y:S06]  /*bbd0*/  BRA.DIV UR4, `(.L_x_60) ;  /* 0x0000004204e87947 */ /* 0x000fec000b800000 */
[----:B------:R-:W0:Y:S01]  /*bbe0*/  SHFL.IDX PT, R14, R0, RZ, 0x181f ;  /* 0x00181fff000e7589 */ /* 0x000e2200000e0000 */
[----:B------:R-:W-:-:S03]  /*bbf0*/  IMAD.IADD R5, R17, 0x1, R5 ;  /* 0x0000000111057824 */ /* 0x000fc600078e0205 */
[----:B------:R-:W1:Y:S01]  /*bc00*/  SHFL.IDX PT, R2, R4, RZ, 0x181f ;  /* 0x00181fff04027589 */ /* 0x000e6200000e0000 */
[C---:B------:R-:W-:Y:S01]  /*bc10*/  VIADD R7, R5.reuse, 0x10 ;  /* 0x0000001005077836 */ /* 0x040fe20000000000 */
[----:B------:R-:W-:Y:S02]  /*bc20*/  ISETP.GE.AND P1, PT, R5, UR41, PT ;  /* 0x0000002905007c0c */ /* 0x000fe4000bf26270 */
[----:B------:R-:W-:Y:S11]  /*bc30*/  SHFL.IDX PT, R6, R4, 0x1, 0x181f ;  /* 0x00381f0004067f89 */ /* 0x000ff600000e0000 */
[----:B0-----:R-:W-:-:S05]  /*bc40*/  @!P1 IADD3 R14, P0, R10, R14, RZ ;  /* 0x0000000e0a0e9210 */ /* 0x001fca0007f1e0ff */
[----:B-1----:R-:W-:Y:S01]  /*bc50*/  @!P1 IMAD.X R3, RZ, RZ, R2, P0 ;  /* 0x000000ffff039224 */ /* 0x002fe200000e0602 */
[----:B------:R-:W-:Y:S02]  /*bc60*/  @!P1 MOV R2, R14 ;  /* 0x0000000e00029202 */ /* 0x000fe40000000f00 */
[----:B------:R-:W0:Y:S04]  /*bc70*/  SHFL.IDX PT, R14, R0, 0x1, 0x181f ;  /* 0x00381f00000e7f89 */ /* 0x000e2800000e0000 */
[----:B-----5:R0:W-:Y:S01]  /*bc80*/  @!P1 LDGSTS.E.BYPASS.LTC128B.128 [R8+0x14400], desc[UR48][R2.64], !P5 ;  /* 0x1440000002089fae */ /* 0x0201e2000e901d70 */
[----:B------:R-:W-:Y:S01]  /*bc90*/  ISETP.GE.AND P1, PT, R7, UR41, PT ;  /* 0x0000002907007c0c */ /* 0x000fe2000bf26270 */
[----:B------:R-:W-:-:S12]  /*bca0*/  VIADD R7, R5, 0x20 ;  /* 0x0000002005077836 */ /* 0x000fd80000000000 */
[----:B0-----:R-:W-:Y:S02]  /*bcb0*/  @!P1 IADD3 R2, P0, R10, R14, RZ ;  /* 0x0000000e0a029210 */ /* 0x001fe40007f1e0ff */
[----:B------:R-:W0:Y:S03]  /*bcc0*/  SHFL.IDX PT, R14, R0, 0x2, 0x181f ;  /* 0x00581f00000e7f89 */ /* 0x000e2600000e0000 */
[----:B------:R-:W-:Y:S02]  /*bcd0*/  @!P1 IMAD.X R3, RZ, RZ, R6, P0 ;  /* 0x000000ffff039224 */ /* 0x000fe400000e0606 */
[----:B------:R-:W1:Y:S04]  /*bce0*/  SHFL.IDX PT, R6, R4, 0x2, 0x181f ;  /* 0x00581f0004067f89 */ /* 0x000e6800000e0000 */
[----:B------:R0:W-:Y:S01]  /*bcf0*/  @!P1 LDGSTS.E.BYPASS.LTC128B.128 [R8+0x14c00], desc[UR48][R2.64], !P5 ;  /* 0x14c0000002089fae */ /* 0x0001e2000e901d70 */
[----:B------:R-:W-:Y:S01]  /*bd00*/  ISETP.GE.AND P1, PT, R7, UR41, PT ;  /* 0x0000002907007c0c */ /* 0x000fe2000bf26270 */
[----:B------:R-:W-:-:S12]  /*bd10*/  VIADD R7, R5, 0x30 ;  /* 0x0000003005077836 */ /* 0x000fd80000000000 */
[----:B0-----:R-:W-:Y:S02]  /*bd20*/  @!P1 IADD3 R2, P0, R10, R14, RZ ;  /* 0x0000000e0a029210 */ /* 0x001fe40007f1e0ff */
[----:B------:R-:W0:Y:S03]  /*bd30*/  SHFL.IDX PT, R14, R0, 0x3, 0x181f ;  /* 0x00781f00000e7f89 */ /* 0x000e2600000e0000 */
[----:B-1----:R-:W-:Y:S02]  /*bd40*/  @!P1 IMAD.X R3, RZ, RZ, R6, P0 ;  /* 0x000000ffff039224 */ /* 0x002fe400000e0606 */
        /* <DEDUP_REMOVED lines=23> */
[----:B------:R-:W-:-:S13]  /*bec0*/  ISETP.GE.AND P1, PT, R7, UR41, PT ;  /* 0x0000002907007c0c */ /* 0x000fda000bf26270 */
[----:B0-----:R-:W-:Y:S02]  /*bed0*/  @!P1 IADD3 R2, P0, R10, R14, RZ ;  /* 0x0000000e0a029210 */ /* 0x001fe40007f1e0ff */
[----:B------:R0:W2:Y:S03]  /*bee0*/  SHFL.IDX PT, R14, R0, 0x7, 0x181f ;  /* 0x00f81f00000e7f89 */ /* 0x0000a600000e0000 */
[----:B-1----:R-:W-:Y:S02]  /*bef0*/  @!P1 IMAD.X R3, RZ, RZ, R6, P0 ;  /* 0x000000ffff039224 */ /* 0x002fe400000e0606 */
[----:B------:R0:W1:Y:S04]  /*bf00*/  SHFL.IDX PT, R6, R4, 0x7, 0x181f ;  /* 0x00f81f0004067f89 */ /* 0x00006800000e0000 */
[----:B------:R0:W-:Y:S02]  /*bf10*/  @!P1 LDGSTS.E.BYPASS.LTC128B.128 [R8+0x17400], desc[UR48][R2.64], !P5 ;  /* 0x1740000002089fae */ /* 0x0001e4000e901d70 */
.L_x_170:
[----:B------:R-:W-:-:S04]  /*bf20*/  IADD3 R5, R5, 0x70, RZ ;  /* 0x0000007005057810 */ /* 0x000fc80007ffe0ff */
[----:B------:R-:W-:-:S13]  /*bf30*/  ISETP.GE.AND P0, PT, R5, UR41, PT ;  /* 0x0000002905007c0c */ /* 0x000fda000bf06270 */
[----:B0-2---:R-:W-:-:S05]  /*bf40*/  @!P0 IADD3 R2, P1, R10, R14, RZ ;  /* 0x0000000e0a028210 */ /* 0x005fca0007f3e0ff */
[----:B-1----:R-:W-:-:S05]  /*bf50*/  @!P0 IMAD.X R3, RZ, RZ, R6, P1 ;  /* 0x000000ffff038224 */ /* 0x002fca00008e0606 */
[----:B------:R-:W-:Y:S01]  /*bf60*/  @!PT LDS RZ, [RZ] ;  /* 0x00000000fffff984 */ /* 0x000fe20000000800 */
[----:B------:R-:W-:Y:S01]  /*bf70*/  @!PT LDS RZ, [RZ] ;  /* 0x00000000fffff984 */ /* 0x000fe20000000800 */
[----:B------:R-:W-:Y:S01]  /*bf80*/  @!PT LDS RZ, [RZ] ;  /* 0x00000000fffff984 */ /* 0x000fe20000000800 */
[----:B------:R0:W-:Y:S01]  /*bf90*/  @!P0 LDGSTS.E.BYPASS.LTC128B.128 [R8+0x17c00], desc[UR48][R2.64], !P5 ;  /* 0x17c0000002088fae */ /* 0x0001e2000e901d70 */
[----:B------:R-:W-:Y:S01]  /*bfa0*/  NOP ;  /* 0x0000000000007918 */ /* 0x000fe20000000000 */
[----:B------:R-:W-:Y:S02]  /*bfb0*/  SYNCS.ARRIVE.TRANS64.RED.A0T1 RZ, [UR42+0x22800], RZ ;  /* 0x022800ffffff79a7 */ /* 0x000fe4000820042a */
[----:B------:R-:W-:Y:S01]  /*bfc0*/  ARRIVES.LDGSTSBAR.64.TRANSCNT [UR42+0x22800] ;  /* 0x02280000ff0079b0 */ /* 0x000fe20008000aaa */
[----:B------:R-:W-:Y:S01]  /*bfd0*/  NOP ;  /* 0x0000000000007918 */ /* 0x000fe20000000000 */
[----:B------:R-:W-:Y:S01]  /*bfe0*/  ULOP3.LUT UR4, UR37, 0x1, URZ, 0xc, !UPT ;  /* 0x0000000125047892 */ /* 0x000fe2000f8e0c3f */
[----:B------:R-:W-:Y:S01]  /*bff0*/  SYNCS.ARRIVE.TRANS64.A1T0 RZ, [UR42+0x22800], RZ ;  /* 0x022800ffffff79a7 */ /* 0x000fe2000810002a */
[----:B0-----:R-:W-:-:S04]  /*c000*/  IMAD.U32 R2, RZ, RZ, UR40 ;  /* 0x00000028ff027e24 */ /* 0x001fc8000f8e00ff */
[----:B------:R-:W-:-:S05]  /*c010*/  IMAD.U32 R0, RZ, RZ, UR4 ;  /* 0x00000004ff007e24 */ /* 0x000fca000f8e00ff */
[----:B------:R-:W-:-:S04]  /*c020*/  SHF.L.U32 R0, R0, 0x1f, RZ ;  /* 0x0000001f00007819 */ /* 0x000fc800000006ff */
[----:B------:R-:W0:Y:S02]  /*c030*/  SYNCS.PHASECHK.TRANS64.TRYWAIT P0, [UR42+0x22820], R0 ;  /* 0x02282000ff0075a7 */ /* 0x000e24000800016a */
[----:B0-----:R-:W-:Y:S05]  /*c040*/  @!P0 BRA `(.L_x_61) ;  /* 0x0000004400fc8947 */ /* 0x001fea0003800000 */
.L_x_171:
[----:B------:R-:W-:-:S13]  /*c050*/  ISETP.GE.AND P0, PT, R2, 0xa1, PT ;  /* 0x000000a10200780c */ /* 0x000fda0003f06270 */
[----:B------:R-:W-:Y:S05]  /*c060*/  @!P0 BRA `(.L_x_62) ;  /* 0x0000001800508947 */ /* 0x000fea0003800000 */
[----:B------:R1:W5:Y:S01]  /*c070*/  LDL.LU R30, [R1+0x4] ;  /* 0x00000400011e7983 */ /* 0x0003620000300800 */
[----:B------:R-:W-:Y:S02]  /*c080*/  IMAD.MOV.U32 R29, RZ, RZ, R36 ;  /* 0x000000ffff1d7224 */ /* 0x000fe400078e0024 */
[----:B------:R-:W-:-:S07]  /*c090*/  IMAD.U32 R37, RZ, RZ, UR43 ;  /* 0x0000002bff257e24 */ /* 0x000fce000f8e00ff */
.L_x_82:
[----:B0-2---:R-:W2:Y:S01]  /*c0a0*/  LDL R4, [R1+0xc] ;  /* 0x00000c0001047983 */ /* 0x005ea20000100800 */
[----:B0-----:R-:W0:Y:S01]  /*c0b0*/  LDC R3, c[0x0][0x430] ;  /* 0x00010c00ff037b82 */ /* 0x001e220000000800 */
[----:B------:R-:W-:Y:S01]  /*c0c0*/  ULDC.64 UR4, c[0x0][0x428] ;  /* 0x00010a0000047ab9 */ /* 0x000fe20000000a00 */
[----:B------:R-:W-:Y:S01]  /*c0d0*/  ULDC.64 UR6, c[0x0][0x418] ;  /* 0x0001060000067ab9 */ /* 0x000fe20000000a00 */
[----:B------:R-:W3:Y:S01]  /*c0e0*/  LDL R6, [R1] ;  /* 0x0000000001067983 */ /* 0x000ee20000100800 */
[----:B------:R-:W4:Y:S01]  /*c0f0*/  S2R R2, SR_TID.X ;  /* 0x0000000000027919 */ /* 0x000f220000002100 */
[----:B0-----:R-:W-:Y:S01]  /*c100*/  ISETP.NE.AND P1, PT, R3, 0x1, PT ;  /* 0x000000010300780c */ /* 0x001fe20003f25270 */
[----:B------:R-:W0:-:S12]  /*c110*/  S2R R7, SR_TID.X ;  /* 0x0000000000077919 */ /* 0x000e180000002100 */
[----:B------:R-:W1:Y:S01]  /*c120*/  @P1 LDC R3, c[0x0][0x434] ;  /* 0x00010d00ff031b82 */ /* 0x000e620000000800 */
[C---:B----4-:R-:W-:Y:S01]  /*c130*/  LOP3.LUT R0, R2.reuse, 0x7f, RZ, 0xc0, !PT ;  /* 0x0000007f02007812 */ /* 0x050fe200078ec0ff */
[----:B------:R-:W-:-:S03]  /*c140*/  IMAD.SHL.U32 R2, R2, 0x10, RZ ;  /* 0x0000001002027824 */ /* 0x000fc600078e00ff */
[----:B------:R-:W-:-:S03]  /*c150*/  SHF.R.U32.HI R0, RZ, 0x3, R0 ;  /* 0x00000003ff007819 */ /* 0x000fc60000011600 */
[----:B------:R-:W4:Y:S01]  /*c160*/  @P1 LDC R5, c[0x0][0x438] ;  /* 0x00010e00ff051b82 */ /* 0x000f220000000800 */
[----:B------:R-:W-:Y:S01]  /*c170*/  LOP3.LUT R2, R0, 0x70, R2, 0xf8, !PT ;  /* 0x0000007000027812 */ /* 0x000fe200078ef802 */
[----:B------:R-:W-:-:S04]  /*c180*/  IMAD.MOV.U32 R0, RZ, RZ, 0xa0 ;  /* 0x000000a0ff007424 */ /* 0x000fc800078e00ff */
[----:B------:R-:W-:-:S04]  /*c190*/  IMAD R11, R37, R0, UR38 ;  /* 0x00000026250b7e24 */ /* 0x000fc8000f8e0200 */
[----:B------:R-:W-:-:S04]  /*c1a0*/  IMAD.IADD R0, R2, 0x1, R11 ;  /* 0x0000000102007824 */ /* 0x000fc800078e020b */
[----:B-1----:R-:W-:-:S04]  /*c1b0*/  @P1 IMAD.HI.U32 R2, R0, R3, RZ ;  /* 0x0000000300021227 */ /* 0x002fc800078e00ff */
[----:B------:R-:W-:Y:S01]  /*c1c0*/  IMAD.MOV.U32 R10, RZ, RZ, R0 ;  /* 0x000000ffff0a7224 */ /* 0x000fe200078e0000 */
[----:B----4-:R-:W-:Y:S02]  /*c1d0*/  @P1 SHF.R.U32.HI R10, RZ, R5, R2 ;  /* 0x00000005ff0a1219 */ /* 0x010fe40000011602 */
[C---:B0-----:R-:W-:Y:S02]  /*c1e0*/  LOP3.LUT R12, R7.reuse, 0x7f, RZ, 0xc0, !PT ;  /* 0x0000007f070c7812 */ /* 0x041fe400078ec0ff */
[--C-:B------:R-:W-:Y:S01]  /*c1f0*/  SHF.R.S32.HI R3, RZ, 0x1f, R10.reuse ;  /* 0x0000001fff037819 */ /* 0x100fe2000001140a */
[----:B------:R-:W-:Y:S01]  /*c200*/  IMAD.MOV.U32 R2, RZ, RZ, R10 ;  /* 0x000000ffff027224 */ /* 0x000fe200078e000a */
[----:B------:R-:W-:Y:S01]  /*c210*/  SHF.R.U32.HI R12, RZ, 0x3, R12 ;  /* 0x00000003ff0c7819 */ /* 0x000fe2000001160c */
[----:B------:R-:W-:-:S05]  /*c220*/  IMAD.SHL.U32 R7, R7, 0x10, RZ ;  /* 0x0000001007077824 */ /* 0x000fca00078e00ff */
[----:B------:R-:W-:-:S04]  /*c230*/  LOP3.LUT R7, R12, 0x70, R7, 0xf8, !PT ;  /* 0x000000700c077812 */ /* 0x000fc800078ef807 */
[----:B------:R-:W-:-:S04]  /*c240*/  LOP3.LUT R7, R7, 0x80, RZ, 0xfc, !PT ;  /* 0x0000008007077812 */ /* 0x000fc800078efcff */
[----:B------:R-:W-:Y:S01]  /*c250*/  IADD3 R11, R7, R11, RZ ;  /* 0x0000000b070b7210 */ /* 0x000fe20007ffe0ff */
[----:B--2---:R-:W-:-:S04]  /*c260*/  IMAD R4, R4, UR4, RZ ;  /* 0x0000000404047c24 */ /* 0x004fc8000f8e02ff */
[C---:B---3--:R-:W-:Y:S02]  /*c270*/  IMAD R4, R6.reuse, UR5, R4 ;  /* 0x0000000506047c24 */ /* 0x048fe4000f8e0204 */
[----:B------:R-:W-:-:S04]  /*c280*/  IMAD.WIDE.U32 R2, R6, UR4, R2 ;  /* 0x0000000406027c25 */ /* 0x000fc8000f8e0002 */
[----:B------:R-:W-:Y:S01]  /*c290*/  IMAD.IADD R3, R4, 0x1, R3 ;  /* 0x0000000104037824 */ /* 0x000fe200078e0203 */
[----:B------:R-:W-:-:S04]  /*c2a0*/  LEA R8, P0, R2, UR6, 0x2 ;  /* 0x0000000602087c11 */ /* 0x000fc8000f8010ff */
[----:B------:R-:W-:Y:S02]  /*c2b0*/  LEA.HI.X R9, R2, UR7, R3, 0x2, P0 ;  /* 0x0000000702097c11 */ /* 0x000fe400080f1403 */
[----:B------:R-:W-:Y:S01]  /*c2c0*/  ISETP.GT.U32.AND P0, PT, R7, 0x9f, PT ;  /* 0x0000009f0700780c */ /* 0x000fe20003f04070 */
[----:B------:R-:W0:Y:S02]  /*c2d0*/  @P1 LDC R2, c[0x0][0x434] ;  /* 0x00010d00ff021b82 */ /* 0x000e240000000800 */
[----:B------:R-:W2:Y:S06]  /*c2e0*/  LDG.E R7, desc[UR48][R8.64] ;  /* 0x0000003008077981 */ /* 0x000eac000c1e1900 */
[----:B------:R-:W1:Y:S01]  /*c2f0*/  @P1 LDC R3, c[0x0][0x438] ;  /* 0x00010e00ff031b82 */ /* 0x000e620000000800 */
[----:B------:R-:W-:-:S02]  /*c300*/  IMAD.MOV.U32 R12, RZ, RZ, R11 ;  /* 0x000000ffff0c7224 */ /* 0x000fc400078e000b */
[----:B0-----:R-:W-:-:S05]  /*c310*/  @P1 IMAD.HI.U32 R2, R11, R2, RZ ;  /* 0x000000020b021227 */ /* 0x001fca00078e00ff */
[----:B-1----:R-:W-:-:S04]  /*c320*/  @P1 SHF.R.U32.HI R12, RZ, R3, R2 ;  /* 0x00000003ff0c1219 */ /* 0x002fc80000011602 */
[--C-:B------:R-:W-:Y:S01]  /*c330*/  @!P0 SHF.R.S32.HI R3, RZ, 0x1f, R12.reuse ;  /* 0x0000001fff038819 */ /* 0x100fe2000001140c */
[----:B------:R-:W-:-:S04]  /*c340*/  @!P0 IMAD.MOV.U32 R2, RZ, RZ, R12 ;  /* 0x000000ffff028224 */ /* 0x000fc800078e000c */
[----:B------:R-:W-:Y:S01]  /*c350*/  @!P0 IMAD.WIDE.U32 R2, R6, UR4, R2 ;  /* 0x0000000406028c25 */ /* 0x000fe2000f8e0002 */
[----:B------:R-:W-:-:S03]  /*c360*/  ULDC UR4, c[0x0][0x430] ;  /* 0x00010c0000047ab9 */ /* 0x000fc60000000800 */
[----:B------:R-:W-:Y:S01]  /*c370*/  @!P0 IMAD.IADD R3, R4, 0x1, R3 ;  /* 0x0000000104038824 */ /* 0x000fe200078e0203 */
[C---:B------:R-:W-:Y:S01]  /*c380*/  @!P0 LEA R4, P1, R2.reuse, UR6, 0x2 ;  /* 0x0000000602048c11 */ /* 0x040fe2000f8210ff */
[----:B------:R-:W-:Y:S02]  /*c390*/  IMAD.MOV.U32 R6, RZ, RZ, RZ ;  /* 0x000000ffff067224 */ /* 0x000fe400078e00ff */
[----:B------:R-:W-:Y:S01]  /*c3a0*/  VIADD R36, R29, 0x1 ;  /* 0x000000011d247836 */ /* 0x000fe20000000000 */
[----:B------:R-:W-:Y:S01]  /*c3b0*/  @!P0 LEA.HI.X R5, R2, UR7, R3, 0x2, P1 ;  /* 0x0000000702058c11 */ /* 0x000fe200088f1403 */
[----:B------:R-:W-:-:S04]  /*c3c0*/  IMAD.MOV R2, RZ, RZ, -R12 ;  /* 0x000000ffff027224 */ /* 0x000fc800078e0a0c */
[----:B-----5:R0:W5:Y:S01]  /*c3d0*/  @!P0 LDG.E R6, desc[UR48][R4.64] ;  /* 0x0000003004068981 */ /* 0x020162000c1e1900 */
[----:B------:R-:W-:-:S04]  /*c3e0*/  ISETP.NE.AND P0, PT, R36, 0x2, PT ;  /* 0x000000022400780c */ /* 0x000fc80003f05270 */
[----:B------:R-:W-:Y:S01]  /*c3f0*/  SEL R3, RZ, 0x1, P0 ;  /* 0x00000001ff037807 */ /* 0x000fe20000000000 */
[----:B0-----:R-:W-:-:S03]  /*c400*/  IMAD R5, R2, UR4, R11 ;  /* 0x0000000402057c24 */ /* 0x001fc6000f8e020b */
[----:B------:R-:W-:Y:S01]  /*c410*/  LOP3.LUT R2, R30, R3, RZ, 0x3c, !PT ;  /* 0x000000031e027212 */ /* 0x000fe200078e3cff */
[----:B------:R-:W-:-:S04]  /*c420*/  IMAD.U32 R14, RZ, RZ, UR47 ;  /* 0x0000002fff0e7e24 */ /* 0x000fc8000f8e00ff */
[----:B------:R0:W-:Y:S01]  /*c430*/  STL [R1+0x4], R2 ;  /* 0x0000040201007387 */ /* 0x0001e20000100800 */
[----:B------:R-:W-:Y:S01]  /*c440*/  ISETP.NE.AND P2, PT, R14, 0x3, PT ;  /* 0x000000030e00780c */ /* 0x000fe20003f45270 */
[----:B------:R-:W-:-:S04]  /*c450*/  IMAD.MOV R13, RZ, RZ, -R10 ;  /* 0x000000ffff0d7224 */ /* 0x000fc800078e0a0a */
[----:B------:R-:W-:Y:S02]  /*c460*/  IMAD R8, R13, UR4, R0 ;  /* 0x000000040d087c24 */ /* 0x000fe4000f8e0200 */
[----:B------:R-:W-:Y:S01]  /*c470*/  IMAD.MOV.U32 R0, RZ, RZ, R37 ;  /* 0x000000ffff007224 */ /* 0x000fe200078e0025 */
[----:B------:R-:W-:Y:S01]  /*c480*/  SEL R36, R36, RZ, P0 ;  /* 0x000000ff24247207 */ /* 0x000fe20000000000 */
[----:B------:R-:W-:-:S03]  /*c490*/  VIADD R37, R37, 0xffffffff ;  /* 0xffffffff25257836 */ /* 0x000fc60000000000 */
[----:B------:R-:W-:Y:S02]  /*c4a0*/  ISETP.GT.AND P1, PT, R0, RZ, PT ;  /* 0x000000ff0000720c */ /* 0x000fe40003f24270 */
[----:B--2---:R-:W-:Y:S01]  /*c4b0*/  SHF.R.S32.HI R34, RZ, 0x1f, R7 ;  /* 0x0000001fff227819 */ /* 0x004fe20000011407 */
[----:B0-----:R-:W-:Y:S10]  /*c4c0*/  @!P2 BRA `(.L_x_63) ;  /* 0x000000000004a947 */ /* 0x001ff40003800000 */
[----:B------:R-:W-:Y:S01]  /*c4d0*/  BPT.TRAP 0x1 ;  /* 0x000000040000795c */ /* 0x000fe20000300000 */
.L_x_63:
[----:B------:R-:W-:Y:S01]  /*c4e0*/  LEA R0, R36, UR42, 0x3 ;  /* 0x0000002a24007c11 */ /* 0x000fe2000f8e18ff */
[----:B------:R-:W-:Y:S01]  /*c4f0*/  BSSY B0, `(.L_x_64) ;  /* 0x0000005000007945 */ /* 0x000fe20003800000 */
[----:B------:R-:W-:Y:S02]  /*c500*/  SHF.L.U32 R35, R2, 0x1f, RZ ;  /* 0x0000001f02237819 */ /* 0x000fe400000006ff */
[----:B------:R-:W-:Y:S02]  /*c510*/  SHF.R.S32.HI R19, RZ, 0x1f, R8 ;  /* 0x0000001fff137819 */ /* 0x000fe40000011408 */
[----:B------:R-:W0:Y:S02]  /*c520*/  SYNCS.PHASECHK.TRANS64.TRYWAIT P0, [R0+URZ+0x22880], R35 ;  /* 0x02288023000075a7 */ /* 0x000e24000800017f */
[----:B0-----:R-:W-:Y:S05]  /*c530*/  @!P0 BRA `(.L_x_65) ;  /* 0x0000004000d88947 */ /* 0x001fea0003800000 */
.L_x_172:
[----:B------:R-:W-:Y:S05]  /*c540*/  BSYNC B0 ;  /* 0x0000000000007941 */ /* 0x000fea0003800000 */
.L_x_64:
[----:B------:R-:W2:Y:S01]  /*c550*/  LDL R10, [R1+0x8] ;  /* 0x00000800010a7983 */ /* 0x000ea20000100800 */
[----:B------:R-:W-:Y:S01]  /*c560*/  ULDC.64 UR4, c[0x0][0x328] ;  /* 0x0000ca0000047ab9 */ /* 0x000fe20000000a00 */
[----:B------:R-:W-:Y:S02]  /*c570*/  ULDC.64 UR6, c[0x0][0x338] ;  /* 0x0000ce0000067ab9 */ /* 0x000fe40000000a00 */
[----:B------:R-:W3:Y:S01]  /*c580*/  LDL R11, [R1+0x14] ;  /* 0x00001400010b7983 */ /* 0x000ee20000100800 */
[----:B------:R-:W-:Y:S01]  /*c590*/  IMAD R3, R19, UR4, RZ ;  /* 0x0000000413037c24 */ /* 0x000fe2000f8e02ff */
[----:B------:R-:W-:Y:S01]  /*c5a0*/  ULDC.64 UR8, c[0x0][0x330] ;  /* 0x0000cc0000087ab9 */ /* 0x000fe20000000a00 */
[----:B------:R-:W-:Y:S01]  /*c5b0*/  IMAD R4, R34, UR6, RZ ;  /* 0x0000000622047c24 */ /* 0x000fe2000f8e02ff */
[----:B------:R-:W-:Y:S01]  /*c5c0*/  SHF.R.S32.HI R32, RZ, 0x1f, R5 ;  /* 0x0000001fff207819 */ /* 0x000fe20000011405 */
[C---:B------:R-:W-:Y:S01]  /*c5d0*/  IMAD R9, R8.reuse, UR5, R3 ;  /* 0x0000000508097c24 */ /* 0x040fe2000f8e0203 */
[----:B------:R-:W-:Y:S01]  /*c5e0*/  ULDC.64 UR10, c[0x0][0x318] ;  /* 0x0000c600000a7ab9 */ /* 0x000fe20000000a00 */
[----:B------:R-:W-:Y:S01]  /*c5f0*/  IMAD.WIDE.U32 R2, R8, UR4, RZ ;  /* 0x0000000408027c25 */ /* 0x000fe2000f8e00ff */
[----:B-----5:R-:W-:-:S02]  /*c600*/  SHF.R.S32.HI R33, RZ, 0x1f, R6 ;  /* 0x0000001fff217819 */ /* 0x020fc40000011406 */
[----:B------:R-:W-:Y:S01]  /*c610*/  LOP3.LUT P2, RZ, R28, 0x1, RZ, 0xc0, !PT ;  /* 0x000000011cff7812 */ /* 0x000fe2000784c0ff */
[----:B------:R-:W-:Y:S02]  /*c620*/  IMAD.IADD R3, R3, 0x1, R9 ;  /* 0x0000000103037824 */ /* 0x000fe400078e0209 */
[C---:B------:R-:W-:Y:S02]  /*c630*/  IMAD R4, R7.reuse, UR7, R4 ;  /* 0x0000000707047c24 */ /* 0x040fe4000f8e0204 */
[----:B------:R-:W-:-:S04]  /*c640*/  IMAD.WIDE.U32 R2, R7, UR6, R2 ;  /* 0x0000000607027c25 */ /* 0x000fc8000f8e0002 */
[----:B------:R-:W-:Y:S02]  /*c650*/  IMAD.IADD R3, R3, 0x1, R4 ;  /* 0x0000000103037824 */ /* 0x000fe400078e0204 */
[----:B------:R-:W-:Y:S02]  /*c660*/  IMAD R4, R32, UR4, RZ ;  /* 0x0000000420047c24 */ /* 0x000fe4000f8e02ff */
[----:B------:R-:W-:-:S04]  /*c670*/  IMAD.WIDE.U32 R2, R16, UR8, R2 ;  /* 0x0000000810027c25 */ /* 0x000fc8000f8e0002 */
[----:B------:R-:W-:Y:S02]  /*c680*/  IMAD R4, R5, UR5, R4 ;  /* 0x0000000505047c24 */ /* 0x000fe4000f8e0204 */
[----:B--2---:R-:W-:-:S04]  /*c690*/  IMAD R9, R10, UR8, RZ ;  /* 0x000000080a097c24 */ /* 0x004fc8000f8e02ff */
[----:B------:R-:W-:Y:S01]  /*c6a0*/  IMAD R18, R16, UR9, R9 ;  /* 0x0000000910127c24 */ /* 0x000fe2000f8e0209 */
[----:B------:R-:W-:Y:S01]  /*c6b0*/  IADD3 R9, P0, R2, UR10, RZ ;  /* 0x0000000a02097c10 */ /* 0x000fe2000ff1e0ff */
[----:B---3--:R-:W-:-:S03]  /*c6c0*/  IMAD R31, R36, 0x5000, R11 ;  /* 0x00005000241f7824 */ /* 0x008fc600078e020b */
[----:B------:R-:W-:Y:S01]  /*c6d0*/  IADD3.X R10, R18, UR11, R3, P0, !PT ;  /* 0x0000000b120a7c10 */ /* 0x000fe200087fe403 */
[----:B------:R-:W-:Y:S01]  /*c6e0*/  IMAD.WIDE.U32 R2, R5, UR4, RZ ;  /* 0x0000000405027c25 */ /* 0x000fe2000f8e00ff */
[----:B------:R-:W-:-:S04]  /*c6f0*/  UMOV UR4, 0xffffffff ;  /* 0xffffffff00047882 */ /* 0x000fc80000000000 */
[----:B------:R-:W-:Y:S01]  /*c700*/  IADD3 R3, R3, R4, RZ ;  /* 0x0000000403037210 */ /* 0x000fe20007ffe0ff */
[----:B------:R-:W-:-:S04]  /*c710*/  IMAD R4, R33, UR6, RZ ;  /* 0x0000000621047c24 */ /* 0x000fc8000f8e02ff */
[C---:B------:R-:W-:Y:S02]  /*c720*/  IMAD R4, R6.reuse, UR7, R4 ;  /* 0x0000000706047c24 */ /* 0x040fe4000f8e0204 */
[----:B------:R-:W-:-:S04]  /*c730*/  IMAD.WIDE.U32 R2, R6, UR6, R2 ;  /* 0x0000000606027c25 */ /* 0x000fc8000f8e0002 */
[----:B------:R-:W-:Y:S02]  /*c740*/  IMAD.IADD R3, R3, 0x1, R4 ;  /* 0x0000000103037824 */ /* 0x000fe400078e0204 */
[----:B------:R-:W-:-:S03]  /*c750*/  IMAD.WIDE.U32 R2, R16, UR8, R2 ;  /* 0x0000000810027c25 */ /* 0x000fc6000f8e0002 */
[----:B------:R-:W-:-:S04]  /*c760*/  IADD3 R17, P0, R2, UR10, RZ ;  /* 0x0000000a02117c10 */ /* 0x000fc8000ff1e0ff */
[----:B------:R-:W-:Y:S01]  /*c770*/  IADD3.X R18, R18, UR11, R3, P0, !PT ;  /* 0x0000000b12127c10 */ /* 0x000fe200087fe403 */
[----:B------:R-:W-:Y:S08]  /*c780*/  BRA.DIV UR4, `(.L_x_66) ;  /* 0x0000004204587947 */ /* 0x000ff0000b800000 */
[----:B------:R-:W1:Y:S01]  /*c790*/  S2R R3, SR_TID.X ;  /* 0x0000000000037919 */ /* 0x000e620000002100 */
[----:B------:R-:W2:Y:S04]  /*c7a0*/  SHFL.IDX PT, R2, R9, 0x1, 0x181f ;  /* 0x00381f0009027f89 */ /* 0x000ea800000e0000 */
[----:B------:R-:W-:Y:S04]  /*c7b0*/  SHFL.IDX PT, R26, R9, 0x3, 0x181f ;  /* 0x00781f00091a7f89 */ /* 0x000fe800000e0000 */
[----:B------:R-:W-:Y:S04]  /*c7c0*/  SHFL.IDX PT, R20, R10, 0x3, 0x181f ;  /* 0x00781f000a147f89 */ /* 0x000fe800000e0000 */
[----:B------:R-:W-:Y:S04]  /*c7d0*/  SHFL.IDX PT, R24, R9, 0x4, 0x181f ;  /* 0x00981f0009187f89 */ /* 0x000fe800000e0000 */
[----:B------:R-:W-:Y:S04]  /*c7e0*/  SHFL.IDX PT, R22, R9, 0x5, 0x181f ;  /* 0x00b81f0009167f89 */ /* 0x000fe800000e0000 */
[----:B------:R-:W-:Y:S04]  /*c7f0*/  SHFL.IDX PT, R21, R10, 0x6, 0x181f ;  /* 0x00d81f000a157f89 */ /* 0x000fe800000e0000 */
[----:B------:R-:W-:Y:S01]  /*c800*/  SHFL.IDX PT, R14, R9, RZ, 0x181f ;  /* 0x00181fff090e7589 */ /* 0x000fe200000e0000 */
[----:B-1----:R-:W-:-:S03]  /*c810*/  IMAD.SHL.U32 R11, R3, 0x10, RZ ;  /* 0x00000010030b7824 */ /* 0x002fc600078e00ff */
[----:B------:R-:W-:Y:S04]  /*c820*/  SHFL.IDX PT, R4, R10, RZ, 0x181f ;  /* 0x00181fff0a047589 */ /* 0x000fe800000e0000 */
[----:B------:R-:W1:Y:S01]  /*c830*/  SHFL.IDX PT, R3, R10, 0x1, 0x181f ;  /* 0x00381f000a037f89 */ /* 0x000e6200000e0000 */
[----:B------:R-:W-:-:S04]  /*c840*/  LOP3.LUT R11, R11, 0x70, RZ, 0xc0, !PT ;  /* 0x000000700b0b7812 */ /* 0x000fc800078ec0ff */
[C---:B--2---:R-:W-:Y:S02]  /*c850*/  IADD3 R12, P0, R11.reuse, R2, RZ ;  /* 0x000000020b0c7210 */ /* 0x044fe40007f1e0ff */
[----:B------:R-:W2:Y:S03]  /*c860*/  SHFL.IDX PT, R2, R9, 0x2, 0x181f ;  /* 0x00581f0009027f89 */ /* 0x000ea600000e0000 */
[----:B-1----:R-:W-:Y:S02]  /*c870*/  IMAD.X R13, RZ, RZ, R3, P0 ;  /* 0x000000ffff0d7224 */ /* 0x002fe400000e0603 */
[----:B------:R-:W1:Y:S01]  /*c880*/  SHFL.IDX PT, R3, R10, 0x2, 0x181f ;  /* 0x00581f000a037f89 */ /* 0x000e6200000e0000 */
[----:B--2---:R-:W-:-:S05]  /*c890*/  IADD3 R2, P0, R11, R2, RZ ;  /* 0x000000020b027210 */ /* 0x004fca0007f1e0ff */
[----:B-1----:R-:W-:Y:S01]  /*c8a0*/  IMAD.X R3, RZ, RZ, R3, P0 ;  /* 0x000000ffff037224 */ /* 0x002fe200000e0603 */
[----:B------:R-:W-:-:S05]  /*c8b0*/  IADD3 R26, P0, R11, R26, RZ ;  /* 0x0000001a0b1a7210 */ /* 0x000fca0007f1e0ff */
[----:B------:R-:W-:Y:S01]  /*c8c0*/  IMAD.X R27, RZ, RZ, R20, P0 ;  /* 0x000000ffff1b7224 */ /* 0x000fe200000e0614 */
[C---:B------:R-:W-:Y:S01]  /*c8d0*/  IADD3 R24, P0, R11.reuse, R24, RZ ;  /* 0x000000180b187210 */ /* 0x040fe20007f1e0ff */
[----:B------:R-:W1:Y:S04]  /*c8e0*/  SHFL.IDX PT, R20, R10, 0x4, 0x181f ;  /* 0x00981f000a147f89 */ /* 0x000e6800000e0000 */
[----:B-1----:R-:W-:Y:S01]  /*c8f0*/  IMAD.X R25, RZ, RZ, R20, P0 ;  /* 0x000000ffff197224 */ /* 0x002fe200000e0614 */
[----:B------:R-:W-:Y:S01]  /*c900*/  IADD3 R22, P0, R11, R22, RZ ;  /* 0x000000160b167210 */ /* 0x000fe20007f1e0ff */
[----:B------:R-:W1:Y:S04]  /*c910*/  SHFL.IDX PT, R20, R10, 0x5, 0x181f ;  /* 0x00b81f000a147f89 */ /* 0x000e6800000e0000 */
[----:B------:R-:W-:Y:S01]  /*c920*/  SHFL.IDX PT, R10, R10, 0x7, 0x181f ;  /* 0x00f81f000a0a7f89 */ /* 0x000fe200000e0000 */
[----:B-1----:R-:W-:-:S03]  /*c930*/  IMAD.X R23, RZ, RZ, R20, P0 ;  /* 0x000000ffff177224 */ /* 0x002fc600000e0614 */
[----:B------:R-:W1:Y:S04]  /*c940*/  SHFL.IDX PT, R20, R9, 0x6, 0x181f ;  /* 0x00d81f0009147f89 */ /* 0x000e6800000e0000 */
[----:B------:R-:W-:Y:S01]  /*c950*/  SHFL.IDX PT, R9, R9, 0x7, 0x181f ;  /* 0x00f81f0009097f89 */ /* 0x000fe200000e0000 */
[----:B-1----:R-:W-:-:S05]  /*c960*/  IADD3 R20, P0, R11, R20, RZ ;  /* 0x000000140b147210 */ /* 0x002fca0007f1e0ff */
[----:B------:R-:W-:Y:S01]  /*c970*/  IMAD.X R21, RZ, RZ, R21, P0 ;  /* 0x000000ffff157224 */ /* 0x000fe200000e0615 */
[----:B------:R-:W-:-:S05]  /*c980*/  IADD3 R14, P0, R11, R14, RZ ;  /* 0x0000000e0b0e7210 */ /* 0x000fca0007f1e0ff */
[----:B------:R-:W-:Y:S02]  /*c990*/  IMAD.X R15, RZ, RZ, R4, P0 ;  /* 0x000000ffff0f7224 */ /* 0x000fe400000e0604 */
[----:B------:R-:W-:-:S05]  /*c9a0*/  VIADD R4, R31, UR42 ;  /* 0x0000002a1f047c36 */ /* 0x000fca0008000000 */
[----:B------:R-:W-:Y:S04]  /*c9b0*/  LDGSTS.E.BYPASS.LTC128B.128 [R4+0xa400], desc[UR48][R14.64], !P2 ;  /* 0x0a4000000e047fae */ /* 0x000fe8000d101d70 */
[----:B------:R-:W-:Y:S04]  /*c9c0*/  LDGSTS.E.BYPASS.LTC128B.128 [R4+0xac00], desc[UR48][R12.64], !P2 ;  /* 0x0ac000000c047fae */ /* 0x000fe8000d101d70 */
[----:B------:R1:W-:Y:S04]  /*c9d0*/  LDGSTS.E.BYPASS.LTC128B.128 [R4+0xb400], desc[UR48][R2.64], !P2 ;  /* 0x0b40000002047fae */ /* 0x0003e8000d101d70 */
[----:B------:R-:W-:Y:S04]  /*c9e0*/  LDGSTS.E.BYPASS.LTC128B.128 [R4+0xbc00], desc[UR48][R26.64], !P2 ;  /* 0x0bc000001a047fae */ /* 0x000fe8000d101d70 */
[----:B------:R-:W-:Y:S04]  /*c9f0*/  LDGSTS.E.BYPASS.LTC128B.128 [R4+0xc400], desc[UR48][R24.64], !P2 ;  /* 0x0c40000018047fae */ /* 0x000fe8000d101d70 */
[----:B-1----:R-:W1:Y:S04]  /*ca00*/  SHFL.IDX PT, R2, R17, RZ, 0x181f ;  /* 0x00181fff11027589 */ /* 0x002e6800000e0000 */
[----:B------:R-:W2:Y:S04]  /*ca10*/  SHFL.IDX PT, R3, R18, RZ, 0x181f ;  /* 0x00181fff12037589 */ /* 0x000ea800000e0000 */
[----:B------:R-:W-:Y:S04]  /*ca20*/  LDGSTS.E.BYPASS.LTC128B.128 [R4+0xcc00], desc[UR48][R22.64], !P2 ;  /* 0x0cc0000016047fae */ /* 0x000fe8000d101d70 */
[----:B------:R-:W-:Y:S04]  /*ca30*/  LDGSTS.E.BYPASS.LTC128B.128 [R4+0xd400], desc[UR48][R20.64], !P2 ;  /* 0x0d40000014047fae */ /* 0x000fe8000d101d70 */
[----:B------:R-:W3:Y:S01]  /*ca40*/  SHFL.IDX PT, R18, R18, 0x1, 0x181f ;  /* 0x00381f0012127f89 */ /* 0x000ee200000e0000 */
[----:B-1----:R-:W-:-:S05]  /*ca50*/  IADD3 R12, P0, R11, R2, RZ ;  /* 0x000000020b0c7210 */ /* 0x002fca0007f1e0ff */
[----:B--2---:R-:W-:Y:S01]  /*ca60*/  IMAD.X R13, RZ, RZ, R3, P0 ;  /* 0x000000ffff0d7224 */ /* 0x004fe200000e0603 */
[----:B------:R-:W-:-:S05]  /*ca70*/  IADD3 R2, P0, R11, R9, RZ ;  /* 0x000000090b027210 */ /* 0x000fca0007f1e0ff */
[----:B------:R-:W-:-:S05]  /*ca80*/  IMAD.X R3, RZ, RZ, R10, P0 ;  /* 0x000000ffff037224 */ /* 0x000fca00000e060a */
[----:B------:R1:W-:Y:S04]  /*ca90*/  LDGSTS.E.BYPASS.LTC128B.128 [R4+0xdc00], desc[UR48][R2.64], !P2 ;  /* 0x0dc0000002047fae */ /* 0x0003e8000d101d70 */
[----:B------:R2:W-:Y:S04]  /*caa0*/  LDGSTS.E.BYPASS.LTC128B.128 [R4+0xe400], desc[UR48][R12.64], !P2 ;  /* 0x0e4000000c047fae */ /* 0x0005e8000d101d70 */
[----:B-1-3--:R2:W1:Y:S02]  /*cab0*/  SHFL.IDX PT, R2, R17, 0x1, 0x181f ;  /* 0x00381f0011027f89 */ /* 0x00a46400000e0000 */
.L_x_194:
[----:B------:R-:W3:Y:S02]  /*cac0*/  S2R R3, SR_TID.X ;  /* 0x0000000000037919 */ /* 0x000ee40000002100 */
[----:B---3--:R-:W-:-:S04]  /*cad0*/  SHF.L.U32 R3, R3, 0x4, RZ ;  /* 0x0000000403037819 */ /* 0x008fc800000006ff */
[----:B------:R-:W-:-:S04]  /*cae0*/  LOP3.LUT R3, R3, 0x70, RZ, 0xc0, !PT ;  /* 0x0000007003037812 */ /* 0x000fc800078ec0ff */
[----:B-1----:R-:W-:-:S05]  /*caf0*/  IADD3 R2, P0, R3, R2, RZ ;  /* 0x0000000203027210 */ /* 0x002fca0007f1e0ff */
[----:B------:R-:W-:Y:S01]  /*cb00*/  IMAD.X R3, RZ, RZ, R18, P0 ;  /* 0x000000ffff037224 */ /* 0x000fe200000e0612 */
[----:B------:R-:W-:-:S04]  /*cb10*/  PLOP3.LUT P0, PT, PT, PT, PT, 0x80, 0x0 ;  /* 0x000000000000781c */ /* 0x000fc80003f0f070 */
[----:B------:R-:W-:Y:S01]  /*cb20*/  @!PT LDS RZ, [RZ] ;  /* 0x00000000fffff984 */ /* 0x000fe20000000800 */
[----:B------:R-:W-:Y:S01]  /*cb30*/  @!PT LDS RZ, [RZ] ;  /* 0x00000000fffff984 */ /* 0x000fe20000000800 */
[----:B------:R-:W-:Y:S01]  /*cb40*/  @!PT LDS RZ, [RZ] ;  /* 0x00000000fffff984 */ /* 0x000fe20000000800 */
[----:B------:R1:W-:Y:S01]  /*cb50*/  LDGSTS.E.BYPASS.LTC128B.128 [R4+0xec00], desc[UR48][R2.64], !P2 ;  /* 0x0ec0000002047fae */ /* 0x0003e2000d101d70 */
[----:B------:R-:W-:-:S08]  /*cb60*/  NOP ;  /* 0x0000000000007918 */ /* 0x000fd00000000000 */
.L_x_67:
        /* <DEDUP_REMOVED lines=11> */
.L_x_68:
[----:B------:R1:W-:Y:S01]  /*cc20*/  SYNCS.ARRIVE.TRANS64.A1T0 RZ, [R0+URZ+0x22870], RZ ;  /* 0x022870ff00ff79a7 */ /* 0x0003e2000810003f */
[----:B------:R-:W-:Y:S05]  /*cc30*/  @!P3 BRA `(.L_x_69) ;  /* 0x000000000004b947 */ /* 0x000fea0003800000 */
[----:B------:R-:W-:Y:S01]  /*cc40*/  BPT.TRAP 0x1 ;  /* 0x000000040000795c */ /* 0x000fe20000300000 */
.L_x_69:
[----:B------:R-:W3:Y:S01]  /*cc50*/  SYNCS.PHASECHK.TRANS64.TRYWAIT P0, [R0+URZ+0x22840], R35 ;  /* 0x02284023000075a7 */ /* 0x000ee2000800017f */
[----:B------:R-:W-:Y:S04]  /*cc60*/  BSSY B0, `(.L_x_70) ;  /* 0x0000002000007945 */ /* 0x000fe80003800000 */
[----:B---3--:R-:W-:Y:S05]  /*cc70*/  @!P0 BRA `(.L_x_71) ;  /* 0x0000004400d88947 */ /* 0x008fea0003800000 */
.L_x_195:
[----:B------:R-:W-:Y:S05]  /*cc80*/  BSYNC B0 ;  /* 0x0000000000007941 */ /* 0x000fea0003800000 */
.L_x_70:
[----:B------:R-:W4:Y:S01]  /*cc90*/  LDL R10, [R1+0x8] ;  /* 0x00000800010a7983 */ /* 0x000f220000100800 */
[----:B------:R-:W-:Y:S01]  /*cca0*/  ULDC.64 UR4, c[0x0][0x300] ;  /* 0x0000c00000047ab9 */ /* 0x000fe20000000a00 */
[----:B------:R-:W-:Y:S01]  /*ccb0*/  ULDC.64 UR6, c[0x0][0x310] ;  /* 0x0000c40000067ab9 */ /* 0x000fe20000000a00 */
[----:B------:R-:W-:Y:S01]  /*ccc0*/  IMAD R19, R19, UR4, RZ ;  /* 0x0000000413137c24 */ /* 0x000fe2000f8e02ff */
[----:B------:R-:W-:Y:S01]  /*ccd0*/  ULDC.64 UR8, c[0x0][0x308] ;  /* 0x0000c20000087ab9 */ /* 0x000fe20000000a00 */
[----:B------:R-:W-:Y:S01]  /*cce0*/  IMAD.WIDE.U32 R2, R8, UR4, RZ ;  /* 0x0000000408027c25 */ /* 0x000fe2000f8e00ff */
[----:B------:R-:W5:Y:S01]  /*ccf0*/  S2R R11, SR_TID.X ;  /* 0x00000000000b7919 */ /* 0x000f620000002100 */
        /* <DEDUP_REMOVED lines=8> */
[----:B------:R-:W-:Y:S02]  /*cd80*/  IMAD R32, R32, UR4, RZ ;  /* 0x0000000420207c24 */ /* 0x000fe4000f8e02ff */
[----:B------:R-:W-:-:S04]  /*cd90*/  IMAD.WIDE.U32 R2, R16, UR8, R2 ;  /* 0x0000000810027c25 */ /* 0x000fc8000f8e0002 */
[----:B------:R-:W-:Y:S01]  /*cda0*/  IMAD R33, R33, UR6, RZ ;  /* 0x0000000621217c24 */ /* 0x000fe2000f8e02ff */
[----:B------:R-:W-:-:S03]  /*cdb0*/  IADD3 R8, P0, R2, UR10, RZ ;  /* 0x0000000a02087c10 */ /* 0x000fc6000ff1e0ff */
[----:B------:R-:W-:Y:S02]  /*cdc0*/  IMAD R33, R6, UR7, R33 ;  /* 0x0000000706217c24 */ /* 0x000fe4000f8e0221 */
[----:B-----5:R-:W-:-:S05]  /*cdd0*/  IMAD.SHL.U32 R24, R11, 0x10, RZ ;  /* 0x000000100b187824 */ /* 0x020fca00078e00ff */
[----:B------:R-:W-:Y:S01]  /*cde0*/  LOP3.LUT R24, R24, 0x70, RZ, 0xc0, !PT ;  /* 0x0000007018187812 */ /* 0x000fe200078ec0ff */
[----:B----4-:R-:W-:-:S04]  /*cdf0*/  IMAD R7, R10, UR8, RZ ;  /* 0x000000080a077c24 */ /* 0x010fc8000f8e02ff */
[----:B------:R-:W-:Y:S02]  /*ce00*/  IMAD R10, R16, UR9, R7 ;  /* 0x00000009100a7c24 */ /* 0x000fe4000f8e0207 */
[----:B------:R-:W-:-:S03]  /*ce10*/  IMAD R7, R5, UR5, R32 ;  /* 0x0000000505077c24 */ /* 0x000fc6000f8e0220 */
[----:B------:R-:W-:Y:S01]  /*ce20*/  IADD3.X R9, R10, UR11, R3, P0, !PT ;  /* 0x0000000b0a097c10 */ /* 0x000fe200087fe403 */
        /* <DEDUP_REMOVED lines=9> */
[----:B------:R-:W4:Y:S04]  /*cec0*/  SHFL.IDX PT, R14, R8, 0x1, 0x181f ;  /* 0x00381f00080e7f89 */ /* 0x000f2800000e0000 */
[----:B------:R-:W5:Y:S04]  /*ced0*/  SHFL.IDX PT, R3, R9, 0x1, 0x181f ;  /* 0x00381f0009037f89 */ /* 0x000f6800000e0000 */
[----:B--2---:R-:W-:Y:S04]  /*cee0*/  SHFL.IDX PT, R17, R9, 0x3, 0x181f ;  /* 0x00781f0009117f89 */ /* 0x004fe800000e0000 */
[----:B------:R-:W-:Y:S04]  /*cef0*/  SHFL.IDX PT, R20, R8, 0x4, 0x181f ;  /* 0x00981f0008147f89 */ /* 0x000fe800000e0000 */
[----:B------:R-:W-:Y:S04]  /*cf00*/  SHFL.IDX PT, R18, R8, 0x5, 0x181f ;  /* 0x00b81f0008127f89 */ /* 0x000fe800000e0000 */
[----:B------:R-:W-:Y:S01]  /*cf10*/  SHFL.IDX PT, R12, R8, RZ, 0x181f ;  /* 0x00181fff080c7589 */ /* 0x000fe200000e0000 */
[----:B----4-:R-:W-:-:S03]  /*cf20*/  IADD3 R6, P0, R24, R14, RZ ;  /* 0x0000000e18067210 */ /* 0x010fc60007f1e0ff */
[----:B------:R-:W2:Y:S02]  /*cf30*/  SHFL.IDX PT, R14, R8, 0x2, 0x181f ;  /* 0x00581f00080e7f89 */ /* 0x000ea400000e0000 */
[----:B-----5:R-:W-:Y:S02]  /*cf40*/  IMAD.X R7, RZ, RZ, R3, P0 ;  /* 0x000000ffff077224 */ /* 0x020fe400000e0603 */
[----:B------:R-:W4:Y:S01]  /*cf50*/  SHFL.IDX PT, R3, R9, 0x2, 0x181f ;  /* 0x00581f0009037f89 */ /* 0x000f2200000e0000 */
[----:B--2---:R-:W-:-:S03]  /*cf60*/  IADD3 R2, P0, R24, R14, RZ ;  /* 0x0000000e18027210 */ /* 0x004fc60007f1e0ff */
[----:B------:R-:W2:Y:S02]  /*cf70*/  SHFL.IDX PT, R14, R8, 0x3, 0x181f ;  /* 0x00781f00080e7f89 */ /* 0x000ea400000e0000 */
[----:B----4-:R-:W-:Y:S01]  /*cf80*/  IMAD.X R3, RZ, RZ, R3, P0 ;  /* 0x000000ffff037224 */ /* 0x010fe200000e0603 */
[C---:B--2---:R-:W-:Y:S02]  /*cf90*/  IADD3 R22, P0, R24.reuse, R14, RZ ;  /* 0x0000000e18167210 */ /* 0x044fe40007f1e0ff */
[----:B------:R-:W-:Y:S03]  /*cfa0*/  SHFL.IDX PT, R14, R8, 0x6, 0x181f ;  /* 0x00d81f00080e7f89 */ /* 0x000fe600000e0000 */
[----:B------:R-:W-:Y:S01]  /*cfb0*/  IMAD.X R23, RZ, RZ, R17, P0 ;  /* 0x000000ffff177224 */ /* 0x000fe200000e0611 */
[C---:B------:R-:W-:Y:S01]  /*cfc0*/  IADD3 R20, P0, R24.reuse, R20, RZ ;  /* 0x0000001418147210 */ /* 0x040fe20007f1e0ff */
[----:B------:R-:W2:Y:S04]  /*cfd0*/  SHFL.IDX PT, R17, R9, 0x4, 0x181f ;  /* 0x00981f0009117f89 */ /* 0x000ea800000e0000 */
[----:B--2---:R-:W-:Y:S01]  /*cfe0*/  IMAD.X R21, RZ, RZ, R17, P0 ;  /* 0x000000ffff157224 */ /* 0x004fe200000e0611 */
[C---:B------:R-:W-:Y:S01]  /*cff0*/  IADD3 R18, P0, R24.reuse, R18, RZ ;  /* 0x0000001218127210 */ /* 0x040fe20007f1e0ff */
[----:B------:R-:W2:Y:S04]  /*d000*/  SHFL.IDX PT, R17, R9, 0x5, 0x181f ;  /* 0x00b81f0009117f89 */ /* 0x000ea800000e0000 */
[----:B--2---:R-:W-:Y:S01]  /*d010*/  IMAD.X R19, RZ, RZ, R17, P0 ;  /* 0x000000ffff137224 */ /* 0x004fe200000e0611 */
[----:B------:R-:W-:Y:S01]  /*d020*/  IADD3 R12, P0, R24, R12, RZ ;  /* 0x0000000c180c7210 */ /* 0x000fe20007f1e0ff */
[----:B------:R-:W2:Y:S03]  /*d030*/  SHFL.IDX PT, R17, R9, RZ, 0x181f ;  /* 0x00181fff09117589 */ /* 0x000ea600000e0000 */
[----:B--2---:R-:W-:-:S02]  /*d040*/  IADD3.X R13, RZ, R17, RZ, P0, !PT ;  /* 0x00000011ff0d7210 */ /* 0x004fc400007fe4ff */
[----:B------:R-:W2:Y:S01]  /*d050*/  SHFL.IDX PT, R17, R9, 0x6, 0x181f ;  /* 0x00d81f0009117f89 */ /* 0x000ea200000e0000 */
[----:B------:R-:W-:-:S03]  /*d060*/  IADD3 R14, P0, R24, R14, RZ ;  /* 0x0000000e180e7210 */ /* 0x000fc60007f1e0ff */
[----:B------:R-:W-:Y:S04]  /*d070*/  LDGSTS.E.BYPASS.LTC128B.128 [R4+0x18400], desc[UR48][R12.64], !P2 ;  /* 0x184000000c047fae */ /* 0x000fe8000d101d70 */
[----:B------:R4:W-:Y:S04]  /*d080*/  LDGSTS.E.BYPASS.LTC128B.128 [R4+0x18c00], desc[UR48][R6.64], !P2 ;  /* 0x18c0000006047fae */ /* 0x0009e8000d101d70 */
[----:B------:R5:W-:Y:S04]  /*d090*/  LDGSTS.E.BYPASS.LTC128B.128 [R4+0x19400], desc[UR48][R2.64], !P2 ;  /* 0x1940000002047fae */ /* 0x000be8000d101d70 */
[----:B------:R-:W-:Y:S04]  /*d0a0*/  SHFL.IDX PT, R9, R9, 0x7, 0x181f ;  /* 0x00f81f0009097f89 */ /* 0x000fe800000e0000 */
[----:B----4-:R-:W-:Y:S04]  /*d0b0*/  SHFL.IDX PT, R6, R8, 0x7, 0x181f ;  /* 0x00f81f0008067f89 */ /* 0x010fe800000e0000 */
[----:B-----5:R-:W4:Y:S01]  /*d0c0*/  SHFL.IDX PT, R2, R5, RZ, 0x181f ;  /* 0x00181fff05027589 */ /* 0x020f2200000e0000 */
[----:B--2---:R-:W-:-:S03]  /*d0d0*/  IMAD.X R15, RZ, RZ, R17, P0 ;  /* 0x000000ffff0f7224 */ /* 0x004fc600000e0611 */
[----:B------:R-:W2:Y:S04]  /*d0e0*/  SHFL.IDX PT, R3, R10, RZ, 0x181f ;  /* 0x00181fff0a037589 */ /* 0x000ea800000e0000 */
[----:B------:R0:W-:Y:S04]  /*d0f0*/  LDGSTS.E.BYPASS.LTC128B.128 [R4+0x19c00], desc[UR48][R22.64], !P2 ;  /* 0x19c0000016047fae */ /* 0x0001e8000d101d70 */
[----:B------:R0:W-:Y:S04]  /*d100*/  LDGSTS.E.BYPASS.LTC128B.128 [R4+0x1a400], desc[UR48][R20.64], !P2 ;  /* 0x1a40000014047fae */ /* 0x0001e8000d101d70 */
[----:B------:R0:W-:Y:S04]  /*d110*/  LDGSTS.E.BYPASS.LTC128B.128 [R4+0x1ac00], desc[UR48][R18.64], !P2 ;  /* 0x1ac0000012047fae */ /* 0x0001e8000d101d70 */
[----:B------:R0:W-:Y:S01]  /*d120*/  LDGSTS.E.BYPASS.LTC128B.128 [R4+0x1b400], desc[UR48][R14.64], !P2 ;  /* 0x1b4000000e047fae */ /* 0x0001e2000d101d70 */
[----:B----4-:R-:W-:-:S03]  /*d130*/  IADD3 R2, P0, R24, R2, RZ ;  /* 0x0000000218027210 */ /* 0x010fc60007f1e0ff */
[----:B------:R-:W4:Y:S02]  /*d140*/  SHFL.IDX PT, R10, R10, 0x1, 0x181f ;  /* 0x00381f000a0a7f89 */ /* 0x000f2400000e0000 */
[----:B--2---:R-:W-:Y:S01]  /*d150*/  IMAD.X R3, RZ, RZ, R3, P0 ;  /* 0x000000ffff037224 */ /* 0x004fe200000e0603 */
[----:B------:R-:W-:Y:S01]  /*d160*/  IADD3 R6, P0, R24, R6, RZ ;  /* 0x0000000618067210 */ /* 0x000fe20007f1e0ff */
[----:B------:R-:W2:Y:S04]  /*d170*/  SHFL.IDX PT, R5, R5, 0x1, 0x181f ;  /* 0x00381f0005057f89 */ /* 0x000ea800000e0000 */
[----:B------:R-:W-:-:S05]  /*d180*/  IMAD.X R7, RZ, RZ, R9, P0 ;  /* 0x000000ffff077224 */ /* 0x000fca00000e0609 */
[----:B------:R0:W-:Y:S04]  /*d190*/  LDGSTS.E.BYPASS.LTC128B.128 [R4+0x1bc00], desc[UR48][R6.64], !P2 ;  /* 0x1bc0000006047fae */ /* 0x0001e8000d101d70 */
[----:B------:R0:W-:Y:S02]  /*d1a0*/  LDGSTS.E.BYPASS.LTC128B.128 [R4+0x1c400], desc[UR48][R2.64], !P2 ;  /* 0x1c40000002047fae */ /* 0x0001e4000d101d70 */
.L_x_217:
[----:B0-2---:R-:W-:-:S05]  /*d1b0*/  IADD3 R2, P0, R24, R5, RZ ;  /* 0x0000000518027210 */ /* 0x005fca0007f1e0ff */
[----:B----4-:R-:W-:Y:S01]  /*d1c0*/  IMAD.X R3, RZ, RZ, R10, P0 ;  /* 0x000000ffff037224 */ /* 0x010fe200000e060a */
[----:B------:R-:W-:-:S04]  /*d1d0*/  PLOP3.LUT P0, PT, PT, PT, PT, 0x80, 0x0 ;  /* 0x000000000000781c */ /* 0x000fc80003f0f070 */
[----:B------:R-:W-:Y:S01]  /*d1e0*/  @!PT LDS RZ, [RZ] ;  /* 0x00000000fffff984 */ /* 0x000fe20000000800 */
[----:B------:R-:W-:Y:S01]  /*d1f0*/  @!PT LDS RZ, [RZ] ;  /* 0x00000000fffff984 */ /* 0x000fe20000000800 */
[----:B------:R-:W-:Y:S01]  /*d200*/  @!PT LDS RZ, [RZ] ;  /* 0x00000000fffff984 */ /* 0x000fe20000000800 */
[----:B------:R0:W-:Y:S01]  /*d210*/  LDGSTS.E.BYPASS.LTC128B.128 [R4+0x1cc00], desc[UR48][R2.64], !P2 ;  /* 0x1cc0000002047fae */ /* 0x0001e2000d101d70 */
[----:B------:R-:W-:-:S08]  /*d220*/  NOP ;  /* 0x0000000000007918 */ /* 0x000fd00000000000 */
.L_x_73:
        /* <DEDUP_REMOVED lines=11> */
.L_x_74:
[----:B------:R1:W-:Y:S02]  /*d2e0*/  SYNCS.ARRIVE.TRANS64.A1T0 RZ, [R0+URZ+0x22830], RZ ;  /* 0x022830ff00ff79a7 */ /* 0x0003e4000810003f */
[----:B-1-3--:R-:W-:-:S05]  /*d2f0*/  IMAD.U32 R0, RZ, RZ, UR50 ;  /* 0x00000032ff007e24 */ /* 0x00afca000f8e00ff */
[----:B------:R-:W-:-:S13]  /*d300*/  ISETP.NE.AND P0, PT, R0, 0x3, PT ;  /* 0x000000030000780c */ /* 0x000fda0003f05270 */
[----:B------:R-:W-:Y:S05]  /*d310*/  @!P0 BRA `(.L_x_75) ;  /* 0x0000000000048947 */ /* 0x000fea0003800000 */
[----:B------:R-:W-:Y:S01]  /*d320*/  BPT.TRAP 0x1 ;  /* 0x000000040000795c */ /* 0x000fe20000300000 */
.L_x_75:
[----:B------:R-:W-:Y:S01]  /*d330*/  LOP3.LUT R0, R30, 0x1, RZ, 0x3c, !PT ;  /* 0x000000011e007812 */ /* 0x000fe200078e3cff */
[----:B------:R-:W-:Y:S01]  /*d340*/  BSSY B0, `(.L_x_76) ;  /* 0x0000005000007945 */ /* 0x000fe20003800000 */
[----:B------:R-:W-:Y:S02]  /*d350*/  LEA R17, R29, UR42, 0x3 ;  /* 0x0000002a1d117c11 */ /* 0x000fe4000f8e18ff */
[----:B------:R-:W-:-:S04]  /*d360*/  SHF.L.U32 R0, R0, 0x1f, RZ ;  /* 0x0000001f00007819 */ /* 0x000fc800000006ff */
[----:B------:R-:W0:Y:S02]  /*d370*/  SYNCS.PHASECHK.TRANS64.TRYWAIT P2, [R17+URZ+0x22870], R0 ;  /* 0x02287000110075a7 */ /* 0x000e24000804017f */
[----:B0-----:R-:W-:Y:S05]  /*d380*/  @!P2 BRA `(.L_x_77) ;  /* 0x0000004800c8a947 */ /* 0x001fea0003800000 */
.L_x_218:
[----:B------:R-:W-:Y:S05]  /*d390*/  BSYNC B0 ;  /* 0x0000000000007941 */ /* 0x000fea0003800000 */
.L_x_76:
[----:B------:R-:W-:-:S05]  /*d3a0*/  IMAD.U32 R2, RZ, RZ, UR47 ;  /* 0x0000002fff027e24 */ /* 0x000fca000f8e00ff */
[----:B------:R-:W-:-:S13]  /*d3b0*/  ISETP.NE.AND P2, PT, R2, 0x3, PT ;  /* 0x000000030200780c */ /* 0x000fda0003f45270 */
[----:B------:R-:W-:Y:S05]  /*d3c0*/  @!P2 BRA `(.L_x_78) ;  /* 0x000000000004a947 */ /* 0x000fea0003800000 */
[----:B------:R-:W-:Y:S01]  /*d3d0*/  BPT.TRAP 0x1 ;  /* 0x000000040000795c */ /* 0x000fe20000300000 */
.L_x_78:
[----:B0-----:R-:W-:Y:S01]  /*d3e0*/  SHF.L.U32 R0, R30, 0x1f, RZ ;  /* 0x0000001f1e007819 */ /* 0x001fe200000006ff */
[----:B------:R-:W-:-:S03]  /*d3f0*/  IMAD R2, R29, 0x5000, RZ ;  /* 0x000050001d027824 */ /* 0x000fc600078e02ff */
[----:B------:R-:W0:Y:S02]  /*d400*/  SYNCS.PHASECHK.TRANS64.TRYWAIT P2, [R17+URZ+0x22860], R0 ;  /* 0x02286000110075a7 */ /* 0x000e24000804017f */
[----:B0-----:R-:W-:Y:S05]  /*d410*/  @!P2 BRA `(.L_x_79) ;  /* 0x0000004800b8a947 */ /* 0x001fea0003800000 */
.L_x_219:
[----:B------:R-:W2:Y:S04]  /*d420*/  LDL R3, [R1+0x1c] ;  /* 0x00001c0001037983 */ /* 0x000ea80000100800 */
[----:B------:R-:W3:Y:S04]  /*d430*/  LDL R4, [R1+0x20] ;  /* 0x0000200001047983 */ /* 0x000ee80000100800 */
[----:B------:R-:W4:Y:S01]  /*d440*/  LDL R18, [R1+0x18] ;  /* 0x0000180001127983 */ /* 0x000f220000100800 */
[----:B------:R-:W-:Y:S05]  /*d450*/  WARPSYNC.ALL ;  /* 0x0000000000007948 */ /* 0x000fea0003800000 */
[----:B--2---:R-:W-:-:S05]  /*d460*/  LOP3.LUT R3, R2, R3, RZ, 0xfc, !PT ;  /* 0x0000000302037212 */ /* 0x004fca00078efcff */
[----:B0-----:R-:W-:Y:S01]  /*d470*/  VIADD R0, R3, UR42 ;  /* 0x0000002a03007c36 */ /* 0x001fe20008000000 */
[----:B------:R-:W0:Y:S01]  /*d480*/  LDSM.16.MT88.4 R12, [R3+UR42+0xa400] ;  /* 0x00a4002a030c783b */ /* 0x000e220008004200 */
[----:B----4-:R-:W-:Y:S02]  /*d490*/  IADD3 R2, R2, UR42, R18 ;  /* 0x0000002a02027c10 */ /* 0x010fe4000fffe012 */
[----:B---3--:R-:W-:Y:S02]  /*d4a0*/  IMAD.IADD R0, R4, 0x1, R0 ;  /* 0x0000000104007824 */ /* 0x008fe400078e0200 */
[----:B------:R-:W-:-:S03]  /*d4b0*/  IMAD.U32 R18, RZ, RZ, UR47 ;  /* 0x0000002fff127e24 */ /* 0x000fc6000f8e00ff */
[----:B------:R-:W1:Y:S02]  /*d4c0*/  LDSM.16.MT88.4 R4, [R0+0xa400] ;  /* 0x00a400000004783b */ /* 0x000e640000004200 */
[----:B------:R-:W-:Y:S02]  /*d4d0*/  ISETP.NE.AND P2, PT, R18, 0x3, PT ;  /* 0x000000031200780c */ /* 0x000fe40003f45270 */
[C-C-:B0-----:R-:W-:Y:S02]  /*d4e0*/  PRMT R8, R12.reuse, 0x6420, R13.reuse ;  /* 0x000064200c087816 */ /* 0x141fe4000000000d */
[----:B------:R-:W-:Y:S02]  /*d4f0*/  PRMT R9, R12, 0x7531, R13 ;  /* 0x000075310c097816 */ /* 0x000fe4000000000d */
[C-C-:B------:R-:W-:Y:S02]  /*d500*/  PRMT R10, R14.reuse, 0x6420, R15.reuse ;  /* 0x000064200e0a7816 */ /* 0x140fe4000000000f */
[----:B------:R-:W-:-:S02]  /*d510*/  PRMT R11, R14, 0x7531, R15 ;  /* 0x000075310e0b7816 */ /* 0x000fc4000000000f */
[C-C-:B-1----:R-:W-:Y:S02]  /*d520*/  PRMT R20, R4.reuse, 0x6420, R5.reuse ;  /* 0x0000642004147816 */ /* 0x142fe40000000005 */
[----:B------:R-:W-:Y:S01]  /*d530*/  PRMT R21, R4, 0x7531, R5 ;  /* 0x0000753104157816 */ /* 0x000fe20000000005 */
[----:B------:R-:W-:Y:S01]  /*d540*/  STSM.16.M88.4 [R2+0x400], R8 ;  /* 0x0004000802007844 */ /* 0x000fe20000000200 */
[C-C-:B------:R-:W-:Y:S02]  /*d550*/  PRMT R22, R6.reuse, 0x6420, R7.reuse ;  /* 0x0000642006167816 */ /* 0x140fe40000000007 */
[----:B------:R-:W-:-:S05]  /*d560*/  PRMT R23, R6, 0x7531, R7 ;  /* 0x0000753106177816 */ /* 0x000fca0000000007 */
[----:B------:R-:W-:Y:S04]  /*d570*/  STSM.16.M88.4 [R2+0xc00], R20 ;  /* 0x000c001402007844 */ /* 0x000fe80000000200 */
[----:B------:R-:W0:Y:S04]  /*d580*/  LDSM.16.MT88.4 R4, [R3+UR42+0xb400] ;  /* 0x00b4002a0304783b */ /* 0x000e280008004200 */
[----:B------:R-:W1:Y:S01]  /*d590*/  LDSM.16.MT88.4 R8, [R0+0xb400] ;  /* 0x00b400000008783b */ /* 0x000e620000004200 */
[C-C-:B0-----:R-:W-:Y:S02]  /*d5a0*/  PRMT R12, R4.reuse, 0x6420, R5.reuse ;  /* 0x00006420040c7816 */ /* 0x141fe40000000005 */
[----:B------:R-:W-:-:S02]  /*d5b0*/  PRMT R13, R4, 0x7531, R5 ;  /* 0x00007531040d7816 */ /* 0x000fc40000000005 */
[C-C-:B------:R-:W-:Y:S02]  /*d5c0*/  PRMT R14, R6.reuse, 0x6420, R7.reuse ;  /* 0x00006420060e7816 */ /* 0x140fe40000000007 */
[----:B------:R-:W-:Y:S02]  /*d5d0*/  PRMT R15, R6, 0x7531, R7 ;  /* 0x00007531060f7816 */ /* 0x000fe40000000007 */
        /* <DEDUP_REMOVED lines=38> */
[----:B------:R0:W-:Y:S01]  /*d840*/  STSM.16.M88.4 [R2+0x4400], R12 ;  /* 0x0044000c02007844 */ /* 0x0001e20000000200 */
[C-C-:B------:R-:W-:Y:S02]  /*d850*/  PRMT R6, R10.reuse, 0x6420, R11.reuse ;  /* 0x000064200a067816 */ /* 0x140fe4000000000b */
[----:B------:R-:W-:-:S05]  /*d860*/  PRMT R7, R10, 0x7531, R11 ;  /* 0x000075310a077816 */ /* 0x000fca000000000b */
[----:B------:R0:W-:Y:S01]  /*d870*/  STSM.16.M88.4 [R2+0x4c00], R4 ;  /* 0x004c000402007844 */ /* 0x0001e20000000200 */
[----:B------:R-:W-:Y:S01]  /*d880*/  @!PT LDS RZ, [RZ] ;  /* 0x00000000fffff984 */ /* 0x000fe20000000800 */
[----:B------:R-:W-:Y:S01]  /*d890*/  @!PT LDS RZ, [RZ] ;  /* 0x00000000fffff984 */ /* 0x000fe20000000800 */
[----:B------:R-:W-:Y:S01]  /*d8a0*/  @!PT LDS RZ, [RZ] ;  /* 0x00000000fffff984 */ /* 0x000fe20000000800 */
[----:B------:R-:W-:Y:S01]  /*d8b0*/  @!PT LDS RZ, [RZ] ;  /* 0x00000000fffff984 */ /* 0x000fe20000000800 */
[----:B------:R1:W-:Y:S06]  /*d8c0*/  MEMBAR.ALL.CTA ;  /* 0x0000000000007992 */ /* 0x0003ec0000008000 */
[----:B-1----:R-:W1:Y:S01]  /*d8d0*/  FENCE.VIEW.ASYNC.S ;  /* 0x00000000000073c6 */ /* 0x002e620000000000 */
[----:B------:R-:W-:Y:S05]  /*d8e0*/  @!P2 BRA `(.L_x_80) ;  /* 0x000000000004a947 */ /* 0x000fea0003800000 */
[----:B------:R-:W-:Y:S01]  /*d8f0*/  BPT.TRAP 0x1 ;  /* 0x000000040000795c */ /* 0x000fe20000300000 */
.L_x_80:
[----:B-1----:R1:W-:Y:S01]  /*d900*/  SYNCS.ARRIVE.TRANS64.A1T0 RZ, [R17+URZ+0x22850], RZ ;  /* 0x022850ff11ff79a7 */ /* 0x0023e2000810003f */
[----:B------:R-:W-:Y:S06]  /*d910*/  BAR.SYNC.DEFER_BLOCKING 0x2, 0x80 ;  /* 0x0082000000007b1d */ /* 0x000fec0000010000 */
[----:B------:R-:W-:Y:S05]  /*d920*/  @!P0 BRA `(.L_x_81) ;  /* 0x0000000000048947 */ /* 0x000fea0003800000 */
[----:B------:R-:W-:Y:S01]  /*d930*/  BPT.TRAP 0x1 ;  /* 0x000000040000795c */ /* 0x000fe20000300000 */
.L_x_81:
[----:B------:R2:W5:Y:S01]  /*d940*/  LDL R30, [R1+0x4] ;  /* 0x00000400011e7983 */ /* 0x0005620000100800 */
[----:B-1----:R-:W-:Y:S02]  /*d950*/  VIADD R17, R17, 0x22880 ;  /* 0x0002288011117836 */ /* 0x002fe40000000000 */
[----:B------:R-:W-:-:S05]  /*d960*/  IMAD.U32 R0, RZ, RZ, UR46 ;  /* 0x0000002eff007e24 */ /* 0x000fca000f8e00ff */
[----:B------:R-:W-:-:S04]  /*d970*/  PRMT R17, R0, 0x654, R17 ;  /* 0x0000065400117816 */ /* 0x000fc80000000011 */
[----:B------:R2:W-:Y:S01]  /*d980*/  SYNCS.ARRIVE.TRANS64.RED.A1T0 RZ, [R17+URZ], RZ ;  /* 0x000000ff11ff79a7 */ /* 0x0005e2000810043f */
[----:B------:R-:W-:Y:S01]  /*d990*/  MOV R29, R36 ;  /* 0x00000024001d7202 */ /* 0x000fe20000000f00 */
[----:B------:R-:W-:Y:S06]  /*d9a0*/  @P1 BRA `(.L_x_82) ;  /* 0xffffffe400bc1947 */ /* 0x000fec000383ffff */
.L_x_62:
[----:B0-----:R-:W-:-:S05]  /*d9b0*/  IMAD.U32 R0, RZ, RZ, UR50 ;  /* 0x00000032ff007e24 */ /* 0x001fca000f8e00ff */
[----:B------:R-:W-:-:S13]  /*d9c0*/  ISETP.NE.AND P0, PT, R0, 0x3, PT ;  /* 0x000000030000780c */ /* 0x000fda0003f05270 */
[----:B------:R-:W-:Y:S05]  /*d9d0*/  @!P0 BRA `(.L_x_83) ;  /* 0x0000000000048947 */ /* 0x000fea0003800000 */
[----:B------:R-:W-:Y:S01]  /*d9e0*/  BPT.TRAP 0x1 ;  /* 0x000000040000795c */ /* 0x000fe20000300000 */
.L_x_83:
[----:B------:R-:W3:Y:S01]  /*d9f0*/  LDL R0, [R1+0x4] ;  /* 0x0000040001007983 */ /* 0x000ee20000100800 */
[----:B------:R-:W-:Y:S01]  /*da00*/  LEA R24, R36, UR42, 0x3 ;  /* 0x0000002a24187c11 */ /* 0x000fe2000f8e18ff */
[----:B------:R-:W-:Y:S01]  /*da10*/  BSSY B0, `(.L_x_84) ;  /* 0x0000005000007945 */ /* 0x000fe20003800000 */
[----:B---3--:R-:W-:-:S04]  /*da20*/  LOP3.LUT R3, R0, 0x1, RZ, 0x3c, !PT ;  /* 0x0000000100037812 */ /* 0x008fc800078e3cff */
[----:B------:R-:W-:-:S04]  /*da30*/  SHF.L.U32 R3, R3, 0x1f, RZ ;  /* 0x0000001f03037819 */ /* 0x000fc800000006ff */
[----:B------:R-:W0:Y:S02]  /*da40*/  SYNCS.PHASECHK.TRANS64.TRYWAIT P1, [R24+URZ+0x22870], R3 ;  /* 0x02287003180075a7 */ /* 0x000e24000802017f */
[----:B0-----:R-:W-:Y:S05]  /*da50*/  @!P1 BRA `(.L_x_85) ;  /* 0x00000044003c9947 */ /* 0x001fea0003800000 */
.L_x_220:
[----:B------:R-:W-:Y:S05]  /*da60*/  BSYNC B0 ;  /* 0x0000000000007941 */ /* 0x000fea0003800000 */
.L_x_84:
[----:B------:R-:W-:-:S05]  /*da70*/  IMAD.U32 R0, RZ, RZ, UR47 ;  /* 0x0000002fff007e24 */ /* 0x000fca000f8e00ff */
[----:B------:R-:W-:-:S13]  /*da80*/  ISETP.NE.AND P1, PT, R0, 0x3, PT ;  /* 0x000000030000780c */ /* 0x000fda0003f25270 */
[----:B------:R-:W-:Y:S05]  /*da90*/  @!P1 BRA `(.L_x_86) ;  /* 0x0000000000049947 */ /* 0x000fea0003800000 */
[----:B------:R-:W-:Y:S01]  /*daa0*/  BPT.TRAP 0x1 ;  /* 0x000000040000795c */ /* 0x000fe20000300000 */
.L_x_86:
[----:B0-----:R-:W3:Y:S04]  /*dab0*/  LDL R3, [R1+0x4] ;  /* 0x0000040001037983 */ /* 0x001ee80000100800 */
[----:B------:R-:W4:Y:S01]  /*dac0*/  LDL R2, [R1+0x1c] ;  /* 0x00001c0001027983 */ /* 0x000f220000100800 */
[----:B------:R-:W-:Y:S01]  /*dad0*/  IMAD R0, R36, 0x5000, RZ ;  /* 0x0000500024007824 */ /* 0x000fe200078e02ff */
[----:B---3--:R-:W-:-:S04]  /*dae0*/  SHF.L.U32 R5, R3, 0x1f, RZ ;  /* 0x0000001f03057819 */ /* 0x008fc800000006ff */
[----:B------:R-:W0:Y:S01]  /*daf0*/  SYNCS.PHASECHK.TRANS64.TRYWAIT P1, [R24+URZ+0x22860], R5 ;  /* 0x02286005180075a7 */ /* 0x000e22000802017f */
[----:B----4-:R-:W-:-:S05]  /*db00*/  LOP3.LUT R2, R0, R2, RZ, 0xfc, !PT ;  /* 0x0000000200027212 */ /* 0x010fca00078efcff */
[----:B------:R-:W-:Y:S01]  /*db10*/  VIADD R3, R2, UR42 ;  /* 0x0000002a02037c36 */ /* 0x000fe20008000000 */
[----:B0-----:R-:W-:Y:S06]  /*db20*/  @!P1 BRA `(.L_x_87) ;  /* 0x00000044001c9947 */ /* 0x001fec0003800000 */
.L_x_221:
[----:B------:R-:W3:Y:S04]  /*db30*/  LDL R4, [R1+0x20] ;  /* 0x0000200001047983 */ /* 0x000ee80000100800 */
[----:B------:R-:W4:Y:S01]  /*db40*/  LDL R16, [R1+0x18] ;  /* 0x0000180001107983 */ /* 0x000f220000100800 */
[----:B------:R-:W-:Y:S05]  /*db50*/  WARPSYNC.ALL ;  /* 0x0000000000007948 */ /* 0x000fea0003800000 */
[----:B------:R-:W1:Y:S01]  /*db60*/  LDSM.16.MT88.4 R8, [R2+UR42+0xa400] ;  /* 0x00a4002a0208783b */ /* 0x000e620008004200 */
[----:B------:R-:W-:-:S05]  /*db70*/  IMAD.U32 R25, RZ, RZ, UR47 ;  /* 0x0000002fff197e24 */ /* 0x000fca000f8e00ff */
[----:B------:R-:W-:Y:S02]  /*db80*/  ISETP.NE.AND P1, PT, R25, 0x3, PT ;  /* 0x000000031900780c */ /* 0x000fe40003f25270 */
[C-C-:B-1----:R-:W-:Y:S02]  /*db90*/  PRMT R12, R8.reuse, 0x6420, R9.reuse ;  /* 0x00006420080c7816 */ /* 0x142fe40000000009 */
[----:B------:R-:W-:Y:S02]  /*dba0*/  PRMT R13, R8, 0x7531, R9 ;  /* 0x00007531080d7816 */ /* 0x000fe40000000009 */
[C-C-:B------:R-:W-:Y:S02]  /*dbb0*/  PRMT R14, R10.reuse, 0x6420, R11.reuse ;  /* 0x000064200a0e7816 */ /* 0x140fe4000000000b */
[----:B------:R-:W-:Y:S01]  /*dbc0*/  PRMT R15, R10, 0x7531, R11 ;  /* 0x000075310a0f7816 */ /* 0x000fe2000000000b */
[----:B---3--:R-:W-:Y:S01]  /*dbd0*/  IMAD.IADD R3, R4, 0x1, R3 ;  /* 0x0000000104037824 */ /* 0x008fe200078e0203 */
[----:B----4-:R-:W-:-:S04]  /*dbe0*/  IADD3 R0, R0, UR42, R16 ;  /* 0x0000002a00007c10 */ /* 0x010fc8000fffe010 */
[----:B0-----:R-:W0:Y:S04]  /*dbf0*/  LDSM.16.MT88.4 R4, [R3+0xa400] ;  /* 0x00a400000304783b */ /* 0x001e280000004200 */
[----:B------:R-:W-:Y:S01]  /*dc00*/  STSM.16.M88.4 [R0+0x400], R12 ;  /* 0x0004000c00007844 */ /* 0x000fe20000000200 */
[C-C-:B0-----:R-:W-:Y:S02]  /*dc10*/  PRMT R16, R4.reuse, 0x6420, R5.reuse ;  /* 0x0000642004107816 */ /* 0x141fe40000000005 */
[----:B--2---:R-:W-:Y:S02]  /*dc20*/  PRMT R17, R4, 0x7531, R5 ;  /* 0x0000753104117816 */ /* 0x004fe40000000005 */
        /* <DEDUP_REMOVED lines=59> */
.L_x_88:
[----:B-1----:R1:W-:Y:S01]  /*dfe0*/  SYNCS.ARRIVE.TRANS64.A1T0 RZ, [R24+URZ+0x22850], RZ ;  /* 0x022850ff18ff79a7 */ /* 0x0023e2000810003f */
[----:B------:R-:W-:Y:S06]  /*dff0*/  BAR.SYNC.DEFER_BLOCKING 0x2, 0x80 ;  /* 0x0082000000007b1d */ /* 0x000fec0000010000 */
[----:B------:R-:W-:Y:S05]  /*e000*/  @!P0 BRA `(.L_x_89) ;  /* 0x0000000000048947 */ /* 0x000fea0003800000 */
[----:B------:R-:W-:Y:S01]  /*e010*/  BPT.TRAP 0x1 ;  /* 0x000000040000795c */ /* 0x000fe20000300000 */
.L_x_89:
[----:B------:R-:W2:Y:S01]  /*e020*/  LDL.LU R4, [R1+0x4] ;  /* 0x0000040001047983 */ /* 0x000ea20000300800 */
[----:B------:R-:W3:Y:S01]  /*e030*/  LDC R2, c[0x0][0xc34] ;  /* 0x00030d00ff027b82 */ /* 0x000ee20000000800 */
[----:B------:R-:W-:Y:S01]  /*e040*/  VIADD R36, R36, 0x1 ;  /* 0x0000000124247836 */ /* 0x000fe20000000000 */
[----:B------:R-:W-:Y:S01]  /*e050*/  UIADD3 UR39, UR51, UR39, URZ ;  /* 0x0000002733277290 */ /* 0x000fe2000fffe03f */
[----:B-1----:R-:W-:Y:S01]  /*e060*/  VIADD R24, R24, 0x22880 ;  /* 0x0002288018187836 */ /* 0x002fe20000000000 */
[----:B------:R-:W-:Y:S01]  /*e070*/  UIADD3 UR37, UR37, 0x1, URZ ;  /* 0x0000000125257890 */ /* 0x000fe2000fffe03f */
[----:B------:R-:W-:Y:S01]  /*e080*/  IMAD.U32 R3, RZ, RZ, UR46 ;  /* 0x0000002eff037e24 */ /* 0x000fe2000f8e00ff */
[----:B------:R-:W-:-:S04]  /*e090*/  ISETP.NE.AND P0, PT, R36, 0x2, PT ;  /* 0x000000022400780c */ /* 0x000fc80003f05270 */
[----:B0-----:R-:W-:Y:S02]  /*e0a0*/  SEL R0, RZ, 0x1, P0 ;  /* 0x00000001ff007807 */ /* 0x001fe40000000000 */
[----:B------:R-:W-:Y:S02]  /*e0b0*/  SEL R36, R36, RZ, P0 ;  /* 0x000000ff24247207 */ /* 0x000fe40000000000 */
[----:B------:R-:W-:-:S04]  /*e0c0*/  PRMT R24, R3, 0x654, R24 ;  /* 0x0000065403187816 */ /* 0x000fc80000000018 */
[----:B------:R0:W-:Y:S01]  /*e0d0*/  SYNCS.ARRIVE.TRANS64.RED.A1T0 RZ, [R24+URZ], RZ ;  /* 0x000000ff18ff79a7 */ /* 0x0001e2000810043f */
[----:B---3--:R-:W-:Y:S02]  /*e0e0*/  ISETP.LE.AND P0, PT, R2, UR39, PT ;  /* 0x0000002702007c0c */ /* 0x008fe4000bf03270 */
[----:B--2---:R-:W-:-:S05]  /*e0f0*/  LOP3.LUT R4, R4, R0, RZ, 0x3c, !PT ;  /* 0x0000000004047212 */ /* 0x004fca00078e3cff */
[----:B------:R0:W-:Y:S06]  /*e100*/  STL [R1+0x4], R4 ;  /* 0x0000040401007387 */ /* 0x0001ec0000100800 */
[----:B------:R-:W-:Y:S05]  /*e110*/  @!P0 BRA `(.L_x_90) ;  /* 0xffffffb800608947 */ /* 0x000fea000383ffff */
[----:B------:R-:W-:-:S12]  /*e120*/  ULOP3.LUT UR37, UR37, 0x1, URZ, 0xc, !UPT ;  /* 0x0000000125257892 */ /* 0x000fd8000f8e0c3f */
.L_x_40:
[----:B------:R-:W1:Y:S01]  /*e130*/  S2R R3, SR_CgaCtaId ;  /* 0x0000000000037919 */ /* 0x000e620000008800 */
[----:B------:R-:W-:Y:S01]  /*e140*/  MOV R0, 0x400 ;  /* 0x0000040000007802 */ /* 0x000fe20000000f00 */
[----:B------:R-:W-:-:S03]  /*e150*/  IMAD.U32 R2, RZ, RZ, UR37 ;  /* 0x00000025ff027e24 */ /* 0x000fc6000f8e00ff */
[----:B-1----:R-:W-:Y:S02]  /*e160*/  LEA R5, R3, R0, 0x18 ;  /* 0x0000000003057211 */ /* 0x002fe400078ec0ff */
[----:B------:R-:W-:-:S04]  /*e170*/  SHF.L.U32 R0, R2, 0x1f, RZ ;  /* 0x0000001f02007819 */ /* 0x000fc800000006ff */
[----:B------:R-:W1:Y:S02]  /*e180*/  SYNCS.PHASECHK.TRANS64.TRYWAIT P0, [R5+URZ+0x22820], R0 ;  /* 0x02282000050075a7 */ /* 0x000e64000800017f */
[----:B-1----:R-:W-:Y:S05]  /*e190*/  @!P0 BRA `(.L_x_91) ;  /* 0x0000003c00948947 */ /* 0x002fea0003800000 */
.L_x_222:
[----:B------:R-:W2:Y:S02]  /*e1a0*/  S2R R2, SR_TID.X ;  /* 0x0000000000027919 */ /* 0x000ea40000002100 */
[----:B--2---:R-:W-:-:S04]  /*e1b0*/  SHF.R.U32.HI R2, RZ, 0x5, R2 ;  /* 0x00000005ff027819 */ /* 0x004fc80000011602 */
[----:B------:R-:W-:-:S05]  /*e1c0*/  LOP3.LUT R2, R2, 0x3, RZ, 0xc0, !PT ;  /* 0x0000000302027812 */ /* 0x000fca00078ec0ff */
[----:B-1----:R-:W1:Y:S02]  /*e1d0*/  SHFL.IDX PT, R0, R2, RZ, 0x1f ;  /* 0x00001fff02007589 */ /* 0x002e6400000e0000 */
[----:B-1----:R-:W-:-:S13]  /*e1e0*/  ISETP.NE.AND P0, PT, R0, RZ, PT ;  /* 0x000000ff0000720c */ /* 0x002fda0003f05270 */
[----:B------:R-:W-:Y:S05]  /*e1f0*/  @P0 EXIT ;  /* 0x000000000000094d */ /* 0x000fea0003800000 */
[----:B------:R-:W-:Y:S01]  /*e200*/  ELECT P0, URZ, PT ;  /* 0x00000000003f782f */ /* 0x000fe20003800000 */
[----:B------:R-:W-:-:S12]  /*e210*/  BSSY B0, `(.L_x_92) ;  /* 0x000002a000007945 */ /* 0x000fd80003800000 */
[----:B------:R-:W-:Y:S05]  /*e220*/  @!P0 BRA `(.L_x_93) ;  /* 0x0000000000a08947 */ /* 0x000fea0003800000 */
[----:B------:R-:W-:-:S06]  /*e230*/  ULOP3.LUT UR4, UR36, 0x2, URZ, 0xfc, !UPT ;  /* 0x0000000224047892 */ /* 0x000fcc000f8efc3f */
[----:B------:R-:W-:-:S05]  /*e240*/  IMAD.U32 R0, RZ, RZ, UR4 ;  /* 0x00000004ff007e24 */ /* 0x000fca000f8e00ff */
[----:B------:R-:W-:-:S13]  /*e250*/  ISETP.NE.AND P0, PT, R0, 0x3, PT ;  /* 0x000000030000780c */ /* 0x000fda0003f05270 */
[----:B------:R-:W-:Y:S05]  /*e260*/  @!P0 BRA `(.L_x_94) ;  /* 0x0000000000048947 */ /* 0x000fea0003800000 */
[----:B------:R-:W-:Y:S01]  /*e270*/  BPT.TRAP 0x1 ;  /* 0x000000040000795c */ /* 0x000fe20000300000 */
.L_x_94:
[----:B------:R-:W2:Y:S01]  /*e280*/  LDL R0, [R1+0x4] ;  /* 0x0000040001007983 */ /* 0x000ea20000100800 */
[C---:B------:R-:W-:Y:S02]  /*e290*/  IMAD R3, R36.reuse, 0x8, R5 ;  /* 0x0000000824037824 */ /* 0x040fe400078e0205 */
[----:B------:R-:W-:-:S05]  /*e2a0*/  VIADD R36, R36, 0x1 ;  /* 0x0000000124247836 */ /* 0x000fca0000000000 */
[----:B------:R-:W-:Y:S02]  /*e2b0*/  ISETP.NE.AND P2, PT, R36, 0x2, PT ;  /* 0x000000022400780c */ /* 0x000fe40003f45270 */
[----:B--2---:R-:W-:Y:S02]  /*e2c0*/  SHF.L.U32 R2, R0, 0x1f, RZ ;  /* 0x0000001f00027819 */ /* 0x004fe400000006ff */
[----:B------:R-:W-:Y:S02]  /*e2d0*/  SEL R0, RZ, 0x1, P2 ;  /* 0x00000001ff007807 */ /* 0x000fe40001000000 */
[----:B------:R-:W1:Y:S02]  /*e2e0*/  SYNCS.PHASECHK.TRANS64.TRYWAIT P1, [R3+URZ+0x22840], R2 ;  /* 0x02284002030075a7 */ /* 0x000e64000802017f */
[----:B-1----:R-:W-:Y:S05]  /*e2f0*/  @!P1 BRA `(.L_x_95) ;  /* 0x0000003c00509947 */ /* 0x002fea0003800000 */
.L_x_223:
[----:B0-----:R-:W2:Y:S01]  /*e300*/  LDL.LU R4, [R1+0x4] ;  /* 0x0000040001047983 */ /* 0x001ea20000300800 */
[----:B------:R-:W-:Y:S02]  /*e310*/  SEL R36, R36, RZ, P2 ;  /* 0x000000ff24247207 */ /* 0x000fe40001000000 */
[----:B--2---:R-:W-:Y:S01]  /*e320*/  LOP3.LUT R0, R4, R0, RZ, 0x3c, !PT ;  /* 0x0000000004007212 */ /* 0x004fe200078e3cff */
[----:B------:R-:W-:Y:S06]  /*e330*/  @!P0 BRA `(.L_x_96) ;  /* 0x0000000000048947 */ /* 0x000fec0003800000 */
[----:B------:R-:W-:Y:S01]  /*e340*/  BPT.TRAP 0x1 ;  /* 0x000000040000795c */ /* 0x000fe20000300000 */
.L_x_96:
[----:B------:R-:W-:Y:S02]  /*e350*/  LEA R5, R36, R5, 0x3 ;  /* 0x0000000524057211 */ /* 0x000fe400078e18ff */
[----:B------:R-:W-:-:S04]  /*e360*/  SHF.L.U32 R0, R0, 0x1f, RZ ;  /* 0x0000001f00007819 */ /* 0x000fc800000006ff */
[----:B------:R-:W0:Y:S02]  /*e370*/  SYNCS.PHASECHK.TRANS64.TRYWAIT P1, [R5+URZ+0x22840], R0 ;  /* 0x02284000050075a7 */ /* 0x000e24000802017f */
[----:B0-----:R-:W-:Y:S05]  /*e380*/  @!P1 BRA `(.L_x_97) ;  /* 0x0000003c00409947 */ /* 0x001fea0003800000 */
.L_x_224:
[----:B------:R-:W-:Y:S05]  /*e390*/  @!P0 BRA `(.L_x_98) ;  /* 0x0000000000048947 */ /* 0x000fea0003800000 */
[----:B------:R-:W-:Y:S01]  /*e3a0*/  BPT.TRAP 0x1 ;  /* 0x000000040000795c */ /* 0x000fe20000300000 */
.L_x_98:
[----:B------:R-:W2:Y:S02]  /*e3b0*/  SYNCS.PHASECHK.TRANS64.TRYWAIT P1, [R3+URZ+0x22860], R2 ;  /* 0x02286002030075a7 */ /* 0x000ea4000802017f */
[----:B--2---:R-:W-:Y:S05]  /*e3c0*/  @!P1 BRA `(.L_x_99) ;  /* 0x0000003c00449947 */ /* 0x004fea0003800000 */
.L_x_225:
[----:B------:R-:W-:Y:S05]  /*e3d0*/  @!P0 BRA `(.L_x_100) ;  /* 0x0000000000048947 */ /* 0x000fea0003800000 */
[----:B------:R-:W-:Y:S01]  /*e3e0*/  BPT.TRAP 0x1 ;  /* 0x000000040000795c */ /* 0x000fe20000300000 */
.L_x_100:
[----:B------:R-:W3:Y:S02]  /*e3f0*/  SYNCS.PHASECHK.TRANS64.TRYWAIT P1, [R5+URZ+0x22860], R0 ;  /* 0x02286000050075a7 */ /* 0x000ee4000802017f */
[----:B---3--:R-:W-:Y:S05]  /*e400*/  @!P1 BRA `(.L_x_101) ;  /* 0x0000003c00489947 */ /* 0x008fea0003800000 */
.L_x_226:
[----:B------:R-:W-:Y:S05]  /*e410*/  @!P0 BRA `(.L_x_102) ;  /* 0x0000000000048947 */ /* 0x000fea0003800000 */
[----:B------:R-:W-:Y:S01]  /*e420*/  BPT.TRAP 0x1 ;  /* 0x000000040000795c */ /* 0x000fe20000300000 */
.L_x_102:
[----:B------:R-:W4:Y:S02]  /*e430*/  SYNCS.PHASECHK.TRANS64.TRYWAIT P1, [R3+URZ+0x22880], R2 ;  /* 0x02288002030075a7 */ /* 0x000f24000802017f */
[----:B----4-:R-:W-:Y:S05]  /*e440*/  @!P1 BRA `(.L_x_103) ;  /* 0x0000003c004c9947 */ /* 0x010fea0003800000 */
.L_x_227:
[----:B------:R-:W-:Y:S05]  /*e450*/  @!P0 BRA `(.L_x_104) ;  /* 0x0000000000048947 */ /* 0x000fea0003800000 */
[----:B------:R-:W-:Y:S01]  /*e460*/  BPT.TRAP 0x1 ;  /* 0x000000040000795c */ /* 0x000fe20000300000 */
.L_x_104:
[----:B------:R0:W0:Y:S02]  /*e470*/  SYNCS.PHASECHK.TRANS64.TRYWAIT P0, [R5+URZ+0x22880], R0 ;  /* 0x02288000050075a7 */ /* 0x000024000800017f */
[----:B0-----:R-:W-:Y:S05]  /*e480*/  @!P0 NANOSLEEP.SYNCS 0x989680 ;  /* 0x009896800000895d */ /* 0x001fea0003900000 */
[----:B------:R-:W0:Y:S02]  /*e490*/  @!P0 SYNCS.PHASECHK.TRANS64 P0, [R5+URZ+0x22880], R0 ;  /* 0x02288000050085a7 */ /* 0x000e24000800007f */
[----:B0-----:R-:W-:Y:S05]  /*e4a0*/  @!P0 BRA `(.L_x_104) ;  /* 0xfffffffc00f08947 */ /* 0x001fea000383ffff */
.L_x_93:
[----:B------:R-:W-:Y:S05]  /*e4b0*/  BSYNC B0 ;  /* 0x0000000000007941 */ /* 0x000fea0003800000 */
.L_x_92:
[----:B------:R-:W-:Y:S05]  /*e4c0*/  EXIT ;  /* 0x000000000000794d */ /* 0x000fea0003800000 */
.L_x_8:
[----:B0-----:R-:W-:-:S04]  /*e4d0*/  IMAD.U32 R3, RZ, RZ, UR41 ;  /* 0x00000029ff037e24 */ /* 0x001fc8000f8e00ff */
[----:B------:R0:W1:Y:S03]  /*e4e0*/  SYNCS.PHASECHK.TRANS64.TRYWAIT P1, [R3+URZ+0x22800], R0 ;  /* 0x02280000030075a7 */ /* 0x000066000802017f */
[----:B-1----:R-:W-:Y:S05]  /*e4f0*/  @!P1 NANOSLEEP.SYNCS 0x989680 ;  /* 0x009896800000995d */ /* 0x002fea0003900000 */
[----:B------:R-:W1:Y:S02]  /*e500*/  @!P1 SYNCS.PHASECHK.TRANS64 P1, [R3+URZ+0x22800], R0 ;  /* 0x02280000030095a7 */ /* 0x000e64000802007f */
[----:B-1----:R-:W-:Y:S05]  /*e510*/  @!P1 BRA `(.L_x_8) ;  /* 0xfffffffc00ec9947 */ /* 0x002fea000383ffff */
[----:B------:R-:W-:Y:S05]  /*e520*/  BRA `(.L_x_105) ;  /* 0xffffff2c00b47947 */ /* 0x000fea000383ffff */
.L_x_12:
[----:B-1----:R1:W2:Y:S02]  /*e530*/  SYNCS.PHASECHK.TRANS64.TRYWAIT P1, [R5+URZ+0x22830], R0 ;  /* 0x02283000050075a7 */ /* 0x0022a4000802017f */
[----:B--2---:R-:W-:Y:S05]  /*e540*/  @!P1 NANOSLEEP.SYNCS 0x989680 ;  /* 0x009896800000995d */ /* 0x004fea0003900000 */
[----:B------:R-:W2:Y:S02]  /*e550*/  @!P1 SYNCS.PHASECHK.TRANS64 P1, [R5+URZ+0x22830], R0 ;  /* 0x02283000050095a7 */ /* 0x000ea4000802007f */
[----:B--2---:R-:W-:Y:S05]  /*e560*/  @!P1 BRA `(.L_x_12) ;  /* 0xfffffffc00f09947 */ /* 0x004fea000383ffff */
[----:B------:R-:W-:Y:S05]  /*e570*/  BRA `(.L_x_11) ;  /* 0xffffff2c00d07947 */ /* 0x000fea000383ffff */
.L_x_18:
[----:B-1----:R-:W-:-:S04]  /*e580*/  IMAD.U32 R4, RZ, RZ, UR6 ;  /* 0x00000006ff047e24 */ /* 0x002fc8000f8e00ff */
[----:B------:R1:W2:Y:S03]  /*e590*/  SYNCS.PHASECHK.TRANS64.TRYWAIT P1, [R4+URZ+0x22830], R3 ;  /* 0x02283003040075a7 */ /* 0x0002a6000802017f */
[----:B--2---:R-:W-:Y:S05]  /*e5a0*/  @!P1 NANOSLEEP.SYNCS 0x989680 ;  /* 0x009896800000995d */ /* 0x004fea0003900000 */
[----:B------:R-:W2:Y:S02]  /*e5b0*/  @!P1 SYNCS.PHASECHK.TRANS64 P1, [R4+URZ+0x22830], R3 ;  /* 0x02283003040095a7 */ /* 0x000ea4000802007f */
[----:B--2---:R-:W-:Y:S05]  /*e5c0*/  @!P1 BRA `(.L_x_18) ;  /* 0xfffffffc00ec9947 */ /* 0x004fea000383ffff */
[----:B------:R-:W-:Y:S05]  /*e5d0*/  BRA `(.L_x_15) ;  /* 0xffffff5c00c07947 */ /* 0x000fea000383ffff */
.L_x_22:
[----:B-1----:R-:W-:-:S04]  /*e5e0*/  IMAD.U32 R4, RZ, RZ, UR6 ;  /* 0x00000006ff047e24 */ /* 0x002fc8000f8e00ff */
[----:B------:R1:W2:Y:S03]  /*e5f0*/  SYNCS.PHASECHK.TRANS64.TRYWAIT P1, [R4+URZ+0x22850], R3 ;  /* 0x02285003040075a7 */ /* 0x0002a6000802017f */
[----:B--2---:R-:W-:Y:S05]  /*e600*/  @!P1 NANOSLEEP.SYNCS 0x989680 ;  /* 0x009896800000995d */ /* 0x004fea0003900000 */
[----:B------:R-:W2:Y:S02]  /*e610*/  @!P1 SYNCS.PHASECHK.TRANS64 P1, [R4+URZ+0x22850], R3 ;  /* 0x02285003040095a7 */ /* 0x000ea4000802007f */
[----:B--2---:R-:W-:Y:S05]  /*e620*/  @!P1 BRA `(.L_x_22) ;  /* 0xfffffffc00ec9947 */ /* 0x004fea000383ffff */
[----:B------:R-:W-:Y:S05]  /*e630*/  BRA `(.L_x_19) ;  /* 0xffffff6400d47947 */ /* 0x000fea000383ffff */
.L_x_29:
[----:B-1----:R-:W-:-:S04]  /*e640*/  IMAD.U32 R7, RZ, RZ, UR4 ;  /* 0x00000004ff077e24 */ /* 0x002fc8000f8e00ff */
[----:B------:R1:W2:Y:S03]  /*e650*/  SYNCS.PHASECHK.TRANS64.TRYWAIT P1, [R7+URZ+0x22850], R0 ;  /* 0x02285000070075a7 */ /* 0x0002a6000802017f */
[----:B--2---:R-:W-:Y:S05]  /*e660*/  @!P1 NANOSLEEP.SYNCS 0x989680 ;  /* 0x009896800000995d */ /* 0x004fea0003900000 */
[----:B------:R-:W2:Y:S02]  /*e670*/  @!P1 SYNCS.PHASECHK.TRANS64 P1, [R7+URZ+0x22850], R0 ;  /* 0x02285000070095a7 */ /* 0x000ea4000802007f */
[----:B--2---:R-:W-:Y:S05]  /*e680*/  @!P1 BRA `(.L_x_29) ;  /* 0xfffffffc00ec9947 */ /* 0x004fea000383ffff */
[----:B------:R-:W-:Y:S05]  /*e690*/  BRA `(.L_x_28) ;  /* 0xffffff8400a47947 */ /* 0x000fea000383ffff */
.L_x_46:
[----:B------:R-:W0:Y:S01]  /*e6a0*/  S2R R18, SR_TID.X ;  /* 0x0000000000127919 */ /* 0x000e220000002100 */
[----:B------:R-:W-:Y:S02]  /*e6b0*/  IMAD.MOV.U32 R12, RZ, RZ, RZ ;  /* 0x000000ffff0c7224 */ /* 0x000fe400078e00ff */
[----:B------:R-:W-:Y:S02]  /*e6c0*/  IMAD.MOV.U32 R11, RZ, RZ, 0x1f ;  /* 0x0000001fff0b7424 */ /* 0x000fe400078e00ff */
[----:B------:R-:W-:Y:S01]  /*e6d0*/  IMAD.MOV.U32 R15, RZ, RZ, -0x1 ;  /* 0xffffffffff0f7424 */ /* 0x000fe200078e00ff */
[----:B0-----:R-:W-:-:S04]  /*e6e0*/  SHF.R.U32.HI R18, RZ, 0x5, R18 ;  /* 0x00000005ff127819 */ /* 0x001fc80000011612 */
[----:B------:R-:W-:-:S05]  /*e6f0*/  LOP3.LUT R18, R18, 0x3, RZ, 0xc0, !PT ;  /* 0x0000000312127812 */ /* 0x000fca00078ec0ff */
[----:B------:R-:W-:-:S07]  /*e700*/  IMAD.MOV.U32 R13, RZ, RZ, R18 ;  /* 0x000000ffff0d7224 */ /* 0x000fce00078e0012 */
[----:B-1----:R-:W-:Y:S05]  /*e710*/  WARPSYNC.COLLECTIVE R15, `(.L_x_106) ;  /* 0x000000000f087348 */ /* 0x002fea0003c00000 */
[----:B------:R0:W2:Y:S02]  /*e720*/  SHFL.IDX P6, R14, R13, R12, R11 ;  /* 0x0000000c0d0e7389 */ /* 0x0000a400000c000b */
[----:B012---:R-:W-:Y:S01]  /*e730*/  ENDCOLLECTIVE ;  /* 0x000000000000791b */ /* 0x007fe20003800000 */
.L_x_106:
[----:B------:R-:W-:Y:S05]  /*e740*/  BRA `(.L_x_107) ;  /* 0xffffffb800ac7947 */ /* 0x000fea000383ffff */
.L_x_49:
[----:B0-----:R0:W1:Y:S02]  /*e750*/  SYNCS.PHASECHK.TRANS64.TRYWAIT P0, [R0+URZ+0x22880], R34 ;  /* 0x02288022000075a7 */ /* 0x001064000800017f */
[----:B-1----:R-:W-:Y:S05]  /*e760*/  @!P0 NANOSLEEP.SYNCS 0x989680 ;  /* 0x009896800000895d */ /* 0x002fea0003900000 */
[----:B------:R-:W1:Y:S02]  /*e770*/  @!P0 SYNCS.PHASECHK.TRANS64 P0, [R0+URZ+0x22880], R34 ;  /* 0x02288022000085a7 */ /* 0x000e64000800007f */
[----:B-1----:R-:W-:Y:S05]  /*e780*/  @!P0 BRA `(.L_x_49) ;  /* 0xfffffffc00f08947 */ /* 0x002fea000383ffff */
[----:B------:R-:W-:Y:S05]  /*e790*/  BRA `(.L_x_108) ;  /* 0xffffffbc00a47947 */ /* 0x000fea000383ffff */
.L_x_50:
[----:B------:R-:W-:Y:S01]  /*e7a0*/  BSSY B0, `(.L_x_109) ;  /* 0x0000008000007945 */ /* 0x000fe20003800000 */
[----:B------:R-:W-:Y:S02]  /*e7b0*/  IMAD.MOV.U32 R13, RZ, RZ, R10 ;  /* 0x000000ffff0d7224 */ /* 0x000fe400078e000a */
[----:B------:R-:W-:Y:S02]  /*e7c0*/  IMAD.MOV.U32 R12, RZ, RZ, RZ ;  /* 0x000000ffff0c7224 */ /* 0x000fe400078e00ff */
[----:B------:R-:W-:Y:S02]  /*e7d0*/  IMAD.MOV.U32 R11, RZ, RZ, 0x181f ;  /* 0x0000181fff0b7424 */ /* 0x000fe400078e00ff */
[----:B------:R-:W-:-:S07]  /*e7e0*/  IMAD.MOV.U32 R15, RZ, RZ, -0x1 ;  /* 0xffffffffff0f7424 */ /* 0x000fce00078e00ff */
[----:B0-----:R-:W-:Y:S05]  /*e7f0*/  WARPSYNC.COLLECTIVE R15, `(.L_x_110) ;  /* 0x000000000f087348 */ /* 0x001fea0003c00000 */
[----:B------:R1:W2:Y:S02]  /*e800*/  SHFL.IDX P6, R14, R13, R12, R11 ;  /* 0x0000000c0d0e7389 */ /* 0x0002a400000c000b */
[----:B012---:R-:W-:Y:S01]  /*e810*/  ENDCOLLECTIVE ;  /* 0x000000000000791b */ /* 0x007fe20003800000 */
.L_x_110:
[----:B------:R-:W-:Y:S05]  /*e820*/  BSYNC B0 ;  /* 0x0000000000007941 */ /* 0x000fea0003800000 */
.L_x_109:
[----:B------:R-:W-:Y:S01]  /*e830*/  IMAD.MOV.U32 R13, RZ, RZ, R9 ;  /* 0x000000ffff0d7224 */ /* 0x000fe200078e0009 */
[----:B------:R-:W-:Y:S01]  /*e840*/  MOV R4, R14 ;  /* 0x0000000e00047202 */ /* 0x000fe20000000f00 */
[----:B------:R-:W-:Y:S01]  /*e850*/  IMAD.MOV.U32 R12, RZ, RZ, RZ ;  /* 0x000000ffff0c7224 */ /* 0x000fe200078e00ff */
[C---:B------:R-:W-:Y:S01]  /*e860*/  LOP3.LUT P2, RZ, R28.reuse, 0x800000, RZ, 0xc0, !PT ;  /* 0x008000001cff7812 */ /* 0x040fe2000784c0ff */
[----:B------:R-:W-:Y:S01]  /*e870*/  IMAD.MOV.U32 R11, RZ, RZ, 0x181f ;  /* 0x0000181fff0b7424 */ /* 0x000fe200078e00ff */
[C---:B------:R-:W-:Y:S01]  /*e880*/  LOP3.LUT P1, RZ, R28.reuse, 0x400000, RZ, 0xc0, !PT ;  /* 0x004000001cff7812 */ /* 0x040fe2000782c0ff */
[----:B------:R-:W-:Y:S01]  /*e890*/  IMAD.MOV.U32 R15, RZ, RZ, -0x1 ;  /* 0xffffffffff0f7424 */ /* 0x000fe200078e00ff */
[----:B------:R-:W-:-:S13]  /*e8a0*/  LOP3.LUT P3, RZ, R28, 0x20000, RZ, 0xc0, !PT ;  /* 0x000200001cff7812 */ /* 0x000fda000786c0ff */
[----:B------:R-:W-:Y:S05]  /*e8b0*/  WARPSYNC.COLLECTIVE R15, `(.L_x_111) ;  /* 0x000000000f087348 */ /* 0x000fea0003c00000 */
[----:B------:R0:W1:Y:S02]  /*e8c0*/  SHFL.IDX P6, R14, R13, R12, R11 ;  /* 0x0000000c0d0e7389 */ /* 0x00006400000c000b */
[----:B01----:R-:W-:Y:S01]  /*e8d0*/  ENDCOLLECTIVE ;  /* 0x000000000000791b */ /* 0x003fe20003800000 */
.L_x_111:
[----:B------:R-:W-:Y:S02]  /*e8e0*/  IMAD.MOV.U32 R13, RZ, RZ, R10 ;  /* 0x000000ffff0d7224 */ /* 0x000fe400078e000a */
[----:B------:R-:W-:Y:S01]  /*e8f0*/  IMAD.MOV.U32 R12, RZ, RZ, 0x1 ;  /* 0x00000001ff0c7424 */ /* 0x000fe200078e00ff */
[----:B------:R-:W-:-:S13]  /*e900*/  IADD3 R2, P0, R35, R14, RZ ;  /* 0x0000000e23027210 */ /* 0x000fda0007f1e0ff */
[----:B------:R-:W-:Y:S05]  /*e910*/  WARPSYNC.COLLECTIVE R15, `(.L_x_112) ;  /* 0x000000000f087348 */ /* 0x000fea0003c00000 */
[----:B------:R0:W1:Y:S02]  /*e920*/  SHFL.IDX P6, R14, R13, R12, R11 ;  /* 0x0000000c0d0e7389 */ /* 0x00006400000c000b */
[----:B01----:R-:W-:Y:S01]  /*e930*/  ENDCOLLECTIVE ;  /* 0x000000000000791b */ /* 0x003fe20003800000 */
.L_x_112:
[----:B------:R-:W-:Y:S02]  /*e940*/  IMAD.X R3, RZ, RZ, R4, P0 ;  /* 0x000000ffff037224 */ /* 0x000fe400000e0604 */
[----:B------:R-:W-:-:S05]  /*e950*/  VIADD R4, R29, UR42 ;  /* 0x0000002a1d047c36 */ /* 0x000fca0008000000 */
[----:B------:R-:W-:Y:S01]  /*e960*/  @!PT LDS RZ, [RZ] ;  /* 0x00000000fffff984 */ /* 0x000fe20000000800 */
[----:B------:R-:W-:Y:S01]  /*e970*/  @!PT LDS RZ, [RZ] ;  /* 0x00000000fffff984 */ /* 0x000fe20000000800 */
[----:B------:R-:W-:Y:S01]  /*e980*/  @!PT LDS RZ, [RZ] ;  /* 0x00000000fffff984 */ /* 0x000fe20000000800 */
[----:B------:R0:W-:Y:S01]  /*e990*/  LDGSTS.E.BYPASS.LTC128B.128 [R4+0xa400], desc[UR48][R2.64], !P2 ;  /* 0x0a40000002047fae */ /* 0x0001e2000d101d70 */
[----:B------:R-:W-:Y:S01]  /*e9a0*/  LOP3.LUT P2, RZ, R28, 0x200000, RZ, 0xc0, !PT ;  /* 0x002000001cff7812 */ /* 0x000fe2000784c0ff */
[----:B------:R-:W-:Y:S02]  /*e9b0*/  IMAD.MOV.U32 R13, RZ, RZ, R9 ;  /* 0x000000ffff0d7224 */ /* 0x000fe400078e0009 */
[----:B0-----:R-:W-:-:S10]  /*e9c0*/  IMAD.MOV.U32 R3, RZ, RZ, R14 ;  /* 0x000000ffff037224 */ /* 0x001fd400078e000e */
[----:B------:R-:W-:Y:S05]  /*e9d0*/  WARPSYNC.COLLECTIVE R15, `(.L_x_113) ;  /* 0x000000000f087348 */ /* 0x000fea0003c00000 */
[----:B------:R0:W1:Y:S02]  /*e9e0*/  SHFL.IDX P6, R14, R13, R12, R11 ;  /* 0x0000000c0d0e7389 */ /* 0x00006400000c000b */
[----:B01----:R-:W-:Y:S01]  /*e9f0*/  ENDCOLLECTIVE ;  /* 0x000000000000791b */ /* 0x003fe20003800000 */
.L_x_113:
[----:B------:R-:W-:Y:S01]  /*ea00*/  MOV R13, R10 ;  /* 0x0000000a000d7202 */ /* 0x000fe20000000f00 */
[----:B------:R-:W-:Y:S02]  /*ea10*/  IMAD.MOV.U32 R12, RZ, RZ, 0x2 ;  /* 0x00000002ff0c7424 */ /* 0x000fe400078e00ff */
[----:B------:R-:W-:-:S07]  /*ea20*/  IMAD.MOV.U32 R2, RZ, RZ, R14 ;  /* 0x000000ffff027224 */ /* 0x000fce00078e000e */
[----:B------:R-:W-:Y:S05]  /*ea30*/  WARPSYNC.COLLECTIVE R15, `(.L_x_114) ;  /* 0x000000000f087348 */ /* 0x000fea0003c00000 */
[----:B------:R0:W1:Y:S02]  /*ea40*/  SHFL.IDX P6, R14, R13, R12, R11 ;  /* 0x0000000c0d0e7389 */ /* 0x00006400000c000b */
[----:B01----:R-:W-:Y:S01]  /*ea50*/  ENDCOLLECTIVE ;  /* 0x000000000000791b */ /* 0x003fe20003800000 */
.L_x_114:
[----:B------:R-:W-:-:S05]  /*ea60*/  IADD3 R2, P0, R35, R2, RZ ;  /* 0x0000000223027210 */ /* 0x000fca0007f1e0ff */
[----:B------:R-:W-:-:S05]  /*ea70*/  IMAD.X R3, RZ, RZ, R3, P0 ;  /* 0x000000ffff037224 */ /* 0x000fca00000e0603 */
[----:B------:R-:W-:Y:S01]  /*ea80*/  @!PT LDS RZ, [RZ] ;  /* 0x00000000fffff984 */ /* 0x000fe20000000800 */
[----:B------:R-:W-:Y:S01]  /*ea90*/  @!PT LDS RZ, [RZ] ;  /* 0x00000000fffff984 */ /* 0x000fe20000000800 */
[----:B------:R-:W-:Y:S01]  /*eaa0*/  @!PT LDS RZ, [RZ] ;  /* 0x00000000fffff984 */ /* 0x000fe20000000800 */
[----:B------:R0:W-:Y:S01]  /*eab0*/  LDGSTS.E.BYPASS.LTC128B.128 [R4+0xac00], desc[UR48][R2.64], !P1 ;  /* 0x0ac0000002047fae */ /* 0x0001e2000c901d70 */
[----:B------:R-:W-:Y:S01]  /*eac0*/  IMAD.MOV.U32 R13, RZ, RZ, R9 ;  /* 0x000000ffff0d7224 */ /* 0x000fe200078e0009 */
[----:B------:R-:W-:Y:S01]  /*ead0*/  LOP3.LUT P1, RZ, R28, 0x100000, RZ, 0xc0, !PT ;  /* 0x001000001cff7812 */ /* 0x000fe2000782c0ff */
[----:B0-----:R-:W-:-:S12]  /*eae0*/  IMAD.MOV.U32 R3, RZ, RZ, R14 ;  /* 0x000000ffff037224 */ /* 0x001fd800078e000e */
[----:B------:R-:W-:Y:S05]  /*eaf0*/  WARPSYNC.COLLECTIVE R15, `(.L_x_115) ;  /* 0x000000000f087348 */ /* 0x000fea0003c00000 */
[----:B------:R0:W1:Y:S02]  /*eb00*/  SHFL.IDX P6, R14, R13, R12, R11 ;  /* 0x0000000c0d0e7389 */ /* 0x00006400000c000b */
[----:B01----:R-:W-:Y:S01]  /*eb10*/  ENDCOLLECTIVE ;  /* 0x000000000000791b */ /* 0x003fe20003800000 */
.L_x_115:
[----:B------:R-:W-:Y:S02]  /*eb20*/  IMAD.MOV.U32 R13, RZ, RZ, R10 ;  /* 0x000000ffff0d7224 */ /* 0x000fe400078e000a */
[----:B------:R-:W-:Y:S02]  /*eb30*/  IMAD.MOV.U32 R12, RZ, RZ, 0x3 ;  /* 0x00000003ff0c7424 */ /* 0x000fe400078e00ff */
[----:B------:R-:W-:-:S07]  /*eb40*/  IMAD.MOV.U32 R2, RZ, RZ, R14 ;  /* 0x000000ffff027224 */ /* 0x000fce00078e000e */
[----:B------:R-:W-:Y:S05]  /*eb50*/  WARPSYNC.COLLECTIVE R15, `(.L_x_116) ;  /* 0x000000000f087348 */ /* 0x000fea0003c00000 */
[----:B------:R0:W1:Y:S02]  /*eb60*/  SHFL.IDX P6, R14, R13, R12, R11 ;  /* 0x0000000c0d0e7389 */ /* 0x00006400000c000b */
[----:B01----:R-:W-:Y:S01]  /*eb70*/  ENDCOLLECTIVE ;  /* 0x000000000000791b */ /* 0x003fe20003800000 */
.L_x_116:
        /* <DEDUP_REMOVED lines=8> */
[----:B------:R-:W-:-:S12]  /*ec00*/  IMAD.MOV.U32 R19, RZ, RZ, R14 ;  /* 0x000000ffff137224 */ /* 0x000fd800078e000e */
[----:B0-----:R-:W-:Y:S05]  /*ec10*/  WARPSYNC.COLLECTIVE R15, `(.L_x_117) ;  /* 0x000000000f087348 */ /* 0x001fea0003c00000 */
[----:B------:R1:W2:Y:S02]  /*ec20*/  SHFL.IDX P6, R14, R13, R12, R11 ;  /* 0x0000000c0d0e7389 */ /* 0x0002a400000c000b */
[----:B012---:R-:W-:Y:S01]  /*ec30*/  ENDCOLLECTIVE ;  /* 0x000000000000791b */ /* 0x007fe20003800000 */
.L_x_117:
[----:B------:R-:W-:Y:S01]  /*ec40*/  IMAD.MOV.U32 R13, RZ, RZ, R10 ;  /* 0x000000ffff0d7224 */ /* 0x000fe200078e000a */
[----:B------:R-:W-:Y:S01]  /*ec50*/  MOV R12, 0x4 ;  /* 0x00000004000c7802 */ /* 0x000fe20000000f00 */
[----:B------:R-:W-:-:S07]  /*ec60*/  IMAD.MOV.U32 R26, RZ, RZ, R14 ;  /* 0x000000ffff1a7224 */ /* 0x000fce00078e000e */
[----:B------:R-:W-:Y:S05]  /*ec70*/  WARPSYNC.COLLECTIVE R15, `(.L_x_118) ;  /* 0x000000000f087348 */ /* 0x000fea0003c00000 */
[----:B------:R0:W1:Y:S02]  /*ec80*/  SHFL.IDX P6, R14, R13, R12, R11 ;  /* 0x0000000c0d0e7389 */ /* 0x00006400000c000b */
[----:B01----:R-:W-:Y:S01]  /*ec90*/  ENDCOLLECTIVE ;  /* 0x000000000000791b */ /* 0x003fe20003800000 */
.L_x_118:
        /* <DEDUP_REMOVED lines=12> */
.L_x_119:
[----:B------:R-:W-:Y:S02]  /*ed60*/  IMAD.MOV.U32 R13, RZ, RZ, R10 ;  /* 0x000000ffff0d7224 */ /* 0x000fe400078e000a */
[----:B------:R-:W-:Y:S02]  /*ed70*/  IMAD.MOV.U32 R12, RZ, RZ, 0x5 ;  /* 0x00000005ff0c7424 */ /* 0x000fe400078e00ff */
[----:B------:R-:W-:-:S07]  /*ed80*/  IMAD.MOV.U32 R24, RZ, RZ, R14 ;  /* 0x000000ffff187224 */ /* 0x000fce00078e000e */
[----:B------:R-:W-:Y:S05]  /*ed90*/  WARPSYNC.COLLECTIVE R15, `(.L_x_120) ;  /* 0x000000000f087348 */ /* 0x000fea0003c00000 */
[----:B------:R0:W1:Y:S02]  /*eda0*/  SHFL.IDX P6, R14, R13, R12, R11 ;  /* 0x0000000c0d0e7389 */ /* 0x00006400000c000b */
[----:B01----:R-:W-:Y:S01]  /*edb0*/  ENDCOLLECTIVE ;  /* 0x000000000000791b */ /* 0x003fe20003800000 */
.L_x_120:
        /* <DEDUP_REMOVED lines=12> */
.L_x_121:
[----:B------:R-:W-:Y:S02]  /*ee80*/  IMAD.MOV.U32 R13, RZ, RZ, R10 ;  /* 0x000000ffff0d7224 */ /* 0x000fe400078e000a */
[----:B------:R-:W-:Y:S02]  /*ee90*/  IMAD.MOV.U32 R12, RZ, RZ, 0x6 ;  /* 0x00000006ff0c7424 */ /* 0x000fe400078e00ff */
[----:B------:R-:W-:-:S07]  /*eea0*/  IMAD.MOV.U32 R22, RZ, RZ, R14 ;  /* 0x000000ffff167224 */ /* 0x000fce00078e000e */
[----:B------:R-:W-:Y:S05]  /*eeb0*/  WARPSYNC.COLLECTIVE R15, `(.L_x_122) ;  /* 0x000000000f087348 */ /* 0x000fea0003c00000 */
[----:B------:R0:W1:Y:S02]  /*eec0*/  SHFL.IDX P6, R14, R13, R12, R11 ;  /* 0x0000000c0d0e7389 */ /* 0x00006400000c000b */
[----:B01----:R-:W-:Y:S01]  /*eed0*/  ENDCOLLECTIVE ;  /* 0x000000000000791b */ /* 0x003fe20003800000 */
.L_x_122:
[----:B------:R-:W-:-:S05]  /*eee0*/  IADD3 R2, P0, R35, R22, RZ ;  /* 0x0000001623027210 */ /* 0x000fca0007f1e0ff */
[----:B------:R-:W-:-:S05]  /*eef0*/  IMAD.X R3, RZ, RZ, R19, P0 ;  /* 0x000000ffff037224 */ /* 0x000fca00000e0613 */
[----:B------:R-:W-:Y:S01]  /*ef00*/  @!PT LDS RZ, [RZ] ;  /* 0x00000000fffff984 */ /* 0x000fe20000000800 */
[----:B------:R-:W-:Y:S01]  /*ef10*/  @!PT LDS RZ, [RZ] ;  /* 0x00000000fffff984 */ /* 0x000fe20000000800 */
[----:B------:R-:W-:Y:S01]  /*ef20*/  @!PT LDS RZ, [RZ] ;  /* 0x00000000fffff984 */ /* 0x000fe20000000800 */
[----:B------:R0:W-:Y:S01]  /*ef30*/  LDGSTS.E.BYPASS.LTC128B.128 [R4+0xcc00], desc[UR48][R2.64], !P1 ;  /* 0x0cc0000002047fae */ /* 0x0001e2000c901d70 */
[----:B------:R-:W-:Y:S01]  /*ef40*/  IMAD.MOV.U32 R13, RZ, RZ, R9 ;  /* 0x000000ffff0d7224 */ /* 0x000fe200078e0009 */
[----:B------:R-:W-:Y:S02]  /*ef50*/  LOP3.LUT P1, RZ, R28, 0x8000, RZ, 0xc0, !PT ;  /* 0x000080001cff7812 */ /* 0x000fe4000782c0ff */
[----:B------:R-:W-:-:S11]  /*ef60*/  MOV R19, R14 ;  /* 0x0000000e00137202 */ /* 0x000fd60000000f00 */
[----:B0-----:R-:W-:Y:S05]  /*ef70*/  WARPSYNC.COLLECTIVE R15, `(.L_x_123) ;  /* 0x000000000f087348 */ /* 0x001fea0003c00000 */
[----:B------:R1:W2:Y:S02]  /*ef80*/  SHFL.IDX P6, R14, R13, R12, R11 ;  /* 0x0000000c0d0e7389 */ /* 0x0002a400000c000b */
[----:B012---:R-:W-:Y:S01]  /*ef90*/  ENDCOLLECTIVE ;  /* 0x000000000000791b */ /* 0x007fe20003800000 */
.L_x_123:
[----:B------:R-:W-:Y:S02]  /*efa0*/  IMAD.MOV.U32 R13, RZ, RZ, R10 ;  /* 0x000000ffff0d7224 */ /* 0x000fe400078e000a */
[----:B------:R-:W-:Y:S02]  /*efb0*/  IMAD.MOV.U32 R12, RZ, RZ, 0x7 ;  /* 0x00000007ff0c7424 */ /* 0x000fe400078e00ff */
[----:B------:R-:W-:-:S07]  /*efc0*/  IMAD.MOV.U32 R20, RZ, RZ, R14 ;  /* 0x000000ffff147224 */ /* 0x000fce00078e000e */
[----:B------:R-:W-:Y:S05]  /*efd0*/  WARPSYNC.COLLECTIVE R15, `(.L_x_124) ;  /* 0x000000000f087348 */ /* 0x000fea0003c00000 */
[----:B------:R0:W1:Y:S02]  /*efe0*/  SHFL.IDX P6, R14, R13, R12, R11 ;  /* 0x0000000c0d0e7389 */ /* 0x00006400000c000b */
[----:B01----:R-:W-:Y:S01]  /*eff0*/  ENDCOLLECTIVE ;  /* 0x000000000000791b */ /* 0x003fe20003800000 */
.L_x_124:
[----:B------:R-:W-:-:S05]  /*f000*/  IADD3 R2, P0, R35, R20, RZ ;  /* 0x0000001423027210 */ /* 0x000fca0007f1e0ff */
[----:B------:R-:W-:-:S05]  /*f010*/  IMAD.X R3, RZ, RZ, R19, P0 ;  /* 0x000000ffff037224 */ /* 0x000fca00000e0613 */
[----:B------:R-:W-:Y:S01]  /*f020*/  @!PT LDS RZ, [RZ] ;  /* 0x00000000fffff984 */ /* 0x000fe20000000800 */
[----:B------:R-:W-:Y:S01]  /*f030*/  @!PT LDS RZ, [RZ] ;  /* 0x00000000fffff984 */ /* 0x000fe20000000800 */
[----:B------:R-:W-:Y:S01]  /*f040*/  @!PT LDS RZ, [RZ] ;  /* 0x00000000fffff984 */ /* 0x000fe20000000800 */
[----:B------:R0:W-:Y:S01]  /*f050*/  LDGSTS.E.BYPASS.LTC128B.128 [R4+0xd400], desc[UR48][R2.64], !P3 ;  /* 0x0d40000002047fae */ /* 0x0001e2000d901d70 */
[----:B------:R-:W-:Y:S02]  /*f060*/  IMAD.MOV.U32 R13, RZ, RZ, R9 ;  /* 0x000000ffff0d7224 */ /* 0x000fe400078e0009 */
[----:B------:R-:W-:-:S07]  /*f070*/  IMAD.MOV.U32 R10, RZ, RZ, R14 ;  /* 0x000000ffff0a7224 */ /* 0x000fce00078e000e */
[----:B0-----:R-:W-:Y:S05]  /*f080*/  WARPSYNC.COLLECTIVE R15, `(.L_x_125) ;  /* 0x000000000f087348 */ /* 0x001fea0003c00000 */
[----:B------:R1:W2:Y:S02]  /*f090*/  SHFL.IDX P6, R14, R13, R12, R11 ;  /* 0x0000000c0d0e7389 */ /* 0x0002a400000c000b */
[----:B012---:R-:W-:Y:S01]  /*f0a0*/  ENDCOLLECTIVE ;  /* 0x000000000000791b */ /* 0x007fe20003800000 */
.L_x_125:
[----:B------:R-:W-:Y:S02]  /*f0b0*/  IMAD.MOV.U32 R13, RZ, RZ, R18 ;  /* 0x000000ffff0d7224 */ /* 0x000fe400078e0012 */
[----:B------:R-:W-:Y:S02]  /*f0c0*/  IMAD.MOV.U32 R12, RZ, RZ, RZ ;  /* 0x000000ffff0c7224 */ /* 0x000fe400078e00ff */
[----:B------:R-:W-:-:S07]  /*f0d0*/  IMAD.MOV.U32 R9, RZ, RZ, R14 ;  /* 0x000000ffff097224 */ /* 0x000fce00078e000e */
[----:B------:R-:W-:Y:S05]  /*f0e0*/  WARPSYNC.COLLECTIVE R15, `(.L_x_126) ;  /* 0x000000000f087348 */ /* 0x000fea0003c00000 */
[----:B------:R0:W1:Y:S02]  /*f0f0*/  SHFL.IDX P6, R14, R13, R12, R11 ;  /* 0x0000000c0d0e7389 */ /* 0x00006400000c000b */
[----:B01----:R-:W-:Y:S01]  /*f100*/  ENDCOLLECTIVE ;  /* 0x000000000000791b */ /* 0x003fe20003800000 */
.L_x_126:
[----:B------:R-:W-:-:S05]  /*f110*/  IADD3 R2, P0, R35, R9, RZ ;  /* 0x0000000923027210 */ /* 0x000fca0007f1e0ff */
[----:B------:R-:W-:-:S05]  /*f120*/  IMAD.X R3, RZ, RZ, R10, P0 ;  /* 0x000000ffff037224 */ /* 0x000fca00000e060a */
[----:B------:R-:W-:Y:S01]  /*f130*/  @!PT LDS RZ, [RZ] ;  /* 0x00000000fffff984 */ /* 0x000fe20000000800 */
[----:B------:R-:W-:Y:S01]  /*f140*/  @!PT LDS RZ, [RZ] ;  /* 0x00000000fffff984 */ /* 0x000fe20000000800 */
[----:B------:R-:W-:Y:S01]  /*f150*/  @!PT LDS RZ, [RZ] ;  /* 0x00000000fffff984 */ /* 0x000fe20000000800 */
[----:B------:R0:W-:Y:S01]  /*f160*/  LDGSTS.E.BYPASS.LTC128B.128 [R4+0xdc00], desc[UR48][R2.64], !P2 ;  /* 0x0dc0000002047fae */ /* 0x0001e2000d101d70 */
[----:B------:R-:W-:Y:S01]  /*f170*/  MOV R13, R17 ;  /* 0x00000011000d7202 */ /* 0x000fe20000000f00 */
[----:B0-----:R-:W-:-:S07]  /*f180*/  IMAD.MOV.U32 R3, RZ, RZ, R14 ;  /* 0x000000ffff037224 */ /* 0x001fce00078e000e */
[----:B------:R-:W-:Y:S05]  /*f190*/  WARPSYNC.COLLECTIVE R15, `(.L_x_127) ;  /* 0x000000000f087348 */ /* 0x000fea0003c00000 */
[----:B------:R0:W1:Y:S02]  /*f1a0*/  SHFL.IDX P6, R14, R13, R12, R11 ;  /* 0x0000000c0d0e7389 */ /* 0x00006400000c000b */
[----:B01----:R-:W-:Y:S01]  /*f1b0*/  ENDCOLLECTIVE ;  /* 0x000000000000791b */ /* 0x003fe20003800000 */
.L_x_127:
[----:B------:R-:W-:Y:S02]  /*f1c0*/  IMAD.MOV.U32 R13, RZ, RZ, R18 ;  /* 0x000000ffff0d7224 */ /* 0x000fe400078e0012 */
[----:B------:R-:W-:Y:S02]  /*f1d0*/  IMAD.MOV.U32 R12, RZ, RZ, 0x1 ;  /* 0x00000001ff0c7424 */ /* 0x000fe400078e00ff */
[----:B------:R-:W-:-:S07]  /*f1e0*/  IMAD.MOV.U32 R2, RZ, RZ, R14 ;  /* 0x000000ffff027224 */ /* 0x000fce00078e000e */
[----:B------:R-:W-:Y:S05]  /*f1f0*/  WARPSYNC.COLLECTIVE R15, `(.L_x_128) ;  /* 0x000000000f087348 */ /* 0x000fea0003c00000 */
[----:B------:R0:W1:Y:S02]  /*f200*/  SHFL.IDX P6, R14, R13, R12, R11 ;  /* 0x0000000c0d0e7389 */ /* 0x00006400000c000b */
[----:B01----:R-:W-:Y:S01]  /*f210*/  ENDCOLLECTIVE ;  /* 0x000000000000791b */ /* 0x003fe20003800000 */
.L_x_128:
        /* <DEDUP_REMOVED lines=11> */
.L_x_129:
[----:B------:R-:W-:Y:S05]  /*f2d0*/  BRA `(.L_x_130) ;  /* 0xffffffb800707947 */ /* 0x000fea000383ffff */
.L_x_55:
[----:B--2---:R2:W3:Y:S02]  /*f2e0*/  SYNCS.PHASECHK.TRANS64.TRYWAIT P0, [R0+URZ+0x22840], R34 ;  /* 0x02284022000075a7 */ /* 0x0044e4000800017f */
[----:B---3--:R-:W-:Y:S05]  /*f2f0*/  @!P0 NANOSLEEP.SYNCS 0x989680 ;  /* 0x009896800000895d */ /* 0x008fea0003900000 */
[----:B------:R-:W3:Y:S02]  /*f300*/  @!P0 SYNCS.PHASECHK.TRANS64 P0, [R0+URZ+0x22840], R34 ;  /* 0x02284022000085a7 */ /* 0x000ee4000800007f */
[----:B---3--:R-:W-:Y:S05]  /*f310*/  @!P0 BRA `(.L_x_55) ;  /* 0xfffffffc00f08947 */ /* 0x008fea000383ffff */
[----:B------:R-:W-:Y:S05]  /*f320*/  BRA `(.L_x_131) ;  /* 0xffffffb800c47947 */ /* 0x000fea000383ffff */
.L_x_56:
[----:B------:R-:W-:Y:S01]  /*f330*/  BSSY B0, `(.L_x_132) ;  /* 0x0000008000007945 */ /* 0x000fe20003800000 */
[----:B------:R-:W-:Y:S02]  /*f340*/  IMAD.MOV.U32 R13, RZ, RZ, R7 ;  /* 0x000000ffff0d7224 */ /* 0x000fe400078e0007 */
[----:B------:R-:W-:Y:S02]  /*f350*/  IMAD.MOV.U32 R12, RZ, RZ, RZ ;  /* 0x000000ffff0c7224 */ /* 0x000fe400078e00ff */
[----:B------:R-:W-:Y:S02]  /*f360*/  IMAD.MOV.U32 R11, RZ, RZ, 0x181f ;  /* 0x0000181fff0b7424 */ /* 0x000fe400078e00ff */
[----:B------:R-:W-:-:S07]  /*f370*/  IMAD.MOV.U32 R15, RZ, RZ, -0x1 ;  /* 0xffffffffff0f7424 */ /* 0x000fce00078e00ff */
[----:B012--5:R-:W-:Y:S05]  /*f380*/  WARPSYNC.COLLECTIVE R15, `(.L_x_133) ;  /* 0x000000000f087348 */ /* 0x027fea0003c00000 */
[----:B------:R3:W4:Y:S02]  /*f390*/  SHFL.IDX P6, R14, R13, R12, R11 ;  /* 0x0000000c0d0e7389 */ /* 0x00072400000c000b */
[----:B012345:R-:W-:Y:S01]  /*f3a0*/  ENDCOLLECTIVE ;  /* 0x000000000000791b */ /* 0x03ffe20003800000 */
.L_x_133:
[----:B------:R-:W-:Y:S05]  /*f3b0*/  BSYNC B0 ;  /* 0x0000000000007941 */ /* 0x000fea0003800000 */
.L_x_132:
[----:B------:R-:W-:Y:S01]  /*f3c0*/  IMAD.MOV.U32 R13, RZ, RZ, R8 ;  /* 0x000000ffff0d7224 */ /* 0x000fe200078e0008 */
[----:B------:R-:W-:Y:S01]  /*f3d0*/  MOV R12, RZ ;  /* 0x000000ff000c7202 */ /* 0x000fe20000000f00 */
[----:B------:R-:W-:Y:S01]  /*f3e0*/  IMAD.MOV.U32 R11, RZ, RZ, 0x181f ;  /* 0x0000181fff0b7424 */ /* 0x000fe200078e00ff */
[C---:B------:R-:W-:Y:S01]  /*f3f0*/  ISETP.GE.AND P2, PT, R23.reuse, 0x1, PT ;  /* 0x000000011700780c */ /* 0x040fe20003f46270 */
[----:B------:R-:W-:Y:S01]  /*f400*/  IMAD.MOV.U32 R15, RZ, RZ, -0x1 ;  /* 0xffffffffff0f7424 */ /* 0x000fe200078e00ff */
[----:B------:R-:W-:Y:S01]  /*f410*/  ISETP.GE.AND P3, PT, R23, 0x61, PT ;  /* 0x000000611700780c */ /* 0x000fe20003f66270 */
[----:B------:R-:W-:-:S12]  /*f420*/  IMAD.MOV.U32 R2, RZ, RZ, R14 ;  /* 0x000000ffff027224 */ /* 0x000fd800078e000e */
[----:B------:R-:W-:Y:S05]  /*f430*/  WARPSYNC.COLLECTIVE R15, `(.L_x_134) ;  /* 0x000000000f087348 */ /* 0x000fea0003c00000 */
[----:B------:R0:W1:Y:S02]  /*f440*/  SHFL.IDX P6, R14, R13, R12, R11 ;  /* 0x0000000c0d0e7389 */ /* 0x00006400000c000b */
[----:B01----:R-:W-:Y:S01]  /*f450*/  ENDCOLLECTIVE ;  /* 0x000000000000791b */ /* 0x003fe20003800000 */
.L_x_134:
[----:B------:R-:W-:Y:S02]  /*f460*/  IMAD.MOV.U32 R13, RZ, RZ, R7 ;  /* 0x000000ffff0d7224 */ /* 0x000fe400078e0007 */
[----:B------:R-:W-:Y:S02]  /*f470*/  IMAD.MOV.U32 R12, RZ, RZ, 0x1 ;  /* 0x00000001ff0c7424 */ /* 0x000fe400078e00ff */
[----:B------:R-:W-:-:S07]  /*f480*/  IMAD.MOV.U32 R3, RZ, RZ, R14 ;  /* 0x000000ffff037224 */ /* 0x000fce00078e000e */
[----:B------:R-:W-:Y:S05]  /*f490*/  WARPSYNC.COLLECTIVE R15, `(.L_x_135) ;  /* 0x000000000f087348 */ /* 0x000fea0003c00000 */
[----:B------:R0:W1:Y:S02]  /*f4a0*/  SHFL.IDX P6, R14, R13, R12, R11 ;  /* 0x0000000c0d0e7389 */ /* 0x00006400000c000b */
[----:B01----:R-:W-:Y:S01]  /*f4b0*/  ENDCOLLECTIVE ;  /* 0x000000000000791b */ /* 0x003fe20003800000 */
.L_x_135:
[----:B------:R-:W-:-:S05]  /*f4c0*/  @P2 IADD3 R3, P0, R22, R3, RZ ;  /* 0x0000000316032210 */ /* 0x000fca0007f1e0ff */
[----:B------:R-:W-:-:S05]  /*f4d0*/  @P2 IMAD.X R2, RZ, RZ, R2, P0 ;  /* 0x000000ffff022224 */ /* 0x000fca00000e0602 */
[----:B------:R-:W-:Y:S01]  /*f4e0*/  @P2 LOP3.LUT R3, R3, R2, RZ, 0x3c, !PT ;  /* 0x0000000203032212 */ /* 0x000fe200078e3cff */
[----:B------:R-:W-:-:S03]  /*f4f0*/  IMAD.MOV.U32 R13, RZ, RZ, R8 ;  /* 0x000000ffff0d7224 */ /* 0x000fc600078e0008 */
[----:B------:R-:W-:-:S04]  /*f500*/  @P2 LOP3.LUT R2, R3, R2, RZ, 0x3c, !PT ;  /* 0x0000000203022212 */ /* 0x000fc800078e3cff */
[----:B------:R-:W-:Y:S01]  /*f510*/  @P2 LOP3.LUT R3, R3, R2, RZ, 0x3c, !PT ;  /* 0x0000000203032212 */ /* 0x000fe200078e3cff */
[----:B------:R-:W-:-:S07]  /*f520*/  IMAD.MOV.U32 R21, RZ, RZ, R14 ;  /* 0x000000ffff157224 */ /* 0x000fce00078e000e */
[----:B------:R-:W-:Y:S05]  /*f530*/  WARPSYNC.COLLECTIVE R15, `(.L_x_136) ;  /* 0x000000000f087348 */ /* 0x000fea0003c00000 */
[----:B------:R0:W1:Y:S02]  /*f540*/  SHFL.IDX P6, R14, R13, R12, R11 ;  /* 0x0000000c0d0e7389 */ /* 0x00006400000c000b */
[----:B01----:R-:W-:Y:S01]  /*f550*/  ENDCOLLECTIVE ;  /* 0x000000000000791b */ /* 0x003fe20003800000 */
.L_x_136:
[----:B------:R-:W-:Y:S01]  /*f560*/  @!PT LDS RZ, [RZ] ;  /* 0x00000000fffff984 */ /* 0x000fe20000000800 */
[----:B------:R-:W-:Y:S01]  /*f570*/  @!PT LDS RZ, [RZ] ;  /* 0x00000000fffff984 */ /* 0x000fe20000000800 */
[----:B------:R-:W-:Y:S01]  /*f580*/  @!PT LDS RZ, [RZ] ;  /* 0x00000000fffff984 */ /* 0x000fe20000000800 */
[----:B------:R0:W-:Y:S01]  /*f590*/  @P2 LDGSTS.E.BYPASS.LTC128B.128 [R4+0x18400], desc[UR48][R2.64], !P1 ;  /* 0x1840000002042fae */ /* 0x0001e2000c901d70 */
[----:B------:R-:W-:Y:S01]  /*f5a0*/  ISETP.GE.AND P2, PT, R23, 0x11, PT ;  /* 0x000000111700780c */ /* 0x000fe20003f46270 */
[----:B------:R-:W-:Y:S01]  /*f5b0*/  IMAD.MOV.U32 R13, RZ, RZ, R7 ;  /* 0x000000ffff0d7224 */ /* 0x000fe200078e0007 */
[----:B------:R-:W-:-:S11]  /*f5c0*/  MOV R12, 0x2 ;  /* 0x00000002000c7802 */ /* 0x000fd60000000f00 */
[----:B0-----:R-:W-:-:S13]  /*f5d0*/  @P2 IADD3 R19, P0, R22, R14, RZ ;  /* 0x0000000e16132210 */ /* 0x001fda0007f1e0ff */
[----:B------:R-:W-:Y:S05]  /*f5e0*/  WARPSYNC.COLLECTIVE R15, `(.L_x_137) ;  /* 0x000000000f087348 */ /* 0x000fea0003c00000 */
[----:B------:R0:W1:Y:S02]  /*f5f0*/  SHFL.IDX P6, R14, R13, R12, R11 ;  /* 0x0000000c0d0e7389 */ /* 0x00006400000c000b */
[----:B01----:R-:W-:Y:S01]  /*f600*/  ENDCOLLECTIVE ;  /* 0x000000000000791b */ /* 0x003fe20003800000 */
.L_x_137:
[----:B------:R-:W-:Y:S02]  /*f610*/  @P2 IMAD.X R21, RZ, RZ, R21, P0 ;  /* 0x000000ffff152224 */ /* 0x000fe400000e0615 */
[----:B------:R-:W-:Y:S02]  /*f620*/  @P2 IMAD.MOV.U32 R2, RZ, RZ, R19 ;  /* 0x000000ffff022224 */ /* 0x000fe400078e0013 */
[----:B------:R-:W-:-:S05]  /*f630*/  @P2 IMAD.MOV.U32 R3, RZ, RZ, R21 ;  /* 0x000000ffff032224 */ /* 0x000fca00078e0015 */
[----:B------:R-:W-:Y:S01]  /*f640*/  @!PT LDS RZ, [RZ] ;  /* 0x00000000fffff984 */ /* 0x000fe20000000800 */
[----:B------:R-:W-:Y:S01]  /*f650*/  @!PT LDS RZ, [RZ] ;  /* 0x00000000fffff984 */ /* 0x000fe20000000800 */
[----:B------:R-:W-:Y:S01]  /*f660*/  @!PT LDS RZ, [RZ] ;  /* 0x00000000fffff984 */ /* 0x000fe20000000800 */
[----:B------:R0:W-:Y:S01]  /*f670*/  @P2 LDGSTS.E.BYPASS.LTC128B.128 [R4+0x18c00], desc[UR48][R2.64], !P1 ;  /* 0x18c0000002042fae */ /* 0x0001e2000c901d70 */
[----:B------:R-:W-:Y:S01]  /*f680*/  ISETP.GE.AND P2, PT, R23, 0x21, PT ;  /* 0x000000211700780c */ /* 0x000fe20003f46270 */
[----:B------:R-:W-:Y:S02]  /*f690*/  IMAD.MOV.U32 R13, RZ, RZ, R8 ;  /* 0x000000ffff0d7224 */ /* 0x000fe400078e0008 */
[----:B------:R-:W-:-:S10]  /*f6a0*/  IMAD.MOV.U32 R9, RZ, RZ, R14 ;  /* 0x000000ffff097224 */ /* 0x000fd400078e000e */
[----:B0-----:R-:W-:Y:S05]  /*f6b0*/  WARPSYNC.COLLECTIVE R15, `(.L_x_138) ;  /* 0x000000000f087348 */ /* 0x001fea0003c00000 */
[----:B------:R1:W2:Y:S02]  /*f6c0*/  SHFL.IDX P6, R14, R13, R12, R11 ;  /* 0x0000000c0d0e7389 */ /* 0x0002a400000c000b */
[----:B012---:R-:W-:Y:S01]  /*f6d0*/  ENDCOLLECTIVE ;  /* 0x000000000000791b */ /* 0x007fe20003800000 */
.L_x_138:
[----:B------:R-:W-:-:S05]  /*f6e0*/  @P2 IADD3 R12, P0, R22, R14, RZ ;  /* 0x0000000e160c2210 */ /* 0x000fca0007f1e0ff */
[----:B------:R-:W-:Y:S02]  /*f6f0*/  @P2 IMAD.X R13, RZ, RZ, R9, P0 ;  /* 0x000000ffff0d2224 */ /* 0x000fe400000e0609 */
[----:B------:R-:W-:Y:S02]  /*f700*/  @P2 IMAD.MOV.U32 R2, RZ, RZ, R12 ;  /* 0x000000ffff022224 */ /* 0x000fe400078e000c */
[----:B------:R-:W-:Y:S02]  /*f710*/  @P2 IMAD.MOV.U32 R3, RZ, RZ, R13 ;  /* 0x000000ffff032224 */ /* 0x000fe400078e000d */
[----:B------:R-:W-:Y:S02]  /*f720*/  IMAD.MOV.U32 R13, RZ, RZ, R7 ;  /* 0x000000ffff0d7224 */ /* 0x000fe400078e0007 */
[----:B------:R-:W-:Y:S01]  /*f730*/  IMAD.MOV.U32 R12, RZ, RZ, 0x3 ;  /* 0x00000003ff0c7424 */ /* 0x000fe200078e00ff */
[----:B------:R-:W-:Y:S01]  /*f740*/  @!PT LDS RZ, [RZ] ;  /* 0x00000000fffff984 */ /* 0x000fe20000000800 */
[----:B------:R-:W-:Y:S01]  /*f750*/  @!PT LDS RZ, [RZ] ;  /* 0x00000000fffff984 */ /* 0x000fe20000000800 */
[----:B------:R-:W-:Y:S01]  /*f760*/  @!PT LDS RZ, [RZ] ;  /* 0x00000000fffff984 */ /* 0x000fe20000000800 */
[----:B------:R0:W-:Y:S01]  /*f770*/  @P2 LDGSTS.E.BYPASS.LTC128B.128 [R4+0x19400], desc[UR48][R2.64], !P1 ;  /* 0x1940000002042fae */ /* 0x0001e2000c901d70 */
[----:B------:R-:W-:-:S13]  /*f780*/  ISETP.GE.AND P2, PT, R23, 0x31, PT ;  /* 0x000000311700780c */ /* 0x000fda0003f46270 */
[----:B0-----:R-:W-:Y:S05]  /*f790*/  WARPSYNC.COLLECTIVE R15, `(.L_x_139) ;  /* 0x000000000f087348 */ /* 0x001fea0003c00000 */
[----:B------:R1:W2:Y:S02]  /*f7a0*/  SHFL.IDX P6, R14, R13, R12, R11 ;  /* 0x0000000c0d0e7389 */ /* 0x0002a400000c000b */
[----:B012---:R-:W-:Y:S01]  /*f7b0*/  ENDCOLLECTIVE ;  /* 0x000000000000791b */ /* 0x007fe20003800000 */
.L_x_139:
[----:B------:R-:W-:Y:S02]  /*f7c0*/  IMAD.MOV.U32 R13, RZ, RZ, R8 ;  /* 0x000000ffff0d7224 */ /* 0x000fe400078e0008 */
[----:B------:R-:W-:-:S07]  /*f7d0*/  IMAD.MOV.U32 R17, RZ, RZ, R14 ;  /* 0x000000ffff117224 */ /* 0x000fce00078e000e */
[----:B------:R-:W-:Y:S05]  /*f7e0*/  WARPSYNC.COLLECTIVE R15, `(.L_x_140) ;  /* 0x000000000f087348 */ /* 0x000fea0003c00000 */
[----:B------:R0:W1:Y:S02]  /*f7f0*/  SHFL.IDX P6, R14, R13, R12, R11 ;  /* 0x0000000c0d0e7389 */ /* 0x00006400000c000b */
[----:B01----:R-:W-:Y:S01]  /*f800*/  ENDCOLLECTIVE ;  /* 0x000000000000791b */ /* 0x003fe20003800000 */
.L_x_140:
[----:B------:R-:W-:Y:S01]  /*f810*/  MOV R13, R7 ;  /* 0x00000007000d7202 */ /* 0x000fe20000000f00 */
[----:B------:R-:W-:Y:S01]  /*f820*/  IMAD.MOV.U32 R12, RZ, RZ, 0x4 ;  /* 0x00000004ff0c7424 */ /* 0x000fe200078e00ff */
[----:B------:R-:W-:-:S13]  /*f830*/  @P2 IADD3 R18, P0, R22, R14, RZ ;  /* 0x0000000e16122210 */ /* 0x000fda0007f1e0ff */
[----:B------:R-:W-:Y:S05]  /*f840*/  WARPSYNC.COLLECTIVE R15, `(.L_x_141) ;  /* 0x000000000f087348 */ /* 0x000fea0003c00000 */
[----:B------:R0:W1:Y:S02]  /*f850*/  SHFL.IDX P6, R14, R13, R12, R11 ;  /* 0x0000000c0d0e7389 */ /* 0x00006400000c000b */
[----:B01----:R-:W-:Y:S01]  /*f860*/  ENDCOLLECTIVE ;  /* 0x000000000000791b */ /* 0x003fe20003800000 */
.L_x_141:
        /* <DEDUP_REMOVED lines=9> */
[----:B0-----:R-:W-:-:S10]  /*f900*/  IMAD.MOV.U32 R2, RZ, RZ, R14 ;  /* 0x000000ffff027224 */ /* 0x001fd400078e000e */
[----:B------:R-:W-:Y:S05]  /*f910*/  WARPSYNC.COLLECTIVE R15, `(.L_x_142) ;  /* 0x000000000f087348 */ /* 0x000fea0003c00000 */
[----:B------:R0:W1:Y:S02]  /*f920*/  SHFL.IDX P6, R14, R13, R12, R11 ;  /* 0x0000000c0d0e7389 */ /* 0x00006400000c000b */
[----:B01----:R-:W-:Y:S01]  /*f930*/  ENDCOLLECTIVE ;  /* 0x000000000000791b */ /* 0x003fe20003800000 */
.L_x_142:
[----:B------:R-:W-:Y:S02]  /*f940*/  IMAD.MOV.U32 R13, RZ, RZ, R7 ;  /* 0x000000ffff0d7224 */ /* 0x000fe400078e0007 */
[----:B------:R-:W-:Y:S01]  /*f950*/  IMAD.MOV.U32 R12, RZ, RZ, 0x5 ;  /* 0x00000005ff0c7424 */ /* 0x000fe200078e00ff */
[----:B------:R-:W-:-:S05]  /*f960*/  @P2 IADD3 R14, P0, R22, R14, RZ ;  /* 0x0000000e160e2210 */ /* 0x000fca0007f1e0ff */
[----:B------:R-:W-:Y:S02]  /*f970*/  @P2 IMAD.X R15, RZ, RZ, R2, P0 ;  /* 0x000000ffff0f2224 */ /* 0x000fe400000e0602 */
[----:B------:R-:W-:Y:S02]  /*f980*/  @P2 IMAD.MOV.U32 R2, RZ, RZ, R14 ;  /* 0x000000ffff022224 */ /* 0x000fe400078e000e */
[----:B------:R-:W-:Y:S02]  /*f990*/  @P2 IMAD.MOV.U32 R3, RZ, RZ, R15 ;  /* 0x000000ffff032224 */ /* 0x000fe400078e000f */
[----:B------:R-:W-:-:S03]  /*f9a0*/  IMAD.MOV.U32 R15, RZ, RZ, -0x1 ;  /* 0xffffffffff0f7424 */ /* 0x000fc600078e00ff */
        /* <DEDUP_REMOVED lines=8> */
.L_x_143:
[----:B------:R-:W-:Y:S02]  /*fa30*/  IMAD.MOV.U32 R13, RZ, RZ, R8 ;  /* 0x000000ffff0d7224 */ /* 0x000fe400078e0008 */
[----:B------:R-:W-:-:S07]  /*fa40*/  IMAD.MOV.U32 R10, RZ, RZ, R14 ;  /* 0x000000ffff0a7224 */ /* 0x000fce00078e000e */
[----:B------:R-:W-:Y:S05]  /*fa50*/  WARPSYNC.COLLECTIVE R15, `(.L_x_144) ;  /* 0x000000000f087348 */ /* 0x000fea0003c00000 */
[----:B------:R0:W1:Y:S02]  /*fa60*/  SHFL.IDX P6, R14, R13, R12, R11 ;  /* 0x0000000c0d0e7389 */ /* 0x00006400000c000b */
[----:B01----:R-:W-:Y:S01]  /*fa70*/  ENDCOLLECTIVE ;  /* 0x000000000000791b */ /* 0x003fe20003800000 */
.L_x_144:
[----:B------:R-:W-:Y:S02]  /*fa80*/  IMAD.MOV.U32 R13, RZ, RZ, R7 ;  /* 0x000000ffff0d7224 */ /* 0x000fe400078e0007 */
[----:B------:R-:W-:Y:S02]  /*fa90*/  IMAD.MOV.U32 R12, RZ, RZ, 0x6 ;  /* 0x00000006ff0c7424 */ /* 0x000fe400078e00ff */
[----:B------:R-:W-:-:S05]  /*faa0*/  IMAD.MOV.U32 R11, RZ, RZ, R14 ;  /* 0x000000ffff0b7224 */ /* 0x000fca00078e000e */
[----:B------:R-:W-:-:S04]  /*fab0*/  @P2 IADD3 R11, P0, R22, R11, RZ ;  /* 0x0000000b160b2210 */ /* 0x000fc80007f1e0ff */
[----:B------:R-:W-:Y:S01]  /*fac0*/  @P2 IADD3.X R10, RZ, R10, RZ, P0, !PT ;  /* 0x0000000aff0a2210 */ /* 0x000fe200007fe4ff */
[----:B------:R-:W-:Y:S02]  /*fad0*/  @P2 IMAD.MOV.U32 R2, RZ, RZ, R11 ;  /* 0x000000ffff022224 */ /* 0x000fe400078e000b */
[----:B------:R-:W-:Y:S02]  /*fae0*/  IMAD.MOV.U32 R11, RZ, RZ, 0x181f ;  /* 0x0000181fff0b7424 */ /* 0x000fe400078e00ff */
[----:B------:R-:W-:-:S07]  /*faf0*/  @P2 IMAD.MOV.U32 R3, RZ, RZ, R10 ;  /* 0x000000ffff032224 */ /* 0x000fce00078e000a */
[----:B------:R-:W-:Y:S05]  /*fb00*/  WARPSYNC.COLLECTIVE R15, `(.L_x_145) ;  /* 0x000000000f087348 */ /* 0x000fea0003c00000 */
[----:B------:R0:W1:Y:S02]  /*fb10*/  SHFL.IDX P6, R14, R13, R12, R11 ;  /* 0x0000000c0d0e7389 */ /* 0x00006400000c000b */
[----:B01----:R-:W-:Y:S01]  /*fb20*/  ENDCOLLECTIVE ;  /* 0x000000000000791b */ /* 0x003fe20003800000 */
.L_x_145:
        /* <DEDUP_REMOVED lines=10> */
.L_x_146:
[----:B------:R-:W-:Y:S02]  /*fbd0*/  IMAD.MOV.U32 R13, RZ, RZ, R7 ;  /* 0x000000ffff0d7224 */ /* 0x000fe400078e0007 */
[----:B------:R-:W-:Y:S02]  /*fbe0*/  IMAD.MOV.U32 R12, RZ, RZ, 0x7 ;  /* 0x00000007ff0c7424 */ /* 0x000fe400078e00ff */
[----:B------:R-:W-:-:S07]  /*fbf0*/  IMAD.MOV.U32 R20, RZ, RZ, R14 ;  /* 0x000000ffff147224 */ /* 0x000fce00078e000e */
[----:B------:R-:W-:Y:S05]  /*fc00*/  WARPSYNC.COLLECTIVE R15, `(.L_x_147) ;  /* 0x000000000f087348 */ /* 0x000fea0003c00000 */
[----:B------:R0:W1:Y:S02]  /*fc10*/  SHFL.IDX P6, R14, R13, R12, R11 ;  /* 0x0000000c0d0e7389 */ /* 0x00006400000c000b */
[----:B01----:R-:W-:Y:S01]  /*fc20*/  ENDCOLLECTIVE ;  /* 0x000000000000791b */ /* 0x003fe20003800000 */
.L_x_147:
[----:B------:R-:W-:-:S05]  /*fc30*/  @P3 IADD3 R20, P0, R22, R20, RZ ;  /* 0x0000001416143210 */ /* 0x000fca0007f1e0ff */
[----:B------:R-:W-:Y:S02]  /*fc40*/  @P3 IMAD.X R9, RZ, RZ, R9, P0 ;  /* 0x000000ffff093224 */ /* 0x000fe400000e0609 */
[----:B------:R-:W-:Y:S02]  /*fc50*/  @P3 IMAD.MOV.U32 R2, RZ, RZ, R20 ;  /* 0x000000ffff023224 */ /* 0x000fe400078e0014 */
[----:B------:R-:W-:Y:S01]  /*fc60*/  @P3 IMAD.MOV.U32 R3, RZ, RZ, R9 ;  /* 0x000000ffff033224 */ /* 0x000fe200078e0009 */
[----:B------:R-:W-:-:S04]  /*fc70*/  MOV R13, R8 ;  /* 0x00000008000d7202 */ /* 0x000fc80000000f00 */
[----:B------:R-:W-:Y:S01]  /*fc80*/  @!PT LDS RZ, [RZ] ;  /* 0x00000000fffff984 */ /* 0x000fe20000000800 */
[----:B------:R-:W-:Y:S01]  /*fc90*/  @!PT LDS RZ, [RZ] ;  /* 0x00000000fffff984 */ /* 0x000fe20000000800 */
[----:B------:R-:W-:Y:S01]  /*fca0*/  @!PT LDS RZ, [RZ] ;  /* 0x00000000fffff984 */ /* 0x000fe20000000800 */
[----:B------:R0:W-:Y:S01]  /*fcb0*/  @P3 LDGSTS.E.BYPASS.LTC128B.128 [R4+0x1b400], desc[UR48][R2.64], !P1 ;  /* 0x1b40000002043fae */ /* 0x0001e2000c901d70 */
[----:B------:R-:W-:-:S07]  /*fcc0*/  IMAD.MOV.U32 R19, RZ, RZ, R14 ;  /* 0x000000ffff137224 */ /* 0x000fce00078e000e */
[----:B0-----:R-:W-:Y:S05]  /*fcd0*/  WARPSYNC.COLLECTIVE R15, `(.L_x_148) ;  /* 0x000000000f087348 */ /* 0x001fea0003c00000 */
[----:B------:R1:W2:Y:S02]  /*fce0*/  SHFL.IDX P6, R14, R13, R12, R11 ;  /* 0x0000000c0d0e7389 */ /* 0x0002a400000c000b */
[----:B012---:R-:W-:Y:S01]  /*fcf0*/  ENDCOLLECTIVE ;  /* 0x000000000000791b */ /* 0x007fe20003800000 */
.L_x_148:
[----:B------:R-:W-:Y:S02]  /*fd00*/  IMAD.MOV.U32 R13, RZ, RZ, R5 ;  /* 0x000000ffff0d7224 */ /* 0x000fe400078e0005 */
[----:B------:R-:W-:Y:S02]  /*fd10*/  IMAD.MOV.U32 R12, RZ, RZ, RZ ;  /* 0x000000ffff0c7224 */ /* 0x000fe400078e00ff */
[----:B------:R-:W-:-:S07]  /*fd20*/  IMAD.MOV.U32 R8, RZ, RZ, R14 ;  /* 0x000000ffff087224 */ /* 0x000fce00078e000e */
[----:B------:R-:W-:Y:S05]  /*fd30*/  WARPSYNC.COLLECTIVE R15, `(.L_x_149) ;  /* 0x000000000f087348 */ /* 0x000fea0003c00000 */
[----:B------:R0:W1:Y:S02]  /*fd40*/  SHFL.IDX P6, R14, R13, R12, R11 ;  /* 0x0000000c0d0e7389 */ /* 0x00006400000c000b */
[----:B01----:R-:W-:Y:S01]  /*fd50*/  ENDCOLLECTIVE ;  /* 0x000000000000791b */ /* 0x003fe20003800000 */
.L_x_149:
[----:B------:R-:W-:-:S05]  /*fd60*/  @P2 IADD3 R7, P0, R22, R8, RZ ;  /* 0x0000000816072210 */ /* 0x000fca0007f1e0ff */
[----:B------:R-:W-:Y:S02]  /*fd70*/  @P2 IMAD.X R19, RZ, RZ, R19, P0 ;  /* 0x000000ffff132224 */ /* 0x000fe400000e0613 */
[----:B------:R-:W-:Y:S02]  /*fd80*/  @P2 IMAD.MOV.U32 R2, RZ, RZ, R7 ;  /* 0x000000ffff022224 */ /* 0x000fe400078e0007 */
[----:B------:R-:W-:Y:S02]  /*fd90*/  @P2 IMAD.MOV.U32 R3, RZ, RZ, R19 ;  /* 0x000000ffff032224 */ /* 0x000fe400078e0013 */
[----:B------:R-:W-:-:S03]  /*fda0*/  IMAD.MOV.U32 R13, RZ, RZ, R6 ;  /* 0x000000ffff0d7224 */ /* 0x000fc600078e0006 */
[----:B------:R-:W-:Y:S01]  /*fdb0*/  @!PT LDS RZ, [RZ] ;  /* 0x00000000fffff984 */ /* 0x000fe20000000800 */
[----:B------:R-:W-:Y:S01]  /*fdc0*/  @!PT LDS RZ, [RZ] ;  /* 0x00000000fffff984 */ /* 0x000fe20000000800 */
[----:B------:R-:W-:Y:S01]  /*fdd0*/  @!PT LDS RZ, [RZ] ;  /* 0x00000000fffff984 */ /* 0x000fe20000000800 */
[----:B------:R0:W-:Y:S01]  /*fde0*/  @P2 LDGSTS.E.BYPASS.LTC128B.128 [R4+0x1bc00], desc[UR48][R2.64], !P1 ;  /* 0x1bc0000002042fae */ /* 0x0001e2000c901d70 */
[----:B------:R-:W-:Y:S01]  /*fdf0*/  ISETP.GE.AND P2, PT, R23, 0x81, PT ;  /* 0x000000811700780c */ /* 0x000fe20003f46270 */
[----:B0-----:R-:W-:-:S12]  /*fe00*/  IMAD.MOV.U32 R2, RZ, RZ, R14 ;  /* 0x000000ffff027224 */ /* 0x001fd800078e000e */
[----:B------:R-:W-:Y:S05]  /*fe10*/  WARPSYNC.COLLECTIVE R15, `(.L_x_150) ;  /* 0x000000000f087348 */ /* 0x000fea0003c00000 */
[----:B------:R0:W1:Y:S02]  /*fe20*/  SHFL.IDX P6, R14, R13, R12, R11 ;  /* 0x0000000c0d0e7389 */ /* 0x00006400000c000b */
[----:B01----:R-:W-:Y:S01]  /*fe30*/  ENDCOLLECTIVE ;  /* 0x000000000000791b */ /* 0x003fe20003800000 */
.L_x_150:
[----:B------:R-:W-:-:S05]  /*fe40*/  IMAD.MOV.U32 R12, RZ, RZ, R14 ;  /* 0x000000ffff0c7224 */ /* 0x000fca00078e000e */
[----:B------:R-:W-:-:S05]  /*fe50*/  @P2 IADD3 R12, P0, R22, R12, RZ ;  /* 0x0000000c160c2210 */ /* 0x000fca0007f1e0ff */
[----:B------:R-:W-:Y:S01]  /*fe60*/  @P2 IMAD.X R13, RZ, RZ, R2, P0 ;  /* 0x000000ffff0d2224 */ /* 0x000fe200000e0602 */
[----:B------:R-:W-:Y:S01]  /*fe70*/  @P2 MOV R2, R12 ;  /* 0x0000000c00022202 */ /* 0x000fe20000000f00 */
[----:B------:R-:W-:Y:S02]  /*fe80*/  IMAD.MOV.U32 R12, RZ, RZ, 0x1 ;  /* 0x00000001ff0c7424 */ /* 0x000fe400078e00ff */
[----:B------:R-:W-:Y:S02]  /*fe90*/  @P2 IMAD.MOV.U32 R3, RZ, RZ, R13 ;  /* 0x000000ffff032224 */ /* 0x000fe400078e000d */
[----:B------:R-:W-:-:S03]  /*fea0*/  IMAD.MOV.U32 R13, RZ, RZ, R5 ;  /* 0x000000ffff0d7224 */ /* 0x000fc600078e0005 */
[----:B------:R-:W-:Y:S01]  /*feb0*/  @!PT LDS RZ, [RZ] ;  /* 0x00000000fffff984 */ /* 0x000fe20000000800 */
[----:B------:R-:W-:Y:S01]  /*fec0*/  @!PT LDS RZ, [RZ] ;  /* 0x00000000fffff984 */ /* 0x000fe20000000800 */
[----:B------:R-:W-:Y:S01]  /*fed0*/  @!PT LDS RZ, [RZ] ;  /* 0x00000000fffff984 */ /* 0x000fe20000000800 */
[----:B------:R0:W-:Y:S04]  /*fee0*/  @P2 LDGSTS.E.BYPASS.LTC128B.128 [R4+0x1c400], desc[UR48][R2.64], !P1 ;  /* 0x1c40000002042fae */ /* 0x0001e8000c901d70 */
[----:B0-----:R-:W-:Y:S05]  /*fef0*/  WARPSYNC.COLLECTIVE R15, `(.L_x_151) ;  /* 0x000000000f087348 */ /* 0x001fea0003c00000 */
[----:B------:R1:W2:Y:S02]  /*ff00*/  SHFL.IDX P6, R14, R13, R12, R11 ;  /* 0x0000000c0d0e7389 */ /* 0x0002a400000c000b */
[----:B012---:R-:W-:Y:S01]  /*ff10*/  ENDCOLLECTIVE ;  /* 0x000000000000791b */ /* 0x007fe20003800000 */
.L_x_151:
[----:B------:R-:W-:Y:S02]  /*ff20*/  IMAD.MOV.U32 R13, RZ, RZ, R6 ;  /* 0x000000ffff0d7224 */ /* 0x000fe400078e0006 */
[----:B------:R-:W-:-:S07]  /*ff30*/  IMAD.MOV.U32 R5, RZ, RZ, R14 ;  /* 0x000000ffff057224 */ /* 0x000fce00078e000e */
[----:B------:R-:W-:Y:S05]  /*ff40*/  WARPSYNC.COLLECTIVE R15, `(.L_x_152) ;  /* 0x000000000f087348 */ /* 0x000fea0003c00000 */
[----:B------:R0:W1:Y:S02]  /*ff50*/  SHFL.IDX P6, R14, R13, R12, R11 ;  /* 0x0000000c0d0e7389 */ /* 0x00006400000c000b */
[----:B01----:R-:W-:Y:S01]  /*ff60*/  ENDCOLLECTIVE ;  /* 0x000000000000791b */ /* 0x003fe20003800000 */
.L_x_152:
[----:B------:R-:W-:Y:S05]  /*ff70*/  BRA `(.L_x_153) ;  /* 0xffffffb400847947 */ /* 0x000fea000383ffff */
.L_x_60:
[----:B------:R-:W-:Y:S02]  /*ff80*/  IMAD.MOV.U32 R13, RZ, RZ, R4 ;  /* 0x000000ffff0d7224 */ /* 0x000fe400078e0004 */
[----:B------:R-:W-:Y:S02]  /*ff90*/  IMAD.MOV.U32 R12, RZ, RZ, RZ ;  /* 0x000000ffff0c7224 */ /* 0x000fe400078e00ff */
[----:B------:R-:W-:Y:S02]  /*ffa0*/  IMAD.MOV.U32 R11, RZ, RZ, 0x181f ;  /* 0x0000181fff0b7424 */ /* 0x000fe400078e00ff */
[----:B------:R-:W-:Y:S02]  /*ffb0*/  IMAD.MOV.U32 R15, RZ, RZ, -0x1 ;  /* 0xffffffffff0f7424 */ /* 0x000fe400078e00ff */
[----:B------:R-:W-:-:S07]  /*ffc0*/  IMAD.IADD R5, R17, 0x1, R5 ;  /* 0x0000000111057824 */ /* 0x000fce00078e0205 */
[----:B-----5:R-:W-:Y:S05]  /*ffd0*/  WARPSYNC.COLLECTIVE R15, `(.L_x_154) ;  /* 0x000000000f087348 */ /* 0x020fea0003c00000 */
[----:B------:R0:W1:Y:S02]  /*ffe0*/  SHFL.IDX P6, R14, R13, R12, R11 ;  /* 0x0000000c0d0e7389 */ /* 0x00006400000c000b */
[----:B01---5:R-:W-:Y:S01]  /*fff0*/  ENDCOLLECTIVE ;  /* 0x000000000000791b */ /* 0x023fe20003800000 */
.L_x_154:
[C---:B------:R-:W-:Y:S01]  /*10000*/  VIADD R6, R5.reuse, 0x10 ;  /* 0x0000001005067836 */ /* 0x040fe20000000000 */
[----:B------:R-:W-:Y:S01]  /*10010*/  ISETP.GE.AND P1, PT, R5, UR41, PT ;  /* 0x0000002905007c0c */ /* 0x000fe2000bf26270 */
[----:B------:R-:W-:Y:S02]  /*10020*/  IMAD.MOV.U32 R13, RZ, RZ, R0 ;  /* 0x000000ffff0d7224 */ /* 0x000fe400078e0000 */
[----:B------:R-:W-:-:S10]  /*10030*/  IMAD.MOV.U32 R2, RZ, RZ, R14 ;  /* 0x000000ffff027224 */ /* 0x000fd400078e000e */
[----:B------:R-:W-:Y:S05]  /*10040*/  WARPSYNC.COLLECTIVE R15, `(.L_x_155) ;  /* 0x000000000f087348 */ /* 0x000fea0003c00000 */
[----:B------:R0:W1:Y:S02]  /*10050*/  SHFL.IDX P6, R14, R13, R12, R11 ;  /* 0x0000000c0d0e7389 */ /* 0x00006400000c000b */
[----:B01----:R-:W-:Y:S01]  /*10060*/  ENDCOLLECTIVE ;  /* 0x000000000000791b */ /* 0x003fe20003800000 */
.L_x_155:
[----:B------:R-:W-:Y:S02]  /*10070*/  IMAD.MOV.U32 R13, RZ, RZ, R4 ;  /* 0x000000ffff0d7224 */ /* 0x000fe400078e0004 */
[----:B------:R-:W-:Y:S01]  /*10080*/  IMAD.MOV.U32 R12, RZ, RZ, 0x1 ;  /* 0x00000001ff0c7424 */ /* 0x000fe200078e00ff */
[----:B------:R-:W-:-:S04]  /*10090*/  @!P1 IADD3 R14, P0, R10, R14, RZ ;  /* 0x0000000e0a0e9210 */ /* 0x000fc80007f1e0ff */
[----:B------:R-:W-:Y:S01]  /*100a0*/  @!P1 IADD3.X R3, RZ, R2, RZ, P0, !PT ;  /* 0x00000002ff039210 */ /* 0x000fe200007fe4ff */
[----:B------:R-:W-:-:S08]  /*100b0*/  @!P1 IMAD.MOV.U32 R2, RZ, RZ, R14 ;  /* 0x000000ffff029224 */ /* 0x000fd000078e000e */
[----:B------:R-:W-:Y:S05]  /*100c0*/  WARPSYNC.COLLECTIVE R15, `(.L_x_156) ;  /* 0x000000000f087348 */ /* 0x000fea0003c00000 */
[----:B------:R0:W1:Y:S02]  /*100d0*/  SHFL.IDX P6, R14, R13, R12, R11 ;  /* 0x0000000c0d0e7389 */ /* 0x00006400000c000b */
[----:B01----:R-:W-:Y:S01]  /*100e0*/  ENDCOLLECTIVE ;  /* 0x000000000000791b */ /* 0x003fe20003800000 */
.L_x_156:
[----:B------:R-:W-:Y:S01]  /*100f0*/  @!PT LDS RZ, [RZ] ;  /* 0x00000000fffff984 */ /* 0x000fe20000000800 */
[----:B------:R-:W-:Y:S01]  /*10100*/  @!PT LDS RZ, [RZ] ;  /* 0x00000000fffff984 */ /* 0x000fe20000000800 */
[----:B------:R-:W-:Y:S01]  /*10110*/  @!PT LDS RZ, [RZ] ;  /* 0x00000000fffff984 */ /* 0x000fe20000000800 */
[----:B------:R0:W-:Y:S01]  /*10120*/  @!P1 LDGSTS.E.BYPASS.LTC128B.128 [R8+0x14400], desc[UR48][R2.64], !P5 ;  /* 0x1440000002089fae */ /* 0x0001e2000e901d70 */
[----:B------:R-:W-:Y:S01]  /*10130*/  ISETP.GE.AND P1, PT, R6, UR41, PT ;  /* 0x0000002906007c0c */ /* 0x000fe2000bf26270 */
[----:B------:R-:W-:Y:S02]  /*10140*/  IMAD.MOV.U32 R13, RZ, RZ, R0 ;  /* 0x000000ffff0d7224 */ /* 0x000fe400078e0000 */
[----:B------:R-:W-:-:S10]  /*10150*/  IMAD.MOV.U32 R6, RZ, RZ, R14 ;  /* 0x000000ffff067224 */ /* 0x000fd400078e000e */
[----:B0-----:R-:W-:Y:S05]  /*10160*/  WARPSYNC.COLLECTIVE R15, `(.L_x_157) ;  /* 0x000000000f087348 */ /* 0x001fea0003c00000 */
[----:B------:R1:W2:Y:S02]  /*10170*/  SHFL.IDX P6, R14, R13, R12, R11 ;  /* 0x0000000c0d0e7389 */ /* 0x0002a400000c000b */
[----:B012---:R-:W-:Y:S01]  /*10180*/  ENDCOLLECTIVE ;  /* 0x000000000000791b */ /* 0x007fe20003800000 */
.L_x_157:
[----:B------:R-:W-:Y:S02]  /*10190*/  IMAD.MOV.U32 R13, RZ, RZ, R4 ;  /* 0x000000ffff0d7224 */ /* 0x000fe400078e0004 */
[----:B------:R-:W-:Y:S01]  /*101a0*/  IMAD.MOV.U32 R12, RZ, RZ, 0x2 ;  /* 0x00000002ff0c7424 */ /* 0x000fe200078e00ff */
[----:B------:R-:W-:-:S13]  /*101b0*/  @!P1 IADD3 R2, P0, R10, R14, RZ ;  /* 0x0000000e0a029210 */ /* 0x000fda0007f1e0ff */
[----:B------:R-:W-:Y:S05]  /*101c0*/  WARPSYNC.COLLECTIVE R15, `(.L_x_158) ;  /* 0x000000000f087348 */ /* 0x000fea0003c00000 */
[----:B------:R0:W1:Y:S02]  /*101d0*/  SHFL.IDX P6, R14, R13, R12, R11 ;  /* 0x0000000c0d0e7389 */ /* 0x00006400000c000b */
[----:B01----:R-:W-:Y:S01]  /*101e0*/  ENDCOLLECTIVE ;  /* 0x000000000000791b */ /* 0x003fe20003800000 */
.L_x_158:
[----:B------:R-:W-:Y:S02]  /*101f0*/  @!P1 IMAD.X R3, RZ, RZ, R6, P0 ;  /* 0x000000ffff039224 */ /* 0x000fe400000e0606 */
[----:B------:R-:W-:-:S03]  /*10200*/  VIADD R6, R5, 0x20 ;  /* 0x0000002005067836 */ /* 0x000fc60000000000 */
[----:B------:R-:W-:Y:S01]  /*10210*/  @!PT LDS RZ, [RZ] ;  /* 0x00000000fffff984 */ /* 0x000fe20000000800 */
[----:B------:R-:W-:Y:S01]  /*10220*/  @!PT LDS RZ, [RZ] ;  /* 0x00000000fffff984 */ /* 0x000fe20000000800 */
[----:B------:R-:W-:Y:S01]  /*10230*/  @!PT LDS RZ, [RZ] ;  /* 0x00000000fffff984 */ /* 0x000fe20000000800 */
[----:B------:R0:W-:Y:S02]  /*10240*/  @!P1 LDGSTS.E.BYPASS.LTC128B.128 [R8+0x14c00], desc[UR48][R2.64], !P5 ;  /* 0x14c0000002089fae */ /* 0x0001e4000e901d70 */
[----:B------:R-:W-:Y:S01]  /*10250*/  ISETP.GE.AND P1, PT, R6, UR41, PT ;  /* 0x0000002906007c0c */ /* 0x000fe2000bf26270 */
[----:B------:R-:W-:Y:S02]  /*10260*/  IMAD.MOV.U32 R13, RZ, RZ, R0 ;  /* 0x000000ffff0d7224 */ /* 0x000fe400078e0000 */
[----:B------:R-:W-:-:S10]  /*10270*/  IMAD.MOV.U32 R6, RZ, RZ, R14 ;  /* 0x000000ffff067224 */ /* 0x000fd400078e000e */
[----:B0-----:R-:W-:Y:S05]  /*10280*/  WARPSYNC.COLLECTIVE R15, `(.L_x_159) ;  /* 0x000000000f087348 */ /* 0x001fea0003c00000 */
[----:B------:R1:W2:Y:S02]  /*10290*/  SHFL.IDX P6, R14, R13, R12, R11 ;  /* 0x0000000c0d0e7389 */ /* 0x0002a400000c000b */
[----:B012---:R-:W-:Y:S01]  /*102a0*/  ENDCOLLECTIVE ;  /* 0x000000000000791b */ /* 0x007fe20003800000 */
.L_x_159:
[----:B------:R-:W-:Y:S02]  /*102b0*/  IMAD.MOV.U32 R13, RZ, RZ, R4 ;  /* 0x000000ffff0d7224 */ /* 0x000fe400078e0004 */
[----:B------:R-:W-:Y:S01]  /*102c0*/  IMAD.MOV.U32 R12, RZ, RZ, 0x3 ;  /* 0x00000003ff0c7424 */ /* 0x000fe200078e00ff */
[----:B------:R-:W-:-:S13]  /*102d0*/  @!P1 IADD3 R2, P0, R10, R14, RZ ;  /* 0x0000000e0a029210 */ /* 0x000fda0007f1e0ff */
[----:B------:R-:W-:Y:S05]  /*102e0*/  WARPSYNC.COLLECTIVE R15, `(.L_x_160) ;  /* 0x000000000f087348 */ /* 0x000fea0003c00000 */
[----:B------:R0:W1:Y:S02]  /*102f0*/  SHFL.IDX P6, R14, R13, R12, R11 ;  /* 0x0000000c0d0e7389 */ /* 0x00006400000c000b */
[----:B01----:R-:W-:Y:S01]  /*10300*/  ENDCOLLECTIVE ;  /* 0x000000000000791b */ /* 0x003fe20003800000 */
.L_x_160:
[----:B------:R-:W-:Y:S01]  /*10310*/  @!P1 IADD3.X R3, RZ, R6, RZ, P0, !PT ;  /* 0x00000006ff039210 */ /* 0x000fe200007fe4ff */
[----:B------:R-:W-:-:S04]  /*10320*/  VIADD R6, R5, 0x30 ;  /* 0x0000003005067836 */ /* 0x000fc80000000000 */
        /* <DEDUP_REMOVED lines=10> */
.L_x_161:
[----:B------:R-:W-:Y:S02]  /*103d0*/  IMAD.MOV.U32 R13, RZ, RZ, R4 ;  /* 0x000000ffff0d7224 */ /* 0x000fe400078e0004 */
[----:B------:R-:W-:Y:S01]  /*103e0*/  IMAD.MOV.U32 R12, RZ, RZ, 0x4 ;  /* 0x00000004ff0c7424 */ /* 0x000fe200078e00ff */
[----:B------:R-:W-:-:S13]  /*103f0*/  @!P1 IADD3 R2, P0, R10, R14, RZ ;  /* 0x0000000e0a029210 */ /* 0x000fda0007f1e0ff */
[----:B------:R-:W-:Y:S05]  /*10400*/  WARPSYNC.COLLECTIVE R15, `(.L_x_162) ;  /* 0x000000000f087348 */ /* 0x000fea0003c00000 */
[----:B------:R0:W1:Y:S02]  /*10410*/  SHFL.IDX P6, R14, R13, R12, R11 ;  /* 0x0000000c0d0e7389 */ /* 0x00006400000c000b */
[----:B01----:R-:W-:Y:S01]  /*10420*/  ENDCOLLECTIVE ;  /* 0x000000000000791b */ /* 0x003fe20003800000 */
.L_x_162:
        /* <DEDUP_REMOVED lines=12> */
.L_x_163:
[----:B------:R-:W-:Y:S02]  /*104f0*/  IMAD.MOV.U32 R13, RZ, RZ, R4 ;  /* 0x000000ffff0d7224 */ /* 0x000fe400078e0004 */
[----:B------:R-:W-:Y:S01]  /*10500*/  IMAD.MOV.U32 R12, RZ, RZ, 0x5 ;  /* 0x00000005ff0c7424 */ /* 0x000fe200078e00ff */
[----:B------:R-:W-:-:S13]  /*10510*/  @!P1 IADD3 R2, P0, R10, R14, RZ ;  /* 0x0000000e0a029210 */ /* 0x000fda0007f1e0ff */
[----:B------:R-:W-:Y:S05]  /*10520*/  WARPSYNC.COLLECTIVE R15, `(.L_x_164) ;  /* 0x000000000f087348 */ /* 0x000fea0003c00000 */
[----:B------:R0:W1:Y:S02]  /*10530*/  SHFL.IDX P6, R14, R13, R12, R11 ;  /* 0x0000000c0d0e7389 */ /* 0x00006400000c000b */
[----:B01----:R-:W-:Y:S01]  /*10540*/  ENDCOLLECTIVE ;  /* 0x000000000000791b */ /* 0x003fe20003800000 */
.L_x_164:
[----:B------:R-:W-:Y:S01]  /*10550*/  @!P1 IMAD.X R3, RZ, RZ, R6, P0 ;  /* 0x000000ffff039224 */ /* 0x000fe200000e0606 */
[----:B------:R-:W-:-:S04]  /*10560*/  IADD3 R6, R5, 0x50, RZ ;  /* 0x0000005005067810 */ /* 0x000fc80007ffe0ff */
        /* <DEDUP_REMOVED lines=10> */
.L_x_165:
[----:B------:R-:W-:Y:S02]  /*10610*/  IMAD.MOV.U32 R13, RZ, RZ, R4 ;  /* 0x000000ffff0d7224 */ /* 0x000fe400078e0004 */
[----:B------:R-:W-:Y:S01]  /*10620*/  IMAD.MOV.U32 R12, RZ, RZ, 0x6 ;  /* 0x00000006ff0c7424 */ /* 0x000fe200078e00ff */
[----:B------:R-:W-:-:S13]  /*10630*/  @!P1 IADD3 R2, P0, R10, R14, RZ ;  /* 0x0000000e0a029210 */ /* 0x000fda0007f1e0ff */
[----:B------:R-:W-:Y:S05]  /*10640*/  WARPSYNC.COLLECTIVE R15, `(.L_x_166) ;  /* 0x000000000f087348 */ /* 0x000fea0003c00000 */
[----:B------:R0:W1:Y:S02]  /*10650*/  SHFL.IDX P6, R14, R13, R12, R11 ;  /* 0x0000000c0d0e7389 */ /* 0x00006400000c000b */
[----:B01----:R-:W-:Y:S01]  /*10660*/  ENDCOLLECTIVE ;  /* 0x000000000000791b */ /* 0x003fe20003800000 */
.L_x_166:
        /* <DEDUP_REMOVED lines=12> */
.L_x_167:
[----:B------:R-:W-:Y:S01]  /*10730*/  IMAD.MOV.U32 R13, RZ, RZ, R4 ;  /* 0x000000ffff0d7224 */ /* 0x000fe200078e0004 */
[----:B------:R-:W-:Y:S02]  /*10740*/  MOV R12, 0x7 ;  /* 0x00000007000c7802 */ /* 0x000fe40000000f00 */
[----:B------:R-:W-:-:S13]  /*10750*/  @!P1 IADD3 R2, P0, R10, R14, RZ ;  /* 0x0000000e0a029210 */ /* 0x000fda0007f1e0ff */
[----:B------:R-:W-:Y:S05]  /*10760*/  WARPSYNC.COLLECTIVE R15, `(.L_x_168) ;  /* 0x000000000f087348 */ /* 0x000fea0003c00000 */
[----:B------:R0:W1:Y:S02]  /*10770*/  SHFL.IDX P6, R14, R13, R12, R11 ;  /* 0x0000000c0d0e7389 */ /* 0x00006400000c000b */
[----:B01----:R-:W-:Y:S01]  /*10780*/  ENDCOLLECTIVE ;  /* 0x000000000000791b */ /* 0x003fe20003800000 */
.L_x_168:
[----:B------:R-:W-:-:S05]  /*10790*/  @!P1 IMAD.X R3, RZ, RZ, R6, P0 ;  /* 0x000000ffff039224 */ /* 0x000fca00000e0606 */
[----:B------:R-:W-:Y:S01]  /*107a0*/  @!PT LDS RZ, [RZ] ;  /* 0x00000000fffff984 */ /* 0x000fe20000000800 */
[----:B------:R-:W-:Y:S01]  /*107b0*/  @!PT LDS RZ, [RZ] ;  /* 0x00000000fffff984 */ /* 0x000fe20000000800 */
[----:B------:R-:W-:Y:S01]  /*107c0*/  @!PT LDS RZ, [RZ] ;  /* 0x00000000fffff984 */ /* 0x000fe20000000800 */
[----:B------:R0:W-:Y:S01]  /*107d0*/  @!P1 LDGSTS.E.BYPASS.LTC128B.128 [R8+0x17400], desc[UR48][R2.64], !P5 ;  /* 0x1740000002089fae */ /* 0x0001e2000e901d70 */
[----:B------:R-:W-:Y:S02]  /*107e0*/  IMAD.MOV.U32 R13, RZ, RZ, R0 ;  /* 0x000000ffff0d7224 */ /* 0x000fe400078e0000 */
[----:B------:R-:W-:-:S07]  /*107f0*/  IMAD.MOV.U32 R6, RZ, RZ, R14 ;  /* 0x000000ffff067224 */ /* 0x000fce00078e000e */
[----:B0-----:R-:W-:Y:S05]  /*10800*/  WARPSYNC.COLLECTIVE R15, `(.L_x_169) ;  /* 0x000000000f087348 */ /* 0x001fea0003c00000 */
[----:B------:R1:W2:Y:S02]  /*10810*/  SHFL.IDX P6, R14, R13, R12, R11 ;  /* 0x0000000c0d0e7389 */ /* 0x0002a400000c000b */
[----:B012---:R-:W-:Y:S01]  /*10820*/  ENDCOLLECTIVE ;  /* 0x000000000000791b */ /* 0x007fe20003800000 */
.L_x_169:
[----:B------:R-:W-:Y:S05]  /*10830*/  BRA `(.L_x_170) ;  /* 0xffffffb400b87947 */ /* 0x000fea000383ffff */
.L_x_61:
[----:B0-----:R-:W-:-:S04]  /*10840*/  IMAD.U32 R3, RZ, RZ, UR42 ;  /* 0x0000002aff037e24 */ /* 0x001fc8000f8e00ff */
[----:B------:R0:W1:Y:S03]  /*10850*/  SYNCS.PHASECHK.TRANS64.TRYWAIT P0, [R3+URZ+0x22820], R0 ;  /* 0x02282000030075a7 */ /* 0x000066000800017f */
[----:B-1----:R-:W-:Y:S05]  /*10860*/  @!P0 NANOSLEEP.SYNCS 0x989680 ;  /* 0x009896800000895d */ /* 0x002fea0003900000 */
[----:B------:R-:W1:Y:S02]  /*10870*/  @!P0 SYNCS.PHASECHK.TRANS64 P0, [R3+URZ+0x22820], R0 ;  /* 0x02282000030085a7 */ /* 0x000e64000800007f */
[----:B-1----:R-:W-:Y:S05]  /*10880*/  @!P0 BRA `(.L_x_61) ;  /* 0xfffffffc00ec8947 */ /* 0x002fea000383ffff */
[----:B------:R-:W-:Y:S05]  /*10890*/  BRA `(.L_x_171) ;  /* 0xffffffb400ec7947 */ /* 0x000fea000383ffff */
.L_x_65:
[----:B0-----:R0:W1:Y:S02]  /*108a0*/  SYNCS.PHASECHK.TRANS64.TRYWAIT P0, [R0+URZ+0x22880], R35 ;  /* 0x02288023000075a7 */ /* 0x001064000800017f */
[----:B-1----:R-:W-:Y:S05]  /*108b0*/  @!P0 NANOSLEEP.SYNCS 0x989680 ;  /* 0x009896800000895d */ /* 0x002fea0003900000 */
[----:B------:R-:W1:Y:S02]  /*108c0*/  @!P0 SYNCS.PHASECHK.TRANS64 P0, [R0+URZ+0x22880], R35 ;  /* 0x02288023000085a7 */ /* 0x000e64000800007f */
[----:B-1----:R-:W-:Y:S05]  /*108d0*/  @!P0 BRA `(.L_x_65) ;  /* 0xfffffffc00f08947 */ /* 0x002fea000383ffff */
[----:B------:R-:W-:Y:S05]  /*108e0*/  BRA `(.L_x_172) ;  /* 0xffffffbc00147947 */ /* 0x000fea000383ffff */
.L_x_66:
        /* <DEDUP_REMOVED lines=8> */
.L_x_174:
[----:B------:R-:W-:Y:S05]  /*10970*/  BSYNC B0 ;  /* 0x0000000000007941 */ /* 0x000fea0003800000 */
.L_x_173:
[----:B------:R-:W0:Y:S01]  /*10980*/  S2R R20, SR_TID.X ;  /* 0x0000000000147919 */ /* 0x000e220000002100 */
[----:B------:R-:W-:Y:S01]  /*10990*/  IMAD.MOV.U32 R13, RZ, RZ, R9 ;  /* 0x000000ffff0d7224 */ /* 0x000fe200078e0009 */
[----:B------:R-:W-:Y:S01]  /*109a0*/  MOV R15, 0xffffffff ;  /* 0xffffffff000f7802 */ /* 0x000fe20000000f00 */
[----:B------:R-:W-:Y:S02]  /*109b0*/  IMAD.MOV.U32 R12, RZ, RZ, RZ ;  /* 0x000000ffff0c7224 */ /* 0x000fe400078e00ff */
[----:B------:R-:W-:Y:S02]  /*109c0*/  IMAD.MOV.U32 R11, RZ, RZ, 0x181f ;  /* 0x0000181fff0b7424 */ /* 0x000fe400078e00ff */
[----:B------:R-:W-:-:S07]  /*109d0*/  IMAD.MOV.U32 R4, RZ, RZ, R14 ;  /* 0x000000ffff047224 */ /* 0x000fce00078e000e */
[----:B0-----:R-:W-:Y:S05]  /*109e0*/  WARPSYNC.COLLECTIVE R15, `(.L_x_175) ;  /* 0x000000000f087348 */ /* 0x001fea0003c00000 */
[----:B------:R1:W2:Y:S02]  /*109f0*/  SHFL.IDX P6, R14, R13, R12, R11 ;  /* 0x0000000c0d0e7389 */ /* 0x0002a400000c000b */
[----:B012---:R-:W-:Y:S01]  /*10a00*/  ENDCOLLECTIVE ;  /* 0x000000000000791b */ /* 0x007fe20003800000 */
.L_x_175:
[----:B------:R-:W-:Y:S02]  /*10a10*/  IMAD.MOV.U32 R13, RZ, RZ, R10 ;  /* 0x000000ffff0d7224 */ /* 0x000fe400078e000a */
[----:B------:R-:W-:Y:S02]  /*10a20*/  IMAD.MOV.U32 R12, RZ, RZ, 0x1 ;  /* 0x00000001ff0c7424 */ /* 0x000fe400078e00ff */
[----:B------:R-:W-:-:S05]  /*10a30*/  IMAD.SHL.U32 R23, R20, 0x10, RZ ;  /* 0x0000001014177824 */ /* 0x000fca00078e00ff */
[----:B------:R-:W-:-:S04]  /*10a40*/  LOP3.LUT R23, R23, 0x70, RZ, 0xc0, !PT ;  /* 0x0000007017177812 */ /* 0x000fc800078ec0ff */
[----:B------:R-:W-:-:S13]  /*10a50*/  IADD3 R2, P0, R23, R14, RZ ;  /* 0x0000000e17027210 */ /* 0x000fda0007f1e0ff */
[----:B------:R-:W-:Y:S05]  /*10a60*/  WARPSYNC.COLLECTIVE R15, `(.L_x_176) ;  /* 0x000000000f087348 */ /* 0x000fea0003c00000 */
[----:B------:R0:W1:Y:S02]  /*10a70*/  SHFL.IDX P6, R14, R13, R12, R11 ;  /* 0x0000000c0d0e7389 */ /* 0x00006400000c000b */
[----:B01----:R-:W-:Y:S01]  /*10a80*/  ENDCOLLECTIVE ;  /* 0x000000000000791b */ /* 0x003fe20003800000 */
.L_x_176:
[----:B------:R-:W-:Y:S02]  /*10a90*/  IMAD.X R3, RZ, RZ, R4, P0 ;  /* 0x000000ffff037224 */ /* 0x000fe400000e0604 */
[----:B------:R-:W-:-:S05]  /*10aa0*/  VIADD R4, R31, UR42 ;  /* 0x0000002a1f047c36 */ /* 0x000fca0008000000 */
[----:B------:R-:W-:Y:S01]  /*10ab0*/  @!PT LDS RZ, [RZ] ;  /* 0x00000000fffff984 */ /* 0x000fe20000000800 */
[----:B------:R-:W-:Y:S01]  /*10ac0*/  @!PT LDS RZ, [RZ] ;  /* 0x00000000fffff984 */ /* 0x000fe20000000800 */
[----:B------:R-:W-:Y:S01]  /*10ad0*/  @!PT LDS RZ, [RZ] ;  /* 0x00000000fffff984 */ /* 0x000fe20000000800 */
[----:B------:R0:W-:Y:S01]  /*10ae0*/  LDGSTS.E.BYPASS.LTC128B.128 [R4+0xa400], desc[UR48][R2.64], !P2 ;  /* 0x0a40000002047fae */ /* 0x0001e2000d101d70 */
[----:B------:R-:W-:Y:S02]  /*10af0*/  IMAD.MOV.U32 R13, RZ, RZ, R9 ;  /* 0x000000ffff0d7224 */ /* 0x000fe400078e0009 */
[----:B0-----:R-:W-:-:S07]  /*10b00*/  IMAD.MOV.U32 R3, RZ, RZ, R14 ;  /* 0x000000ffff037224 */ /* 0x001fce00078e000e */
[----:B------:R-:W-:Y:S05]  /*10b10*/  WARPSYNC.COLLECTIVE R15, `(.L_x_177) ;  /* 0x000000000f087348 */ /* 0x000fea0003c00000 */
[----:B------:R0:W1:Y:S02]  /*10b20*/  SHFL.IDX P6, R14, R13, R12, R11 ;  /* 0x0000000c0d0e7389 */ /* 0x00006400000c000b */
[----:B01----:R-:W-:Y:S01]  /*10b30*/  ENDCOLLECTIVE ;  /* 0x000000000000791b */ /* 0x003fe20003800000 */
.L_x_177:
[----:B------:R-:W-:Y:S02]  /*10b40*/  IMAD.MOV.U32 R13, RZ, RZ, R10 ;  /* 0x000000ffff0d7224 */ /* 0x000fe400078e000a */
[----:B------:R-:W-:Y:S02]  /*10b50*/  IMAD.MOV.U32 R12, RZ, RZ, 0x2 ;  /* 0x00000002ff0c7424 */ /* 0x000fe400078e00ff */
[----:B------:R-:W-:-:S07]  /*10b60*/  IMAD.MOV.U32 R2, RZ, RZ, R14 ;  /* 0x000000ffff027224 */ /* 0x000fce00078e000e */
[----:B------:R-:W-:Y:S05]  /*10b70*/  WARPSYNC.COLLECTIVE R15, `(.L_x_178) ;  /* 0x000000000f087348 */ /* 0x000fea0003c00000 */
[----:B------:R0:W1:Y:S02]  /*10b80*/  SHFL.IDX P6, R14, R13, R12, R11 ;  /* 0x0000000c0d0e7389 */ /* 0x00006400000c000b */
[----:B01----:R-:W-:Y:S01]  /*10b90*/  ENDCOLLECTIVE ;  /* 0x000000000000791b */ /* 0x003fe20003800000 */
.L_x_178:
[----:B------:R-:W-:-:S05]  /*10ba0*/  IADD3 R2, P0, R23, R2, RZ ;  /* 0x0000000217027210 */ /* 0x000fca0007f1e0ff */
[----:B------:R-:W-:-:S05]  /*10bb0*/  IMAD.X R3, RZ, RZ, R3, P0 ;  /* 0x000000ffff037224 */ /* 0x000fca00000e0603 */
        /* <DEDUP_REMOVED lines=9> */
.L_x_179:
[----:B------:R-:W-:Y:S02]  /*10c50*/  IMAD.MOV.U32 R13, RZ, RZ, R10 ;  /* 0x000000ffff0d7224 */ /* 0x000fe400078e000a */
[----:B------:R-:W-:Y:S01]  /*10c60*/  IMAD.MOV.U32 R12, RZ, RZ, 0x3 ;  /* 0x00000003ff0c7424 */ /* 0x000fe200078e00ff */
[----:B------:R-:W-:-:S07]  /*10c70*/  MOV R2, R14 ;  /* 0x0000000e00027202 */ /* 0x000fce0000000f00 */
[----:B------:R-:W-:Y:S05]  /*10c80*/  WARPSYNC.COLLECTIVE R15, `(.L_x_180) ;  /* 0x000000000f087348 */ /* 0x000fea0003c00000 */
[----:B------:R0:W1:Y:S02]  /*10c90*/  SHFL.IDX P6, R14, R13, R12, R11 ;  /* 0x0000000c0d0e7389 */ /* 0x00006400000c000b */
[----:B01----:R-:W-:Y:S01]  /*10ca0*/  ENDCOLLECTIVE ;  /* 0x000000000000791b */ /* 0x003fe20003800000 */
.L_x_180:
        /* <DEDUP_REMOVED lines=11> */
.L_x_181:
[----:B------:R-:W-:Y:S02]  /*10d60*/  IMAD.MOV.U32 R13, RZ, RZ, R10 ;  /* 0x000000ffff0d7224 */ /* 0x000fe400078e000a */
[----:B------:R-:W-:Y:S02]  /*10d70*/  IMAD.MOV.U32 R12, RZ, RZ, 0x4 ;  /* 0x00000004ff0c7424 */ /* 0x000fe400078e00ff */
[----:B------:R-:W-:-:S07]  /*10d80*/  IMAD.MOV.U32 R26, RZ, RZ, R14 ;  /* 0x000000ffff1a7224 */ /* 0x000fce00078e000e */
[----:B------:R-:W-:Y:S05]  /*10d90*/  WARPSYNC.COLLECTIVE R15, `(.L_x_182) ;  /* 0x000000000f087348 */ /* 0x000fea0003c00000 */
[----:B------:R0:W1:Y:S02]  /*10da0*/  SHFL.IDX P6, R14, R13, R12, R11 ;  /* 0x0000000c0d0e7389 */ /* 0x00006400000c000b */
[----:B01----:R-:W-:Y:S01]  /*10db0*/  ENDCOLLECTIVE ;  /* 0x000000000000791b */ /* 0x003fe20003800000 */
.L_x_182:
        /* <DEDUP_REMOVED lines=11> */
.L_x_183:
[----:B------:R-:W-:Y:S02]  /*10e70*/  IMAD.MOV.U32 R13, RZ, RZ, R10 ;  /* 0x000000ffff0d7224 */ /* 0x000fe400078e000a */
[----:B------:R-:W-:Y:S02]  /*10e80*/  IMAD.MOV.U32 R12, RZ, RZ, 0x5 ;  /* 0x00000005ff0c7424 */ /* 0x000fe400078e00ff */
[----:B------:R-:W-:-:S07]  /*10e90*/  IMAD.MOV.U32 R24, RZ, RZ, R14 ;  /* 0x000000ffff187224 */ /* 0x000fce00078e000e */
[----:B------:R-:W-:Y:S05]  /*10ea0*/  WARPSYNC.COLLECTIVE R15, `(.L_x_184) ;  /* 0x000000000f087348 */ /* 0x000fea0003c00000 */
[----:B------:R0:W1:Y:S02]  /*10eb0*/  SHFL.IDX P6, R14, R13, R12, R11 ;  /* 0x0000000c0d0e7389 */ /* 0x00006400000c000b */
[----:B01----:R-:W-:Y:S01]  /*10ec0*/  ENDCOLLECTIVE ;  /* 0x000000000000791b */ /* 0x003fe20003800000 */
.L_x_184:
[----:B------:R-:W-:-:S04]  /*10ed0*/  IADD3 R2, P0, R23, R24, RZ ;  /* 0x0000001817027210 */ /* 0x000fc80007f1e0ff */
[----:B------:R-:W-:-:S05]  /*10ee0*/  IADD3.X R3, RZ, R20, RZ, P0, !PT ;  /* 0x00000014ff037210 */ /* 0x000fca00007fe4ff */
        /* <DEDUP_REMOVED lines=9> */
.L_x_185:
[----:B------:R-:W-:Y:S02]  /*10f80*/  IMAD.MOV.U32 R13, RZ, RZ, R10 ;  /* 0x000000ffff0d7224 */ /* 0x000fe400078e000a */
[----:B------:R-:W-:Y:S02]  /*10f90*/  IMAD.MOV.U32 R12, RZ, RZ, 0x6 ;  /* 0x00000006ff0c7424 */ /* 0x000fe400078e00ff */
[----:B------:R-:W-:-:S07]  /*10fa0*/  IMAD.MOV.U32 R22, RZ, RZ, R14 ;  /* 0x000000ffff167224 */ /* 0x000fce00078e000e */
[----:B------:R-:W-:Y:S05]  /*10fb0*/  WARPSYNC.COLLECTIVE R15, `(.L_x_186) ;  /* 0x000000000f087348 */ /* 0x000fea0003c00000 */
[----:B------:R0:W1:Y:S02]  /*10fc0*/  SHFL.IDX P6, R14, R13, R12, R11 ;  /* 0x0000000c0d0e7389 */ /* 0x00006400000c000b */
[----:B01----:R-:W-:Y:S01]  /*10fd0*/  ENDCOLLECTIVE ;  /* 0x000000000000791b */ /* 0x003fe20003800000 */
.L_x_186:
        /* <DEDUP_REMOVED lines=11> */
.L_x_187:
[----:B------:R-:W-:Y:S01]  /*11090*/  MOV R13, R10 ;  /* 0x0000000a000d7202 */ /* 0x000fe20000000f00 */
[----:B------:R-:W-:Y:S02]  /*110a0*/  IMAD.MOV.U32 R12, RZ, RZ, 0x7 ;  /* 0x00000007ff0c7424 */ /* 0x000fe400078e00ff */
[----:B------:R-:W-:-:S07]  /*110b0*/  IMAD.MOV.U32 R20, RZ, RZ, R14 ;  /* 0x000000ffff147224 */ /* 0x000fce00078e000e */
[----:B------:R-:W-:Y:S05]  /*110c0*/  WARPSYNC.COLLECTIVE R15, `(.L_x_188) ;  /* 0x000000000f087348 */ /* 0x000fea0003c00000 */
[----:B------:R0:W1:Y:S02]  /*110d0*/  SHFL.IDX P6, R14, R13, R12, R11 ;  /* 0x0000000c0d0e7389 */ /* 0x00006400000c000b */
[----:B01----:R-:W-:Y:S01]  /*110e0*/  ENDCOLLECTIVE ;  /* 0x000000000000791b */ /* 0x003fe20003800000 */
.L_x_188:
        /* <DEDUP_REMOVED lines=11> */
.L_x_189:
[----:B------:R-:W-:Y:S02]  /*111a0*/  IMAD.MOV.U32 R13, RZ, RZ, R18 ;  /* 0x000000ffff0d7224 */ /* 0x000fe400078e0012 */
[----:B------:R-:W-:Y:S02]  /*111b0*/  IMAD.MOV.U32 R12, RZ, RZ, RZ ;  /* 0x000000ffff0c7224 */ /* 0x000fe400078e00ff */
[----:B------:R-:W-:-:S07]  /*111c0*/  IMAD.MOV.U32 R9, RZ, RZ, R14 ;  /* 0x000000ffff097224 */ /* 0x000fce00078e000e */
[----:B------:R-:W-:Y:S05]  /*111d0*/  WARPSYNC.COLLECTIVE R15, `(.L_x_190) ;  /* 0x000000000f087348 */ /* 0x000fea0003c00000 */
[----:B------:R0:W1:Y:S02]  /*111e0*/  SHFL.IDX P6, R14, R13, R12, R11 ;  /* 0x0000000c0d0e7389 */ /* 0x00006400000c000b */
[----:B01----:R-:W-:Y:S01]  /*111f0*/  ENDCOLLECTIVE ;  /* 0x000000000000791b */ /* 0x003fe20003800000 */
.L_x_190:
        /* <DEDUP_REMOVED lines=11> */
.L_x_191:
[----:B------:R-:W-:Y:S01]  /*112b0*/  IMAD.MOV.U32 R13, RZ, RZ, R18 ;  /* 0x000000ffff0d7224 */ /* 0x000fe200078e0012 */
[----:B------:R-:W-:Y:S01]  /*112c0*/  MOV R12, 0x1 ;  /* 0x00000001000c7802 */ /* 0x000fe20000000f00 */
[----:B------:R-:W-:-:S07]  /*112d0*/  IMAD.MOV.U32 R2, RZ, RZ, R14 ;  /* 0x000000ffff027224 */ /* 0x000fce00078e000e */
[----:B------:R-:W-:Y:S05]  /*112e0*/  WARPSYNC.COLLECTIVE R15, `(.L_x_192) ;  /* 0x000000000f087348 */ /* 0x000fea0003c00000 */
[----:B------:R0:W1:Y:S02]  /*112f0*/  SHFL.IDX P6, R14, R13, R12, R11 ;  /* 0x0000000c0d0e7389 */ /* 0x00006400000c000b */
[----:B01----:R-:W-:Y:S01]  /*11300*/  ENDCOLLECTIVE ;  /* 0x000000000000791b */ /* 0x003fe20003800000 */
.L_x_192:
        /* <DEDUP_REMOVED lines=11> */
.L_x_193:
[----:B------:R-:W-:Y:S01]  /*113c0*/  IMAD.MOV.U32 R2, RZ, RZ, R14 ;  /* 0x000000ffff027224 */ /* 0x000fe200078e000e */
[----:B------:R-:W-:Y:S06]  /*113d0*/  BRA `(.L_x_194) ;  /* 0xffffffb400b87947 */ /* 0x000fec000383ffff */
.L_x_71:
[----:B---3--:R3:W4:Y:S02]  /*113e0*/  SYNCS.PHASECHK.TRANS64.TRYWAIT P0, [R0+URZ+0x22840], R35 ;  /* 0x02284023000075a7 */ /* 0x008724000800017f */
[----:B----4-:R-:W-:Y:S05]  /*113f0*/  @!P0 NANOSLEEP.SYNCS 0x989680 ;  /* 0x009896800000895d */ /* 0x010fea0003900000 */
[----:B------:R-:W4:Y:S02]  /*11400*/  @!P0 SYNCS.PHASECHK.TRANS64 P0, [R0+URZ+0x22840], R35 ;  /* 0x02284023000085a7 */ /* 0x000f24000800007f */
[----:B----4-:R-:W-:Y:S05]  /*11410*/  @!P0 BRA `(.L_x_71) ;  /* 0xfffffffc00f08947 */ /* 0x010fea000383ffff */
[----:B------:R-:W-:Y:S05]  /*11420*/  BRA `(.L_x_195) ;  /* 0xffffffb800147947 */ /* 0x000fea000383ffff */
.L_x_72:
[----:B------:R-:W-:Y:S01]  /*11430*/  BSSY B0, `(.L_x_196) ;  /* 0x0000008000007945 */ /* 0x000fe20003800000 */
[----:B--2---:R-:W-:Y:S02]  /*11440*/  IMAD.MOV.U32 R13, RZ, RZ, R9 ;  /* 0x000000ffff0d7224 */ /* 0x004fe400078e0009 */
[----:B------:R-:W-:Y:S02]  /*11450*/  IMAD.MOV.U32 R12, RZ, RZ, RZ ;  /* 0x000000ffff0c7224 */ /* 0x000fe400078e00ff */
[----:B------:R-:W-:Y:S02]  /*11460*/  IMAD.MOV.U32 R11, RZ, RZ, 0x181f ;  /* 0x0000181fff0b7424 */ /* 0x000fe400078e00ff */
[----:B------:R-:W-:-:S07]  /*11470*/  IMAD.MOV.U32 R15, RZ, RZ, -0x1 ;  /* 0xffffffffff0f7424 */ /* 0x000fce00078e00ff */
[----:B01-3--:R-:W-:Y:S05]  /*11480*/  WARPSYNC.COLLECTIVE R15, `(.L_x_197) ;  /* 0x000000000f087348 */ /* 0x00bfea0003c00000 */
[----:B------:R2:W4:Y:S02]  /*11490*/  SHFL.IDX P6, R14, R13, R12, R11 ;  /* 0x0000000c0d0e7389 */ /* 0x00052400000c000b */
[----:B01234-:R-:W-:Y:S01]  /*114a0*/  ENDCOLLECTIVE ;  /* 0x000000000000791b */ /* 0x01ffe20003800000 */
.L_x_197:
[----:B------:R-:W-:Y:S05]  /*114b0*/  BSYNC B0 ;  /* 0x0000000000007941 */ /* 0x000fea0003800000 */
.L_x_196:
[----:B------:R-:W-:Y:S02]  /*114c0*/  IMAD.MOV.U32 R13, RZ, RZ, R8 ;  /* 0x000000ffff0d7224 */ /* 0x000fe400078e0008 */
[----:B------:R-:W-:Y:S02]  /*114d0*/  IMAD.MOV.U32 R12, RZ, RZ, RZ ;  /* 0x000000ffff0c7224 */ /* 0x000fe400078e00ff */
[----:B------:R-:W-:Y:S02]  /*114e0*/  IMAD.MOV.U32 R11, RZ, RZ, 0x181f ;  /* 0x0000181fff0b7424 */ /* 0x000fe400078e00ff */
[----:B------:R-:W-:Y:S02]  /*114f0*/  IMAD.MOV.U32 R15, RZ, RZ, -0x1 ;  /* 0xffffffffff0f7424 */ /* 0x000fe400078e00ff */
[----:B------:R-:W-:-:S07]  /*11500*/  IMAD.MOV.U32 R17, RZ, RZ, R14 ;  /* 0x000000ffff117224 */ /* 0x000fce00078e000e */
[----:B------:R-:W-:Y:S05]  /*11510*/  WARPSYNC.COLLECTIVE R15, `(.L_x_198) ;  /* 0x000000000f087348 */ /* 0x000fea0003c00000 */
[----:B------:R0:W1:Y:S02]  /*11520*/  SHFL.IDX P6, R14, R13, R12, R11 ;  /* 0x0000000c0d0e7389 */ /* 0x00006400000c000b */
[----:B01----:R-:W-:Y:S01]  /*11530*/  ENDCOLLECTIVE ;  /* 0x000000000000791b */ /* 0x003fe20003800000 */
.L_x_198:
[----:B------:R-:W-:Y:S01]  /*11540*/  IMAD.MOV.U32 R13, RZ, RZ, R9 ;  /* 0x000000ffff0d7224 */ /* 0x000fe200078e0009 */
[----:B------:R-:W-:-:S04]  /*11550*/  MOV R12, R14 ;  /* 0x0000000e000c7202 */ /* 0x000fc80000000f00 */
[----:B------:R-:W-:Y:S01]  /*11560*/  IADD3 R2, P0, R24, R12, RZ ;  /* 0x0000000c18027210 */ /* 0x000fe20007f1e0ff */
[----:B------:R-:W-:-:S04]  /*11570*/  IMAD.MOV.U32 R12, RZ, RZ, 0x1 ;  /* 0x00000001ff0c7424 */ /* 0x000fc800078e00ff */
[----:B------:R-:W-:-:S08]  /*11580*/  IMAD.X R3, RZ, RZ, R17, P0 ;  /* 0x000000ffff037224 */ /* 0x000fd000000e0611 */
[----:B------:R-:W-:Y:S05]  /*11590*/  WARPSYNC.COLLECTIVE R15, `(.L_x_199) ;  /* 0x000000000f087348 */ /* 0x000fea0003c00000 */
[----:B------:R0:W1:Y:S02]  /*115a0*/  SHFL.IDX P6, R14, R13, R12, R11 ;  /* 0x0000000c0d0e7389 */ /* 0x00006400000c000b */
[----:B01----:R-:W-:Y:S01]  /*115b0*/  ENDCOLLECTIVE ;  /* 0x000000000000791b */ /* 0x003fe20003800000 */
.L_x_199:
        /* <DEDUP_REMOVED lines=9> */
.L_x_200:
[----:B------:R-:W-:Y:S02]  /*11650*/  IMAD.MOV.U32 R13, RZ, RZ, R9 ;  /* 0x000000ffff0d7224 */ /* 0x000fe400078e0009 */
[----:B------:R-:W-:Y:S01]  /*11660*/  IMAD.MOV.U32 R12, RZ, RZ, 0x2 ;  /* 0x00000002ff0c7424 */ /* 0x000fe200078e00ff */
[----:B------:R-:W-:-:S13]  /*11670*/  IADD3 R2, P0, R24, R14, RZ ;  /* 0x0000000e18027210 */ /* 0x000fda0007f1e0ff */
[----:B------:R-:W-:Y:S05]  /*11680*/  WARPSYNC.COLLECTIVE R15, `(.L_x_201) ;  /* 0x000000000f087348 */ /* 0x000fea0003c00000 */
[----:B------:R0:W1:Y:S02]  /*11690*/  SHFL.IDX P6, R14, R13, R12, R11 ;  /* 0x0000000c0d0e7389 */ /* 0x00006400000c000b */
[----:B01----:R-:W-:Y:S01]  /*116a0*/  ENDCOLLECTIVE ;  /* 0x000000000000791b */ /* 0x003fe20003800000 */
.L_x_201:
        /* <DEDUP_REMOVED lines=10> */
.L_x_202:
[----:B------:R-:W-:Y:S01]  /*11750*/  IMAD.MOV.U32 R13, RZ, RZ, R9 ;  /* 0x000000ffff0d7224 */ /* 0x000fe200078e0009 */
[----:B------:R-:W-:Y:S02]  /*11760*/  MOV R12, 0x3 ;  /* 0x00000003000c7802 */ /* 0x000fe40000000f00 */
[----:B------:R-:W-:-:S13]  /*11770*/  IADD3 R2, P0, R24, R14, RZ ;  /* 0x0000000e18027210 */ /* 0x000fda0007f1e0ff */
[----:B------:R-:W-:Y:S05]  /*11780*/  WARPSYNC.COLLECTIVE R15, `(.L_x_203) ;  /* 0x000000000f087348 */ /* 0x000fea0003c00000 */
[----:B------:R0:W1:Y:S02]  /*11790*/  SHFL.IDX P6, R14, R13, R12, R11 ;  /* 0x0000000c0d0e7389 */ /* 0x00006400000c000b */
[----:B01----:R-:W-:Y:S01]  /*117a0*/  ENDCOLLECTIVE ;  /* 0x000000000000791b */ /* 0x003fe20003800000 */
.L_x_203:
        /* <DEDUP_REMOVED lines=10> */
.L_x_204:
[----:B------:R-:W-:Y:S02]  /*11850*/  IMAD.MOV.U32 R13, RZ, RZ, R9 ;  /* 0x000000ffff0d7224 */ /* 0x000fe400078e0009 */
[----:B------:R-:W-:Y:S01]  /*11860*/  IMAD.MOV.U32 R12, RZ, RZ, 0x4 ;  /* 0x00000004ff0c7424 */ /* 0x000fe200078e00ff */
[----:B------:R-:W-:-:S13]  /*11870*/  IADD3 R2, P0, R24, R14, RZ ;  /* 0x0000000e18027210 */ /* 0x000fda0007f1e0ff */
[----:B------:R-:W-:Y:S05]  /*11880*/  WARPSYNC.COLLECTIVE R15, `(.L_x_205) ;  /* 0x000000000f087348 */ /* 0x000fea0003c00000 */
[----:B------:R0:W1:Y:S02]  /*11890*/  SHFL.IDX P6, R14, R13, R12, R11 ;  /* 0x0000000c0d0e7389 */ /* 0x00006400000c000b */
[----:B01----:R-:W-:Y:S01]  /*118a0*/  ENDCOLLECTIVE ;  /* 0x000000000000791b */ /* 0x003fe20003800000 */
.L_x_205:
        /* <DEDUP_REMOVED lines=10> */
.L_x_206:
[----:B------:R-:W-:Y:S02]  /*11950*/  IMAD.MOV.U32 R13, RZ, RZ, R9 ;  /* 0x000000ffff0d7224 */ /* 0x000fe400078e0009 */
[----:B------:R-:W-:Y:S02]  /*11960*/  IMAD.MOV.U32 R12, RZ, RZ, 0x5 ;  /* 0x00000005ff0c7424 */ /* 0x000fe400078e00ff */
[----:B------:R-:W-:-:S07]  /*11970*/  IMAD.MOV.U32 R20, RZ, RZ, R14 ;  /* 0x000000ffff147224 */ /* 0x000fce00078e000e */
[----:B------:R-:W-:Y:S05]  /*11980*/  WARPSYNC.COLLECTIVE R15, `(.L_x_207) ;  /* 0x000000000f087348 */ /* 0x000fea0003c00000 */
[----:B------:R0:W1:Y:S02]  /*11990*/  SHFL.IDX P6, R14, R13, R12, R11 ;  /* 0x0000000c0d0e7389 */ /* 0x00006400000c000b */
[----:B01----:R-:W-:Y:S01]  /*119a0*/  ENDCOLLECTIVE ;  /* 0x000000000000791b */ /* 0x003fe20003800000 */
.L_x_207:
[----:B------:R-:W-:-:S05]  /*119b0*/  IADD3 R2, P0, R24, R20, RZ ;  /* 0x0000001418027210 */ /* 0x000fca0007f1e0ff */
[----:B------:R-:W-:-:S05]  /*119c0*/  IMAD.X R3, RZ, RZ, R17, P0 ;  /* 0x000000ffff037224 */ /* 0x000fca00000e0611 */
[----:B------:R-:W-:Y:S01]  /*119d0*/  @!PT LDS RZ, [RZ] ;  /* 0x00000000fffff984 */ /* 0x000fe20000000800 */
[----:B------:R-:W-:Y:S01]  /*119e0*/  @!PT LDS RZ, [RZ] ;  /* 0x00000000fffff984 */ /* 0x000fe20000000800 */
[----:B------:R-:W-:Y:S01]  /*119f0*/  @!PT LDS RZ, [RZ] ;  /* 0x00000000fffff984 */ /* 0x000fe20000000800 */
[----:B------:R0:W-:Y:S01]  /*11a00*/  LDGSTS.E.BYPASS.LTC128B.128 [R4+0x1a400], desc[UR48][R2.64], !P2 ;  /* 0x1a40000002047fae */ /* 0x0001e2000d101d70 */
[----:B------:R-:W-:Y:S01]  /*11a10*/  MOV R13, R8 ;  /* 0x00000008000d7202 */ /* 0x000fe20000000f00 */
[----:B------:R-:W-:-:S07]  /*11a20*/  IMAD.MOV.U32 R17, RZ, RZ, R14 ;  /* 0x000000ffff117224 */ /* 0x000fce00078e000e */
[----:B0-----:R-:W-:Y:S05]  /*11a30*/  WARPSYNC.COLLECTIVE R15, `(.L_x_208) ;  /* 0x000000000f087348 */ /* 0x001fea0003c00000 */
[----:B------:R1:W2:Y:S02]  /*11a40*/  SHFL.IDX P6, R14, R13, R12, R11 ;  /* 0x0000000c0d0e7389 */ /* 0x0002a400000c000b */
[----:B012---:R-:W-:Y:S01]  /*11a50*/  ENDCOLLECTIVE ;  /* 0x000000000000791b */ /* 0x007fe20003800000 */
.L_x_208:
[----:B------:R-:W-:Y:S02]  /*11a60*/  IMAD.MOV.U32 R13, RZ, RZ, R9 ;  /* 0x000000ffff0d7224 */ /* 0x000fe400078e0009 */
[----:B------:R-:W-:Y:S02]  /*11a70*/  IMAD.MOV.U32 R12, RZ, RZ, 0x6 ;  /* 0x00000006ff0c7424 */ /* 0x000fe400078e00ff */
[----:B------:R-:W-:-:S07]  /*11a80*/  IMAD.MOV.U32 R18, RZ, RZ, R14 ;  /* 0x000000ffff127224 */ /* 0x000fce00078e000e */
[----:B------:R-:W-:Y:S05]  /*11a90*/  WARPSYNC.COLLECTIVE R15, `(.L_x_209) ;  /* 0x000000000f087348 */ /* 0x000fea0003c00000 */
[----:B------:R0:W1:Y:S02]  /*11aa0*/  SHFL.IDX P6, R14, R13, R12, R11 ;  /* 0x0000000c0d0e7389 */ /* 0x00006400000c000b */
[----:B01----:R-:W-:Y:S01]  /*11ab0*/  ENDCOLLECTIVE ;  /* 0x000000000000791b */ /* 0x003fe20003800000 */
.L_x_209:
        /* <DEDUP_REMOVED lines=11> */
.L_x_210:
[----:B------:R-:W-:Y:S02]  /*11b70*/  IMAD.MOV.U32 R13, RZ, RZ, R9 ;  /* 0x000000ffff0d7224 */ /* 0x000fe400078e0009 */
[----:B------:R-:W-:Y:S01]  /*11b80*/  IMAD.MOV.U32 R12, RZ, RZ, 0x7 ;  /* 0x00000007ff0c7424 */ /* 0x000fe200078e00ff */
[----:B------:R-:W-:-:S13]  /*11b90*/  IADD3 R2, P0, R24, R14, RZ ;  /* 0x0000000e18027210 */ /* 0x000fda0007f1e0ff */
[----:B------:R-:W-:Y:S05]  /*11ba0*/  WARPSYNC.COLLECTIVE R15, `(.L_x_211) ;  /* 0x000000000f087348 */ /* 0x000fea0003c00000 */
[----:B------:R0:W1:Y:S02]  /*11bb0*/  SHFL.IDX P6, R14, R13, R12, R11 ;  /* 0x0000000c0d0e7389 */ /* 0x00006400000c000b */
[----:B01----:R-:W-:Y:S01]  /*11bc0*/  ENDCOLLECTIVE ;  /* 0x000000000000791b */ /* 0x003fe20003800000 */
.L_x_211:
        /* <DEDUP_REMOVED lines=10> */
.L_x_212:
[----:B------:R-:W-:Y:S02]  /*11c70*/  IMAD.MOV.U32 R13, RZ, RZ, R10 ;  /* 0x000000ffff0d7224 */ /* 0x000fe400078e000a */
[----:B------:R-:W-:Y:S02]  /*11c80*/  IMAD.MOV.U32 R12, RZ, RZ, RZ ;  /* 0x000000ffff0c7224 */ /* 0x000fe400078e00ff */
[----:B------:R-:W-:-:S07]  /*11c90*/  IMAD.MOV.U32 R6, RZ, RZ, R14 ;  /* 0x000000ffff067224 */ /* 0x000fce00078e000e */
[----:B------:R-:W-:Y:S05]  /*11ca0*/  WARPSYNC.COLLECTIVE R15, `(.L_x_213) ;  /* 0x000000000f087348 */ /* 0x000fea0003c00000 */
[----:B------:R0:W1:Y:S02]  /*11cb0*/  SHFL.IDX P6, R14, R13, R12, R11 ;  /* 0x0000000c0d0e7389 */ /* 0x00006400000c000b */
[----:B01----:R-:W-:Y:S01]  /*11cc0*/  ENDCOLLECTIVE ;  /* 0x000000000000791b */ /* 0x003fe20003800000 */
.L_x_213:
[----:B------:R-:W-:-:S04]  /*11cd0*/  IADD3 R2, P0, R24, R6, RZ ;  /* 0x0000000618027210 */ /* 0x000fc80007f1e0ff */
[----:B------:R-:W-:-:S05]  /*11ce0*/  IADD3.X R3, RZ, R9, RZ, P0, !PT ;  /* 0x00000009ff037210 */ /* 0x000fca00007fe4ff */
        /* <DEDUP_REMOVED lines=9> */
.L_x_214:
[----:B------:R-:W-:Y:S02]  /*11d80*/  IMAD.MOV.U32 R13, RZ, RZ, R10 ;  /* 0x000000ffff0d7224 */ /* 0x000fe400078e000a */
[----:B------:R-:W-:Y:S02]  /*11d90*/  IMAD.MOV.U32 R12, RZ, RZ, 0x1 ;  /* 0x00000001ff0c7424 */ /* 0x000fe400078e00ff */
[----:B------:R-:W-:-:S07]  /*11da0*/  IMAD.MOV.U32 R2, RZ, RZ, R14 ;  /* 0x000000ffff027224 */ /* 0x000fce00078e000e */
[----:B------:R-:W-:Y:S05]  /*11db0*/  WARPSYNC.COLLECTIVE R15, `(.L_x_215) ;  /* 0x000000000f087348 */ /* 0x000fea0003c00000 */
[----:B------:R0:W1:Y:S02]  /*11dc0*/  SHFL.IDX P6, R14, R13, R12, R11 ;  /* 0x0000000c0d0e7389 */ /* 0x00006400000c000b */
[----:B01----:R-:W-:Y:S01]  /*11dd0*/  ENDCOLLECTIVE ;  /* 0x000000000000791b */ /* 0x003fe20003800000 */
.L_x_215:
        /* <DEDUP_REMOVED lines=11> */
.L_x_216:
[----:B------:R-:W-:Y:S01]  /*11e90*/  IMAD.MOV.U32 R5, RZ, RZ, R14 ;  /* 0x000000ffff057224 */ /* 0x000fe200078e000e */
[----:B------:R-:W-:Y:S06]  /*11ea0*/  BRA `(.L_x_217) ;  /* 0xffffffb000c07947 */ /* 0x000fec000383ffff */
.L_x_77:
[----:B0-----:R0:W1:Y:S02]  /*11eb0*/  SYNCS.PHASECHK.TRANS64.TRYWAIT P2, [R17+URZ+0x22870], R0 ;  /* 0x02287000110075a7 */ /* 0x001064000804017f */
[----:B-1----:R-:W-:Y:S05]  /*11ec0*/  @!P2 NANOSLEEP.SYNCS 0x989680 ;  /* 0x009896800000a95d */ /* 0x002fea0003900000 */
[----:B------:R-:W1:Y:S02]  /*11ed0*/  @!P2 SYNCS.PHASECHK.TRANS64 P2, [R17+URZ+0x22870], R0 ;  /* 0x022870001100a5a7 */ /* 0x000e64000804007f */
[----:B-1----:R-:W-:Y:S05]  /*11ee0*/  @!P2 BRA `(.L_x_77) ;  /* 0xfffffffc00f0a947 */ /* 0x002fea000383ffff */
[----:B------:R-:W-:Y:S05]  /*11ef0*/  BRA `(.L_x_218) ;  /* 0xffffffb400247947 */ /* 0x000fea000383ffff */
.L_x_79:
[----:B0-----:R0:W1:Y:S02]  /*11f00*/  SYNCS.PHASECHK.TRANS64.TRYWAIT P2, [R17+URZ+0x22860], R0 ;  /* 0x02286000110075a7 */ /* 0x001064000804017f */
[----:B-1----:R-:W-:Y:S05]  /*11f10*/  @!P2 NANOSLEEP.SYNCS 0x989680 ;  /* 0x009896800000a95d */ /* 0x002fea0003900000 */
[----:B------:R-:W1:Y:S02]  /*11f20*/  @!P2 SYNCS.PHASECHK.TRANS64 P2, [R17+URZ+0x22860], R0 ;  /* 0x022860001100a5a7 */ /* 0x000e64000804007f */
[----:B-1----:R-:W-:Y:S05]  /*11f30*/  @!P2 BRA `(.L_x_79) ;  /* 0xfffffffc00f0a947 */ /* 0x002fea000383ffff */
[----:B------:R-:W-:Y:S05]  /*11f40*/  BRA `(.L_x_219) ;  /* 0xffffffb400347947 */ /* 0x000fea000383ffff */
.L_x_85:
[----:B0-----:R0:W1:Y:S02]  /*11f50*/  SYNCS.PHASECHK.TRANS64.TRYWAIT P1, [R24+URZ+0x22870], R3 ;  /* 0x02287003180075a7 */ /* 0x001064000802017f */
[----:B-1----:R-:W-:Y:S05]  /*11f60*/  @!P1 NANOSLEEP.SYNCS 0x989680 ;  /* 0x009896800000995d */ /* 0x002fea0003900000 */
[----:B------:R-:W1:Y:S02]  /*11f70*/  @!P1 SYNCS.PHASECHK.TRANS64 P1, [R24+URZ+0x22870], R3 ;  /* 0x02287003180095a7 */ /* 0x000e64000802007f */
[----:B-1----:R-:W-:Y:S05]  /*11f80*/  @!P1 BRA `(.L_x_85) ;  /* 0xfffffffc00f09947 */ /* 0x002fea000383ffff */
[----:B------:R-:W-:Y:S05]  /*11f90*/  BRA `(.L_x_220) ;  /* 0xffffffb800b07947 */ /* 0x000fea000383ffff */
.L_x_87:
[----:B0-----:R0:W1:Y:S02]  /*11fa0*/  SYNCS.PHASECHK.TRANS64.TRYWAIT P1, [R24+URZ+0x22860], R5 ;  /* 0x02286005180075a7 */ /* 0x001064000802017f */
[----:B-1----:R-:W-:Y:S05]  /*11fb0*/  @!P1 NANOSLEEP.SYNCS 0x989680 ;  /* 0x009896800000995d */ /* 0x002fea0003900000 */
[----:B------:R-:W1:Y:S02]  /*11fc0*/  @!P1 SYNCS.PHASECHK.TRANS64 P1, [R24+URZ+0x22860], R5 ;  /* 0x02286005180095a7 */ /* 0x000e64000802007f */
[----:B-1----:R-:W-:Y:S05]  /*11fd0*/  @!P1 BRA `(.L_x_87) ;  /* 0xfffffffc00f09947 */ /* 0x002fea000383ffff */
[----:B------:R-:W-:Y:S05]  /*11fe0*/  BRA `(.L_x_221) ;  /* 0xffffffb800d07947 */ /* 0x000fea000383ffff */
.L_x_91:
[----:B-1----:R1:W2:Y:S02]  /*11ff0*/  SYNCS.PHASECHK.TRANS64.TRYWAIT P0, [R5+URZ+0x22820], R0 ;  /* 0x02282000050075a7 */ /* 0x0022a4000800017f */
[----:B--2---:R-:W-:Y:S05]  /*12000*/  @!P0 NANOSLEEP.SYNCS 0x989680 ;  /* 0x009896800000895d */ /* 0x004fea0003900000 */
[----:B------:R-:W2:Y:S02]  /*12010*/  @!P0 SYNCS.PHASECHK.TRANS64 P0, [R5+URZ+0x22820], R0 ;  /* 0x02282000050085a7 */ /* 0x000ea4000800007f */
[----:B--2---:R-:W-:Y:S05]  /*12020*/  @!P0 BRA `(.L_x_91) ;  /* 0xfffffffc00f08947 */ /* 0x004fea000383ffff */
[----:B------:R-:W-:Y:S05]  /*12030*/  BRA `(.L_x_222) ;  /* 0xffffffc000587947 */ /* 0x000fea000383ffff */
.L_x_95:
[----:B-1----:R1:W2:Y:S02]  /*12040*/  SYNCS.PHASECHK.TRANS64.TRYWAIT P1, [R3+URZ+0x22840], R2 ;  /* 0x02284002030075a7 */ /* 0x0022a4000802017f */
[----:B--2---:R-:W-:Y:S05]  /*12050*/  @!P1 NANOSLEEP.SYNCS 0x989680 ;  /* 0x009896800000995d */ /* 0x004fea0003900000 */
[----:B------:R-:W2:Y:S02]  /*12060*/  @!P1 SYNCS.PHASECHK.TRANS64 P1, [R3+URZ+0x22840], R2 ;  /* 0x02284002030095a7 */ /* 0x000ea4000802007f */
[----:B--2---:R-:W-:Y:S05]  /*12070*/  @!P1 BRA `(.L_x_95) ;  /* 0xfffffffc00f09947 */ /* 0x004fea000383ffff */
[----:B------:R-:W-:Y:S05]  /*12080*/  BRA `(.L_x_223) ;  /* 0xffffffc0009c7947 */ /* 0x000fea000383ffff */
.L_x_97:
[----:B0-----:R0:W2:Y:S02]  /*12090*/  SYNCS.PHASECHK.TRANS64.TRYWAIT P1, [R5+URZ+0x22840], R0 ;  /* 0x02284000050075a7 */ /* 0x0010a4000802017f */
[----:B--2---:R-:W-:Y:S05]  /*120a0*/  @!P1 NANOSLEEP.SYNCS 0x989680 ;  /* 0x009896800000995d */ /* 0x004fea0003900000 */
[----:B------:R-:W2:Y:S02]  /*120b0*/  @!P1 SYNCS.PHASECHK.TRANS64 P1, [R5+URZ+0x22840], R0 ;  /* 0x02284000050095a7 */ /* 0x000ea4000802007f */
[----:B--2---:R-:W-:Y:S05]  /*120c0*/  @!P1 BRA `(.L_x_97) ;  /* 0xfffffffc00f09947 */ /* 0x004fea000383ffff */
[----:B------:R-:W-:Y:S05]  /*120d0*/  BRA `(.L_x_224) ;  /* 0xffffffc000ac7947 */ /* 0x000fea000383ffff */
.L_x_99:
[----:B--2---:R2:W3:Y:S02]  /*120e0*/  SYNCS.PHASECHK.TRANS64.TRYWAIT P1, [R3+URZ+0x22860], R2 ;  /* 0x02286002030075a7 */ /* 0x0044e4000802017f */
[----:B---3--:R-:W-:Y:S05]  /*120f0*/  @!P1 NANOSLEEP.SYNCS 0x989680 ;  /* 0x009896800000995d */ /* 0x008fea0003900000 */
[----:B------:R-:W3:Y:S02]  /*12100*/  @!P1 SYNCS.PHASECHK.TRANS64 P1, [R3+URZ+0x22860], R2 ;  /* 0x02286002030095a7 */ /* 0x000ee4000802007f */
[----:B---3--:R-:W-:Y:S05]  /*12110*/  @!P1 BRA `(.L_x_99) ;  /* 0xfffffffc00f09947 */ /* 0x008fea000383ffff */
[----:B------:R-:W-:Y:S05]  /*12120*/  BRA `(.L_x_225) ;  /* 0xffffffc000a87947 */ /* 0x000fea000383ffff */
.L_x_101:
[----:B---3--:R3:W4:Y:S02]  /*12130*/  SYNCS.PHASECHK.TRANS64.TRYWAIT P1, [R5+URZ+0x22860], R0 ;  /* 0x02286000050075a7 */ /* 0x008724000802017f */
[----:B----4-:R-:W-:Y:S05]  /*12140*/  @!P1 NANOSLEEP.SYNCS 0x989680 ;  /* 0x009896800000995d */ /* 0x010fea0003900000 */
[----:B------:R-:W4:Y:S02]  /*12150*/  @!P1 SYNCS.PHASECHK.TRANS64 P1, [R5+URZ+0x22860], R0 ;  /* 0x02286000050095a7 */ /* 0x000f24000802007f */
[----:B----4-:R-:W-:Y:S05]  /*12160*/  @!P1 BRA `(.L_x_101) ;  /* 0xfffffffc00f09947 */ /* 0x010fea000383ffff */
[----:B------:R-:W-:Y:S05]  /*12170*/  BRA `(.L_x_226) ;  /* 0xffffffc000a47947 */ /* 0x000fea000383ffff */
.L_x_103:
[----:B----4-:R4:W0:Y:S02]  /*12180*/  SYNCS.PHASECHK.TRANS64.TRYWAIT P1, [R3+URZ+0x22880], R2 ;  /* 0x02288002030075a7 */ /* 0x010824000802017f */
[----:B0-----:R-:W-:Y:S05]  /*12190*/  @!P1 NANOSLEEP.SYNCS 0x989680 ;  /* 0x009896800000995d */ /* 0x001fea0003900000 */
[----:B------:R-:W0:Y:S02]  /*121a0*/  @!P1 SYNCS.PHASECHK.TRANS64 P1, [R3+URZ+0x22880], R2 ;  /* 0x02288002030095a7 */ /* 0x000e24000802007f */
[----:B0-----:R-:W-:Y:S05]  /*121b0*/  @!P1 BRA `(.L_x_103) ;  /* 0xfffffffc00f09947 */ /* 0x001fea000383ffff */
[----:B------:R-:W-:Y:S05]  /*121c0*/  BRA `(.L_x_227) ;  /* 0xffffffc000a07947 */ /* 0x000fea000383ffff */
.L_x_228:
[----:B------:R-:W-:-:S00]  /*121d0*/  BRA `(.L_x_228) ;  /* 0xfffffffc00fc7947 */ /* 0x000fc0000383ffff */
[----:B------:R-:W-:-:S00]  /*121e0*/  NOP ;  /* 0x0000000000007918 */ /* 0x000fc00000000000 */
        /* <DEDUP_REMOVED lines=9> */
.L_x_3622:


//--------------------- .text._ZN7cutlass13device_kernelIN5flash11enable_sm90INS1_16FlashAttnFwdSm90INS1_25CollectiveMainloopFwdSm90ILi2EN4cute5tupleIJNS5_1CILi1EEES8_S8_EEENS6_IJNS7_ILi128EEENS7_ILi160EEESA_EEELi128ENS_12float_e4m3_tEfNS_4arch4Sm90ELb0ELb0ELb0ELb1ELb1ELb0ELb0ELb1ELb1ELb1ELb0ELb0EEENS1_21CollectiveEpilogueFwdINS6_IJSA_SA_SB_EEES9_NS_10bfloat16_tESF_Li256ELb1ELb1ELb0ELb1EEENS1_36VarlenDynamicPersistentTileSchedulerILi128ELi160ELi256ELi128ELb0ELb1ELb1ELb0ELb1ELb1EEEEEEEEEvNT_6ParamsE --------------------------
	.section	.text._ZN7cutlass13device_kernelIN5flash11enable_sm90INS1_16FlashAttnFwdSm90INS1_25CollectiveMainloopFwdSm90ILi2EN4cute5tupleIJNS5_1CILi1EEES8_S8_EEENS6_IJNS7_ILi128EEENS7_ILi160EEESA_EEELi128ENS_12float_e4m3_tEfNS_4arch4Sm90ELb0ELb0ELb0ELb1ELb1ELb0ELb0ELb1ELb1ELb1ELb0ELb0EEENS1_21CollectiveEpilogueFwdINS6_IJSA_SA_SB_EEES9_NS_10bfloat16_tESF_Li256ELb1ELb1ELb0ELb1EEENS1_36VarlenDynamicPersistentTileSchedulerILi128ELi160ELi256ELi128ELb0ELb1ELb1ELb0ELb1ELb1EEEEEEEEEvNT_6ParamsE,"ax",@progbits
	.align	128
.text._ZN7cutlass13device_kernelIN5flash11enable_sm90INS1_16FlashAttnFwdSm90INS1_25CollectiveMainloopFwdSm90ILi2EN4cute5tupleIJNS5_1CILi1EEES8_S8_EEENS6_IJNS7_ILi128EEENS7_ILi160EEESA_EEELi128ENS_12float_e4m3_tEfNS_4arch4Sm90ELb0ELb0ELb0ELb1ELb1ELb0ELb0ELb1ELb1ELb1ELb0ELb0EEENS1_21CollectiveEpilogueFwdINS6_IJSA_SA_SB_EEES9_NS_10bfloat16_tESF_Li256ELb1ELb1ELb0ELb1EEENS1_36VarlenDynamicPersistentTileSchedulerILi128ELi160ELi256ELi128ELb0ELb1ELb1ELb0ELb1ELb1EEEEEEEEEvNT_6ParamsE:
        .type           _ZN7cutlass13device_kernelIN5flash11enable_sm90INS1_16FlashAttnFwdSm90INS1_25CollectiveMainloopFwdSm90ILi2EN4cute5tupleIJNS5_1CILi1EEES8_S8_EEENS6_IJNS7_ILi128EEENS7_ILi160EEESA_EEELi128ENS_12float_e4m3_tEfNS_4arch4Sm90ELb0ELb0ELb0ELb1ELb1ELb0ELb0ELb1ELb1ELb1ELb0ELb0EEENS1_21CollectiveEpilogueFwdINS6_IJSA_SA_SB_EEES9_NS_10bfloat16_tESF_Li256ELb1ELb1ELb0ELb1EEENS1_36VarlenDynamicPersistentTileSchedulerILi128ELi160ELi256ELi128ELb0ELb1ELb1ELb0ELb1ELb1EEEEEEEEEvNT_6ParamsE,@function
        .size           _ZN7cutlass13device_kernelIN5flash11enable_sm90INS1_16FlashAttnFwdSm90INS1_25CollectiveMainloopFwdSm90ILi2EN4cute5tupleIJNS5_1CILi1EEES8_S8_EEENS6_IJNS7_ILi128EEENS7_ILi160EEESA_EEELi128ENS_12float_e4m3_tEfNS_4arch4Sm90ELb0ELb0ELb0ELb1ELb1ELb0ELb0ELb1ELb1ELb1ELb0ELb0EEENS1_21CollectiveEpilogueFwdINS6_IJSA_SA_SB_EEES9_NS_10bfloat16_tESF_Li256ELb1ELb1ELb0ELb1EEENS1_36VarlenDynamicPersistentTileSchedulerILi128ELi160ELi256ELi128ELb0ELb1ELb1ELb0ELb1ELb1EEEEEEEEEvNT_6ParamsE,(.L_x_3623 - _ZN7cutlass13device_kernelIN5flash11enable_sm90INS1_16FlashAttnFwdSm90INS1_25CollectiveMainloopFwdSm90ILi2EN4cute5tupleIJNS5_1CILi1EEES8_S8_EEENS6_IJNS7_ILi128EEENS7_ILi160EEESA_EEELi128ENS_12float_e4m3_tEfNS_4arch4Sm90ELb0ELb0ELb0ELb1ELb1ELb0ELb0ELb1ELb1ELb1ELb0ELb0EEENS1_21CollectiveEpilogueFwdINS6_IJSA_SA_SB_EEES9_NS_10bfloat16_tESF_Li256ELb1ELb1ELb0ELb1EEENS1_36VarlenDynamicPersistentTileSchedulerILi128ELi160ELi256ELi128ELb0ELb1ELb1ELb0ELb1ELb1EEEEEEEEEvNT_6ParamsE)
        .other          _ZN7cutlass13device_kernelIN5flash11enable_sm90INS1_16FlashAttnFwdSm90INS1_25CollectiveMainloopFwdSm90ILi2EN4cute5tupleIJNS5_1CILi1EEES8_S8_EEENS6_IJNS7_ILi128EEENS7_ILi160EEESA_EEELi128ENS_12float_e4m3_tEfNS_4arch4Sm90ELb0ELb0ELb0ELb1ELb1ELb0ELb0ELb1ELb1ELb1ELb0ELb0EEENS1_21CollectiveEpilogueFwdINS6_IJSA_SA_SB_EEES9_NS_10bfloat16_tESF_Li256ELb1ELb1ELb0ELb1EEENS1_36VarlenDynamicPersistentTileSchedulerILi128ELi160ELi256ELi128ELb0ELb1ELb1ELb0ELb1ELb1EEEEEEEEEvNT_6ParamsE,@"STO_CUDA_ENTRY STV_DEFAULT"
_ZN7cutlass13device_kernelIN5flash11enable_sm90INS1_16FlashAttnFwdSm90INS1_25CollectiveMainloopFwdSm90ILi2EN4cute5tupleIJNS5_1CILi1EEES8_S8_EEENS6_IJNS7_ILi128EEENS7_ILi160EEESA_EEELi128ENS_12float_e4m3_tEfNS_4arch4Sm90ELb0ELb0ELb0ELb1ELb1ELb0ELb0ELb1ELb1ELb1ELb0ELb0EEENS1_21CollectiveEpilogueFwdINS6_IJSA_SA_SB_EEES9_NS_10bfloat16_tESF_Li256ELb1ELb1ELb0ELb1EEENS1_36VarlenDynamicPersistentTileSchedulerILi128ELi160ELi256ELi128ELb0ELb1ELb1ELb0ELb1ELb1EEEEEEEEEvNT_6ParamsE:
        /* <DEDUP_REMOVED lines=45> */
.L_x_229:
        /* <DEDUP_REMOVED lines=22> */
.L_x_230:
        /* <DEDUP_REMOVED lines=18> */
.L_x_231:
        /* <DEDUP_REMOVED lines=22> */
.L_x_232:
[----:B------:R-:W5:Y:S01]  /*06b0*/  SHFL.IDX PT, R3, R0, RZ, 0x1f ;  /* 0x00001fff00037589 */ /* 0x000f6200000e0000 */
[----:B------:R-:W-:Y:S01]  /*06c0*/  R2UR UR9, R4 ;  /* 0x00000000040972ca */ /* 0x000fe200000e0000 */
[----:B------:R-:W-:Y:S01]  /*06d0*/  NOP ;  /* 0x0000000000007918 */ /* 0x000fe20000000000 */
[----:B------:R-:W0:Y:S01]  /*06e0*/  S2R R2, SR_CgaCtaId ;  /* 0x0000000000027919 */ /* 0x000e220000008800 */
        /* <DEDUP_REMOVED lines=20> */
.L_x_233:
        /* <DEDUP_REMOVED lines=8> */
.L_x_235:
[----:B------:R-:W-:-:S08]  /*08b0*/  NOP ;  /* 0x0000000000007918 */ /* 0x000fd00000000000 */
[----:B------:R-:W0:Y:S02]  /*08c0*/  USETMAXREG.TRY_ALLOC.CTAPOOL UP0, 0xe8 ;  /* 0x000000e8000079c8 */ /* 0x000e240008000600 */
[----:B0-----:R-:W-:-:S13]  /*08d0*/  PLOP3.LUT P0, PT, PT, PT, UP0, 0x80, 0x0 ;  /* 0x000000000000781c */ /* 0x001fda0003f0f008 */
[----:B------:R-:W-:Y:S05]  /*08e0*/  @!P0 BRA `(.L_x_235) ;  /* 0xfffffffc00f08947 */ /* 0x000fea000383ffff */
[----:B------:R-:W0:Y:S01]  /*08f0*/  S2R R2, SR_TID.X ;  /* 0x0000000000027919 */ /* 0x000e220000002100 */
[----:B------:R-:W1:Y:S01]  /*0900*/  S2UR UR5, SR_CgaCtaId ;  /* 0x00000000000579c3 */ /* 0x000e620000008800 */
[----:B------:R-:W-:-:S07]  /*0910*/  UMOV UR4, 0x400 ;  /* 0x0000040000047882 */ /* 0x000fce0000000000 */
[----:B------:R-:W-:Y:S06]  /*0920*/  BAR.ARV 0x8, 0x180 ;  /* 0x0206000000007b1d */ /* 0x000fec0000002000 */
[----:B-1----:R-:W-:Y:S01]  /*0930*/  ULEA UR4, UR5, UR4, 0x18 ;  /* 0x0000000405047291 */ /* 0x002fe2000f8ec03f */
[----:B0-----:R-:W-:-:S04]  /*0940*/  LOP3.LUT R0, R2, 0xffffff80, RZ, 0xc0, !PT ;  /* 0xffffff8002007812 */ /* 0x001fc800078ec0ff */
[----:B------:R-:W-:-:S13]  /*0950*/  ISETP.NE.AND P0, PT, R0, 0x80, PT ;  /* 0x000000800000780c */ /* 0x000fda0003f05270 */
[----:B------:R-:W-:Y:S08]  /*0960*/  @!P0 BAR.ARV 0x9, 0x100 ;  /* 0x0244000000008b1d */ /* 0x000ff00000002000 */
[----:B------:R-:W-:Y:S06]  /*0970*/  BAR.SYNC.DEFER_BLOCKING 0x5, 0x180 ;  /* 0x0146000000007b1d */ /* 0x000fec0000010000 */
[----:B------:R-:W0:Y:S01]  /*0980*/  LDS.128 R48, [UR4+0x228d0] ;  /* 0x0228d004ff307984 */ /* 0x000e220008000c00 */
[----:B------:R-:W-:Y:S01]  /*0990*/  ULDC UR4, c[0x0][0xc3c] ;  /* 0x00030f0000047ab9 */ /* 0x000fe20000000800 */
[----:B------:R-:W-:Y:S06]  /*09a0*/  BAR.ARV 0x4, 0x180 ;  /* 0x0106000000007b1d */ /* 0x000fec0000002000 */
[----:B0-----:R-:W-:-:S13]  /*09b0*/  ISETP.GE.AND P0, PT, R51, UR4, PT ;  /* 0x0000000433007c0c */ /* 0x001fda000bf06270 */
[----:B------:R-:W-:Y:S05]  /*09c0*/  @P0 EXIT ;  /* 0x000000000000094d */ /* 0x000fea0003800000 */
[----:B------:R-:W-:Y:S01]  /*09d0*/  VIADD R194, R2, 0xffffff80 ;  /* 0xffffff8002c27836 */ /* 0x000fe20000000000 */
[----:B------:R-:W-:Y:S01]  /*09e0*/  R2UR UR5, R49 ;  /* 0x00000000310572ca */ /* 0x000fe200000e0000 */
[----:B------:R-:W-:Y:S01]  /*09f0*/  IMAD.MOV.U32 R169, RZ, RZ, -0x2 ;  /* 0xfffffffeffa97424 */ /* 0x000fe200078e00ff */
[----:B------:R-:W-:Y:S01]  /*0a00*/  R2UR UR47, R50 ;  /* 0x00000000322f72ca */ /* 0x000fe200000e0000 */
[----:B------:R-:W-:Y:S01]  /*0a10*/  ULOP3.LUT UR46, UR37, 0x1, URZ, 0xfc, !UPT ;  /* 0x00000001252e7892 */ /* 0x000fe2000f8efc3f */
[----:B------:R-:W-:Y:S01]  /*0a20*/  SHF.R.S32.HI R3, RZ, 0x1f, R194 ;  /* 0x0000001fff037819 */ /* 0x000fe200000114c2 */
[----:B------:R-:W-:Y:S01]  /*0a30*/  UMOV UR45, URZ ;  /* 0x0000003f002d7c82 */ /* 0x000fe20008000000 */
[----:B------:R-:W-:Y:S01]  /*0a40*/  UMOV UR44, URZ ;  /* 0x0000003f002c7c82 */ /* 0x000fe20008000000 */
[----:B------:R-:W-:Y:S01]  /*0a50*/  UMOV UR36, URZ ;  /* 0x0000003f00247c82 */ /* 0x000fe20008000000 */
[CC--:B------:R-:W-:Y:S02]  /*0a60*/  LEA.HI R2, R3.reuse, R194.reuse, RZ, 0x4 ;  /* 0x000000c203027211 */ /* 0x0c0fe400078f20ff */
[----:B------:R-:W-:-:S02]  /*0a70*/  LEA.HI R0, R3, R194, RZ, 0x7 ;  /* 0x000000c203007211 */ /* 0x000fc400078f38ff */
[----:B------:R-:W-:Y:S02]  /*0a80*/  LEA.HI R4, R3, R194, RZ, 0x5 ;  /* 0x000000c203047211 */ /* 0x000fe400078f28ff */
[----:B------:R-:W-:Y:S02]  /*0a90*/  SHF.R.S32.HI R7, RZ, 0x4, R2 ;  /* 0x00000004ff077819 */ /* 0x000fe40000011402 */
[----:B------:R-:W-:Y:S01]  /*0aa0*/  LOP3.LUT R19, R0, 0xffffff80, RZ, 0xc0, !PT ;  /* 0xffffff8000137812 */ /* 0x000fe200078ec0ff */
[----:B------:R-:W-:Y:S01]  /*0ab0*/  IMAD.SHL.U32 R4, R4, 0x20, RZ ;  /* 0x0000002004047824 */ /* 0x000fe200078e00ff */
[C---:B------:R-:W-:Y:S02]  /*0ac0*/  LOP3.LUT R5, R2.reuse, 0x3fffff0, RZ, 0xc0, !PT ;  /* 0x03fffff002057812 */ /* 0x040fe400078ec0ff */
[----:B------:R-:W-:Y:S01]  /*0ad0*/  LEA.HI R2, R2, R7, RZ, 0x1 ;  /* 0x0000000702027211 */ /* 0x000fe200078f08ff */
[----:B------:R-:W-:Y:S01]  /*0ae0*/  IMAD.IADD R19, R194, 0x1, -R19 ;  /* 0x00000001c2137824 */ /* 0x000fe200078e0a13 */
[----:B------:R-:W-:Y:S01]  /*0af0*/  LOP3.LUT R4, R4, 0xfffffc00, RZ, 0xc0, !PT ;  /* 0xfffffc0004047812 */ /* 0x000fe200078ec0ff */
[----:B------:R-:W-:Y:S01]  /*0b00*/  IMAD.IADD R5, R194, 0x1, -R5 ;  /* 0x00000001c2057824 */ /* 0x000fe200078e0a05 */
[----:B------:R-:W-:-:S02]  /*0b10*/  LOP3.LUT R2, R2, 0x1ffffffe, RZ, 0xc0, !PT ;  /* 0x1ffffffe02027812 */ /* 0x000fc400078ec0ff */
[----:B------:R-:W-:Y:S01]  /*0b20*/  SHF.R.S32.HI R6, RZ, 0x1f, R19 ;  /* 0x0000001fff067819 */ /* 0x000fe20000011413 */
[----:B------:R-:W-:Y:S01]  /*0b30*/  IMAD R5, R5, 0x40, R4 ;  /* 0x0000004005057824 */ /* 0x000fe200078e0204 */
[----:B------:R-:W-:Y:S01]  /*0b40*/  LEA.HI R4, R3, R194, RZ, 0x2 ;  /* 0x000000c203047211 */ /* 0x000fe200078f10ff */
[----:B------:R-:W-:Y:S01]  /*0b50*/  IMAD.IADD R2, R7, 0x1, -R2 ;  /* 0x0000000107027824 */ /* 0x000fe200078e0a02 */
[----:B------:R-:W-:Y:S02]  /*0b60*/  LEA.HI R8, R6, R19, RZ, 0x2 ;  /* 0x0000001306087211 */ /* 0x000fe400078f10ff */
[----:B------:R-:W-:Y:S01]  /*0b70*/  SHF.R.S32.HI R23, RZ, 0x7, R0 ;  /* 0x00000007ff177819 */ /* 0x000fe20000011400 */
[----:B------:R-:W-:Y:S01]  /*0b80*/  IMAD R171, R2, 0x8, R5 ;  /* 0x0000000802ab7824 */ /* 0x000fe200078e0205 */
[----:B------:R-:W-:Y:S02]  /*0b90*/  LOP3.LUT R5, R4, 0xfffffffc, RZ, 0xc0, !PT ;  /* 0xfffffffc04057812 */ /* 0x000fe400078ec0ff */
[----:B------:R-:W-:-:S02]  /*0ba0*/  SHF.R.S32.HI R9, RZ, 0x2, R8 ;  /* 0x00000002ff097819 */ /* 0x000fc40000011408 */
[----:B------:R-:W-:Y:S01]  /*0bb0*/  SHF.R.S32.HI R10, RZ, 0x1f, R8 ;  /* 0x0000001fff0a7819 */ /* 0x000fe20000011408 */
[----:B------:R-:W-:Y:S01]  /*0bc0*/  IMAD.IADD R5, R194, 0x1, -R5 ;  /* 0x00000001c2057824 */ /* 0x000fe200078e0a05 */
[----:B------:R-:W-:Y:S02]  /*0bd0*/  LEA.HI R3, R3, R194, RZ, 0x3 ;  /* 0x000000c203037211 */ /* 0x000fe400078f18ff */
[----:B------:R-:W-:Y:S02]  /*0be0*/  LEA.HI R10, R10, R9, RZ, 0x3 ;  /* 0x000000090a0a7211 */ /* 0x000fe400078f18ff */
[----:B------:R-:W-:Y:S02]  /*0bf0*/  LEA.HI R6, R6, R19, RZ, 0x5 ;  /* 0x0000001306067211 */ /* 0x000fe400078f28ff */
[----:B------:R-:W-:Y:S02]  /*0c00*/  LOP3.LUT R10, R10, 0xfffffff8, RZ, 0xc0, !PT ;  /* 0xfffffff80a0a7812 */ /* 0x000fe400078ec0ff */
[----:B------:R-:W-:-:S02]  /*0c10*/  LEA.HI R0, R0, R23, RZ, 0x1 ;  /* 0x0000001700007211 */ /* 0x000fc400078f08ff */
[----:B------:R-:W-:Y:S01]  /*0c20*/  LEA.HI R2, R5, R5, RZ, 0x1 ;  /* 0x0000000505027211 */ /* 0x000fe200078f08ff */
[----:B------:R-:W-:Y:S01]  /*0c30*/  IMAD.IADD R9, R9, 0x1, -R10 ;  /* 0x0000000109097824 */ /* 0x000fe200078e0a0a */
[----:B------:R-:W-:Y:S02]  /*0c40*/  LOP3.LUT R17, R3, 0xfffffff8, RZ, 0xc0, !PT ;  /* 0xfffffff803117812 */ /* 0x000fe400078ec0ff */
[----:B------:R-:W-:Y:S02]  /*0c50*/  SHF.R.S32.HI R6, RZ, 0x5, R6 ;  /* 0x00000005ff067819 */ /* 0x000fe40000011406 */
[----:B------:R-:W-:Y:S01]  /*0c60*/  LOP3.LUT R0, R0, 0x3fffffe, RZ, 0xc0, !PT ;  /* 0x03fffffe00007812 */ /* 0x000fe200078ec0ff */
[----:B------:R-:W-:Y:S01]  /*0c70*/  IMAD.IADD R17, R194, 0x1, -R17 ;  /* 0x00000001c2117824 */ /* 0x000fe200078e0a11 */
[----:B------:R-:W-:Y:S01]  /*0c80*/  LOP3.LUT R2, R2, 0x1ffffffe, RZ, 0xc0, !PT ;  /* 0x1ffffffe02027812 */ /* 0x000fe200078ec0ff */
[----:B------:R-:W-:Y:S01]  /*0c90*/  IMAD R9, R6, 0x10, R9 ;  /* 0x0000001006097824 */ /* 0x000fe200078e0209 */
[----:B------:R-:W-:Y:S01]  /*0ca0*/  LOP3.LUT R8, R8, 0x7ffffffc, RZ, 0xc0, !PT ;  /* 0x7ffffffc08087812 */ /* 0x000fe200078ec0ff */
[----:B------:R-:W-:Y:S01]  /*0cb0*/  IMAD.IADD R0, R23, 0x1, -R0 ;  /* 0x0000000117007824 */ /* 0x000fe200078e0a00 */
[----:B------:R-:W-:Y:S01]  /*0cc0*/  SHF.R.S32.HI R18, RZ, 0x3, R3 ;  /* 0x00000003ff127819 */ /* 0x000fe20000011403 */
[----:B------:R-:W-:-:S02]  /*0cd0*/  IMAD.IADD R5, R5, 0x1, -R2 ;  /* 0x0000000105057824 */ /* 0x000fc400078e0a02 */
[----:B------:R-:W-:Y:S01]  /*0ce0*/  IMAD.SHL.U32 R2, R17, 0x8, RZ ;  /* 0x0000000811027824 */ /* 0x000fe200078e00ff */
[----:B------:R-:W-:Y:S01]  /*0cf0*/  LEA R168, R0, R9, 0x6 ;  /* 0x0000000900a87211 */ /* 0x000fe200078e30ff */
[----:B------:R-:W-:Y:S02]  /*0d00*/  IMAD.IADD R8, R19, 0x1, -R8 ;  /* 0x0000000113087824 */ /* 0x000fe400078e0a08 */
[----:B------:R-:W-:Y:S01]  /*0d10*/  VIADD R16, R2, 0x40 ;  /* 0x0000004002107836 */ /* 0x000fe20000000000 */
[----:B------:R-:W-:Y:S01]  /*0d20*/  SHF.R.S32.HI R193, RZ, 0x1f, R2 ;  /* 0x0000001fffc17819 */ /* 0x000fe20000011402 */
[----:B------:R-:W-:Y:S02]  /*0d30*/  IMAD R169, R8, R169, 0xa0 ;  /* 0x000000a008a97424 */ /* 0x000fe400078e02a9 */
[----:B------:R-:W-:Y:S01]  /*0d40*/  IMAD R170, R5, 0x8, R168 ;  /* 0x0000000805aa7824 */ /* 0x000fe200078e02a8 */
[----:B------:R-:W-:-:S07]  /*0d50*/  SHF.R.S32.HI R192, RZ, 0x1f, R16 ;  /* 0x0000001fffc07819 */ /* 0x000fce0000011410 */
.L_x_281:
[----:B0123--:R-:W0:Y:S01]  /*0d60*/  LDC.64 R4, c[0x0][0xc88] ;  /* 0x00032200ff047b82 */ /* 0x00fe220000000a00 */
[----:B------:R-:W-:Y:S01]  /*0d70*/  ULDC.64 UR6, c[0x0][0x990] ;  /* 0x0002640000067ab9 */ /* 0x000fe20000000a00 */
[----:B------:R-:W-:Y:S01]  /*0d80*/  ULDC.64 UR8, c[0x0][0x998] ;  /* 0x0002660000087ab9 */ /* 0x000fe20000000a00 */
[----:B0-----:R-:W-:-:S06]  /*0d90*/  IMAD.WIDE R4, R51, 0x4, R4 ;  /* 0x0000000433047825 */ /* 0x001fcc00078e0204 */
[----:B------:R-:W2:Y:S01]  /*0da0*/  LDG.E R4, desc[UR52][R4.64] ;  /* 0x0000003404047981 */ /* 0x000ea2000c1e1900 */
[----:B------:R-:W-:Y:S01]  /*0db0*/  UISETP.NE.U32.AND UP0, UPT, UR6, URZ, UPT ;  /* 0x0000003f0600728c */ /* 0x000fe2000bf05070 */
[----:B----4-:R-:W-:Y:S01]  /*0dc0*/  IMAD.MOV.U32 R3, RZ, RZ, 0x3f800000 ;  /* 0x3f800000ff037424 */ /* 0x010fe200078e00ff */
[----:B------:R-:W-:Y:S01]  /*0dd0*/  UISETP.NE.U32.AND UP3, UPT, UR8, URZ, UPT ;  /* 0x0000003f0800728c */ /* 0x000fe2000bf65070 */
[----:B------:R-:W-:Y:S01]  /*0de0*/  IMAD.MOV.U32 R0, RZ, RZ, 0x3f800000 ;  /* 0x3f800000ff007424 */ /* 0x000fe200078e00ff */
[----:B------:R-:W-:Y:S02]  /*0df0*/  UISETP.NE.AND.EX UP0, UPT, UR7, URZ, UPT, UP0 ;  /* 0x0000003f0700728c */ /* 0x000fe4000bf05300 */
[----:B------:R-:W-:-:S04]  /*0e00*/  UISETP.NE.AND.EX UP3, UPT, UR9, URZ, UPT, UP3 ;  /* 0x0000003f0900728c */ /* 0x000fc8000bf65330 */
[----:B------:R-:W-:Y:S02]  /*0e10*/  PLOP3.LUT P2, PT, PT, PT, UP0, 0x80, 0x0 ;  /* 0x000000000000781c */ /* 0x000fe40003f4f008 */
[----:B------:R-:W-:-:S03]  /*0e20*/  PLOP3.LUT P3, PT, PT, PT, UP3, 0x80, 0x0 ;  /* 0x000000000000781c */ /* 0x000fc60003f6f038 */
[----:B------:R-:W-:Y:S01]  /*0e30*/  @UP0 ULDC.64 UR12, c[0x0][0x9a8] ;  /* 0x00026a00000c0ab9 */ /* 0x000fe20000000a00 */
[----:B------:R-:W-:Y:S01]  /*0e40*/  @UP0 ULDC.64 UR14, c[0x0][0x9b0] ;  /* 0x00026c00000e0ab9 */ /* 0x000fe20000000a00 */
[----:B------:R-:W-:Y:S01]  /*0e50*/  @UP3 ULDC.64 UR18, c[0x0][0x9b8] ;  /* 0x00026e0000123ab9 */ /* 0x000fe20000000a00 */
[----:B------:R-:W-:Y:S01]  /*0e60*/  @UP3 ULDC.64 UR20, c[0x0][0x9c0] ;  /* 0x0002700000143ab9 */ /* 0x000fe20000000a00 */
[----:B--2---:R-:W-:-:S13]  /*0e70*/  R2UR UR38, R4 ;  /* 0x00000000042672ca */ /* 0x004fda00000e0000 */
[----:B------:R-:W-:Y:S02]  /*0e80*/  USHF.R.S32.HI UR39, URZ, 0x1f, UR38 ;  /* 0x0000001f3f277899 */ /* 0x000fe40008011426 */
[----:B------:R-:W-:Y:S02]  /*0e90*/  @UP0 UIMAD.WIDE.U32 UR10, UR38, UR12, URZ ;  /* 0x0000000c260a02a5 */ /* 0x000fe4000f8e003f */
[----:B------:R-:W-:Y:S02]  /*0ea0*/  @UP0 UIMAD UR4, UR39, UR12, URZ ;  /* 0x0000000c270402a4 */ /* 0x000fe4000f8e023f */
[----:B------:R-:W-:Y:S02]  /*0eb0*/  @UP3 UIMAD.WIDE.U32 UR16, UR38, UR18, URZ ;  /* 0x00000012261032a5 */ /* 0x000fe4000f8e003f */
[----:B------:R-:W-:Y:S02]  /*0ec0*/  @UP0 UIMAD UR12, UR38, UR13, UR4 ;  /* 0x0000000d260c02a4 */ /* 0x000fe4000f8e0204 */
[----:B------:R-:W-:-:S02]  /*0ed0*/  @UP0 USHF.R.S32.HI UR4, URZ, 0x1f, UR47 ;  /* 0x0000001f3f040899 */ /* 0x000fc4000801142f */
[----:B------:R-:W-:Y:S02]  /*0ee0*/  @UP3 UIMAD UR13, UR39, UR18, URZ ;  /* 0x00000012270d32a4 */ /* 0x000fe4000f8e023f */
[----:B------:R-:W-:Y:S02]  /*0ef0*/  @UP0 UIADD3 UR11, UR11, UR12, URZ ;  /* 0x0000000c0b0b0290 */ /* 0x000fe4000fffe03f */
[----:B------:R-:W-:Y:S02]  /*0f00*/  @UP0 UIMAD UR4, UR4, UR14, URZ ;  /* 0x0000000e040402a4 */ /* 0x000fe4000f8e023f */
[----:B------:R-:W-:Y:S02]  /*0f10*/  @UP3 UIMAD UR18, UR38, UR19, UR13 ;  /* 0x00000013261232a4 */ /* 0x000fe4000f8e020d */
[----:B------:R-:W-:Y:S02]  /*0f20*/  @UP3 USHF.R.S32.HI UR19, URZ, 0x1f, UR47 ;  /* 0x0000001f3f133899 */ /* 0x000fe4000801142f */
[----:B------:R-:W-:-:S02]  /*0f30*/  @UP0 UIMAD UR4, UR47, UR15, UR4 ;  /* 0x0000000f2f0402a4 */ /* 0x000fc4000f8e0204 */
[----:B------:R-:W-:Y:S02]  /*0f40*/  @UP0 UIMAD.WIDE.U32 UR14, UR47, UR14, UR10 ;  /* 0x0000000e2f0e02a5 */ /* 0x000fe4000f8e000a */
[----:B------:R-:W-:Y:S01]  /*0f50*/  @UP3 UIADD3 UR17, UR17, UR18, URZ ;  /* 0x0000001211113290 */ /* 0x000fe2000fffe03f */
[----:B------:R-:W-:Y:S01]  /*0f60*/  ULDC.64 UR10, c[0x0][0xa28] ;  /* 0x00028a00000a7ab9 */ /* 0x000fe20000000a00 */
[----:B------:R-:W-:Y:S01]  /*0f70*/  ULDC.64 UR12, c[0x0][0xa20] ;  /* 0x00028800000c7ab9 */ /* 0x000fe20000000a00 */
[----:B------:R-:W-:Y:S02]  /*0f80*/  @UP3 UIMAD UR18, UR19, UR20, URZ ;  /* 0x00000014131232a4 */ /* 0x000fe4000f8e023f */
[----:B------:R-:W-:Y:S02]  /*0f90*/  UISETP.NE.U32.AND UP1, UPT, UR10, URZ, UPT ;  /* 0x0000003f0a00728c */ /* 0x000fe4000bf25070 */
[----:B------:R-:W-:Y:S02]  /*0fa0*/  UISETP.NE.U32.AND UP2, UPT, UR12, URZ, UPT ;  /* 0x0000003f0c00728c */ /* 0x000fe4000bf45070 */
[----:B------:R-:W-:-:S02]  /*0fb0*/  @UP3 UIMAD UR18, UR47, UR21, UR18 ;  /* 0x000000152f1232a4 */ /* 0x000fc4000f8e0212 */
[----:B------:R-:W-:Y:S02]  /*0fc0*/  @UP3 UIMAD.WIDE.U32 UR16, UR47, UR20, UR16 ;  /* 0x000000142f1032a5 */ /* 0x000fe4000f8e0010 */
[----:B------:R-:W-:Y:S02]  /*0fd0*/  UISETP.NE.AND.EX UP1, UPT, UR11, URZ, UPT, UP1 ;  /* 0x0000003f0b00728c */ /* 0x000fe4000bf25310 */
[----:B------:R-:W-:Y:S02]  /*0fe0*/  UISETP.NE.AND.EX UP2, UPT, UR13, URZ, UPT, UP2 ;  /* 0x0000003f0d00728c */ /* 0x000fe4000bf45320 */
[----:B------:R-:W-:Y:S02]  /*0ff0*/  @UP0 UIADD3 UR15, UR15, UR4, URZ ;  /* 0x000000040f0f0290 */ /* 0x000fe4000fffe03f */
[----:B------:R-:W-:Y:S01]  /*1000*/  @UP0 ULEA UR6, UP4, UR14, UR6, 0x2 ;  /* 0x000000060e060291 */ /* 0x000fe2000f88103f */
[----:B------:R-:W-:Y:S01]  /*1010*/  PLOP3.LUT P0, PT, PT, PT, UP1, 0x80, 0x0 ;  /* 0x000000000000781c */ /* 0x000fe20003f0f018 */
[----:B------:R-:W-:Y:S01]  /*1020*/  @UP3 UIADD3 UR4, UR17, UR18, URZ ;  /* 0x0000001211043290 */ /* 0x000fe2000fffe03f */
[----:B------:R-:W-:Y:S01]  /*1030*/  PLOP3.LUT P1, PT, PT, PT, UP2, 0x80, 0x0 ;  /* 0x000000000000781c */ /* 0x000fe20003f2f028 */
[----:B------:R-:W-:-:S02]  /*1040*/  @UP3 ULEA UR8, UP5, UR16, UR8, 0x2 ;  /* 0x0000000810083291 */ /* 0x000fc4000f8a103f */
[----:B------:R-:W-:Y:S01]  /*1050*/  @UP0 ULEA.HI.X UR7, UR14, UR7, UR15, 0x2, UP4 ;  /* 0x000000070e070291 */ /* 0x000fe2000a0f140f */
[----:B-----5:R-:W-:Y:S01]  /*1060*/  IMAD.U32 R8, RZ, RZ, UR6 ;  /* 0x00000006ff087e24 */ /* 0x020fe2000f8e00ff */
[----:B------:R-:W-:Y:S02]  /*1070*/  @UP3 ULEA.HI.X UR9, UR16, UR9, UR4, 0x2, UP5 ;  /* 0x0000000910093291 */ /* 0x000fe4000a8f1404 */
[----:B------:R-:W-:Y:S01]  /*1080*/  @UP1 ULEA UR10, UP0, UR38, UR10, 0x2 ;  /* 0x0000000a260a1291 */ /* 0x000fe2000f80103f */
[----:B------:R-:W-:Y:S01]  /*1090*/  IMAD.U32 R10, RZ, RZ, UR8 ;  /* 0x00000008ff0a7e24 */ /* 0x000fe2000f8e00ff */
[----:B------:R-:W-:Y:S01]  /*10a0*/  @UP2 ULEA UR12, UP3, UR38, UR12, 0x2 ;  /* 0x0000000c260c2291 */ /* 0x000fe2000f86103f */
[----:B------:R-:W-:Y:S01]  /*10b0*/  IMAD.U32 R9, RZ, RZ, UR7 ;  /* 0x00000007ff097e24 */ /* 0x000fe2000f8e00ff */
[----:B------:R-:W-:Y:S01]  /*10c0*/  @UP1 ULEA.HI.X UR11, UR38, UR11, UR39, 0x2, UP0 ;  /* 0x0000000b260b1291 */ /* 0x000fe200080f1427 */
[----:B------:R-:W-:Y:S01]  /*10d0*/  IMAD.U32 R11, RZ, RZ, UR9 ;  /* 0x00000009ff0b7e24 */ /* 0x000fe2000f8e00ff */
[----:B------:R-:W-:-:S02]  /*10e0*/  @UP2 ULEA.HI.X UR13, UR38, UR13, UR39, 0x2, UP3 ;  /* 0x0000000d260d2291 */ /* 0x000fc400098f1427 */
[----:B------:R0:W2:Y:S01]  /*10f0*/  @P2 LDG.E R3, desc[UR52][R8.64] ;  /* 0x0000003408032981 */ /* 0x0000a2000c1e1900 */
[----:B------:R-:W-:Y:S01]  /*1100*/  IMAD.U32 R4, RZ, RZ, UR10 ;  /* 0x0000000aff047e24 */ /* 0x000fe2000f8e00ff */
[----:B------:R-:W-:Y:S01]  /*1110*/  ULDC.64 UR6, c[0x0][0x418] ;  /* 0x0001060000067ab9 */ /* 0x000fe20000000a00 */
[----:B------:R-:W-:Y:S01]  /*1120*/  ULDC UR4, c[0x0][0x424] ;  /* 0x0001090000047ab9 */ /* 0x000fe20000000800 */
[----:B------:R1:W2:Y:S01]  /*1130*/  @P3 LDG.E R0, desc[UR52][R10.64] ;  /* 0x000000340a003981 */ /* 0x0002a2000c1e1900 */
[----:B------:R-:W-:Y:S02]  /*1140*/  IMAD.U32 R6, RZ, RZ, UR12 ;  /* 0x0000000cff067e24 */ /* 0x000fe4000f8e00ff */
[----:B------:R-:W-:Y:S02]  /*1150*/  IMAD.U32 R5, RZ, RZ, UR11 ;  /* 0x0000000bff057e24 */ /* 0x000fe4000f8e00ff */
[----:B------:R-:W-:-:S03]  /*1160*/  IMAD.U32 R7, RZ, RZ, UR13 ;  /* 0x0000000dff077e24 */ /* 0x000fc6000f8e00ff */
[----:B------:R-:W3:Y:S04]  /*1170*/  @P0 LDG.E R4, desc[UR52][R4.64] ;  /* 0x0000003404040981 */ /* 0x000ee8000c1e1900 */
[----:B------:R-:W4:Y:S01]  /*1180*/  @P1 LDG.E R6, desc[UR52][R6.64] ;  /* 0x0000003406061981 */ /* 0x000f22000c1e1900 */
[----:B------:R-:W-:Y:S01]  /*1190*/  UISETP.NE.U32.AND UP0, UPT, UR6, URZ, UPT ;  /* 0x0000003f0600728c */ /* 0x000fe2000bf05070 */
[----:B------:R-:W-:Y:S01]  /*11a0*/  IMAD.MOV.U32 R87, RZ, RZ, RZ ;  /* 0x000000ffff577224 */ /* 0x000fe200078e00ff */
[----:B------:R-:W-:Y:S01]  /*11b0*/  UMOV UR50, URZ ;  /* 0x0000003f00327c82 */ /* 0x000fe20008000000 */
[----:B------:R-:W-:Y:S01]  /*11c0*/  ULDC UR6, c[0x0][0x2f0] ;  /* 0x0000bc0000067ab9 */ /* 0x000fe20000000800 */
[----:B------:R-:W-:Y:S01]  /*11d0*/  UISETP.NE.AND.EX UP0, UPT, UR7, URZ, UPT, UP0 ;  /* 0x0000003f0700728c */ /* 0x000fe2000bf05300 */
[----:B0-----:R-:W-:Y:S01]  /*11e0*/  CS2R R8, SRZ ;  /* 0x0000000000087805 */ /* 0x001fe2000001ff00 */
[----:B------:R-:W-:Y:S01]  /*11f0*/  UMOV UR41, UR5 ;  /* 0x0000000500297c82 */ /* 0x000fe20008000000 */
[----:B------:R-:W-:Y:S01]  /*1200*/  ULDC UR7, c[0x0][0x988] ;  /* 0x0002620000077ab9 */ /* 0x000fe20000000800 */
[----:B------:R-:W-:Y:S01]  /*1210*/  USEL UR4, UR4, 0x1, UP0 ;  /* 0x0000000104047887 */ /* 0x000fe20008000000 */
[----:B-1----:R-:W-:-:S02]  /*1220*/  CS2R R10, SRZ ;  /* 0x00000000000a7805 */ /* 0x002fc4000001ff00 */
[----:B------:R-:W-:Y:S02]  /*1230*/  CS2R R12, SRZ ;  /* 0x00000000000c7805 */ /* 0x000fe4000001ff00 */
[----:B------:R-:W-:Y:S01]  /*1240*/  CS2R R14, SRZ ;  /* 0x00000000000e7805 */ /* 0x000fe2000001ff00 */
[----:B------:R-:W-:Y:S01]  /*1250*/  UIMAD UR4, UR4, UR6, URZ ;  /* 0x00000006040472a4 */ /* 0x000fe2000f8e023f */
        /* <DEDUP_REMOVED lines=18> */
[----:B------:R-:W-:Y:S02]  /*1380*/  IMAD.MOV.U32 R60, RZ, RZ, RZ ;  /* 0x000000ffff3c7224 */ /* 0x000fe400078e00ff */
[----:B--2---:R-:W-:-:S04]  /*1390*/  FMUL.FTZ R0, R3, R0 ;  /* 0x0000000003007220 */ /* 0x004fc80000410000 */
[----:B------:R-:W-:Y:S01]  /*13a0*/  FMUL.FTZ R0, R0, UR7 ;  /* 0x0000000700007c20 */ /* 0x000fe20008410000 */
[----:B---3--:R-:W-:Y:S02]  /*13b0*/  @P0 R2UR UR50, R4 ;  /* 0x00000000043202ca */ /* 0x008fe400000e0000 */
[----:B------:R-:W-:Y:S02]  /*13c0*/  CS2R R4, SRZ ;  /* 0x0000000000047805 */ /* 0x000fe4000001ff00 */
[----:B------:R-:W-:Y:S01]  /*13d0*/  R2UR UR40, R0 ;  /* 0x00000000002872ca */ /* 0x000fe200000e0000 */
[----:B------:R-:W-:Y:S01]  /*13e0*/  IMAD.MOV.U32 R0, RZ, RZ, RZ ;  /* 0x000000ffff007224 */ /* 0x000fe200078e00ff */
[----:B----4-:R-:W-:Y:S02]  /*13f0*/  @P1 R2UR UR4, R6 ;  /* 0x00000000060412ca */ /* 0x010fe400000e0000 */
[----:B------:R-:W-:Y:S01]  /*1400*/  PLOP3.LUT P0, PT, PT, PT, PT, 0x80, 0x0 ;  /* 0x000000000000781c */ /* 0x000fe20003f0f070 */
[----:B------:R-:W-:-:S12]  /*1410*/  @P1 BRA `(.L_x_236) ;  /* 0x0000000000341947 */ /* 0x000fd80003800000 */
[----:B------:R-:W-:Y:S02]  /*1420*/  ULDC.64 UR6, c[0x0][0xa08] ;  /* 0x0002820000067ab9 */ /* 0x000fe40000000a00 */
[----:B------:R-:W-:-:S04]  /*1430*/  ISETP.NE.U32.AND P1, PT, RZ, UR6, PT ;  /* 0x00000006ff007c0c */ /* 0x000fc8000bf25070 */
[----:B------:R-:W-:-:S13]  /*1440*/  ISETP.NE.AND.EX P1, PT, RZ, UR7, PT, P1 ;  /* 0x00000007ff007c0c */ /* 0x000fda000bf25310 */
[----:B------:R-:W-:Y:S05]  /*1450*/  @!P1 BRA `(.L_x_236) ;  /* 0x0000000000249947 */ /* 0x000fea0003800000 */
[----:B------:R-:W-:Y:S02]  /*1460*/  ULDC.64 UR4, c[0x0][0xa08] ;  /* 0x0002820000047ab9 */ /* 0x000fe40000000a00 */
[----:B------:R-:W-:-:S06]  /*1470*/  UIMAD.WIDE UR4, UR38, 0x4, UR4 ;  /* 0x00000004260478a5 */ /* 0x000fcc000f8e0204 */
[----:B------:R-:W-:Y:S02]  /*1480*/  IMAD.U32 R6, RZ, RZ, UR4 ;  /* 0x00000004ff067e24 */ /* 0x000fe4000f8e00ff */
[----:B------:R-:W-:-:S05]  /*1490*/  IMAD.U32 R7, RZ, RZ, UR5 ;  /* 0x00000005ff077e24 */ /* 0x000fca000f8e00ff */
[----:B------:R-:W2:Y:S04]  /*14a0*/  LDG.E R48, desc[UR52][R6.64] ;  /* 0x0000003406307981 */ /* 0x000ea8000c1e1900 */
[----:B------:R-:W3:Y:S01]  /*14b0*/  LDG.E R3, desc[UR52][R6.64+0x4] ;  /* 0x0000043406037981 */ /* 0x000ee2000c1e1900 */
[----:B--2---:R-:W-:Y:S02]  /*14c0*/  R2UR UR4, R48 ;  /* 0x00000000300472ca */ /* 0x004fe400000e0000 */
[----:B---3--:R-:W-:-:S13]  /*14d0*/  R2UR UR5, R3 ;  /* 0x00000000030572ca */ /* 0x008fda00000e0000 */
[----:B------:R-:W-:-:S12]  /*14e0*/  UIADD3 UR4, -UR4, UR5, URZ ;  /* 0x0000000504047290 */ /* 0x000fd8000fffe13f */
.L_x_236:
[----:B------:R-:W-:Y:S01]  /*14f0*/  UIADD3 UR50, -UR50, UR4, URZ ;  /* 0x0000000432327290 */ /* 0x000fe2000fffe13f */
[----:B------:R-:W-:Y:S01]  /*1500*/  CS2R R94, SRZ ;  /* 0x00000000005e7805 */ /* 0x000fe2000001ff00 */
[----:B------:R-:W-:Y:S01]  /*1510*/  UMOV UR42, UR47 ;  /* 0x0000002f002a7c82 */ /* 0x000fe20008000000 */
[----:B------:R-:W-:Y:S01]  /*1520*/  MOV R61, RZ ;  /* 0x000000ff003d7202 */ /* 0x000fe20000000f00 */
[----:B------:R-:W-:Y:S01]  /*1530*/  UISETP.GE.AND UP0, UPT, UR50, 0x1, UPT ;  /* 0x000000013200788c */ /* 0x000fe2000bf06270 */
[----:B------:R-:W-:Y:S01]  /*1540*/  CS2R R64, SRZ ;  /* 0x0000000000407805 */ /* 0x000fe2000001ff00 */
[----:B------:R-:W-:Y:S01]  /*1550*/  UIADD3 UR4, UR50, 0x9f, URZ ;  /* 0x0000009f32047890 */ /* 0x000fe2000fffe03f */
[----:B------:R-:W-:Y:S02]  /*1560*/  CS2R R96, SRZ ;  /* 0x0000000000607805 */ /* 0x000fe4000001ff00 */
[----:B------:R-:W-:Y:S02]  /*1570*/  CS2R R68, SRZ ;  /* 0x0000000000447805 */ /* 0x000fe4000001ff00 */
[----:B------:R-:W-:-:S02]  /*1580*/  CS2R R98, SRZ ;  /* 0x0000000000627805 */ /* 0x000fc4000001ff00 */
[----:B------:R-:W-:Y:S01]  /*1590*/  PLOP3.LUT P1, PT, PT, PT, UP0, 0x80, 0x0 ;  /* 0x000000000000781c */ /* 0x000fe20003f2f008 */
[----:B------:R-:W-:Y:S01]  /*15a0*/  UIMAD.WIDE UR4, UR4, 0x66666667, URZ ;  /* 0x66666667040478a5 */ /* 0x000fe2000f8e023f */
[----:B------:R-:W-:Y:S02]  /*15b0*/  CS2R R72, SRZ ;  /* 0x0000000000487805 */ /* 0x000fe4000001ff00 */
[----:B------:R-:W-:Y:S01]  /*15c0*/  CS2R R100, SRZ ;  /* 0x0000000000647805 */ /* 0x000fe2000001ff00 */
[----:B------:R-:W-:Y:S01]  /*15d0*/  IMAD.MOV.U32 R76, RZ, RZ, RZ ;  /* 0x000000ffff4c7224 */ /* 0x000fe200078e00ff */
[----:B------:R-:W-:Y:S01]  /*15e0*/  USHF.R.U32.HI UR49, URZ, 0x1f, UR5 ;  /* 0x0000001f3f317899 */ /* 0x000fe20008011605 */
[----:B------:R-:W-:-:S03]  /*15f0*/  IMAD.MOV.U32 R103, RZ, RZ, RZ ;  /* 0x000000ffff677224 */ /* 0x000fc600078e00ff */
[----:B------:R-:W-:-:S03]  /*1600*/  ULEA.HI.SX32 UR49, UR5, UR49, 0x1a ;  /* 0x0000003105317291 */ /* 0x000fc6000f8fd23f */
[----:B------:R-:W-:Y:S09]  /*1610*/  @!P1 BRA `(.L_x_237) ;  /* 0x0000006400a89947 */ /* 0x000ff20003800000 */
[----:B------:R-:W0:Y:S01]  /*1620*/  SHFL.IDX PT, R0, R23, RZ, 0x1f ;  /* 0x00001fff17007589 */ /* 0x000e2200000e0000 */
[----:B------:R-:W1:Y:S01]  /*1630*/  S2UR UR48, SR_CgaCtaId ;  /* 0x00000000003079c3 */ /* 0x000e620000008800 */
[----:B------:R-:W-:Y:S01]  /*1640*/  UMOV UR51, 0x400 ;  /* 0x0000040000337882 */ /* 0x000fe20000000000 */
[----:B0-----:R-:W-:Y:S01]  /*1650*/  R2UR UR43, R0 ;  /* 0x00000000002b72ca */ /* 0x001fe200000e0000 */
[----:B-1----:R-:W-:-:S04]  /*1660*/  ULEA UR51, UR48, UR51, 0x18 ;  /* 0x0000003330337291 */ /* 0x002fc8000f8ec03f */
[----:B------:R-:W-:-:S04]  /*1670*/  UIADD3 UR5, UR51, 0x14400, URZ ;  /* 0x0001440033057890 */ /* 0x000fc8000fffe03f */
[----:B------:R-:W-:-:S04]  /*1680*/  ULOP3.LUT UP0, URZ, UR5, 0x9f, URZ, 0xc0, !UPT ;  /* 0x0000009f053f7892 */ /* 0x000fc8000f80c03f */
[----:B------:R-:W-:Y:S02]  /*1690*/  ULEA.HI UR4, UR43, UR43, URZ, 0x1 ;  /* 0x0000002b2b047291 */ /* 0x000fe4000f8f083f */
[----:B------:R-:W-:Y:S02]  /*16a0*/  PLOP3.LUT P0, PT, PT, PT, UP0, 0x80, 0x0 ;  /* 0x000000000000781c */ /* 0x000fe40003f0f008 */
[----:B------:R-:W-:-:S04]  /*16b0*/  ULOP3.LUT UR4, UR4, 0x1e, URZ, 0xc0, !UPT ;  /* 0x0000001e04047892 */ /* 0x000fc8000f8ec03f */
[----:B------:R-:W-:-:S04]  /*16c0*/  UIADD3 UR4, UR43, -UR4, URZ ;  /* 0x800000042b047290 */ /* 0x000fc8000fffe03f */
[----:B------:R-:W-:-:S04]  /*16d0*/  ULEA UR4, UR4, UR5, 0xd ;  /* 0x0000000504047291 */ /* 0x000fc8000f8e683f */
[----:B------:R-:W-:-:S04]  /*16e0*/  USHF.R.U32.HI UR4, URZ, 0x4, UR4 ;  /* 0x000000043f047899 */ /* 0x000fc80008011604 */
[----:B------:R-:W-:Y:S01]  /*16f0*/  ULOP3.LUT UR54, UR4, 0x3fff, URZ, 0xc0, !UPT ;  /* 0x00003fff04367892 */ /* 0x000fe2000f8ec03f */
[----:B------:R-:W-:Y:S11]  /*1700*/  @!P0 BRA `(.L_x_238) ;  /* 0x0000000000408947 */ /* 0x000ff60003800000 */
[----:B------:R-:W-:Y:S01]  /*1710*/  MOV R0, 0x0 ;  /* 0x0000000000007802 */ /* 0x000fe20000000f00 */
[----:B------:R-:W-:Y:S01]  /*1720*/  ULDC.64 UR4, c[0x4][0x98] ;  /* 0x0100260000047ab9 */ /* 0x000fe20000000a00 */
[----:B------:R-:W-:Y:S01]  /*1730*/  ULDC.64 UR6, c[0x4][0x30] ;  /* 0x01000c0000067ab9 */ /* 0x000fe20000000a00 */
[----:B------:R-:W-:Y:S01]  /*1740*/  IMAD.U32 R4, RZ, RZ, UR4 ;  /* 0x00000004ff047e24 */ /* 0x000fe2000f8e00ff */
[----:B------:R0:W1:Y:S01]  /*1750*/  LDC.64 R14, c[0x4][R0] ;  /* 0x01000000000e7b82 */ /* 0x0000620000000a00 */
[----:B------:R-:W-:Y:S01]  /*1760*/  IMAD.U32 R5, RZ, RZ, UR5 ;  /* 0x00000005ff057e24 */ /* 0x000fe2000f8e00ff */
        /* <DEDUP_REMOVED lines=10> */
.L_x_238:
[----:B------:R-:W-:Y:S01]  /*1810*/  ULEA.HI UR4, UR45, UR45, URZ, 0x1 ;  /* 0x0000002d2d047291 */ /* 0x000fe2000f8f083f */
[----:B------:R-:W-:-:S03]  /*1820*/  IMAD.U32 R3, RZ, RZ, UR46 ;  /* 0x0000002eff037e24 */ /* 0x000fc6000f8e00ff */
[----:B------:R-:W-:Y:S02]  /*1830*/  ULOP3.LUT UR4, UR4, 0xfffffffe, URZ, 0xc0, !UPT ;  /* 0xfffffffe04047892 */ /* 0x000fe4000f8ec03f */
[----:B------:R-:W-:Y:S02]  /*1840*/  ISETP.NE.AND P0, PT, R3, 0x3, PT ;  /* 0x000000030300780c */ /* 0x000fe40003f05270 */
[----:B------:R-:W-:-:S06]  /*1850*/  UIADD3 UR4, UR45, -UR4, URZ ;  /* 0x800000042d047290 */ /* 0x000fcc000fffe03f */
[----:B------:R-:W-:-:S05]  /*1860*/  IMAD.U32 R0, RZ, RZ, UR4 ;  /* 0x00000004ff007e24 */ /* 0x000fca000f8e00ff */
[----:B------:R-:W-:-:S04]  /*1870*/  SHF.L.U32 R0, R0, 0x1f, RZ ;  /* 0x0000001f00007819 */ /* 0x000fc800000006ff */
[----:B------:R-:W0:Y:S02]  /*1880*/  SYNCS.PHASECHK.TRANS64.TRYWAIT P1, [UR51+0x22800], R0 ;  /* 0x02280000ff0075a7 */ /* 0x000e240008020173 */
[----:B0-----:R-:W-:Y:S05]  /*1890*/  @!P1 BRA `(.L_x_239) ;  /* 0x000000f400409947 */ /* 0x001fea0003800000 */
.L_x_381:
[----:B------:R-:W-:Y:S05]  /*18a0*/  @!P0 BRA `(.L_x_240) ;  /* 0x0000000000048947 */ /* 0x000fea0003800000 */
[----:B------:R-:W-:Y:S01]  /*18b0*/  BPT.TRAP 0x1 ;  /* 0x000000040000795c */ /* 0x000fe20000300000 */
.L_x_240:
[----:B------:R-:W-:Y:S02]  /*18c0*/  IMAD.U32 R5, RZ, RZ, UR36 ;  /* 0x00000024ff057e24 */ /* 0x000fe4000f8e00ff */
[----:B0-----:R-:W-:-:S03]  /*18d0*/  IMAD.U32 R0, RZ, RZ, UR44 ;  /* 0x0000002cff007e24 */ /* 0x001fc6000f8e00ff */
[----:B------:R-:W-:Y:S02]  /*18e0*/  LEA R5, R5, UR51, 0x3 ;  /* 0x0000003305057c11 */ /* 0x000fe4000f8e18ff */
[----:B------:R-:W-:-:S04]  /*18f0*/  SHF.L.U32 R0, R0, 0x1f, RZ ;  /* 0x0000001f00007819 */ /* 0x000fc800000006ff */
[----:B------:R0:W1:Y:S01]  /*1900*/  SYNCS.PHASECHK.TRANS64.TRYWAIT P1, [R5+URZ+0x22830], R0 ;  /* 0x02283000050075a7 */ /* 0x000062000802017f */
[----:B------:R-:W-:Y:S05]  /*1910*/  @!P0 BRA `(.L_x_241) ;  /* 0x0000000000048947 */ /* 0x000fea0003800000 */
[----:B------:R-:W-:Y:S01]  /*1920*/  BPT.TRAP 0x1 ;  /* 0x000000040000795c */ /* 0x000fe20000300000 */
.L_x_241:
[----:B-1----:R-:W-:Y:S05]  /*1930*/  @P1 BRA `(.L_x_242) ;  /* 0x0000000000081947 */ /* 0x002fea0003800000 */
[----:B------:R-:W1:Y:S02]  /*1940*/  SYNCS.PHASECHK.TRANS64.TRYWAIT P1, [R5+URZ+0x22830], R0 ;  /* 0x02283000050075a7 */ /* 0x000e64000802017f */
[----:B-1----:R-:W-:Y:S05]  /*1950*/  @!P1 BRA `(.L_x_243) ;  /* 0x000000f400289947 */ /* 0x002fea0003800000 */
.L_x_242:
        /* <DEDUP_REMOVED lines=136> */
.L_x_244:
        /* <DEDUP_REMOVED lines=208> */
[----:B------:R-:W-:Y:S01]  /*2ee0*/  MUFU.EX2 R8, R8 ;  /* 0x0000000800087308 */ /* 0x000fe20000000800 */
[----:B------:R-:W-:-:S01]  /*2ef0*/  FFMA.FTZ R66, R47, UR40, -R6 ;  /* 0x000000282f427c23 */ /* 0x000fc20008010806 */
[--C-:B------:R-:W-:Y:S01]  /*2f00*/  FFMA.FTZ R47, R73, UR40, -R6.reuse ;  /* 0x00000028492f7c23 */ /* 0x100fe20008010806 */
[----:B------:R-:W-:Y:S01]  /*2f10*/  FMNMX.FTZ R21, R117, R4, !PT ;  /* 0x0000000475157209 */ /* 0x000fe20007810000 */
[--C-:B------:R-:W-:Y:S01]  /*2f20*/  FFMA.FTZ R70, R51, UR40, -R6.reuse ;  /* 0x0000002833467c23 */ /* 0x100fe20008010806 */
[----:B------:R-:W-:-:S01]  /*2f30*/  FFMA.FTZ R51, R85, UR40, -R6 ;  /* 0x0000002855337c23 */ /* 0x000fc20008010806 */
[--C-:B------:R-:W-:Y:S01]  /*2f40*/  FFMA.FTZ R131, R131, UR40, -R6.reuse ;  /* 0x0000002883837c23 */ /* 0x100fe20008010806 */
[----:B------:R-:W-:Y:S01]  /*2f50*/  FMNMX.FTZ R4, R88, R21, !PT ;  /* 0x0000001558047209 */ /* 0x000fe20007810000 */
[----:B------:R-:W0:Y:S01]  /*2f60*/  MUFU.EX2 R7, R7 ;  /* 0x0000000700077308 */ /* 0x000e220000000800 */
[----:B------:R-:W-:-:S01]  /*2f70*/  FFMA.FTZ R14, R133, UR40, -R6 ;  /* 0x00000028850e7c23 */ /* 0x000fc20008010806 */
[--C-:B------:R-:W-:Y:S01]  /*2f80*/  FFMA.FTZ R135, R135, UR40, -R6.reuse ;  /* 0x0000002887877c23 */ /* 0x100fe20008010806 */
[----:B------:R-:W-:Y:S01]  /*2f90*/  FMNMX.FTZ R21, R89, R4, !PT ;  /* 0x0000000459157209 */ /* 0x000fe20007810000 */
[--C-:B------:R-:W-:Y:S01]  /*2fa0*/  FFMA.FTZ R20, R137, UR40, -R6.reuse ;  /* 0x0000002889147c23 */ /* 0x100fe20008010806 */
[----:B------:R-:W-:-:S01]  /*2fb0*/  FFMA.FTZ R139, R139, UR40, -R6 ;  /* 0x000000288b8b7c23 */ /* 0x000fc20008010806 */
[--C-:B------:R-:W-:Y:S01]  /*2fc0*/  FFMA.FTZ R26, R129, UR40, -R6.reuse ;  /* 0x00000028811a7c23 */ /* 0x100fe20008010806 */
[----:B------:R-:W-:Y:S01]  /*2fd0*/  FMNMX.FTZ R4, R92, R21, !PT ;  /* 0x000000155c047209 */ /* 0x000fe20007810000 */
[----:B------:R-:W1:Y:S01]  /*2fe0*/  MUFU.EX2 R9, R9 ;  /* 0x0000000900097308 */ /* 0x000e620000000800 */
[----:B------:R-:W-:-:S01]  /*2ff0*/  FFMA.FTZ R72, R55, UR40, -R6 ;  /* 0x0000002837487c23 */ /* 0x000fc20008010806 */
[--C-:B------:R-:W-:Y:S01]  /*3000*/  FFMA.FTZ R127, R127, UR40, -R6.reuse ;  /* 0x000000287f7f7c23 */ /* 0x100fe20008010806 */
[----:B------:R-:W-:Y:S01]  /*3010*/  FMNMX.FTZ R27, R93, R4, !PT ;  /* 0x000000045d1b7209 */ /* 0x000fe20007810000 */
[--C-:B------:R-:W-:Y:S01]  /*3020*/  FFMA.FTZ R30, R125, UR40, -R6.reuse ;  /* 0x000000287d1e7c23 */ /* 0x100fe20008010806 */
[----:B------:R-:W-:-:S01]  /*3030*/  FFMA.FTZ R123, R123, UR40, -R6 ;  /* 0x000000287b7b7c23 */ /* 0x000fc20008010806 */
[--C-:B------:R-:W-:Y:S01]  /*3040*/  FFMA.FTZ R38, R121, UR40, -R6.reuse ;  /* 0x0000002879267c23 */ /* 0x100fe20008010806 */
[----:B------:R-:W-:Y:S01]  /*3050*/  FMNMX.FTZ R4, R96, R27, !PT ;  /* 0x0000001b60047209 */ /* 0x000fe20007810000 */
[----:B------:R-:W2:Y:S01]  /*3060*/  MUFU.EX2 R10, R10 ;  /* 0x0000000a000a7308 */ /* 0x000ea20000000800 */
[----:B------:R-:W-:-:S01]  /*3070*/  FFMA.FTZ R34, R119, UR40, -R6 ;  /* 0x0000002877227c23 */ /* 0x000fc20008010806 */
[--C-:B------:R-:W-:Y:S01]  /*3080*/  FFMA.FTZ R75, R75, UR40, -R6.reuse ;  /* 0x000000284b4b7c23 */ /* 0x100fe20008010806 */
[----:B------:R-:W-:Y:S01]  /*3090*/  FMNMX.FTZ R27, R97, R4, !PT ;  /* 0x00000004611b7209 */ /* 0x000fe20007810000 */
[--C-:B------:R-:W-:Y:S01]  /*30a0*/  FFMA.FTZ R55, R91, UR40, -R6.reuse ;  /* 0x000000285b377c23 */ /* 0x100fe20008010806 */
[----:B------:R-:W-:-:S01]  /*30b0*/  FFMA.FTZ R74, R95, UR40, -R6 ;  /* 0x000000285f4a7c23 */ /* 0x000fc20008010806 */
[--C-:B------:R-:W-:Y:S01]  /*30c0*/  FFMA.FTZ R76, R103, UR40, -R6.reuse ;  /* 0x00000028674c7c23 */ /* 0x100fe20008010806 */
[----:B------:R-:W-:Y:S01]  /*30d0*/  FMNMX.FTZ R4, R100, R27, !PT ;  /* 0x0000001b64047209 */ /* 0x000fe20007810000 */
[----:B------:R-:W-:Y:S01]  /*30e0*/  MUFU.EX2 R11, R11 ;  /* 0x0000000b000b7308 */ /* 0x000fe20000000800 */
[----:B------:R-:W-:-:S02]  /*30f0*/  FFMA.FTZ R78, R111, UR40, -R6 ;  /* 0x000000286f4e7c23 */ /* 0x000fc40008010806 */
        /* <DEDUP_REMOVED lines=20> */
[----:B------:R3:W-:Y:S03]  /*3240*/  MUFU.EX2 R46, R58 ;  /* 0x0000003a002e7308 */ /* 0x0007e60000000800 */
[----:B------:R-:W-:-:S04]  /*3250*/  FMNMX.FTZ R81, R49, R4, !PT ;  /* 0x0000000431517209 */ /* 0x000fc80007810000 */
[----:B------:R-:W-:Y:S01]  /*3260*/  FMNMX.FTZ R4, R52, R81, !PT ;  /* 0x0000005134047209 */ /* 0x000fe20007810000 */
[----:B------:R4:W-:Y:S01]  /*3270*/  MUFU.EX2 R77, R83 ;  /* 0x00000053004d7308 */ /* 0x0009e20000000800 */
        /* <DEDUP_REMOVED lines=31> */
[----:B----4-:R-:W-:Y:S01]  /*3470*/  FSEL R83, R67, RZ, P1 ;  /* 0x000000ff43537208 */ /* 0x010fe20000800000 */
        /* <DEDUP_REMOVED lines=135> */
[----:B------:R-:W-:Y:S02]  /*3cf0*/  IMAD.MOV.U32 R42, RZ, RZ, R87 ;  /* 0x000000ffff2a7224 */ /* 0x000fe400078e0057 */
[----:B------:R-:W-:-:S01]  /*3d00*/  FADD.FTZ R14, R46, R77 ;  /* 0x0000004d2e0e7221 */ /* 0x000fc20000010000 */
[----:B------:R-:W-:Y:S01]  /*3d10*/  IMAD.MOV.U32 R77, RZ, RZ, R87 ;  /* 0x000000ffff4d7224 */ /* 0x000fe200078e0057 */
[----:B------:R-:W1:Y:S01]  /*3d20*/  MUFU.EX2 R60, R60 ;  /* 0x0000003c003c7308 */ /* 0x000e620000000800 */
[----:B--2---:R-:W-:-:S01]  /*3d30*/  FADD.FTZ R5, R85, R10 ;  /* 0x0000000a55057221 */ /* 0x004fc20000010000 */
[----:B------:R-:W-:Y:S01]  /*3d40*/  FADD.FTZ R9, R75, R14 ;  /* 0x0000000e4b097221 */ /* 0x000fe20000010000 */
[----:B------:R-:W-:-:S02]  /*3d50*/  IMAD.MOV.U32 R35, RZ, RZ, R87 ;  /* 0x000000ffff237224 */ /* 0x000fc400078e0057 */
[----:B------:R-:W-:-:S03]  /*3d60*/  IMAD.MOV.U32 R34, RZ, RZ, R87 ;  /* 0x000000ffff227224 */ /* 0x000fc600078e0057 */
        /* <DEDUP_REMOVED lines=43> */
[--C-:B------:R-:W-:Y:S01]  /*4020*/  IMAD.MOV.U32 R43, RZ, RZ, R87.reuse ;  /* 0x000000ffff2b7224 */ /* 0x100fe200078e0057 */
[----:B------:R-:W-:Y:S01]  /*4030*/  MOV R36, R87 ;  /* 0x0000005700247202 */ /* 0x000fe20000000f00 */
        /* <DEDUP_REMOVED lines=13> */
[----:B------:R-:W-:-:S06]  /*4110*/  IMAD.MOV.U32 R45, RZ, RZ, R87 ;  /* 0x000000ffff2d7224 */ /* 0x000fcc00078e0057 */
        /* <DEDUP_REMOVED lines=19> */
[----:B------:R-:W-:Y:S02]  /*4250*/  IMAD.MOV.U32 R52, RZ, RZ, R87 ;  /* 0x000000ffff347224 */ /* 0x000fe400078e0057 */
[----:B------:R-:W2:Y:S01]  /*4260*/  MUFU.EX2 R74, R74 ;  /* 0x0000004a004a7308 */ /* 0x000ea20000000800 */
[----:B0-----:R-:W-:-:S01]  /*4270*/  FADD.FTZ R9, R55, R72 ;  /* 0x0000004837097221 */ /* 0x001fc20000010000 */
[----:B------:R-:W-:Y:S01]  /*4280*/  MOV R72, R87 ;  /* 0x0000005700487202 */ /* 0x000fe20000000f00 */
[--C-:B------:R-:W-:Y:S02]  /*4290*/  IMAD.MOV.U32 R49, RZ, RZ, R87.reuse ;  /* 0x000000ffff317224 */ /* 0x100fe400078e0057 */
[----:B------:R-:W-:-:S03]  /*42a0*/  IMAD.MOV.U32 R48, RZ, RZ, R87 ;  /* 0x000000ffff307224 */ /* 0x000fc600078e0057 */
        /* <DEDUP_REMOVED lines=14> */
[----:B-1----:R-:W-:Y:S02]  /*4390*/  MOV R54, R87 ;  /* 0x0000005700367202 */ /* 0x002fe40000000f00 */
        /* <DEDUP_REMOVED lines=13> */
[----:B------:R2:W3:Y:S01]  /*4470*/  MUFU.EX2 R7, R58 ;  /* 0x0000003a00077308 */ /* 0x0004e20000000800 */
[----:B0-----:R-:W-:-:S01]  /*4480*/  FADD.FTZ R8, R32, R5 ;  /* 0x0000000520087221 */ /* 0x001fc20000010000 */
[----:B------:R-:W-:-:S06]  /*4490*/  IMAD.MOV.U32 R24, RZ, RZ, R87 ;  /* 0x000000ffff187224 */ /* 0x000fcc00078e0057 */
        /* <DEDUP_REMOVED lines=11> */
[--C-:B------:R-:W-:Y:S01]  /*4550*/  IMAD.MOV.U32 R62, RZ, RZ, R87.reuse ;  /* 0x000000ffff3e7224 */ /* 0x100fe200078e0057 */
[----:B-1----:R-:W-:Y:S01]  /*4560*/  F2FP.SATFINITE.E4M3.F32.PACK_AB_MERGE_C R9, R6, R67, RZ ;  /* 0x000000430609723e */ /* 0x002fe200048070ff */
[----:B------:R-:W-:Y:S01]  /*4570*/  FADD.FTZ R67, R67, R10 ;  /* 0x0000000a43437221 */ /* 0x000fe20000010000 */
[----:B------:R-:W-:Y:S02]  /*4580*/  IMAD.MOV.U32 R37, RZ, RZ, R87 ;  /* 0x000000ffff257224 */ /* 0x000fe400078e0057 */
[----:B------:R-:W-:Y:S01]  /*4590*/  F2FP.SATFINITE.E4M3.F32.PACK_AB_MERGE_C R191, R78, R63, R9 ;  /* 0x0000003f4ebf723e */ /* 0x000fe20004807009 */
[----:B------:R-:W-:-:S01]  /*45a0*/  FADD.FTZ R6, R6, R67 ;  /* 0x0000004306067221 */ /* 0x000fc20000010000 */
[--C-:B------:R-:W-:Y:S02]  /*45b0*/  IMAD.MOV.U32 R78, RZ, RZ, R87.reuse ;  /* 0x000000ffff4e7224 */ /* 0x100fe400078e0057 */
        /* <DEDUP_REMOVED lines=41> */
.L_x_256:
[----:B------:R-:W-:Y:S01]  /*4850*/  ISETP.NE.AND P2, PT, RZ, UR43, PT ;  /* 0x0000002bff007c0c */ /* 0x000fe2000bf45270 */
[----:B------:R-:W-:-:S04]  /*4860*/  UISETP.NE.AND UP0, UPT, UR28, 0x1, UPT ;  /* 0x000000011c00788c */ /* 0x000fc8000bf05270 */
[----:B------:R-:W-:-:S04]  /*4870*/  USEL UR44, URZ, 0x1, UP0 ;  /* 0x000000013f2c7887 */ /* 0x000fc80008000000 */
[----:B------:R-:W-:-:S04]  /*4880*/  ULOP3.LUT UR44, UR29, UR44, URZ, 0x3c, !UPT ;  /* 0x0000002c1d2c7292 */ /* 0x000fc8000f8e3c3f */
[----:B------:R-:W-:Y:S08]  /*4890*/  @P2 BRA `(.L_x_246) ;  /* 0x0000000000442947 */ /* 0x000ff00003800000 */
[----:B------:R-:W-:Y:S05]  /*48a0*/  @!P0 BRA `(.L_x_247) ;  /* 0x0000000000048947 */ /* 0x000fea0003800000 */
[----:B------:R-:W-:Y:S01]  /*48b0*/  BPT.TRAP 0x1 ;  /* 0x000000040000795c */ /* 0x000fe20000300000 */
.L_x_247:
[----:B------:R-:W0:Y:S01]  /*48c0*/  S2UR UR10, SR_CgaCtaId ;  /* 0x00000000000a79c3 */ /* 0x000e220000008800 */
[----:B------:R-:W-:Y:S01]  /*48d0*/  UIADD3 UR6, UR28, 0x1, URZ ;  /* 0x000000011c067890 */ /* 0x000fe2000fffe03f */
[----:B------:R-:W-:Y:S01]  /*48e0*/  IMAD.U32 R3, RZ, RZ, UR44 ;  /* 0x0000002cff037e24 */ /* 0x000fe2000f8e00ff */
[----:B------:R-:W-:Y:S02]  /*48f0*/  UMOV UR7, 0x400 ;  /* 0x0000040000077882 */ /* 0x000fe40000000000 */
[----:B------:R-:W-:Y:S02]  /*4900*/  UISETP.NE.AND UP0, UPT, UR6, 0x2, UPT ;  /* 0x000000020600788c */ /* 0x000fe4000bf05270 */
[----:B------:R-:W-:Y:S02]  /*4910*/  SHF.L.U32 R3, R3, 0x1f, RZ ;  /* 0x0000001f03037819 */ /* 0x000fe400000006ff */
[----:B------:R-:W-:Y:S02]  /*4920*/  USEL UR6, UR6, URZ, UP0 ;  /* 0x0000003f06067287 */ /* 0x000fe40008000000 */
[----:B0-----:R-:W-:-:S04]  /*4930*/  ULEA UR7, UR10, UR7, 0x18 ;  /* 0x000000070a077291 */ /* 0x001fc8000f8ec03f */
[----:B------:R-:W-:-:S09]  /*4940*/  ULEA UR6, UR6, UR7, 0x3 ;  /* 0x0000000706067291 */ /* 0x000fd2000f8e183f */
[----:B------:R0:W1:Y:S01]  /*4950*/  SYNCS.PHASECHK.TRANS64.TRYWAIT P1, [UR6+0x22830], R3 ;  /* 0x02283003ff0075a7 */ /* 0x0000620008020146 */
[----:B------:R-:W-:Y:S05]  /*4960*/  @!P0 BRA `(.L_x_248) ;  /* 0x0000000000048947 */ /* 0x000fea0003800000 */
[----:B------:R-:W-:Y:S01]  /*4970*/  BPT.TRAP 0x1 ;  /* 0x000000040000795c */ /* 0x000fe20000300000 */
.L_x_248:
[----:B-1----:R-:W-:Y:S05]  /*4980*/  @P1 BRA `(.L_x_246) ;  /* 0x0000000000081947 */ /* 0x002fea0003800000 */
[----:B------:R-:W1:Y:S02]  /*4990*/  SYNCS.PHASECHK.TRANS64.TRYWAIT P1, [UR6+0x22830], R3 ;  /* 0x02283003ff0075a7 */ /* 0x000e640008020146 */
[----:B-1----:R-:W-:Y:S05]  /*49a0*/  @!P1 BRA `(.L_x_249) ;  /* 0x000000c400289947 */ /* 0x002fea0003800000 */
.L_x_246:
[----:B01----:R-:W-:Y:S01]  /*49b0*/  VIADD R3, R22, 0x8 ;  /* 0x0000000816037836 */ /* 0x003fe20000000000 */
[----:B------:R-:W-:Y:S01]  /*49c0*/  R2UR UR30, R0 ;  /* 0x00000000001e72ca */ /* 0x000fe200000e0000 */
[----:B------:R-:W-:Y:S01]  /*49d0*/  UIADD3 UR36, UR28, 0x1, URZ ;  /* 0x000000011c247890 */ /* 0x000fe2000fffe03f */
[----:B------:R-:W-:Y:S02]  /*49e0*/  UMOV UR19, 0x40000040 ;  /* 0x4000004000137882 */ /* 0x000fe40000000000 */
[----:B------:R0:W-:Y:S01]  /*49f0*/  BAR.SYNC.DEFER_BLOCKING R3, 0x100 ;  /* 0x000400030000751d */ /* 0x0001e20000010000 */
[----:B------:R-:W-:-:S04]  /*4a00*/  UISETP.NE.AND UP0, UPT, UR36, 0x2, UPT ;  /* 0x000000022400788c */ /* 0x000fc8000bf05270 */
[----:B------:R-:W-:Y:S01]  /*4a10*/  USEL UR36, UR36, URZ, UP0 ;  /* 0x0000003f24247287 */ /* 0x000fe20008000000 */
[----:B------:R-:W-:Y:S01]  /*4a20*/  UMOV UR20, UR16 ;  /* 0x0000001000147c82 */ /* 0x000fe20008000000 */
[----:B------:R-:W-:Y:S02]  /*4a30*/  UMOV UR21, UR17 ;  /* 0x0000001100157c82 */ /* 0x000fe40008000000 */
[----:B------:R-:W-:Y:S01]  /*4a40*/  UIMAD UR30, UR36, 0x500, UR30 ;  /* 0x00000500241e78a4 */ /* 0x000fe2000f8e021e */
[----:B------:R-:W-:Y:S01]  /*4a50*/  UMOV UR23, 0x40000040 ;  /* 0x4000004000177882 */ /* 0x000fe20000000000 */
[----:B------:R-:W-:Y:S02]  /*4a60*/  UMOV UR24, UR16 ;  /* 0x0000001000187c82 */ /* 0x000fe40008000000 */
[----:B------:R-:W-:Y:S02]  /*4a70*/  UIADD3 UR22, UR30, 0x100, URZ ;  /* 0x000001001e167890 */ /* 0x000fe4000fffe03f */
[----:B------:R-:W-:-:S02]  /*4a80*/  UIADD3 UR26, UR30, 0x200, URZ ;  /* 0x000002001e1a7890 */ /* 0x000fc4000fffe03f */
[----:B------:R-:W-:Y:S01]  /*4a90*/  UMOV UR18, UR30 ;  /* 0x0000001e00127c82 */ /* 0x000fe20008000000 */
[----:B------:R-:W-:Y:S01]  /*4aa0*/  UMOV UR25, UR17 ;  /* 0x0000001100197c82 */ /* 0x000fe20008000000 */
[----:B------:R-:W-:Y:S01]  /*4ab0*/  UMOV UR27, 0x40000040 ;  /* 0x40000040001b7882 */ /* 0x000fe20000000000 */
        /* <DEDUP_REMOVED lines=113> */
.L_x_251:
[----:B------:R-:W0:Y:S01]  /*51d0*/  S2UR UR7, SR_CgaCtaId ;  /* 0x00000000000779c3 */ /* 0x000e220000008800 */
[----:B------:R-:W-:Y:S01]  /*51e0*/  UMOV UR6, 0x400 ;  /* 0x0000040000067882 */ /* 0x000fe20000000000 */
[----:B------:R-:W-:-:S05]  /*51f0*/  IMAD.U32 R3, RZ, RZ, UR29 ;  /* 0x0000001dff037e24 */ /* 0x000fca000f8e00ff */
[----:B------:R-:W-:Y:S01]  /*5200*/  SHF.L.U32 R3, R3, 0x1f, RZ ;  /* 0x0000001f03037819 */ /* 0x000fe200000006ff */
[----:B0-----:R-:W-:-:S04]  /*5210*/  ULEA UR6, UR7, UR6, 0x18 ;  /* 0x0000000607067291 */ /* 0x001fc8000f8ec03f */
[----:B------:R-:W-:-:S09]  /*5220*/  ULEA UR6, UR28, UR6, 0x3 ;  /* 0x000000061c067291 */ /* 0x000fd2000f8e183f */
[----:B------:R0:W1:Y:S01]  /*5230*/  SYNCS.PHASECHK.TRANS64.TRYWAIT P1, [UR6+0x22850], R3 ;  /* 0x02285003ff0075a7 */ /* 0x0000620008020146 */
[----:B------:R-:W-:Y:S05]  /*5240*/  @!P0 BRA `(.L_x_252) ;  /* 0x0000000000048947 */ /* 0x000fea0003800000 */
[----:B------:R-:W-:Y:S01]  /*5250*/  BPT.TRAP 0x1 ;  /* 0x000000040000795c */ /* 0x000fe20000300000 */
.L_x_252:
[----:B-1----:R-:W-:Y:S05]  /*5260*/  @P1 BRA `(.L_x_250) ;  /* 0x0000000000081947 */ /* 0x002fea0003800000 */
[----:B------:R-:W1:Y:S02]  /*5270*/  SYNCS.PHASECHK.TRANS64.TRYWAIT P1, [UR6+0x22850], R3 ;  /* 0x02285003ff0075a7 */ /* 0x000e640008020146 */
[----:B-1----:R-:W-:Y:S05]  /*5280*/  @!P1 BRA `(.L_x_253) ;  /* 0x000000bc00089947 */ /* 0x002fea0003800000 */
.L_x_250:
[----:B------:R-:W2:Y:S01]  /*5290*/  S2UR UR11, SR_CgaCtaId ;  /* 0x00000000000b79c3 */ /* 0x000ea20000008800 */
[----:B------:R-:W-:Y:S01]  /*52a0*/  UMOV UR6, 0x400 ;  /* 0x0000040000067882 */ /* 0x000fe20000000000 */
[----:B------:R-:W-:Y:S01]  /*52b0*/  WARPGROUP.ARRIVE ;  /* 0x00000000000079c5 */ /* 0x000fe20000000000 */
[----:B------:R-:W-:Y:S01]  /*52c0*/  UMOV UR7, 0xc0000010 ;  /* 0xc000001000077882 */ /* 0x000fe20000000000 */
[----:B01----:R-:W-:Y:S01]  /*52d0*/  IADD3 R3, -R22, 0xb, RZ ;  /* 0x0000000b16037810 */ /* 0x003fe20007ffe1ff */
[----:B--2---:R-:W-:-:S04]  /*52e0*/  ULEA UR14, UR11, UR6, 0x18 ;  /* 0x000000060b0e7291 */ /* 0x004fc8000f8ec03f */
[----:B------:R-:W-:-:S04]  /*52f0*/  UIADD3 UR6, UR14, 0x400, URZ ;  /* 0x000004000e067890 */ /* 0x000fc8000fffe03f */
        /* <DEDUP_REMOVED lines=30> */
.L_x_254:
[----:B------:R-:W-:Y:S01]  /*54e0*/  FMNMX.FTZ R4, R152, R7, !PT ;  /* 0x0000000798047209 */ /* 0x000fe20007810000 */
[----:B------:R-:W-:Y:S01]  /*54f0*/  ULEA UR6, UR36, UR14, 0x3 ;  /* 0x0000000e24067291 */ /* 0x000fe2000f8e183f */
[----:B------:R-:W-:Y:S02]  /*5500*/  FMNMX.FTZ R10, R154, R8, !PT ;  /* 0x000000089a0a7209 */ /* 0x000fe40007810000 */
[----:B0-----:R-:W-:Y:S01]  /*5510*/  FMNMX.FTZ R3, R153, R4, !PT ;  /* 0x0000000499037209 */ /* 0x001fe20007810000 */
        /* <DEDUP_REMOVED lines=80> */
[----:B------:R-:W-:Y:S01]  /*5a20*/  MOV R15, UR40 ;  /* 0x00000028000f7c02 */ /* 0x000fe20008000f00 */
[----:B------:R-:W0:Y:S04]  /*5a30*/  SHFL.BFLY PT, R4, R9, 0x2, 0x1f ;  /* 0x0c401f0009047f89 */ /* 0x000e2800000e0000 */
[----:B------:R-:W1:Y:S01]  /*5a40*/  SHFL.BFLY PT, R3, R10, 0x2, 0x1f ;  /* 0x0c401f000a037f89 */ /* 0x000e6200000e0000 */
[----:B0-----:R-:W-:-:S02]  /*5a50*/  FMNMX.FTZ R11, R9, R4, !PT ;  /* 0x00000004090b7209 */ /* 0x001fc40007810000 */
        /* <DEDUP_REMOVED lines=256> */
.L_x_255:
        /* <DEDUP_REMOVED lines=116> */
.L_x_245:
[----:B------:R-:W-:Y:S06]  /*71a0*/  BAR.ARV 0x8, 0x180 ;  /* 0x0206000000007b1d */ /* 0x000fec0000002000 */
[----:B------:R-:W-:Y:S05]  /*71b0*/  @!P0 BRA `(.L_x_257) ;  /* 0x0000000000048947 */ /* 0x000fea0003800000 */
[----:B------:R-:W-:Y:S01]  /*71c0*/  BPT.TRAP 0x1 ;  /* 0x000000040000795c */ /* 0x000fe20000300000 */
.L_x_257:
        /* <DEDUP_REMOVED lines=9> */
.L_x_258:
[----:B-1----:R-:W-:Y:S05]  /*7260*/  @P1 BRA `(.L_x_259) ;  /* 0x0000000000081947 */ /* 0x002fea0003800000 */
[----:B------:R-:W1:Y:S02]  /*7270*/  SYNCS.PHASECHK.TRANS64.TRYWAIT P1, [UR9+0x22850], R0 ;  /* 0x02285000ff0075a7 */ /* 0x000e640008020149 */
[----:B-1----:R-:W-:Y:S05]  /*7280*/  @!P1 BRA `(.L_x_260) ;  /* 0x0000009c00209947 */ /* 0x002fea0003800000 */
.L_x_259:
[----:B------:R-:W-:Y:S01]  /*7290*/  UIADD3 UR4, UR4, 0x400, URZ ;  /* 0x0000040004047890 */ /* 0x000fe2000fffe03f */
[----:B------:R-:W-:Y:S01]  /*72a0*/  WARPGROUP.ARRIVE ;  /* 0x00000000000079c5 */ /* 0x000fe20000000000 */
[----:B------:R-:W-:Y:S01]  /*72b0*/  UMOV UR7, 0xc0000010 ;  /* 0xc000001000077882 */ /* 0x000fe20000000000 */
[----:B------:R-:W-:Y:S01]  /*72c0*/  ULDC.64 UR10, c[0x0][0x9a0] ;  /* 0x00026800000a7ab9 */ /* 0x000fe20000000a00 */
[----:B------:R-:W-:Y:S01]  /*72d0*/  USHF.R.U32.HI UR4, URZ, 0x4, UR4 ;  /* 0x000000043f047899 */ /* 0x000fe20008011604 */
[----:B-1----:R-:W-:Y:S01]  /*72e0*/  IMAD.MOV.U32 R7, RZ, RZ, 0x3f800000 ;  /* 0x3f800000ff077424 */ /* 0x002fe200078e00ff */
[----:B------:R-:W-:Y:S02]  /*72f0*/  UISETP.NE.U32.AND UP0, UPT, UR10, URZ, UPT ;  /* 0x0000003f0a00728c */ /* 0x000fe4000bf05070 */
[----:B------:R-:W-:Y:S02]  /*7300*/  ULOP3.LUT UR4, UR4, 0x3fff, URZ, 0xc0, !UPT ;  /* 0x00003fff04047892 */ /* 0x000fe4000f8ec03f */
[----:B------:R-:W-:-:S02]  /*7310*/  UISETP.NE.AND.EX UP0, UPT, UR11, URZ, UPT, UP0 ;  /* 0x0000003f0b00728c */ /* 0x000fc4000bf05300 */
[----:B------:R-:W-:-:S04]  /*7320*/  ULOP3.LUT UR4, UR4, 0x10000, URZ, 0xfc, !UPT ;  /* 0x0001000004047892 */ /* 0x000fc8000f8efc3f */
[----:B------:R-:W-:Y:S01]  /*7330*/  UIMAD UR8, UR36, 0x500, UR4 ;  /* 0x00000500240878a4 */ /* 0x000fe2000f8e0204 */
[----:B------:R-:W-:-:S03]  /*7340*/  PLOP3.LUT P1, PT, PT, PT, UP0, 0x80, 0x0 ;  /* 0x000000000000781c */ /* 0x000fc60003f2f008 */
[----:B------:R-:W-:Y:S01]  /*7350*/  UIADD3 UR4, UR8, 0x100, URZ ;  /* 0x0000010008047890 */ /* 0x000fe2000fffe03f */
[----:B------:R-:W-:Y:S02]  /*7360*/  @UP0 ULDC.64 UR12, c[0x0][0x9c8] ;  /* 0x00027200000c0ab9 */ /* 0x000fe40000000a00 */
[----:B------:R-:W-:-:S06]  /*7370*/  UMOV UR6, UR8 ;  /* 0x0000000800067c82 */ /* 0x000fcc0008000000 */
[----:B------:R-:W-:Y:S01]  /*7380*/  QGMMA.64x128x32.F32.E4M3.E4M3 R24, R172, gdesc[UR4], R24, gsb0 ;  /* 0x01e00004ac187df3 */ /* 0x000fe20008000818 */
[----:B------:R-:W-:Y:S01]  /*7390*/  UMOV UR7, 0xc0000010 ;  /* 0xc000001000077882 */ /* 0x000fe20000000000 */
[----:B------:R-:W-:Y:S01]  /*73a0*/  UMOV UR6, UR4 ;  /* 0x0000000400067c82 */ /* 0x000fe20008000000 */
[----:B------:R-:W-:Y:S01]  /*73b0*/  @UP0 UIMAD.WIDE.U32 UR4, UR38, UR12, URZ ;  /* 0x0000000c260402a5 */ /* 0x000fe2000f8e003f */
[----:B------:R-:W-:Y:S02]  /*73c0*/  WARPGROUP.DEPBAR.LE gsb0, 0x0 ;  /* 0x00008000000079c5 */ /* 0x000fe40000010000 */
[----:B------:R-:W-:-:S06]  /*73d0*/  WARPGROUP.ARRIVE ;  /* 0x00000000000079c5 */ /* 0x000fcc0000000000 */
[----:B------:R-:W-:Y:S01]  /*73e0*/  QGMMA.64x128x32.F32.E4M3.E4M3 R24, R176, gdesc[UR4], R24, gsb0 ;  /* 0x01e00004b0187df3 */ /* 0x000fe20008000818 */
[----:B------:R-:W-:Y:S02]  /*73f0*/  @UP0 UIMAD UR6, UR39, UR12, URZ ;  /* 0x0000000c270602a4 */ /* 0x000fe4000f8e023f */
[----:B------:R-:W-:Y:S02]  /*7400*/  @UP0 USHF.R.S32.HI UR7, URZ, 0x1f, UR47 ;  /* 0x0000001f3f070899 */ /* 0x000fe4000801142f */
[----:B------:R-:W-:-:S03]  /*7410*/  @UP0 UIMAD UR6, UR38, UR13, UR6 ;  /* 0x0000000d260602a4 */ /* 0x000fc6000f8e0206 */
[----:B------:R-:W-:Y:S01]  /*7420*/  @UP0 ULDC.64 UR12, c[0x0][0x9d0] ;  /* 0x00027400000c0ab9 */ /* 0x000fe20000000a00 */
[----:B------:R-:W-:Y:S02]  /*7430*/  @UP0 UIADD3 UR5, UR5, UR6, URZ ;  /* 0x0000000605050290 */ /* 0x000fe4000fffe03f */
[----:B------:R-:W-:Y:S02]  /*7440*/  @UP0 UIMAD UR6, UR7, UR12, URZ ;  /* 0x0000000c070602a4 */ /* 0x000fe4000f8e023f */
[----:B------:R-:W-:Y:S02]  /*7450*/  @UP0 UIMAD.WIDE.U32 UR4, UR47, UR12, UR4 ;  /* 0x0000000c2f0402a5 */ /* 0x000fe4000f8e0004 */
[----:B------:R-:W-:-:S04]  /*7460*/  @UP0 UIMAD UR6, UR47, UR13, UR6 ;  /* 0x0000000d2f0602a4 */ /* 0x000fc8000f8e0206 */
[----:B------:R-:W-:Y:S02]  /*7470*/  @UP0 UIADD3 UR5, UR5, UR6, URZ ;  /* 0x0000000605050290 */ /* 0x000fe4000fffe03f */
[----:B------:R-:W-:-:S04]  /*7480*/  @UP0 ULEA UR6, UP1, UR4, UR10, 0x2 ;  /* 0x0000000a04060291 */ /* 0x000fc8000f82103f */
[----:B------:R-:W-:Y:S02]  /*7490*/  @UP0 ULEA.HI.X UR7, UR4, UR11, UR5, 0x2, UP1 ;  /* 0x0000000b04070291 */ /* 0x000fe400088f1405 */
[----:B------:R-:W-:Y:S01]  /*74a0*/  UIADD3 UR4, UR8, 0x200, URZ ;  /* 0x0000020008047890 */ /* 0x000fe2000fffe03f */
[----:B------:R-:W-:-:S03]  /*74b0*/  IMAD.U32 R8, RZ, RZ, UR6 ;  /* 0x00000006ff087e24 */ /* 0x000fc6000f8e00ff */
[----:B------:R-:W-:Y:S01]  /*74c0*/  IMAD.U32 R9, RZ, RZ, UR7 ;  /* 0x00000007ff097e24 */ /* 0x000fe2000f8e00ff */
[----:B------:R-:W-:Y:S02]  /*74d0*/  UMOV UR7, 0xc0000010 ;  /* 0xc000001000077882 */ /* 0x000fe40000000000 */
[----:B------:R-:W-:Y:S02]  /*74e0*/  UMOV UR6, UR4 ;  /* 0x0000000400067c82 */ /* 0x000fe40008000000 */
[----:B------:R1:W2:Y:S01]  /*74f0*/  @P1 LDG.E R7, desc[UR52][R8.64] ;  /* 0x0000003408071981 */ /* 0x0002a2000c1e1900 */
[----:B------:R-:W-:Y:S01]  /*7500*/  UIADD3 UR4, UR8, 0x300, URZ ;  /* 0x0000030008047890 */ /* 0x000fe2000fffe03f */
[----:B------:R-:W-:Y:S02]  /*7510*/  WARPGROUP.DEPBAR.LE gsb0, 0x0 ;  /* 0x00008000000079c5 */ /* 0x000fe40000010000 */
[----:B------:R-:W-:-:S06]  /*7520*/  WARPGROUP.ARRIVE ;  /* 0x00000000000079c5 */ /* 0x000fcc0000000000 */
[----:B------:R-:W-:Y:S01]  /*7530*/  QGMMA.64x128x32.F32.E4M3.E4M3 R24, R180, gdesc[UR4], R24, gsb0 ;  /* 0x01e00004b4187df3 */ /* 0x000fe20008000818 */
[----:B------:R-:W-:Y:S01]  /*7540*/  UMOV UR6, UR4 ;  /* 0x0000000400067c82 */ /* 0x000fe20008000000 */
[----:B------:R-:W-:Y:S01]  /*7550*/  UMOV UR7, 0xc0000010 ;  /* 0xc000001000077882 */ /* 0x000fe20000000000 */
[----:B------:R-:W-:Y:S01]  /*7560*/  UIADD3 UR8, UR8, 0x400, URZ ;  /* 0x0000040008087890 */ /* 0x000fe2000fffe03f */
[----:B0-----:R-:W0:Y:S04]  /*7570*/  SHFL.BFLY PT, R0, R5, 0x2, 0x1f ;  /* 0x0c401f0005007f89 */ /* 0x001e2800000e0000 */
[----:B------:R-:W3:Y:S01]  /*7580*/  SHFL.BFLY PT, R11, R6, 0x2, 0x1f ;  /* 0x0c401f00060b7f89 */ /* 0x000ee200000e0000 */
[----:B------:R-:W-:Y:S02]  /*7590*/  WARPGROUP.DEPBAR.LE gsb0, 0x0 ;  /* 0x00008000000079c5 */ /* 0x000fe40000010000 */
[----:B------:R-:W-:-:S06]  /*75a0*/  WARPGROUP.ARRIVE ;  /* 0x00000000000079c5 */ /* 0x000fcc0000000000 */
[----:B------:R-:W-:Y:S01]  /*75b0*/  QGMMA.64x128x32.F32.E4M3.E4M3 R24, R184, gdesc[UR4], R24, gsb0 ;  /* 0x01e00004b8187df3 */ /* 0x000fe20008000818 */
[----:B------:R-:W-:Y:S01]  /*75c0*/  UMOV UR6, UR8 ;  /* 0x0000000800067c82 */ /* 0x000fe20008000000 */
        /* <DEDUP_REMOVED lines=21> */
[----:B------:R-:W3:Y:S01]  /*7720*/  @P1 MUFU.RCP R10, R13 ;  /* 0x0000000d000a1308 */ /* 0x000ee20000001000 */
[----:B------:R-:W-:-:S02]  /*7730*/  IMAD.U32 R15, RZ, RZ, UR40 ;  /* 0x00000028ff0f7e24 */ /* 0x000fc4000f8e00ff */
[----:B------:R-:W-:Y:S02]  /*7740*/  IMAD.U32 R20, RZ, RZ, UR40 ;  /* 0x00000028ff147e24 */ /* 0x000fe4000f8e00ff */
[----:B0-----:R-:W-:Y:S01]  /*7750*/  @P2 FMUL.FTZ R8, R8, 0.69314718246459960938 ;  /* 0x3f31721808082820 */ /* 0x001fe20000410000 */
[----:B------:R-:W-:Y:S01]  /*7760*/  @P2 FMUL.FTZ R9, R15, 0.69314718246459960938 ;  /* 0x3f3172180f092820 */ /* 0x000fe20000410000 */
[----:B------:R-:W-:Y:S01]  /*7770*/  @P3 FMUL.FTZ R15, R20, 0.69314718246459960938 ;  /* 0x3f317218140f3820 */ /* 0x000fe20000410000 */
[----:B-1----:R-:W-:Y:S01]  /*7780*/  @P3 FMUL.FTZ R12, R11, 0.69314718246459960938 ;  /* 0x3f3172180b0c3820 */ /* 0x002fe20000410000 */
[----:B------:R-:W-:Y:S02]  /*7790*/  IMAD.MOV.U32 R5, RZ, RZ, -0x800000 ;  /* 0xff800000ff057424 */ /* 0x000fe400078e00ff */
[----:B--2---:R-:W-:Y:S01]  /*77a0*/  FMUL.FTZ R6, R6, R7 ;  /* 0x0000000706067220 */ /* 0x004fe20000410000 */
[----:B------:R-:W-:Y:S02]  /*77b0*/  IMAD.MOV.U32 R0, RZ, RZ, -0x800000 ;  /* 0xff800000ff007424 */ /* 0x000fe400078e00ff */
[----:B------:R-:W-:Y:S01]  /*77c0*/  @P2 FFMA.FTZ R5, R9, R4, R8 ;  /* 0x0000000409052223 */ /* 0x000fe20000010008 */
[----:B------:R-:W-:-:S01]  /*77d0*/  @P3 FFMA.FTZ R0, R15, R3, R12 ;  /* 0x000000030f003223 */ /* 0x000fc2000001000c */
[----:B---3--:R-:W-:Y:S01]  /*77e0*/  FMUL.FTZ R7, R10, R7 ;  /* 0x000000070a077220 */ /* 0x008fe20000410000 */
[----:B------:R-:W-:-:S02]  /*77f0*/  WARPGROUP.DEPBAR.LE gsb0, 0x0 ;  /* 0x00008000000079c5 */ /* 0x000fc40000010000 */
[----:B------:R-:W-:Y:S05]  /*7800*/  @!P0 BRA `(.L_x_261) ;  /* 0x0000000000048947 */ /* 0x000fea0003800000 */
[----:B------:R-:W-:Y:S01]  /*7810*/  BPT.TRAP 0x1 ;  /* 0x000000040000795c */ /* 0x000fe20000300000 */
.L_x_261:
[----:B------:R-:W-:Y:S01]  /*7820*/  UIADD3 UR4, UR9, 0x22860, URZ ;  /* 0x0002286009047890 */ /* 0x000fe2000fffe03f */
[-C--:B------:R-:W-:Y:S01]  /*7830*/  FMUL.FTZ R100, R28, R6.reuse ;  /* 0x000000061c647220 */ /* 0x080fe20000410000 */
[----:B------:R-:W-:Y:S01]  /*7840*/  UIADD3 UR36, UR36, 0x1, URZ ;  /* 0x0000000124247890 */ /* 0x000fe2000fffe03f */
[-C--:B------:R-:W-:Y:S01]  /*7850*/  FMUL.FTZ R98, R29, R6.reuse ;  /* 0x000000061d627220 */ /* 0x080fe20000410000 */
[----:B------:R-:W-:Y:S01]  /*7860*/  UPRMT UR4, UR14, 0x654, UR4 ;  /* 0x000006540e047896 */ /* 0x000fe20008000004 */
[-C--:B------:R-:W-:Y:S01]  /*7870*/  FMUL.FTZ R99, R32, R6.reuse ;  /* 0x0000000620637220 */ /* 0x080fe20000410000 */
[----:B------:R-:W-:Y:S01]  /*7880*/  UISETP.NE.AND UP0, UPT, UR36, 0x2, UPT ;  /* 0x000000022400788c */ /* 0x000fe2000bf05270 */
        /* <DEDUP_REMOVED lines=20> */
[----:B------:R-:W-:Y:S01]  /*79d0*/  SYNCS.ARRIVE.TRANS64.RED.A1T0 RZ, [UR4], RZ ;  /* 0x000000ffffff79a7 */ /* 0x000fe20008100404 */
        /* <DEDUP_REMOVED lines=14> */
[----:B------:R-:W-:Y:S01]  /*7ac0*/  USEL UR4, URZ, 0x1, UP0 ;  /* 0x000000013f047887 */ /* 0x000fe20008000000 */
        /* <DEDUP_REMOVED lines=22> */
[----:B------:R-:W-:Y:S01]  /*7c30*/  PLOP3.LUT P0, PT, PT, PT, PT, 0x8, 0x0 ;  /* 0x000000000000781c */ /* 0x000fe20003f0e170 */
[-C--:B------:R-:W-:Y:S01]  /*7c40*/  FMUL.FTZ R14, R79, R7.reuse ;  /* 0x000000074f0e7220 */ /* 0x080fe20000410000 */
[-C--:B------:R-:W-:Y:S01]  /*7c50*/  FMUL.FTZ R11, R82, R7.reuse ;  /* 0x00000007520b7220 */ /* 0x080fe20000410000 */
[-C--:B------:R-:W-:Y:S01]  /*7c60*/  FMUL.FTZ R4, R83, R7.reuse ;  /* 0x0000000753047220 */ /* 0x080fe20000410000 */
[-C--:B------:R-:W-:Y:S01]  /*7c70*/  FMUL.FTZ R10, R86, R7.reuse ;  /* 0x00000007560a7220 */ /* 0x080fe20000410000 */
[----:B------:R-:W-:Y:S01]  /*7c80*/  FMUL.FTZ R87, R87, R7 ;  /* 0x0000000757577220 */ /* 0x000fe20000410000 */
[----:B------:R-:W-:-:S02]  /*7c90*/  UIADD3 UR45, UR45, 0x1, URZ ;  /* 0x000000012d2d7890 */ /* 0x000fc4000fffe03f */
[----:B------:R-:W-:Y:S02]  /*7ca0*/  USEL UR36, UR36, URZ, UP0 ;  /* 0x0000003f24247287 */ /* 0x000fe40008000000 */
[----:B------:R-:W-:-:S12]  /*7cb0*/  ULOP3.LUT UR44, UR44, UR4, URZ, 0x3c, !UPT ;  /* 0x000000042c2c7292 */ /* 0x000fd8000f8e3c3f */
.L_x_237:
[----:B------:R-:W0:Y:S01]  /*7cc0*/  S2R R6, SR_CgaCtaId ;  /* 0x0000000000067919 */ /* 0x000e220000008800 */
[----:B------:R-:W-:Y:S01]  /*7cd0*/  MOV R3, 0x400 ;  /* 0x0000040000037802 */ /* 0x000fe20000000f00 */
[----:B------:R-:W-:Y:S01]  /*7ce0*/  BSSY B0, `(.L_x_262) ;  /* 0x000027d000007945 */ /* 0x000fe20003800000 */
[----:B------:R-:W-:Y:S02]  /*7cf0*/  BAR.SYNC.DEFER_BLOCKING 0x5, 0x180 ;  /* 0x0146000000007b1d */ /* 0x000fe40000010000 */
[----:B0-----:R-:W-:-:S05]  /*7d00*/  LEA R3, R6, R3, 0x18 ;  /* 0x0000000306037211 */ /* 0x001fca00078ec0ff */
[----:B------:R-:W0:Y:S02]  /*7d10*/  LDS.128 R48, [R3+0x228d0] ;  /* 0x0228d00003307984 */ /* 0x000e240000000c00 */
[----:B0-----:R-:W-:Y:S02]  /*7d20*/  R2UR UR5, R49 ;  /* 0x00000000310572ca */ /* 0x001fe400000e0000 */
[----:B------:R-:W-:Y:S01]  /*7d30*/  R2UR UR47, R50 ;  /* 0x00000000322f72ca */ /* 0x000fe200000e0000 */
[----:B------:R-:W-:Y:S06]  /*7d40*/  BAR.ARV 0x4, 0x180 ;  /* 0x0106000000007b1d */ /* 0x000fec0000002000 */
[----:B------:R-:W-:Y:S08]  /*7d50*/  @P0 BRA `(.L_x_263) ;  /* 0x0000001800ec0947 */ /* 0x000ff00003800000 */
[----:B------:R-:W0:Y:S01]  /*7d60*/  S2R R54, SR_TID.X ;  /* 0x0000000000367919 */ /* 0x000e220000002100 */
[----:B------:R-:W-:Y:S01]  /*7d70*/  ULDC.64 UR6, c[0x4][0x38] ;  /* 0x01000e0000067ab9 */ /* 0x000fe20000000a00 */
[----:B0-----:R-:W-:-:S05]  /*7d80*/  IMAD.SHL.U32 R6, R54, 0x4, RZ ;  /* 0x0000000436067824 */ /* 0x001fca00078e00ff */
[----:B------:R-:W-:-:S04]  /*7d90*/  LOP3.LUT R6, R6, 0xc, RZ, 0xc0, !PT ;  /* 0x0000000c06067812 */ /* 0x000fc800078ec0ff */
[----:B------:R-:W-:-:S05]  /*7da0*/  IADD3 R6, P0, R6, UR6, RZ ;  /* 0x0000000606067c10 */ /* 0x000fca000ff1e0ff */
[----:B------:R-:W-:Y:S01]  /*7db0*/  IMAD.X R7, RZ, RZ, UR7, P0 ;  /* 0x00000007ff077e24 */ /* 0x000fe200080e06ff */
[----:B------:R-:W-:Y:S01]  /*7dc0*/  F2FP.BF16.F32.PACK_AB R27, R26, R27 ;  /* 0x0000001b1a1b723e */ /* 0x000fe200000010ff */
[----:B------:R-:W-:-:S03]  /*7dd0*/  ULDC.64 UR6, c[0x0][0xc00] ;  /* 0x0003000000067ab9 */ /* 0x000fc60000000a00 */
[----:B------:R0:W2:Y:S01]  /*7de0*/  LDG.E.CONSTANT R48, desc[UR52][R6.64] ;  /* 0x0000003406307981 */ /* 0x0000a2000c1e9900 */
[----:B------:R-:W-:Y:S01]  /*7df0*/  F2FP.BF16.F32.PACK_AB R12, R12, R13 ;  /* 0x0000000d0c0c723e */ /* 0x000fe200000010ff */
[----:B------:R-:W-:Y:S01]  /*7e00*/  UISETP.NE.U32.AND UP0, UPT, UR6, URZ, UPT ;  /* 0x0000003f0600728c */ /* 0x000fe2000bf05070 */
[----:B------:R-:W-:Y:S01]  /*7e10*/  F2FP.BF16.F32.PACK_AB R9, R8, R9 ;  /* 0x000000090809723e */ /* 0x000fe200000010ff */
[----:B------:R-:W1:Y:S01]  /*7e20*/  S2R R26, SR_SWINHI ;  /* 0x00000000001a7919 */ /* 0x000e620000002f00 */
[----:B------:R-:W-:Y:S01]  /*7e30*/  F2FP.BF16.F32.PACK_AB R64, R61, R64 ;  /* 0x000000403d40723e */ /* 0x000fe200000010ff */
[----:B------:R-:W-:Y:S01]  /*7e40*/  USHF.L.U32 UR8, UR38, 0x2, URZ ;  /* 0x0000000226087899 */ /* 0x000fe2000800063f */
[----:B------:R-:W-:Y:S01]  /*7e50*/  F2FP.BF16.F32.PACK_AB R96, R96, R99 ;  /* 0x000000636060723e */ /* 0x000fe200000010ff */
[----:B------:R-:W-:Y:S01]  /*7e60*/  UISETP.NE.AND.EX UP0, UPT, UR7, URZ, UPT, UP0 ;  /* 0x0000003f0700728c */ /* 0x000fe2000bf05300 */
[----:B------:R-:W-:Y:S01]  /*7e70*/  F2FP.BF16.F32.PACK_AB R88, R88, R91 ;  /* 0x0000005b5858723e */ /* 0x000fe200000010ff */
[----:B------:R-:W-:Y:S01]  /*7e80*/  USHF.L.U64.HI UR9, UR38, 0x2, UR39 ;  /* 0x0000000226097899 */ /* 0x000fe20008010227 */
[----:B0-----:R-:W-:Y:S01]  /*7e90*/  LOP3.LUT P0, R6, R54, 0x3, RZ, 0xc0, !PT ;  /* 0x0000000336067812 */ /* 0x001fe2000780c0ff */
[----:B------:R-:W-:Y:S01]  /*7ea0*/  UIADD3 UR4, UP1, UR8, UR6, URZ ;  /* 0x0000000608047290 */ /* 0x000fe2000ff3e03f */
[----:B------:R-:W-:-:S02]  /*7eb0*/  F2FP.BF16.F32.PACK_AB R10, R10, R11 ;  /* 0x0000000b0a0a723e */ /* 0x000fc400000010ff */
[----:B------:R-:W-:Y:S01]  /*7ec0*/  ISETP.EQ.OR P0, PT, R6, 0x3, !P0 ;  /* 0x000000030600780c */ /* 0x000fe20004702670 */
[----:B------:R-:W-:Y:S01]  /*7ed0*/  UIADD3.X UR6, UR9, UR7, URZ, UP1, !UPT ;  /* 0x0000000709067290 */ /* 0x000fe20008ffe43f */
[----:B------:R-:W-:Y:S02]  /*7ee0*/  F2FP.BF16.F32.PACK_AB R87, R87, R4 ;  /* 0x000000045757723e */ /* 0x000fe400000010ff */
[----:B------:R-:W-:Y:S02]  /*7ef0*/  SEL R59, R12, R9, P0 ;  /* 0x000000090c3b7207 */ /* 0x000fe40000000000 */
[----:B------:R-:W-:Y:S02]  /*7f00*/  SEL R61, R9, R12, P0 ;  /* 0x0000000c093d7207 */ /* 0x000fe40000000000 */
[----:B------:R-:W-:Y:S02]  /*7f10*/  F2FP.BF16.F32.PACK_AB R92, R92, R95 ;  /* 0x0000005f5c5c723e */ /* 0x000fe400000010ff */
[----:B------:R-:W-:-:S02]  /*7f20*/  SEL R85, R10, R87, P0 ;  /* 0x000000570a557207 */ /* 0x000fc40000000000 */
[----:B------:R-:W-:Y:S02]  /*7f30*/  SEL R87, R87, R10, P0 ;  /* 0x0000000a57577207 */ /* 0x000fe40000000000 */
[----:B------:R-:W-:Y:S02]  /*7f40*/  F2FP.BF16.F32.PACK_AB R28, R28, R29 ;  /* 0x0000001d1c1c723e */ /* 0x000fe400000010ff */
[----:B------:R-:W-:Y:S02]  /*7f50*/  F2FP.BF16.F32.PACK_AB R24, R24, R25 ;  /* 0x000000191818723e */ /* 0x000fe400000010ff */
[----:B------:R-:W-:Y:S02]  /*7f60*/  F2FP.BF16.F32.PACK_AB R21, R20, R21 ;  /* 0x000000151415723e */ /* 0x000fe400000010ff */
[----:B------:R-:W-:Y:S02]  /*7f70*/  F2FP.BF16.F32.PACK_AB R15, R14, R15 ;  /* 0x0000000f0e0f723e */ /* 0x000fe400000010ff */
[----:B------:R-:W-:-:S02]  /*7f80*/  MOV R6, R3 ;  /* 0x0000000300067202 */ /* 0x000fc40000000f00 */
[----:B-1----:R-:W-:Y:S02]  /*7f90*/  MOV R7, R26 ;  /* 0x0000001a00077202 */ /* 0x002fe40000000f00 */
[----:B------:R-:W-:Y:S02]  /*7fa0*/  F2FP.BF16.F32.PACK_AB R100, R100, R103 ;  /* 0x000000676464723e */ /* 0x000fe400000010ff */
[----:B------:R-:W-:Y:S01]  /*7fb0*/  F2FP.BF16.F32.PACK_AB R56, R53, R56 ;  /* 0x000000383538723e */ /* 0x000fe200000010ff */
[----:B------:R-:W-:Y:S01]  /*7fc0*/  IMAD.WIDE R8, R171, 0x2, R6 ;  /* 0x00000002ab087825 */ /* 0x000fe200078e0206 */
[----:B------:R-:W-:Y:S02]  /*7fd0*/  SEL R53, R28, R21, P0 ;  /* 0x000000151c357207 */ /* 0x000fe40000000000 */
[----:B------:R-:W-:Y:S02]  /*7fe0*/  SEL R55, R21, R28, P0 ;  /* 0x0000001c15377207 */ /* 0x000fe40000000000 */
[----:B------:R-:W-:-:S02]  /*7ff0*/  IADD3 R91, P6, R8, 0x20, RZ ;  /* 0x00000020085b7810 */ /* 0x000fc40007fde0ff */
[C---:B------:R-:W-:Y:S02]  /*8000*/  IADD3 R99, P2, R8.reuse, 0x60, RZ ;  /* 0x0000006008637810 */ /* 0x040fe40007f5e0ff */
[----:B------:R-:W-:Y:S01]  /*8010*/  IADD3 R95, P1, R8, 0x40, RZ ;  /* 0x00000040085f7810 */ /* 0x000fe20007f3e0ff */
[----:B------:R-:W-:Y:S01]  /*8020*/  IMAD.X R29, RZ, RZ, R9, P6 ;  /* 0x000000ffff1d7224 */ /* 0x000fe200030e0609 */
[----:B------:R-:W-:Y:S02]  /*8030*/  LOP3.LUT R4, R91, 0x380, RZ, 0xc0, !PT ;  /* 0x000003805b047812 */ /* 0x000fe400078ec0ff */
[----:B------:R-:W-:Y:S02]  /*8040*/  LOP3.LUT R12, R99, 0x380, RZ, 0xc0, !PT ;  /* 0x00000380630c7812 */ /* 0x000fe400078ec0ff */
[----:B------:R-:W-:Y:S02]  /*8050*/  LOP3.LUT R10, R95, 0x380, RZ, 0xc0, !PT ;  /* 0x000003805f0a7812 */ /* 0x000fe400078ec0ff */
[----:B------:R-:W-:-:S02]  /*8060*/  SHF.R.U64 R4, R4, 0x3, RZ ;  /* 0x0000000304047819 */ /* 0x000fc400000012ff */
[----:B------:R-:W-:Y:S02]  /*8070*/  SHF.R.U64 R12, R12, 0x3, RZ ;  /* 0x000000030c0c7819 */ /* 0x000fe400000012ff */
[C---:B------:R-:W-:Y:S02]  /*8080*/  IADD3 R103, P3, R8.reuse, 0x4000, RZ ;  /* 0x0000400008677810 */ /* 0x040fe40007f7e0ff */
[----:B------:R-:W-:Y:S02]  /*8090*/  IADD3 R107, P5, R8, 0x4040, RZ ;  /* 0x00004040086b7810 */ /* 0x000fe40007fbe0ff */
[----:B------:R-:W-:Y:S01]  /*80a0*/  SHF.R.U64 R10, R10, 0x3, RZ ;  /* 0x000000030a0a7819 */ /* 0x000fe200000012ff */
[--C-:B------:R-:W-:Y:S01]  /*80b0*/  IMAD.X R21, RZ, RZ, R9.reuse, P3 ;  /* 0x000000ffff157224 */ /* 0x100fe200018e0609 */
[----:B------:R-:W-:Y:S01]  /*80c0*/  IADD3 R105, P4, R8, 0x4020, RZ ;  /* 0x0000402008697810 */ /* 0x000fe20007f9e0ff */
[----:B------:R-:W-:Y:S01]  /*80d0*/  IMAD.X R13, RZ, RZ, R9, P5 ;  /* 0x000000ffff0d7224 */ /* 0x000fe200028e0609 */
[----:B------:R-:W-:-:S02]  /*80e0*/  SEL R81, R24, R15, P0 ;  /* 0x0000000f18517207 */ /* 0x000fc40000000000 */
[----:B------:R-:W-:Y:S01]  /*80f0*/  SEL R83, R15, R24, P0 ;  /* 0x000000180f537207 */ /* 0x000fe20000000000 */
[----:B------:R-:W-:Y:S01]  /*8100*/  IMAD.X R15, RZ, RZ, R9, P4 ;  /* 0x000000ffff0f7224 */ /* 0x000fe200020e0609 */
[----:B------:R-:W-:Y:S02]  /*8110*/  LOP3.LUT R28, R4, R91, RZ, 0x3c, !PT ;  /* 0x0000005b041c7212 */ /* 0x000fe400078e3cff */
[----:B------:R-:W-:Y:S02]  /*8120*/  LOP3.LUT R24, R12, R99, RZ, 0x3c, !PT ;  /* 0x000000630c187212 */ /* 0x000fe400078e3cff */
[----:B------:R-:W-:Y:S02]  /*8130*/  LOP3.LUT R26, R10, R95, RZ, 0x3c, !PT ;  /* 0x0000005f0a1a7212 */ /* 0x000fe400078e3cff */
[----:B------:R-:W-:Y:S02]  /*8140*/  LOP3.LUT R4, R103, 0x380, RZ, 0xc0, !PT ;  /* 0x0000038067047812 */ /* 0x000fe400078ec0ff */
[----:B------:R-:W-:-:S02]  /*8150*/  LOP3.LUT R12, R107, 0x380, RZ, 0xc0, !PT ;  /* 0x000003806b0c7812 */ /* 0x000fc400078ec0ff */
[----:B------:R-:W-:Y:S02]  /*8160*/  LOP3.LUT R10, R105, 0x380, RZ, 0xc0, !PT ;  /* 0x00000380690a7812 */ /* 0x000fe400078ec0ff */
[----:B------:R-:W-:Y:S02]  /*8170*/  F2FP.BF16.F32.PACK_AB R101, R98, R101 ;  /* 0x000000656265723e */ /* 0x000fe400000010ff */
[----:B------:R-:W-:Y:S02]  /*8180*/  SHF.R.U64 R4, R4, 0x3, RZ ;  /* 0x0000000304047819 */ /* 0x000fe400000012ff */
[----:B------:R-:W-:Y:S02]  /*8190*/  SHF.R.U64 R12, R12, 0x3, RZ ;  /* 0x000000030c0c7819 */ /* 0x000fe400000012ff */
[----:B------:R-:W-:Y:S02]  /*81a0*/  F2FP.BF16.F32.PACK_AB R73, R73, R76 ;  /* 0x0000004c4949723e */ /* 0x000fe400000010ff */
[----:B------:R-:W-:-:S02]  /*81b0*/  F2FP.BF16.F32.PACK_AB R72, R69, R72 ;  /* 0x000000484548723e */ /* 0x000fc400000010ff */
[----:B------:R-:W-:Y:S02]  /*81c0*/  F2FP.BF16.F32.PACK_AB R97, R94, R97 ;  /* 0x000000615e61723e */ /* 0x000fe400000010ff */
[----:B------:R-:W-:Y:S02]  /*81d0*/  SHF.R.U64 R10, R10, 0x3, RZ ;  /* 0x000000030a0a7819 */ /* 0x000fe400000012ff */
[----:B------:R-:W-:Y:S02]  /*81e0*/  F2FP.BF16.F32.PACK_AB R65, R65, R68 ;  /* 0x000000444141723e */ /* 0x000fe400000010ff */
[----:B------:R-:W-:Y:S02]  /*81f0*/  F2FP.BF16.F32.PACK_AB R57, R57, R60 ;  /* 0x0000003c3939723e */ /* 0x000fe400000010ff */
[----:B------:R-:W-:Y:S02]  /*8200*/  F2FP.BF16.F32.PACK_AB R93, R90, R93 ;  /* 0x0000005d5a5d723e */ /* 0x000fe400000010ff */
[----:B------:R-:W-:-:S02]  /*8210*/  F2FP.BF16.F32.PACK_AB R30, R30, R31 ;  /* 0x0000001f1e1e723e */ /* 0x000fc400000010ff */
[----:B------:R-:W-:Y:S02]  /*8220*/  F2FP.BF16.F32.PACK_AB R36, R36, R37 ;  /* 0x000000252424723e */ /* 0x000fe400000010ff */
[----:B------:R-:W-:Y:S02]  /*8230*/  SEL R31, R100, R101, P0 ;  /* 0x00000065641f7207 */ /* 0x000fe40000000000 */
[----:B------:R-:W-:Y:S02]  /*8240*/  IADD3 R109, P6, R8, 0x4060, RZ ;  /* 0x00004060086d7810 */ /* 0x000fe40007fde0ff */
[----:B------:R-:W-:Y:S02]  /*8250*/  LOP3.LUT R20, R4, R103, RZ, 0x3c, !PT ;  /* 0x0000006704147212 */ /* 0x000fe400078e3cff */
[----:B------:R-:W-:Y:S02]  /*8260*/  LOP3.LUT R12, R12, R107, RZ, 0x3c, !PT ;  /* 0x0000006b0c0c7212 */ /* 0x000fe400078e3cff */
[----:B------:R-:W-:-:S02]  /*8270*/  SEL R101, R101, R100, P0 ;  /* 0x0000006465657207 */ /* 0x000fc40000000000 */
[----:B------:R-:W-:Y:S02]  /*8280*/  SEL R37, R96, R97, P0 ;  /* 0x0000006160257207 */ /* 0x000fe40000000000 */
[----:B------:R-:W-:Y:S02]  /*8290*/  SEL R63, R73, R72, P0 ;  /* 0x00000048493f7207 */ /* 0x000fe40000000000 */
[----:B------:R-:W-:Y:S02]  /*82a0*/  LOP3.LUT R14, R10, R105, RZ, 0x3c, !PT ;  /* 0x000000690a0e7212 */ /* 0x000fe400078e3cff */
[----:B------:R-:W-:Y:S02]  /*82b0*/  F2FP.BF16.F32.PACK_AB R38, R38, R39 ;  /* 0x000000272626723e */ /* 0x000fe400000010ff */
[----:B------:R-:W-:Y:S02]  /*82c0*/  SEL R97, R97, R96, P0 ;  /* 0x0000006061617207 */ /* 0x000fe40000000000 */
[----:B------:R-:W-:-:S02]  /*82d0*/  SEL R73, R72, R73, P0 ;  /* 0x0000004948497207 */ /* 0x000fc40000000000 */
[----:B------:R-:W-:Y:S02]  /*82e0*/  SEL R67, R65, R64, P0 ;  /* 0x0000004041437207 */ /* 0x000fe40000000000 */
[----:B------:R-:W-:Y:S02]  /*82f0*/  IADD3.X R25, RZ, R9, RZ, P2, !PT ;  /* 0x00000009ff197210 */ /* 0x000fe400017fe4ff */
[----:B------:R-:W-:Y:S02]  /*8300*/  F2FP.BF16.F32.PACK_AB R89, R52, R89 ;  /* 0x000000593459723e */ /* 0x000fe400000010ff */
[----:B------:R-:W-:Y:S02]  /*8310*/  SEL R39, R92, R93, P0 ;  /* 0x0000005d5c277207 */ /* 0x000fe40000000000 */
[----:B------:R-:W-:Y:S02]  /*8320*/  SEL R65, R64, R65, P0 ;  /* 0x0000004140417207 */ /* 0x000fe40000000000 */
[----:B------:R-:W-:-:S02]  /*8330*/  SEL R69, R57, R56, P0 ;  /* 0x0000003839457207 */ /* 0x000fc40000000000 */
[----:B------:R-:W-:Y:S02]  /*8340*/  SEL R77, R30, R27, P0 ;  /* 0x0000001b1e4d7207 */ /* 0x000fe40000000000 */
[----:B------:R-:W-:Y:S01]  /*8350*/  SEL R79, R27, R30, P0 ;  /* 0x0000001e1b4f7207 */ /* 0x000fe20000000000 */
[----:B------:R-:W-:Y:S01]  /*8360*/  IMAD.X R27, RZ, RZ, R9, P1 ;  /* 0x000000ffff1b7224 */ /* 0x000fe200008e0609 */
[----:B------:R-:W-:Y:S02]  /*8370*/  F2FP.BF16.F32.PACK_AB R46, R46, R47 ;  /* 0x0000002f2e2e723e */ /* 0x000fe400000010ff */
[----:B------:R-:W-:Y:S02]  /*8380*/  F2FP.BF16.F32.PACK_AB R43, R42, R43 ;  /* 0x0000002b2a2b723e */ /* 0x000fe400000010ff */
[----:B------:R-:W-:Y:S02]  /*8390*/  F2FP.BF16.F32.PACK_AB R44, R44, R45 ;  /* 0x0000002d2c2c723e */ /* 0x000fe400000010ff */
[----:B------:R-:W-:-:S02]  /*83a0*/  F2FP.BF16.F32.PACK_AB R41, R40, R41 ;  /* 0x000000292829723e */ /* 0x000fc400000010ff */
[----:B------:R-:W-:Y:S02]  /*83b0*/  F2FP.BF16.F32.PACK_AB R35, R34, R35 ;  /* 0x000000232223723e */ /* 0x000fe400000010ff */
[----:B------:R-:W-:Y:S02]  /*83c0*/  F2FP.BF16.F32.PACK_AB R33, R32, R33 ;  /* 0x000000212021723e */ /* 0x000fe400000010ff */
[----:B------:R-:W-:Y:S02]  /*83d0*/  SEL R93, R93, R92, P0 ;  /* 0x0000005c5d5d7207 */ /* 0x000fe40000000000 */
[----:B------:R-:W-:Y:S02]  /*83e0*/  SEL R57, R56, R57, P0 ;  /* 0x0000003938397207 */ /* 0x000fe40000000000 */
[----:B------:R-:W-:Y:S02]  /*83f0*/  LOP3.LUT R30, R109, 0x380, RZ, 0xc0, !PT ;  /* 0x000003806d1e7812 */ /* 0x000fe400078ec0ff */
[----:B------:R-:W-:-:S02]  /*8400*/  MOV R56, R12 ;  /* 0x0000000c00387202 */ /* 0x000fc40000000f00 */
[----:B------:R-:W-:Y:S02]  /*8410*/  MOV R62, R24 ;  /* 0x00000018003e7202 */ /* 0x000fe40000000f00 */
[----:B------:R-:W-:Y:S02]  /*8420*/  MOV R58, R14 ;  /* 0x0000000e003a7202 */ /* 0x000fe40000000f00 */
[----:B------:R-:W-:Y:S02]  /*8430*/  SEL R45, R88, R89, P0 ;  /* 0x00000059582d7207 */ /* 0x000fe40000000000 */
[----:B------:R-:W-:Y:S02]  /*8440*/  SEL R89, R89, R88, P0 ;  /* 0x0000005859597207 */ /* 0x000fe40000000000 */
[----:B------:R-:W-:Y:S02]  /*8450*/  SEL R47, R44, R41, P0 ;  /* 0x000000292c2f7207 */ /* 0x000fe40000000000 */
[----:B------:R-:W-:-:S02]  /*8460*/  SEL R49, R36, R33, P0 ;  /* 0x0000002124317207 */ /* 0x000fc40000000000 */
[----:B------:R-:W-:Y:S02]  /*8470*/  SEL R71, R46, R43, P0 ;  /* 0x0000002b2e477207 */ /* 0x000fe40000000000 */
[----:B------:R-:W-:Y:S02]  /*8480*/  SEL R75, R38, R35, P0 ;  /* 0x00000023264b7207 */ /* 0x000fe40000000000 */
[----:B------:R-:W-:Y:S02]  /*8490*/  SHF.R.U64 R30, R30, 0x3, RZ ;  /* 0x000000031e1e7819 */ /* 0x000fe400000012ff */
[----:B------:R-:W-:Y:S02]  /*84a0*/  MOV R60, R20 ;  /* 0x00000014003c7202 */ /* 0x000fe40000000f00 */
[----:B------:R-:W-:Y:S02]  /*84b0*/  SEL R41, R41, R44, P0 ;  /* 0x0000002c29297207 */ /* 0x000fe40000000000 */
[----:B------:R-:W-:-:S02]  /*84c0*/  SEL R43, R43, R46, P0 ;  /* 0x0000002e2b2b7207 */ /* 0x000fc40000000000 */
[----:B------:R-:W-:Y:S02]  /*84d0*/  SEL R33, R33, R36, P0 ;  /* 0x0000002421217207 */ /* 0x000fe40000000000 */
[----:B------:R-:W-:Y:S02]  /*84e0*/  SEL R35, R35, R38, P0 ;  /* 0x0000002623237207 */ /* 0x000fe40000000000 */
[----:B------:R-:W-:Y:S02]  /*84f0*/  MOV R64, R28 ;  /* 0x0000001c00407202 */ /* 0x000fe40000000f00 */
[----:B------:R-:W-:Y:S02]  /*8500*/  LOP3.LUT R10, R30, R109, RZ, 0x3c, !PT ;  /* 0x0000006d1e0a7212 */ /* 0x000fe400078e3cff */
[----:B------:R-:W-:Y:S02]  /*8510*/  LOP3.LUT R11, R8, 0x380, RZ, 0xc0, !PT ;  /* 0x00000380080b7812 */ /* 0x000fe400078ec0ff */
[----:B------:R-:W-:-:S02]  /*8520*/  MOV R29, R26 ;  /* 0x0000001a001d7202 */ /* 0x000fc40000000f00 */
[----:B------:R-:W-:Y:S02]  /*8530*/  SHF.R.U64 R11, R11, 0x3, RZ ;  /* 0x000000030b0b7819 */ /* 0x000fe400000012ff */
[----:B------:R-:W-:Y:S02]  /*8540*/  PLOP3.LUT P2, PT, PT, PT, UP0, 0x80, 0x0 ;  /* 0x000000000000781c */ /* 0x000fe40003f4f008 */
[----:B------:R-:W-:Y:S01]  /*8550*/  LOP3.LUT R8, R11, R8, RZ, 0x3c, !PT ;  /* 0x000000080b087212 */ /* 0x000fe200078e3cff */
[----:B------:R-:W-:-:S03]  /*8560*/  IMAD.X R11, RZ, RZ, R9, P6 ;  /* 0x000000ffff0b7224 */ /* 0x000fc600030e0609 */
[----:B------:R-:W-:Y:S02]  /*8570*/  MOV R66, R8 ;  /* 0x0000000800427202 */ /* 0x000fe40000000f00 */
[----:B------:R-:W-:Y:S02]  /*8580*/  MOV R21, R10 ;  /* 0x0000000a00157202 */ /* 0x000fe40000000f00 */
[----:B--2---:R-:W-:Y:S01]  /*8590*/  LOP3.LUT R4, R48, 0x2, RZ, 0x3c, !PT ;  /* 0x0000000230047812 */ /* 0x004fe200078e3cff */
[----:B------:R-:W-:Y:S04]  /*85a0*/  SHFL.IDX PT, R31, R31, R48, 0x1c1f ;  /* 0x001c1f301f1f7589 */ /* 0x000fe800000e0000 */
[----:B------:R-:W0:Y:S04]  /*85b0*/  SHFL.IDX PT, R12, R101, R4, 0x1c1f ;  /* 0x001c1f04650c7589 */ /* 0x000e2800000e0000 */
[----:B------:R-:W-:Y:S04]  /*85c0*/  SHFL.IDX PT, R63, R63, R48, 0x1c1f ;  /* 0x001c1f303f3f7589 */ /* 0x000fe800000e0000 */
[----:B------:R-:W1:Y:S04]  /*85d0*/  SHFL.IDX PT, R24, R73, R4, 0x1c1f ;  /* 0x001c1f0449187589 */ /* 0x000e6800000e0000 */
[----:B------:R-:W-:Y:S04]  /*85e0*/  SHFL.IDX PT, R37, R37, R48, 0x1c1f ;  /* 0x001c1f3025257589 */ /* 0x000fe800000e0000 */
[----:B------:R-:W2:Y:S04]  /*85f0*/  SHFL.IDX PT, R14, R97, R4, 0x1c1f ;  /* 0x001c1f04610e7589 */ /* 0x000ea800000e0000 */
[----:B------:R-:W-:Y:S04]  /*8600*/  SHFL.IDX PT, R67, R67, R48, 0x1c1f ;  /* 0x001c1f3043437589 */ /* 0x000fe800000e0000 */
[----:B------:R-:W3:Y:S01]  /*8610*/  SHFL.IDX PT, R40, R65, R4, 0x1c1f ;  /* 0x001c1f0441287589 */ /* 0x000ee200000e0000 */
[----:B0-----:R-:W-:-:S02]  /*8620*/  SEL R8, R31, R12, P0 ;  /* 0x0000000c1f087207 */ /* 0x001fc40000000000 */
[----:B------:R-:W-:Y:S01]  /*8630*/  SEL R10, R12, R31, P0 ;  /* 0x0000001f0c0a7207 */ /* 0x000fe20000000000 */
[----:B------:R-:W-:Y:S04]  /*8640*/  SHFL.IDX PT, R39, R39, R48, 0x1c1f ;  /* 0x001c1f3027277589 */ /* 0x000fe800000e0000 */
[----:B------:R-:W-:Y:S01]  /*8650*/  SHFL.IDX PT, R69, R69, R48, 0x1c1f ;  /* 0x001c1f3045457589 */ /* 0x000fe200000e0000 */
[----:B-1----:R-:W-:Y:S02]  /*8660*/  SEL R9, R63, R24, P0 ;  /* 0x000000183f097207 */ /* 0x002fe40000000000 */
[----:B------:R-:W-:Y:S01]  /*8670*/  SEL R11, R24, R63, P0 ;  /* 0x0000003f180b7207 */ /* 0x000fe20000000000 */
[----:B------:R-:W0:Y:S04]  /*8680*/  SHFL.IDX PT, R20, R93, R4, 0x1c1f ;  /* 0x001c1f045d147589 */ /* 0x000e2800000e0000 */
[----:B------:R-:W1:Y:S01]  /*8690*/  SHFL.IDX PT, R42, R57, R4, 0x1c1f ;  /* 0x001c1f04392a7589 */ /* 0x000e6200000e0000 */
[----:B--2---:R-:W-:-:S02]  /*86a0*/  SEL R12, R37, R14, P0 ;  /* 0x0000000e250c7207 */ /* 0x004fc40000000000 */
[----:B------:R-:W-:Y:S01]  /*86b0*/  SEL R14, R14, R37, P0 ;  /* 0x000000250e0e7207 */ /* 0x000fe20000000000 */
[----:B------:R-:W-:Y:S01]  /*86c0*/  BAR.SYNC.DEFER_BLOCKING 0x1, 0x100 ;  /* 0x0044000000007b1d */ /* 0x000fe20000010000 */
[----:B---3--:R-:W-:Y:S02]  /*86d0*/  SEL R13, R67, R40, P0 ;  /* 0x00000028430d7207 */ /* 0x008fe40000000000 */
[----:B------:R-:W-:-:S03]  /*86e0*/  SEL R15, R40, R67, P0 ;  /* 0x00000043280f7207 */ /* 0x000fc60000000000 */
[----:B------:R-:W-:Y:S04]  /*86f0*/  SHFL.IDX PT, R45, R45, R48, 0x1c1f ;  /* 0x001c1f302d2d7589 */ /* 0x000fe800000e0000 */
[----:B------:R-:W2:Y:S04]  /*8700*/  SHFL.IDX PT, R28, R89, R4, 0x1c1f ;  /* 0x001c1f04591c7589 */ /* 0x000ea800000e0000 */
[----:B------:R-:W-:Y:S01]  /*8710*/  SHFL.IDX PT, R47, R47, R48, 0x1c1f ;  /* 0x001c1f302f2f7589 */ /* 0x000fe200000e0000 */
[----:B0-----:R-:W-:Y:S02]  /*8720*/  SEL R24, R39, R20, P0 ;  /* 0x0000001427187207 */ /* 0x001fe40000000000 */
[----:B------:R-:W-:Y:S01]  /*8730*/  SEL R26, R20, R39, P0 ;  /* 0x00000027141a7207 */ /* 0x000fe20000000000 */
[----:B------:R-:W-:Y:S01]  /*8740*/  SHFL.IDX PT, R49, R49, R48, 0x1c1f ;  /* 0x001c1f3031317589 */ /* 0x000fe200000e0000 */
[----:B-1----:R-:W-:-:S02]  /*8750*/  SEL R25, R69, R42, P0 ;  /* 0x0000002a45197207 */ /* 0x002fc40000000000 */
[----:B------:R-:W-:Y:S01]  /*8760*/  SEL R27, R42, R69, P0 ;  /* 0x000000452a1b7207 */ /* 0x000fe20000000000 */
[----:B------:R-:W-:Y:S04]  /*8770*/  SHFL.IDX PT, R53, R53, R48, 0x1c1f ;  /* 0x001c1f3035357589 */ /* 0x000fe800000e0000 */
[----:B------:R-:W-:Y:S04]  /*8780*/  SHFL.IDX PT, R59, R59, R48, 0x1c1f ;  /* 0x001c1f303b3b7589 */ /* 0x000fe800000e0000 */
[----:B------:R-:W-:Y:S04]  /*8790*/  SHFL.IDX PT, R71, R71, R48, 0x1c1f ;  /* 0x001c1f3047477589 */ /* 0x000fe800000e0000 */
[----:B------:R-:W-:Y:S01]  /*87a0*/  SHFL.IDX PT, R75, R75, R48, 0x1c1f ;  /* 0x001c1f304b4b7589 */ /* 0x000fe200000e0000 */
[----:B--2---:R-:W-:-:S02]  /*87b0*/  SEL R32, R45, R28, P0 ;  /* 0x0000001c2d207207 */ /* 0x004fc40000000000 */
[----:B------:R-:W-:Y:S01]  /*87c0*/  SEL R34, R28, R45, P0 ;  /* 0x0000002d1c227207 */ /* 0x000fe20000000000 */
[----:B------:R-:W-:Y:S04]  /*87d0*/  SHFL.IDX PT, R77, R77, R48, 0x1c1f ;  /* 0x001c1f304d4d7589 */ /* 0x000fe800000e0000 */
[----:B------:R-:W-:Y:S04]  /*87e0*/  SHFL.IDX PT, R81, R81, R48, 0x1c1f ;  /* 0x001c1f3051517589 */ /* 0x000fe800000e0000 */
[----:B------:R-:W-:Y:S04]  /*87f0*/  SHFL.IDX PT, R85, R85, R48, 0x1c1f ;  /* 0x001c1f3055557589 */ /* 0x000fe800000e0000 */
[----:B------:R-:W0:Y:S04]  /*8800*/  SHFL.IDX PT, R46, R43, R4, 0x1c1f ;  /* 0x001c1f042b2e7589 */ /* 0x000e2800000e0000 */
[----:B------:R-:W1:Y:S04]  /*8810*/  SHFL.IDX PT, R30, R41, R4, 0x1c1f ;  /* 0x001c1f04291e7589 */ /* 0x000e6800000e0000 */
[----:B------:R0:W2:Y:S04]  /*8820*/  SHFL.IDX PT, R36, R33, R4, 0x1c1f ;  /* 0x001c1f0421247589 */ /* 0x0000a800000e0000 */
[----:B------:R3:W4:Y:S04]  /*8830*/  SHFL.IDX PT, R48, R35, R4, 0x1c1f ;  /* 0x001c1f0423307589 */ /* 0x00072800000e0000 */
[----:B------:R-:W4:Y:S04]  /*8840*/  SHFL.IDX PT, R38, R55, R4, 0x1c1f ;  /* 0x001c1f0437267589 */ /* 0x000f2800000e0000 */
[----:B------:R-:W4:Y:S04]  /*8850*/  SHFL.IDX PT, R50, R79, R4, 0x1c1f ;  /* 0x001c1f044f327589 */ /* 0x000f2800000e0000 */
[----:B------:R-:W4:Y:S01]  /*8860*/  SHFL.IDX PT, R52, R83, R4, 0x1c1f ;  /* 0x001c1f0453347589 */ /* 0x000f2200000e0000 */
[----:B0-----:R-:W-:-:S02]  /*8870*/  SEL R33, R71, R46, P0 ;  /* 0x0000002e47217207 */ /* 0x001fc40000000000 */
[----:B---3--:R-:W-:Y:S01]  /*8880*/  SEL R35, R46, R71, P0 ;  /* 0x000000472e237207 */ /* 0x008fe20000000000 */
[----:B------:R-:W0:Y:S01]  /*8890*/  SHFL.IDX PT, R44, R61, R4, 0x1c1f ;  /* 0x001c1f043d2c7589 */ /* 0x000e2200000e0000 */
[----:B-1----:R-:W-:Y:S02]  /*88a0*/  SEL R28, R47, R30, P0 ;  /* 0x0000001e2f1c7207 */ /* 0x002fe40000000000 */
[----:B------:R-:W-:Y:S01]  /*88b0*/  SEL R30, R30, R47, P0 ;  /* 0x0000002f1e1e7207 */ /* 0x000fe20000000000 */
[----:B------:R-:W1:Y:S01]  /*88c0*/  SHFL.IDX PT, R54, R87, R4, 0x1c1f ;  /* 0x001c1f0457367589 */ /* 0x000e6200000e0000 */
[----:B--2---:R-:W-:Y:S02]  /*88d0*/  SEL R40, R49, R36, P0 ;  /* 0x0000002431287207 */ /* 0x004fe40000000000 */
[----:B------:R-:W-:Y:S01]  /*88e0*/  SEL R42, R36, R49, P0 ;  /* 0x00000031242a7207 */ /* 0x000fe20000000000 */
[----:B------:R2:W-:Y:S01]  /*88f0*/  STSM.16.M88.4 [R66], R8 ;  /* 0x0000000842007844 */ /* 0x0005e20000000200 */
[----:B----4-:R-:W-:-:S03]  /*8900*/  SEL R31, R48, R75, P0 ;  /* 0x0000004b301f7207 */ /* 0x010fc60000000000 */
[----:B------:R0:W-:Y:S01]  /*8910*/  STSM.16.M88.4 [R64], R12 ;  /* 0x0000000c40007844 */ /* 0x0001e20000000200 */
[----:B------:R-:W-:Y:S02]  /*8920*/  SEL R36, R53, R38, P0 ;  /* 0x0000002635247207 */ /* 0x000fe40000000000 */
[----:B------:R-:W-:Y:S01]  /*8930*/  SEL R38, R38, R53, P0 ;  /* 0x0000003526267207 */ /* 0x000fe20000000000 */
[----:B------:R3:W-:Y:S01]  /*8940*/  STSM.16.M88.4 [R29], R24 ;  /* 0x000000181d007844 */ /* 0x0007e20000000200 */
[----:B------:R-:W-:Y:S01]  /*8950*/  SEL R41, R77, R50, P0 ;  /* 0x000000324d297207 */ /* 0x000fe20000000000 */
[----:B------:R-:W4:Y:S01]  /*8960*/  LDC R53, c[0x0][0xbe8] ;  /* 0x0002fa00ff357b82 */ /* 0x000f220000000800 */
[----:B------:R-:W-:Y:S01]  /*8970*/  SEL R43, R50, R77, P0 ;  /* 0x0000004d322b7207 */ /* 0x000fe20000000000 */
[----:B------:R-:W-:Y:S01]  /*8980*/  STSM.16.M88.4 [R62], R32 ;  /* 0x000000203e007844 */ /* 0x000fe20000000200 */
[----:B------:R-:W-:Y:S02]  /*8990*/  SEL R37, R81, R52, P0 ;  /* 0x0000003451257207 */ /* 0x000fe40000000000 */
[----:B------:R-:W-:Y:S01]  /*89a0*/  SEL R39, R52, R81, P0 ;  /* 0x0000005134277207 */ /* 0x000fe20000000000 */
[----:B--2---:R-:W-:-:S02]  /*89b0*/  IMAD.U32 R8, RZ, RZ, UR4 ;  /* 0x00000004ff087e24 */ /* 0x004fc4000f8e00ff */
[----:B------:R-:W-:Y:S01]  /*89c0*/  IMAD.U32 R9, RZ, RZ, UR6 ;  /* 0x00000006ff097e24 */ /* 0x000fe2000f8e00ff */
[----:B------:R-:W-:Y:S01]  /*89d0*/  ULDC.64 UR6, c[0x0][0xc08] ;  /* 0x0003020000067ab9 */ /* 0x000fe20000000a00 */
[----:B0-----:R-:W-:Y:S02]  /*89e0*/  SEL R12, R59, R44, P0 ;  /* 0x0000002c3b0c7207 */ /* 0x001fe40000000000 */
[----:B------:R-:W-:Y:S02]  /*89f0*/  SEL R14, R44, R59, P0 ;  /* 0x0000003b2c0e7207 */ /* 0x000fe40000000000 */
[----:B---3--:R-:W-:Y:S02]  /*8a00*/  SEL R29, R75, R48, P0 ;  /* 0x000000304b1d7207 */ /* 0x008fe40000000000 */
[----:B-1----:R-:W-:Y:S02]  /*8a10*/  SEL R13, R85, R54, P0 ;  /* 0x00000036550d7207 */ /* 0x002fe40000000000 */
[----:B------:R-:W-:Y:S01]  /*8a20*/  SEL R15, R54, R85, P0 ;  /* 0x00000055360f7207 */ /* 0x000fe20000000000 */
[----:B------:R-:W-:Y:S04]  /*8a30*/  STSM.16.M88.4 [R60], R28 ;  /* 0x0000001c3c007844 */ /* 0x000fe80000000200 */
[----:B------:R-:W-:Y:S04]  /*8a40*/  STSM.16.M88.4 [R58], R40 ;  /* 0x000000283a007844 */ /* 0x000fe80000000200 */
[----:B------:R-:W-:Y:S04]  /*8a50*/  STSM.16.M88.4 [R56], R36 ;  /* 0x0000002438007844 */ /* 0x000fe80000000200 */
[----:B------:R0:W-:Y:S01]  /*8a60*/  STSM.16.M88.4 [R21], R12 ;  /* 0x0000000c15007844 */ /* 0x0001e20000000200 */
[----:B------:R-:W-:Y:S06]  /*8a70*/  BAR.SYNC.DEFER_BLOCKING 0x1, 0x100 ;  /* 0x0044000000007b1d */ /* 0x000fec0000010000 */
[----:B------:R-:W2:Y:S01]  /*8a80*/  @P2 LDG.E R4, desc[UR52][R8.64] ;  /* 0x0000003408042981 */ /* 0x000ea2000c1e1900 */
[----:B------:R-:W-:Y:S01]  /*8a90*/  UISETP.NE.U32.AND UP1, UPT, UR6, URZ, UPT ;  /* 0x0000003f0600728c */ /* 0x000fe2000bf25070 */
[----:B----4-:R-:W-:Y:S01]  /*8aa0*/  ISETP.NE.AND P1, PT, R53, 0x1, PT ;  /* 0x000000013500780c */ /* 0x010fe20003f25270 */
[----:B------:R-:W-:Y:S01]  /*8ab0*/  UMOV UR4, URZ ;  /* 0x0000003f00047c82 */ /* 0x000fe20008000000 */
[----:B0-----:R-:W-:Y:S01]  /*8ac0*/  IMAD.U32 R13, RZ, RZ, UR41 ;  /* 0x00000029ff0d7e24 */ /* 0x001fe2000f8e00ff */
[----:B------:R-:W-:-:S06]  /*8ad0*/  UISETP.NE.AND.EX UP1, UPT, UR7, URZ, UPT, UP1 ;  /* 0x0000003f0700728c */ /* 0x000fcc000bf25310 */
[----:B------:R-:W-:-:S04]  /*8ae0*/  PLOP3.LUT P0, PT, PT, PT, UP1, 0x80, 0x0 ;  /* 0x000000000000781c */ /* 0x000fc80003f0f018 */
[----:B------:R-:W0:Y:S01]  /*8af0*/  @P1 LDC R10, c[0x0][0xbec] ;  /* 0x0002fb00ff0a1b82 */ /* 0x000e220000000800 */
[----:B------:R-:W-:-:S03]  /*8b00*/  @UP1 UIADD3 UR6, UP2, UR8, UR6, URZ ;  /* 0x0000000608061290 */ /* 0x000fc6000ff5e03f */
[----:B------:R-:W-:Y:S01]  /*8b10*/  ULDC UR8, c[0x0][0xa88] ;  /* 0x0002a20000087ab9 */ /* 0x000fe20000000800 */
[----:B------:R-:W-:Y:S02]  /*8b20*/  @UP1 UIADD3.X UR7, UR9, UR7, URZ, UP2, !UPT ;  /* 0x0000000709071290 */ /* 0x000fe400097fe43f */
[----:B------:R-:W-:Y:S01]  /*8b30*/  IMAD.U32 R14, RZ, RZ, UR6 ;  /* 0x00000006ff0e7e24 */ /* 0x000fe2000f8e00ff */
[----:B------:R-:W1:Y:S03]  /*8b40*/  @P1 LDC R20, c[0x0][0xbf0] ;  /* 0x0002fc00ff141b82 */ /* 0x000e660000000800 */
[----:B------:R-:W-:Y:S01]  /*8b50*/  IMAD.U32 R15, RZ, RZ, UR7 ;  /* 0x00000007ff0f7e24 */ /* 0x000fe2000f8e00ff */
[----:B--2---:R-:W-:Y:S01]  /*8b60*/  @P2 R2UR UR4, R4 ;  /* 0x00000000040422ca */ /* 0x004fe200000e0000 */
[----:B------:R-:W-:-:S06]  /*8b70*/  IMAD.U32 R4, RZ, RZ, UR8 ;  /* 0x00000008ff047e24 */ /* 0x000fcc000f8e00ff */
[----:B------:R2:W5:Y:S01]  /*8b80*/  @P0 LDG.E R4, desc[UR52][R14.64] ;  /* 0x000000340e040981 */ /* 0x000562000c1e1900 */
[----:B01----:R-:W-:Y:S07]  /*8b90*/  @P0 BRA `(.L_x_264) ;  /* 0x0000000000100947 */ /* 0x003fee0003800000 */
[----:B------:R-:W-:Y:S05]  /*8ba0*/  @!P2 BRA `(.L_x_264) ;  /* 0x00000000000ca947 */ /* 0x000fea0003800000 */
[----:B------:R-:W3:Y:S04]  /*8bb0*/  LDG.E R11, desc[UR52][R8.64] ;  /* 0x00000034080b7981 */ /* 0x000ee8000c1e1900 */
[----:B-----5:R-:W3:Y:S02]  /*8bc0*/  LDG.E R4, desc[UR52][R8.64+0x4] ;  /* 0x0000043408047981 */ /* 0x020ee4000c1e1900 */
[----:B---3--:R-:W-:-:S07]  /*8bd0*/  IMAD.IADD R4, R4, 0x1, -R11 ;  /* 0x0000000104047824 */ /* 0x008fce00078e0a0b */
.L_x_264:
[----:B------:R-:W-:Y:S01]  /*8be0*/  USHF.R.S32.HI UR14, URZ, 0x1f, UR42 ;  /* 0x0000001f3f0e7899 */ /* 0x000fe2000801142a */
[----:B------:R-:W-:Y:S01]  /*8bf0*/  IMAD R11, R13, 0x80, R170 ;  /* 0x000000800d0b7824 */ /* 0x000fe200078e02aa */
[----:B------:R-:W-:Y:S01]  /*8c00*/  ULDC.64 UR12, c[0x0][0xb90] ;  /* 0x0002e400000c7ab9 */ /* 0x000fe20000000a00 */
[----:B------:R-:W-:Y:S01]  /*8c10*/  USHF.R.S32.HI UR9, URZ, 0x1f, UR4 ;  /* 0x0000001f3f097899 */ /* 0x000fe20008011404 */
[----:B-----5:R-:W-:Y:S01]  /*8c20*/  IMAD R55, R4, R53, RZ ;  /* 0x0000003504377224 */ /* 0x020fe200078e02ff */
[----:B------:R-:W-:Y:S01]  /*8c30*/  UIMAD UR10, UR14, UR12, URZ ;  /* 0x0000000c0e0a72a4 */ /* 0x000fe2000f8e023f */
[----:B------:R-:W-:Y:S01]  /*8c40*/  @P1 IMAD.HI.U32 R9, R11, R10, RZ ;  /* 0x0000000a0b091227 */ /* 0x000fe200078e00ff */
[----:B------:R-:W-:Y:S01]  /*8c50*/  UMOV UR8, UR4 ;  /* 0x0000000400087c82 */ /* 0x000fe20008000000 */
[----:B------:R-:W-:Y:S02]  /*8c60*/  USEL UR39, UR39, URZ, !UP0 ;  /* 0x0000003f27277287 */ /* 0x000fe4000c000000 */
[----:B------:R-:W-:Y:S01]  /*8c70*/  UIMAD.WIDE.U32 UR6, UR42, UR12, UR8 ;  /* 0x0000000c2a0672a5 */ /* 0x000fe2000f8e0008 */
[----:B------:R-:W-:Y:S01]  /*8c80*/  IMAD.MOV.U32 R8, RZ, RZ, R11 ;  /* 0x000000ffff087224 */ /* 0x000fe200078e000b */
[----:B------:R-:W-:Y:S01]  /*8c90*/  UIMAD UR10, UR42, UR13, UR10 ;  /* 0x0000000d2a0a72a4 */ /* 0x000fe2000f8e020a */
[----:B------:R-:W-:Y:S01]  /*8ca0*/  @P1 SHF.R.U32.HI R8, RZ, R20, R9 ;  /* 0x00000014ff081219 */ /* 0x000fe20000011609 */
[----:B------:R-:W-:Y:S01]  /*8cb0*/  USEL UR38, UR38, URZ, !UP0 ;  /* 0x0000003f26267287 */ /* 0x000fe2000c000000 */
[----:B------:R-:W-:Y:S01]  /*8cc0*/  IMAD R9, R18, 0x40, R2 ;  /* 0x0000004012097824 */ /* 0x000fe200078e0202 */
[----:B------:R-:W-:Y:S01]  /*8cd0*/  ULDC.64 UR12, c[0x0][0xb98] ;  /* 0x0002e600000c7ab9 */ /* 0x000fe20000000a00 */
[----:B------:R-:W-:Y:S01]  /*8ce0*/  UIADD3 UR7, UR7, UR10, URZ ;  /* 0x0000000a07077290 */ /* 0x000fe2000fffe03f */
[----:B------:R-:W-:Y:S01]  /*8cf0*/  IMAD.MOV R10, RZ, RZ, -R8 ;  /* 0x000000ffff0a7224 */ /* 0x000fe200078e0a08 */
[----:B------:R-:W-:Y:S01]  /*8d00*/  UIMAD UR8, UR39, UR12, URZ ;  /* 0x0000000c270872a4 */ /* 0x000fe2000f8e023f */
[----:B------:R-:W-:Y:S01]  /*8d10*/  IMAD.WIDE R6, R9, 0x2, R6 ;  /* 0x0000000209067825 */ /* 0x000fe200078e0206 */
[----:B------:R-:W-:Y:S01]  /*8d20*/  UIMAD.WIDE.U32 UR6, UR38, UR12, UR6 ;  /* 0x0000000c260672a5 */ /* 0x000fe2000f8e0006 */
[----:B------:R-:W-:Y:S01]  /*8d30*/  SHF.R.S32.HI R9, RZ, 0x1f, R8 ;  /* 0x0000001fff097819 */ /* 0x000fe20000011408 */
[----:B------:R-:W-:Y:S01]  /*8d40*/  UIMAD UR8, UR38, UR13, UR8 ;  /* 0x0000000d260872a4 */ /* 0x000fe2000f8e0208 */
[----:B------:R-:W-:Y:S01]  /*8d50*/  IMAD R11, R53, R10, R11 ;  /* 0x0000000a350b7224 */ /* 0x000fe200078e020b */
[----:B--2---:R-:W-:Y:S01]  /*8d60*/  IADD3 R15, P3, R6, 0x2000, RZ ;  /* 0x00002000060f7810 */ /* 0x004fe20007f7e0ff */
[----:B------:R-:W-:Y:S01]  /*8d70*/  ULDC.64 UR10, c[0x0][0xaa0] ;  /* 0x0002a800000a7ab9 */ /* 0x000fe20000000a00 */
[----:B------:R-:W-:-:S02]  /*8d80*/  IADD3 R8, P2, R8, UR6, RZ ;  /* 0x0000000608087c10 */ /* 0x000fc4000ff5e0ff */
[----:B------:R-:W-:Y:S01]  /*8d90*/  IMAD.U32 R10, RZ, RZ, UR8 ;  /* 0x00000008ff0a7e24 */ /* 0x000fe2000f8e00ff */
[----:B------:R-:W-:Y:S02]  /*8da0*/  LOP3.LUT R12, R15, 0x380, RZ, 0xc0, !PT ;  /* 0x000003800f0c7812 */ /* 0x000fe400078ec0ff */
[----:B------:R-:W-:Y:S02]  /*8db0*/  IADD3 R25, P0, R6, 0x1000, RZ ;  /* 0x0000100006197810 */ /* 0x000fe40007f1e0ff */
[----:B------:R-:W-:Y:S01]  /*8dc0*/  IADD3.X R9, R9, UR7, R10, P2, !PT ;  /* 0x0000000709097c10 */ /* 0x000fe200097fe40a */
[----:B------:R-:W-:Y:S01]  /*8dd0*/  ULDC.64 UR6, c[0x0][0xb88] ;  /* 0x0002e20000067ab9 */ /* 0x000fe20000000a00 */
[----:B------:R-:W-:Y:S02]  /*8de0*/  SHF.R.S32.HI R10, RZ, 0x1f, R11 ;  /* 0x0000001fff0a7819 */ /* 0x000fe4000001140b */
[----:B------:R-:W-:Y:S01]  /*8df0*/  SHF.R.U64 R12, R12, 0x3, RZ ;  /* 0x000000030c0c7819 */ /* 0x000fe200000012ff */
[----:B------:R-:W-:Y:S01]  /*8e00*/  IMAD.WIDE.U32 R8, R11, UR6, R8 ;  /* 0x000000060b087c25 */ /* 0x000fe2000f8e0008 */
[----:B------:R-:W-:-:S02]  /*8e10*/  LOP3.LUT R24, R25, 0x380, RZ, 0xc0, !PT ;  /* 0x0000038019187812 */ /* 0x000fc400078ec0ff */
[----:B------:R-:W-:Y:S01]  /*8e20*/  LOP3.LUT R12, R12, R15, RZ, 0x3c, !PT ;  /* 0x0000000f0c0c7212 */ /* 0x000fe200078e3cff */
[----:B------:R-:W-:Y:S01]  /*8e30*/  IMAD R14, R10, UR6, RZ ;  /* 0x000000060a0e7c24 */ /* 0x000fe2000f8e02ff */
[----:B------:R-:W-:Y:S02]  /*8e40*/  SHF.R.U64 R24, R24, 0x3, RZ ;  /* 0x0000000318187819 */ /* 0x000fe400000012ff */
[----:B------:R-:W-:Y:S01]  /*8e50*/  IADD3 R13, P2, R6, 0x3000, RZ ;  /* 0x00003000060d7810 */ /* 0x000fe20007f5e0ff */
[----:B------:R-:W-:Y:S01]  /*8e60*/  IMAD R15, R11, UR7, R14 ;  /* 0x000000070b0f7c24 */ /* 0x000fe2000f8e020e */
[----:B------:R-:W-:Y:S01]  /*8e70*/  ULDC.64 UR6, c[0x0][0xb50] ;  /* 0x0002d40000067ab9 */ /* 0x000fe20000000a00 */
[----:B------:R-:W-:Y:S01]  /*8e80*/  LOP3.LUT R24, R24, R25, RZ, 0x3c, !PT ;  /* 0x0000001918187212 */ /* 0x000fe200078e3cff */
[----:B------:R-:W-:Y:S01]  /*8e90*/  IMAD.X R25, RZ, RZ, R7, P0 ;  /* 0x000000ffff197224 */ /* 0x000fe200000e0607 */
[C---:B------:R-:W-:Y:S01]  /*8ea0*/  LEA R14, P4, R8.reuse, UR6, 0x2 ;  /* 0x00000006080e7c11 */ /* 0x040fe2000f8810ff */
[----:B------:R-:W-:Y:S01]  /*8eb0*/  IMAD.IADD R9, R9, 0x1, R15 ;  /* 0x0000000109097824 */ /* 0x000fe200078e020f */
[----:B------:R-:W-:Y:S01]  /*8ec0*/  LOP3.LUT P0, RZ, R19, 0x3, RZ, 0xc0, !PT ;  /* 0x0000000313ff7812 */ /* 0x000fe2000780c0ff */
[----:B------:R-:W-:Y:S01]  /*8ed0*/  IMAD.X R11, RZ, RZ, R7, P2 ;  /* 0x000000ffff0b7224 */ /* 0x000fe200010e0607 */
[----:B------:R-:W-:Y:S01]  /*8ee0*/  LOP3.LUT R10, R13, 0x380, RZ, 0xc0, !PT ;  /* 0x000003800d0a7812 */ /* 0x000fe200078ec0ff */
[----:B------:R-:W-:Y:S01]  /*8ef0*/  SHFL.IDX PT, R20, R14, RZ, 0x1c1f ;  /* 0x001c1fff0e147589 */ /* 0x000fe200000e0000 */
[----:B------:R-:W-:-:S02]  /*8f00*/  LEA.HI.X R26, R8, UR7, R9, 0x2, P4 ;  /* 0x00000007081a7c11 */ /* 0x000fc4000a0f1409 */
[----:B------:R-:W-:Y:S01]  /*8f10*/  MOV R9, UR41 ;  /* 0x0000002900097c02 */ /* 0x000fe20008000f00 */
[----:B------:R-:W-:Y:S01]  /*8f20*/  SHFL.IDX PT, R48, R14, 0x1, 0x1c1f ;  /* 0x003c1f000e307f89 */ /* 0x000fe200000e0000 */
[C---:B------:R-:W-:Y:S02]  /*8f30*/  IADD3 R45, P6, R6.reuse, 0x4000, RZ ;  /* 0x00004000062d7810 */ /* 0x040fe40007fde0ff */
[C---:B------:R-:W-:Y:S01]  /*8f40*/  IADD3 R41, P5, R6.reuse, 0x5000, RZ ;  /* 0x0000500006297810 */ /* 0x040fe20007fbe0ff */
[----:B------:R-:W0:Y:S01]  /*8f50*/  SHFL.IDX PT, R21, R26, RZ, 0x1c1f ;  /* 0x001c1fff1a157589 */ /* 0x000e2200000e0000 */
[----:B------:R-:W-:Y:S01]  /*8f60*/  IMAD R28, R9, 0x80, R168 ;  /* 0x00000080091c7824 */ /* 0x000fe200078e02a8 */
[----:B------:R-:W-:Y:S02]  /*8f70*/  IADD3 R37, P4, R6, 0x6000, RZ ;  /* 0x0000600006257810 */ /* 0x000fe40007f9e0ff */
[----:B------:R-:W1:Y:S01]  /*8f80*/  SHFL.IDX PT, R49, R26, 0x1, 0x1c1f ;  /* 0x003c1f001a317f89 */ /* 0x000e6200000e0000 */
[C---:B------:R-:W-:Y:S01]  /*8f90*/  VIADD R8, R28.reuse, 0x8 ;  /* 0x000000081c087836 */ /* 0x040fe20000000000 */
[----:B------:R-:W-:-:S02]  /*8fa0*/  ISETP.GE.OR P2, PT, R28, R55, P0 ;  /* 0x000000371c00720c */ /* 0x000fc40000746670 */
[----:B------:R-:W-:Y:S02]  /*8fb0*/  LOP3.LUT R15, R6, 0x380, RZ, 0xc0, !PT ;  /* 0x00000380060f7812 */ /* 0x000fe400078ec0ff */
[----:B------:R-:W-:Y:S02]  /*8fc0*/  ISETP.GE.OR P0, PT, R8, R55, P0 ;  /* 0x000000370800720c */ /* 0x000fe40000706670 */
[----:B------:R-:W-:Y:S02]  /*8fd0*/  SHF.R.U64 R10, R10, 0x3, RZ ;  /* 0x000000030a0a7819 */ /* 0x000fe400000012ff */
[----:B------:R-:W-:Y:S02]  /*8fe0*/  LOP3.LUT R44, R45, 0x380, RZ, 0xc0, !PT ;  /* 0x000003802d2c7812 */ /* 0x000fe400078ec0ff */
[----:B------:R-:W-:Y:S02]  /*8ff0*/  LOP3.LUT R40, R41, 0x380, RZ, 0xc0, !PT ;  /* 0x0000038029287812 */ /* 0x000fe400078ec0ff */
[----:B------:R-:W-:-:S02]  /*9000*/  LOP3.LUT R36, R37, 0x380, RZ, 0xc0, !PT ;  /* 0x0000038025247812 */ /* 0x000fc400078ec0ff */
[----:B------:R-:W-:Y:S02]  /*9010*/  SHF.R.U64 R15, R15, 0x3, RZ ;  /* 0x000000030f0f7819 */ /* 0x000fe400000012ff */
[----:B------:R-:W-:Y:S01]  /*9020*/  LOP3.LUT R10, R10, R13, RZ, 0x3c, !PT ;  /* 0x0000000d0a0a7212 */ /* 0x000fe200078e3cff */
[----:B------:R-:W-:Y:S01]  /*9030*/  IMAD.X R13, RZ, RZ, R7, P3 ;  /* 0x000000ffff0d7224 */ /* 0x000fe200018e0607 */
[----:B0-----:R0:W-:Y:S01]  /*9040*/  @!P2 ST.E desc[UR52][R20.64], R5 ;  /* 0x000000051400a985 */ /* 0x0011e2000c101934 */
[----:B------:R-:W-:Y:S01]  /*9050*/  IADD3 R9, P3, R6, 0x7000, RZ ;  /* 0x0000700006097810 */ /* 0x000fe20007f7e0ff */
[----:B------:R-:W-:Y:S01]  /*9060*/  UIMAD UR8, UR9, UR10, URZ ;  /* 0x0000000a090872a4 */ /* 0x000fe2000f8e023f */
[----:B------:R-:W-:Y:S01]  /*9070*/  SHF.R.U64 R44, R44, 0x3, RZ ;  /* 0x000000032c2c7819 */ /* 0x000fe200000012ff */
[----:B------:R-:W-:Y:S01]  /*9080*/  UIMAD.WIDE.U32 UR6, UR4, UR10, URZ ;  /* 0x0000000a040672a5 */ /* 0x000fe2000f8e003f */
[----:B------:R-:W-:Y:S01]  /*9090*/  SHF.R.U64 R40, R40, 0x3, RZ ;  /* 0x0000000328287819 */ /* 0x000fe200000012ff */
[----:B-1----:R1:W-:Y:S01]  /*90a0*/  @!P0 ST.E desc[UR52][R48.64], R0 ;  /* 0x0000000030008985 */ /* 0x0023e2000c101934 */
[----:B------:R-:W-:-:S02]  /*90b0*/  SHF.R.U64 R36, R36, 0x3, RZ ;  /* 0x0000000324247819 */ /* 0x000fc400000012ff */
[----:B------:R-:W-:Y:S01]  /*90c0*/  LOP3.LUT R6, R15, R6, RZ, 0x3c, !PT ;  /* 0x000000060f067212 */ /* 0x000fe200078e3cff */
[----:B0-----:R-:W0:Y:S08]  /*90d0*/  @P1 LDC R5, c[0x0][0xbec] ;  /* 0x0002fb00ff051b82 */ /* 0x001e300000000800 */
[----:B------:R-:W2:Y:S01]  /*90e0*/  @P1 LDC R21, c[0x0][0xbf0] ;  /* 0x0002fc00ff151b82 */ /* 0x000ea20000000800 */
[----:B------:R-:W-:Y:S01]  /*90f0*/  UIMAD UR8, UR4, UR11, UR8 ;  /* 0x0000000b040872a4 */ /* 0x000fe2000f8e0208 */
[----:B------:R-:W-:Y:S01]  /*9100*/  LOP3.LUT R44, R44, R45, RZ, 0x3c, !PT ;  /* 0x0000002d2c2c7212 */ /* 0x000fe200078e3cff */
[--C-:B------:R-:W-:Y:S01]  /*9110*/  IMAD.X R45, RZ, RZ, R7.reuse, P6 ;  /* 0x000000ffff2d7224 */ /* 0x100fe200030e0607 */
[----:B------:R-:W-:Y:S01]  /*9120*/  LOP3.LUT R40, R40, R41, RZ, 0x3c, !PT ;  /* 0x0000002928287212 */ /* 0x000fe200078e3cff */
[--C-:B------:R-:W-:Y:S01]  /*9130*/  IMAD.X R41, RZ, RZ, R7.reuse, P5 ;  /* 0x000000ffff297224 */ /* 0x100fe200028e0607 */
[----:B------:R-:W-:Y:S01]  /*9140*/  LOP3.LUT R36, R36, R37, RZ, 0x3c, !PT ;  /* 0x0000002524247212 */ /* 0x000fe200078e3cff */
[--C-:B------:R-:W-:Y:S01]  /*9150*/  IMAD.X R37, RZ, RZ, R7.reuse, P4 ;  /* 0x000000ffff257224 */ /* 0x100fe200020e0607 */
[----:B------:R3:W5:Y:S01]  /*9160*/  LD.E.128 R28, desc[UR52][R6.64] ;  /* 0x00000034061c7980 */ /* 0x000762000c101d00 */
[----:B------:R-:W-:Y:S01]  /*9170*/  IMAD.X R33, RZ, RZ, R7, P3 ;  /* 0x000000ffff217224 */ /* 0x000fe200018e0607 */
[----:B------:R-:W-:Y:S01]  /*9180*/  ULDC.64 UR10, c[0x0][0xae8] ;  /* 0x0002ba00000a7ab9 */ /* 0x000fe20000000a00 */
[----:B-1----:R-:W-:Y:S01]  /*9190*/  IMAD R0, R17, 0x20, R18 ;  /* 0x0000002011007824 */ /* 0x002fe200078e0212 */
[----:B------:R-:W-:Y:S01]  /*91a0*/  UIADD3 UR7, UR7, UR8, URZ ;  /* 0x0000000807077290 */ /* 0x000fe2000fffe03f */
[----:B------:R-:W-:Y:S01]  /*91b0*/  LOP3.LUT R4, R9, 0x380, RZ, 0xc0, !PT ;  /* 0x0000038009047812 */ /* 0x000fe200078ec0ff */
[----:B------:R-:W-:Y:S01]  /*91c0*/  UIMAD UR4, UR14, UR10, URZ ;  /* 0x0000000a0e0472a4 */ /* 0x000fe2000f8e023f */
[----:B------:R-:W5:Y:S01]  /*91d0*/  LD.E.128 R24, desc[UR52][R24.64] ;  /* 0x0000003418187980 */ /* 0x000f62000c101d00 */
[----:B---3--:R-:W-:-:S02]  /*91e0*/  IMAD.U32 R7, RZ, RZ, UR41 ;  /* 0x00000029ff077e24 */ /* 0x008fc4000f8e00ff */
[----:B------:R-:W-:Y:S01]  /*91f0*/  UIMAD UR4, UR42, UR11, UR4 ;  /* 0x0000000b2a0472a4 */ /* 0x000fe2000f8e0204 */
[----:B------:R-:W-:Y:S01]  /*9200*/  SHF.R.U64 R4, R4, 0x3, RZ ;  /* 0x0000000304047819 */ /* 0x000fe200000012ff */
[----:B------:R-:W-:Y:S01]  /*9210*/  UIMAD.WIDE.U32 UR6, UR42, UR10, UR6 ;  /* 0x0000000a2a0672a5 */ /* 0x000fe2000f8e0006 */
[----:B------:R-:W-:Y:S01]  /*9220*/  IMAD R20, R7, 0x80, R0 ;  /* 0x0000008007147824 */ /* 0x000fe200078e0200 */
[----:B------:R-:W-:Y:S01]  /*9230*/  ULDC.64 UR8, c[0x0][0xaf0] ;  /* 0x0002bc0000087ab9 */ /* 0x000fe20000000a00 */
[----:B------:R-:W-:Y:S01]  /*9240*/  LOP3.LUT R32, R4, R9, RZ, 0x3c, !PT ;  /* 0x0000000904207212 */ /* 0x000fe200078e3cff */
[----:B------:R-:W-:Y:S01]  /*9250*/  UIADD3 UR7, UR7, UR4, URZ ;  /* 0x0000000407077290 */ /* 0x000fe2000fffe03f */
[----:B0-----:R-:W-:Y:S01]  /*9260*/  @P1 IMAD.HI.U32 R0, R20, R5, RZ ;  /* 0x0000000514001227 */ /* 0x001fe200078e00ff */
[----:B------:R-:W-:Y:S01]  /*9270*/  UIMAD UR4, UR39, UR8, URZ ;  /* 0x00000008270472a4 */ /* 0x000fe2000f8e023f */
[----:B------:R-:W5:Y:S01]  /*9280*/  LD.E.128 R12, desc[UR52][R12.64] ;  /* 0x000000340c0c7980 */ /* 0x000f62000c101d00 */
[----:B------:R-:W-:Y:S01]  /*9290*/  UIMAD.WIDE.U32 UR6, UR38, UR8, UR6 ;  /* 0x00000008260672a5 */ /* 0x000fe2000f8e0006 */
[----:B------:R-:W-:Y:S01]  /*92a0*/  IMAD.MOV.U32 R7, RZ, RZ, R20 ;  /* 0x000000ffff077224 */ /* 0x000fe200078e0014 */
[----:B--2---:R-:W-:Y:S01]  /*92b0*/  @P1 SHF.R.U32.HI R7, RZ, R21, R0 ;  /* 0x00000015ff071219 */ /* 0x004fe20000011600 */
[----:B------:R-:W-:Y:S01]  /*92c0*/  UIMAD UR4, UR38, UR9, UR4 ;  /* 0x00000009260472a4 */ /* 0x000fe2000f8e0204 */
[----:B------:R-:W5:Y:S02]  /*92d0*/  LD.E.128 R8, desc[UR52][R10.64] ;  /* 0x000000340a087980 */ /* 0x000f64000c101d00 */
[--C-:B------:R-:W-:Y:S01]  /*92e0*/  SHF.R.S32.HI R0, RZ, 0x1f, R7.reuse ;  /* 0x0000001fff007819 */ /* 0x100fe20000011407 */
[----:B------:R-:W-:Y:S01]  /*92f0*/  UIADD3 UR4, UR7, UR4, URZ ;  /* 0x0000000407047290 */ /* 0x000fe2000fffe03f */
[----:B------:R-:W-:Y:S01]  /*9300*/  IMAD.MOV R6, RZ, RZ, -R7 ;  /* 0x000000ffff067224 */ /* 0x000fe200078e0a07 */
[----:B------:R-:W5:Y:S01]  /*9310*/  LD.E.128 R44, desc[UR52][R44.64] ;  /* 0x000000342c2c7980 */ /* 0x000f62000c101d00 */
[----:B------:R-:W-:-:S02]  /*9320*/  IMAD.U32 R4, RZ, RZ, UR6 ;  /* 0x00000006ff047e24 */ /* 0x000fc4000f8e00ff */
[----:B------:R-:W-:Y:S01]  /*9330*/  IMAD.U32 R5, RZ, RZ, UR7 ;  /* 0x00000007ff057e24 */ /* 0x000fe2000f8e00ff */
[----:B------:R-:W-:Y:S01]  /*9340*/  ULDC.64 UR6, c[0x0][0xae0] ;  /* 0x0002b80000067ab9 */ /* 0x000fe20000000a00 */
[----:B------:R-:W-:Y:S01]  /*9350*/  IMAD R21, R53, R6, R20 ;  /* 0x0000000635157224 */ /* 0x000fe200078e0214 */
[----:B------:R-:W5:Y:S01]  /*9360*/  LD.E.128 R40, desc[UR52][R40.64] ;  /* 0x0000003428287980 */ /* 0x000f62000c101d00 */
[----:B------:R-:W-:Y:S02]  /*9370*/  IMAD R0, R0, UR6, RZ ;  /* 0x0000000600007c24 */ /* 0x000fe4000f8e02ff */
[----:B------:R-:W-:Y:S01]  /*9380*/  IMAD.U32 R5, RZ, RZ, UR4 ;  /* 0x00000004ff057e24 */ /* 0x000fe2000f8e00ff */
[----:B------:R-:W5:Y:S01]  /*9390*/  LD.E.128 R36, desc[UR52][R36.64] ;  /* 0x0000003424247980 */ /* 0x000f62000c101d00 */
[----:B------:R-:W-:-:S03]  /*93a0*/  IMAD R49, R7, UR7, R0 ;  /* 0x0000000707317c24 */ /* 0x000fc6000f8e0200 */
[----:B------:R-:W5:Y:S01]  /*93b0*/  LD.E.128 R32, desc[UR52][R32.64] ;  /* 0x0000003420207980 */ /* 0x000f62000c101d00 */
[----:B------:R-:W-:Y:S01]  /*93c0*/  SHF.R.S32.HI R0, RZ, 0x1f, R21 ;  /* 0x0000001fff007819 */ /* 0x000fe20000011415 */
[----:B------:R-:W-:Y:S01]  /*93d0*/  @!PT LDS RZ, [RZ] ;  /* 0x00000000fffff984 */ /* 0x000fe20000000800 */
[----:B------:R-:W-:Y:S01]  /*93e0*/  @!PT LDS RZ, [RZ] ;  /* 0x00000000fffff984 */ /* 0x000fe20000000800 */
[----:B------:R-:W-:Y:S01]  /*93f0*/  @!PT LDS RZ, [RZ] ;  /* 0x00000000fffff984 */ /* 0x000fe20000000800 */
[----:B------:R-:W-:Y:S01]  /*9400*/  @!PT LDS RZ, [RZ] ;  /* 0x00000000fffff984 */ /* 0x000fe20000000800 */
[----:B------:R0:W-:Y:S06]  /*9410*/  MEMBAR.ALL.CTA ;  /* 0x0000000000007992 */ /* 0x0001ec0000008000 */
[----:B0-----:R-:W0:Y:S01]  /*9420*/  FENCE.VIEW.ASYNC.S ;  /* 0x00000000000073c6 */ /* 0x001e220000000000 */
[----:B------:R-:W-:Y:S01]  /*9430*/  MOV R53, UR41 ;  /* 0x0000002900357c02 */ /* 0x000fe20008000f00 */
[----:B------:R-:W-:Y:S01]  /*9440*/  IMAD.WIDE.U32 R4, R7, UR6, R4 ;  /* 0x0000000607047c25 */ /* 0x000fe2000f8e0004 */
[----:B------:R-:W-:-:S03]  /*9450*/  ULDC.64 UR6, c[0x0][0xad8] ;  /* 0x0002b60000067ab9 */ /* 0x000fc60000000a00 */
[----:B------:R-:W-:Y:S02]  /*9460*/  IMAD.IADD R5, R5, 0x1, R49 ;  /* 0x0000000105057824 */ /* 0x000fe400078e0231 */
[----:B------:R-:W-:Y:S02]  /*9470*/  IMAD R6, R0, UR6, RZ ;  /* 0x0000000600067c24 */ /* 0x000fe4000f8e02ff */
[----:B------:R-:W-:Y:S02]  /*9480*/  IMAD R48, R53, 0x80, R18 ;  /* 0x0000008035307824 */ /* 0x000fe400078e0212 */
[C---:B------:R-:W-:Y:S02]  /*9490*/  IMAD R7, R21.reuse, UR7, R6 ;  /* 0x0000000715077c24 */ /* 0x040fe4000f8e0206 */
[----:B------:R-:W-:Y:S01]  /*94a0*/  IMAD.WIDE.U32 R4, R21, UR6, R4 ;  /* 0x0000000615047c25 */ /* 0x000fe2000f8e0004 */
[----:B------:R-:W-:Y:S01]  /*94b0*/  ISETP.GE.AND P2, PT, R48, R55, PT ;  /* 0x000000373000720c */ /* 0x000fe20003f46270 */
[----:B------:R-:W-:-:S02]  /*94c0*/  ULDC.64 UR6, c[0x0][0xa80] ;  /* 0x0002a00000067ab9 */ /* 0x000fc40000000a00 */
[----:B------:R-:W-:Y:S01]  /*94d0*/  VIADD R3, R3, 0x22820 ;  /* 0x0002282003037836 */ /* 0x000fe20000000000 */
[----:B------:R-:W-:Y:S01]  /*94e0*/  LEA R20, P3, R4, UR6, 0x1 ;  /* 0x0000000604147c11 */ /* 0x000fe2000f8608ff */
[----:B------:R-:W-:Y:S02]  /*94f0*/  IMAD.IADD R5, R5, 0x1, R7 ;  /* 0x0000000105057824 */ /* 0x000fe400078e0207 */
[----:B------:R-:W-:Y:S01]  /*9500*/  VIADD R0, R48, 0x20 ;  /* 0x0000002030007836 */ /* 0x000fe20000000000 */
[----:B------:R-:W-:Y:S02]  /*9510*/  PRMT R3, RZ, 0x654, R3 ;  /* 0x00000654ff037816 */ /* 0x000fe40000000003 */
[----:B------:R-:W-:Y:S02]  /*9520*/  LEA.HI.X R21, R4, UR7, R5, 0x1, P3 ;  /* 0x0000000704157c11 */ /* 0x000fe400098f0c05 */
[-C--:B------:R-:W-:Y:S01]  /*9530*/  ISETP.GE.AND P0, PT, R0, R55.reuse, PT ;  /* 0x000000370000720c */ /* 0x080fe20003f06270 */
[----:B------:R-:W-:Y:S01]  /*9540*/  VIADD R0, R48, 0x40 ;  /* 0x0000004030007836 */ /* 0x000fe20000000000 */
[----:B0-----:R0:W-:Y:S01]  /*9550*/  SYNCS.ARRIVE.TRANS64.RED.A1T0 RZ, [R3+URZ], RZ ;  /* 0x000000ff03ff79a7 */ /* 0x0011e2000810043f */
[----:B------:R1:W2:Y:S01]  /*9560*/  SHFL.IDX PT, R7, R20, RZ, 0x181f ;  /* 0x00181fff14077589 */ /* 0x0002a200000e0000 */
[----:B------:R-:W-:Y:S02]  /*9570*/  BSSY B1, `(.L_x_265) ;  /* 0x000000d000017945 */ /* 0x000fe40003800000 */
[----:B------:R-:W-:Y:S01]  /*9580*/  ISETP.GE.AND P1, PT, R0, R55, PT ;  /* 0x000000370000720c */ /* 0x000fe20003f26270 */
[----:B0-----:R1:W0:Y:S01]  /*9590*/  SHFL.IDX PT, R3, R21, RZ, 0x181f ;  /* 0x00181fff15037589 */ /* 0x00122200000e0000 */
[----:B------:R-:W-:Y:S11]  /*95a0*/  @P2 BRA `(.L_x_266) ;  /* 0x0000000000242947 */ /* 0x000ff60003800000 */
[----:B------:R-:W-:Y:S02]  /*95b0*/  ULDC UR4, c[0x0][0xac8] ;  /* 0x0002b20000047ab9 */ /* 0x000fe40000000800 */
[----:B------:R-:W-:Y:S02]  /*95c0*/  ISETP.GE.AND P2, PT, R2, UR4, PT ;  /* 0x0000000402007c0c */ /* 0x000fe4000bf46270 */
[----:B------:R-:W-:-:S11]  /*95d0*/  ISETP.GE.AND P3, PT, R16, UR4, PT ;  /* 0x0000000410007c0c */ /* 0x000fd6000bf66270 */
[-C--:B--2---:R-:W-:Y:S02]  /*95e0*/  @!P2 LEA R4, P4, R2, R7.reuse, 0x1 ;  /* 0x000000070204a211 */ /* 0x084fe400078808ff */
[----:B------:R-:W-:Y:S02]  /*95f0*/  @!P3 LEA R6, P5, R16, R7, 0x1 ;  /* 0x000000071006b211 */ /* 0x000fe400078a08ff */
[-C--:B0-----:R-:W-:Y:S02]  /*9600*/  @!P2 LEA.HI.X R5, R2, R3.reuse, R193, 0x1, P4 ;  /* 0x000000030205a211 */ /* 0x081fe400020f0cc1 */
[----:B------:R-:W-:-:S03]  /*9610*/  @!P3 LEA.HI.X R7, R16, R3, R192, 0x1, P5 ;  /* 0x000000031007b211 */ /* 0x000fc600028f0cc0 */
[----:B-----5:R3:W-:Y:S04]  /*9620*/  @!P2 ST.E.128 desc[UR52][R4.64], R28 ;  /* 0x0000001c0400a985 */ /* 0x0207e8000c101d34 */
[----:B------:R3:W-:Y:S02]  /*9630*/  @!P3 ST.E.128 desc[UR52][R6.64], R44 ;  /* 0x0000002c0600b985 */ /* 0x0007e4000c101d34 */
.L_x_266:
[----:B------:R-:W-:Y:S05]  /*9640*/  BSYNC B1 ;  /* 0x0000000000017941 */ /* 0x000fea0003800000 */
.L_x_265:
[----:B0-----:R0:W4:Y:S01]  /*9650*/  SHFL.IDX PT, R3, R21, 0x1, 0x181f ;  /* 0x00381f0015037f89 */ /* 0x00112200000e0000 */
[----:B------:R-:W-:Y:S03]  /*9660*/  BSSY B1, `(.L_x_267) ;  /* 0x000000c000017945 */ /* 0x000fe60003800000 */
[----:B--23--:R0:W2:Y:S01]  /*9670*/  SHFL.IDX PT, R7, R20, 0x1, 0x181f ;  /* 0x00381f0014077f89 */ /* 0x00c0a200000e0000 */
[----:B------:R-:W-:Y:S05]  /*9680*/  @P0 BRA `(.L_x_268) ;  /* 0x0000000000240947 */ /* 0x000fea0003800000 */
[----:B------:R-:W-:Y:S02]  /*9690*/  ULDC UR4, c[0x0][0xac8] ;  /* 0x0002b20000047ab9 */ /* 0x000fe40000000800 */
[----:B------:R-:W-:Y:S02]  /*96a0*/  ISETP.GE.AND P3, PT, R2, UR4, PT ;  /* 0x0000000402007c0c */ /* 0x000fe4000bf66270 */
[----:B------:R-:W-:-:S11]  /*96b0*/  ISETP.GE.AND P4, PT, R16, UR4, PT ;  /* 0x0000000410007c0c */ /* 0x000fd6000bf86270 */
[-C--:B--2---:R-:W-:Y:S02]  /*96c0*/  @!P3 LEA R4, P0, R2, R7.reuse, 0x1 ;  /* 0x000000070204b211 */ /* 0x084fe400078008ff */
[----:B------:R-:W-:Y:S02]  /*96d0*/  @!P4 LEA R6, P2, R16, R7, 0x1 ;  /* 0x000000071006c211 */ /* 0x000fe400078408ff */
[-C--:B----4-:R-:W-:Y:S02]  /*96e0*/  @!P3 LEA.HI.X R5, R2, R3.reuse, R193, 0x1, P0 ;  /* 0x000000030205b211 */ /* 0x090fe400000f0cc1 */
[----:B------:R-:W-:-:S03]  /*96f0*/  @!P4 LEA.HI.X R7, R16, R3, R192, 0x1, P2 ;  /* 0x000000031007c211 */ /* 0x000fc600010f0cc0 */
[----:B-----5:R3:W-:Y:S04]  /*9700*/  @!P3 ST.E.128 desc[UR52][R4.64], R24 ;  /* 0x000000180400b985 */ /* 0x0207e8000c101d34 */
[----:B------:R3:W-:Y:S02]  /*9710*/  @!P4 ST.E.128 desc[UR52][R6.64], R40 ;  /* 0x000000280600c985 */ /* 0x0007e4000c101d34 */
.L_x_268:
[----:B------:R-:W-:Y:S05]  /*9720*/  BSYNC B1 ;  /* 0x0000000000017941 */ /* 0x000fea0003800000 */
.L_x_267:
[----:B----4-:R4:W0:Y:S01]  /*9730*/  SHFL.IDX PT, R3, R21, 0x2, 0x181f ;  /* 0x00581f0015037f89 */ /* 0x01082200000e0000 */
        /* <DEDUP_REMOVED lines=12> */
.L_x_270:
[----:B------:R-:W-:Y:S05]  /*9800*/  BSYNC B1 ;  /* 0x0000000000017941 */ /* 0x000fea0003800000 */
.L_x_269:
[----:B------:R-:W-:Y:S01]  /*9810*/  VIADD R0, R48, 0x60 ;  /* 0x0000006030007836 */ /* 0x000fe20000000000 */
[----:B01--4-:R-:W0:Y:S04]  /*9820*/  SHFL.IDX PT, R21, R21, 0x3, 0x181f ;  /* 0x00781f0015157f89 */ /* 0x013e2800000e0000 */
[----:B------:R-:W-:Y:S01]  /*9830*/  ISETP.GE.AND P0, PT, R0, R55, PT ;  /* 0x000000370000720c */ /* 0x000fe20003f06270 */
[----:B------:R1:W4:-:S12]  /*9840*/  SHFL.IDX PT, R3, R20, 0x3, 0x181f ;  /* 0x00781f0014037f89 */ /* 0x00031800000e0000 */
[----:B-1----:R-:W-:Y:S05]  /*9850*/  @P0 BRA `(.L_x_271) ;  /* 0x0000000c00140947 */ /* 0x002fea0003800000 */
[----:B------:R-:W-:Y:S02]  /*9860*/  ULDC UR4, c[0x0][0xac8] ;  /* 0x0002b20000047ab9 */ /* 0x000fe40000000800 */
[----:B------:R-:W-:-:S13]  /*9870*/  ISETP.GE.AND P1, PT, R2, UR4, PT ;  /* 0x0000000402007c0c */ /* 0x000fda000bf26270 */
[----:B---34-:R-:W-:-:S04]  /*9880*/  @!P1 LEA R4, P0, R2, R3, 0x1 ;  /* 0x0000000302049211 */ /* 0x018fc800078008ff */
[----:B0-----:R-:W-:Y:S02]  /*9890*/  @!P1 LEA.HI.X R5, R2, R21, R193, 0x1, P0 ;  /* 0x0000001502059211 */ /* 0x001fe400000f0cc1 */
[----:B------:R-:W-:-:S03]  /*98a0*/  ISETP.GE.AND P0, PT, R16, UR4, PT ;  /* 0x0000000410007c0c */ /* 0x000fc6000bf06270 */
[----:B-----5:R1:W-:Y:S10]  /*98b0*/  @!P1 ST.E.128 desc[UR52][R4.64], R8 ;  /* 0x0000000804009985 */ /* 0x0203f4000c101d34 */
[----:B------:R-:W-:Y:S05]  /*98c0*/  @P0 BRA `(.L_x_271) ;  /* 0x0000000800f80947 */ /* 0x000fea0003800000 */
[----:B-1----:R-:W-:-:S04]  /*98d0*/  LEA R4, P0, R16, R3, 0x1 ;  /* 0x0000000310047211 */ /* 0x002fc800078008ff */
[----:B------:R-:W-:-:S05]  /*98e0*/  LEA.HI.X R5, R16, R21, R192, 0x1, P0 ;  /* 0x0000001510057211 */ /* 0x000fca00000f0cc0 */
[----:B------:R0:W-:Y:S01]  /*98f0*/  ST.E.128 desc[UR52][R4.64], R32 ;  /* 0x0000002004007985 */ /* 0x0001e2000c101d34 */
[----:B------:R-:W-:Y:S05]  /*9900*/  BRA `(.L_x_271) ;  /* 0x0000000800e87947 */ /* 0x000fea0003800000 */
.L_x_263:
[----:B------:R-:W-:Y:S01]  /*9910*/  ULDC.64 UR6, c[0x0][0xc00] ;  /* 0x0003000000067ab9 */ /* 0x000fe20000000a00 */
[----:B------:R-:W-:Y:S01]  /*9920*/  ULDC UR4, c[0x0][0xa88] ;  /* 0x0002a20000047ab9 */ /* 0x000fe20000000800 */
[----:B------:R-:W-:Y:S01]  /*9930*/  UISETP.NE.U32.AND UP0, UPT, UR6, URZ, UPT ;  /* 0x0000003f0600728c */ /* 0x000fe2000bf05070 */
[----:B------:R-:W0:Y:S03]  /*9940*/  LDC R11, c[0x0][0xbe8] ;  /* 0x0002fa00ff0b7b82 */ /* 0x000e260000000800 */
[----:B------:R-:W-:-:S03]  /*9950*/  UISETP.NE.AND.EX UP0, UPT, UR7, URZ, UPT, UP0 ;  /* 0x0000003f0700728c */ /* 0x000fc6000bf05300 */
[----:B------:R-:W-:Y:S02]  /*9960*/  ULDC.64 UR6, c[0x0][0xc00] ;  /* 0x0003000000067ab9 */ /* 0x000fe40000000a00 */
[----:B------:R-:W-:Y:S01]  /*9970*/  UIMAD.WIDE UR6, UR38, 0x4, UR6 ;  /* 0x00000004260678a5 */ /* 0x000fe2000f8e0206 */
[----:B------:R-:W-:-:S05]  /*9980*/  PLOP3.LUT P2, PT, PT, PT, UP0, 0x80, 0x0 ;  /* 0x000000000000781c */ /* 0x000fca0003f4f008 */
[----:B------:R-:W-:Y:S02]  /*9990*/  IMAD.U32 R4, RZ, RZ, UR6 ;  /* 0x00000006ff047e24 */ /* 0x000fe4000f8e00ff */
[----:B------:R-:W-:Y:S01]  /*99a0*/  IMAD.U32 R5, RZ, RZ, UR7 ;  /* 0x00000007ff057e24 */ /* 0x000fe2000f8e00ff */
[----:B------:R-:W-:Y:S02]  /*99b0*/  ULDC.64 UR6, c[0x0][0xc08] ;  /* 0x0003020000067ab9 */ /* 0x000fe40000000a00 */
[----:B------:R-:W-:-:S03]  /*99c0*/  UISETP.NE.U32.AND UP1, UPT, UR6, URZ, UPT ;  /* 0x0000003f0600728c */ /* 0x000fc6000bf25070 */
[----:B------:R-:W2:Y:S01]  /*99d0*/  @P2 LDG.E R3, desc[UR52][R4.64] ;  /* 0x0000003404032981 */ /* 0x000ea2000c1e1900 */
[----:B------:R-:W-:Y:S01]  /*99e0*/  UISETP.NE.AND.EX UP1, UPT, UR7, URZ, UPT, UP1 ;  /* 0x0000003f0700728c */ /* 0x000fe2000bf25310 */
[----:B------:R-:W-:-:S05]  /*99f0*/  IMAD.U32 R0, RZ, RZ, UR4 ;  /* 0x00000004ff007e24 */ /* 0x000fca000f8e00ff */
[----:B------:R-:W-:-:S05]  /*9a00*/  PLOP3.LUT P3, PT, PT, PT, UP1, 0x80, 0x0 ;  /* 0x000000000000781c */ /* 0x000fca0003f6f018 */
[----:B------:R-:W-:Y:S02]  /*9a10*/  @UP1 ULDC.64 UR6, c[0x0][0xc08] ;  /* 0x0003020000061ab9 */ /* 0x000fe40000000a00 */
[----:B------:R-:W-:-:S06]  /*9a20*/  @UP1 UIMAD.WIDE UR6, UR38, 0x4, UR6 ;  /* 0x00000004260618a5 */ /* 0x000fcc000f8e0206 */
[----:B------:R-:W-:Y:S02]  /*9a30*/  IMAD.U32 R6, RZ, RZ, UR6 ;  /* 0x00000006ff067e24 */ /* 0x000fe4000f8e00ff */
[----:B------:R-:W-:-:S05]  /*9a40*/  IMAD.U32 R7, RZ, RZ, UR7 ;  /* 0x00000007ff077e24 */ /* 0x000fca000f8e00ff */
[----:B------:R1:W5:Y:S01]  /*9a50*/  @P3 LDG.E R0, desc[UR52][R6.64] ;  /* 0x0000003406003981 */ /* 0x000362000c1e1900 */
[----:B0-----:R-:W-:Y:S01]  /*9a60*/  ISETP.NE.AND P0, PT, R11, 0x1, PT ;  /* 0x000000010b00780c */ /* 0x001fe20003f05270 */
[----:B------:R-:W-:Y:S01]  /*9a70*/  UMOV UR4, URZ ;  /* 0x0000003f00047c82 */ /* 0x000fe20008000000 */
[----:B------:R-:W-:Y:S01]  /*9a80*/  USHF.R.S32.HI UR10, URZ, 0x1f, UR42 ;  /* 0x0000001f3f0a7899 */ /* 0x000fe2000801142a */
[----:B------:R-:W-:-:S10]  /*9a90*/  ISETP.GE.AND P1, PT, R194, 0x80, PT ;  /* 0x00000080c200780c */ /* 0x000fd40003f26270 */
[----:B------:R-:W0:Y:S01]  /*9aa0*/  @P0 LDC R9, c[0x0][0xbec] ;  /* 0x0002fb00ff090b82 */ /* 0x000e220000000800 */
[----:B--2---:R-:W-:-:S13]  /*9ab0*/  @P2 R2UR UR4, R3 ;  /* 0x00000000030422ca */ /* 0x004fda00000e0000 */
[----:B------:R-:W-:Y:S01]  /*9ac0*/  USHF.R.S32.HI UR9, URZ, 0x1f, UR4 ;  /* 0x0000001f3f097899 */ /* 0x000fe20008011404 */
[----:B01----:R-:W-:Y:S11]  /*9ad0*/  @P3 BRA `(.L_x_272) ;  /* 0x0000000000103947 */ /* 0x003ff60003800000 */
[----:B------:R-:W-:Y:S05]  /*9ae0*/  @!P2 BRA `(.L_x_272) ;  /* 0x00000000000ca947 */ /* 0x000fea0003800000 */
[----:B------:R-:W2:Y:S04]  /*9af0*/  LDG.E R3, desc[UR52][R4.64] ;  /* 0x0000003404037981 */ /* 0x000ea8000c1e1900 */
[----:B-----5:R-:W2:Y:S02]  /*9b00*/  LDG.E R0, desc[UR52][R4.64+0x4] ;  /* 0x0000043404007981 */ /* 0x020ea4000c1e1900 */
[----:B--2---:R-:W-:-:S07]  /*9b10*/  IMAD.IADD R0, R0, 0x1, -R3 ;  /* 0x0000000100007824 */ /* 0x004fce00078e0a03 */
.L_x_272:
[----:B------:R-:W-:Y:S01]  /*9b20*/  USEL UR38, UR38, URZ, !UP0 ;  /* 0x0000003f26267287 */ /* 0x000fe2000c000000 */
[----:B------:R-:W-:Y:S01]  /*9b30*/  BSSY B1, `(.L_x_273) ;  /* 0x000002d000017945 */ /* 0x000fe20003800000 */
[----:B------:R-:W-:-:S03]  /*9b40*/  USEL UR39, UR39, URZ, !UP0 ;  /* 0x0000003f27277287 */ /* 0x000fc6000c000000 */
[----:B------:R-:W-:Y:S09]  /*9b50*/  @P1 BRA `(.L_x_274) ;  /* 0x0000000000a81947 */ /* 0x000ff20003800000 */
[----:B------:R-:W0:Y:S01]  /*9b60*/  S2R R4, SR_TID.X ;  /* 0x0000000000047919 */ /* 0x000e220000002100 */
[----:B------:R-:W1:Y:S01]  /*9b70*/  LDC R6, c[0x0][0xbe8] ;  /* 0x0002fa00ff067b82 */ /* 0x000e620000000800 */
[----:B------:R-:W-:-:S04]  /*9b80*/  IMAD.U32 R3, RZ, RZ, UR41 ;  /* 0x00000029ff037e24 */ /* 0x000fc8000f8e00ff */
[----:B0-----:R-:W-:Y:S02]  /*9b90*/  IMAD R3, R3, 0x80, R4 ;  /* 0x0000008003037824 */ /* 0x001fe400078e0204 */
[----:B-1---5:R-:W-:Y:S02]  /*9ba0*/  IMAD R4, R0, R6, RZ ;  /* 0x0000000600047224 */ /* 0x022fe400078e02ff */
[----:B------:R-:W-:-:S05]  /*9bb0*/  VIADD R5, R3, 0xffffff80 ;  /* 0xffffff8003057836 */ /* 0x000fca0000000000 */
[----:B------:R-:W-:-:S13]  /*9bc0*/  ISETP.GE.AND P1, PT, R5, R4, PT ;  /* 0x000000040500720c */ /* 0x000fda0003f26270 */
[----:B------:R-:W-:Y:S05]  /*9bd0*/  @P1 BRA `(.L_x_274) ;  /* 0x0000000000881947 */ /* 0x000fea0003800000 */
[----:B------:R-:W-:Y:S01]  /*9be0*/  ISETP.NE.AND P1, PT, R6, 0x1, PT ;  /* 0x000000010600780c */ /* 0x000fe20003f25270 */
[----:B------:R-:W-:Y:S01]  /*9bf0*/  ULDC.64 UR12, c[0x0][0xb90] ;  /* 0x0002e400000c7ab9 */ /* 0x000fe20000000a00 */
[----:B------:R-:W-:Y:S01]  /*9c00*/  UMOV UR6, UR4 ;  /* 0x0000000400067c82 */ /* 0x000fe20008000000 */
[----:B------:R-:W-:Y:S01]  /*9c10*/  UIMAD UR8, UR10, UR12, URZ ;  /* 0x0000000c0a0872a4 */ /* 0x000fe2000f8e023f */
[----:B------:R-:W-:Y:S02]  /*9c20*/  UMOV UR7, UR9 ;  /* 0x0000000900077c82 */ /* 0x000fe40008000000 */
[----:B------:R-:W-:Y:S02]  /*9c30*/  UIMAD.WIDE.U32 UR6, UR42, UR12, UR6 ;  /* 0x0000000c2a0672a5 */ /* 0x000fe4000f8e0006 */
[----:B------:R-:W-:-:S03]  /*9c40*/  UIMAD UR8, UR42, UR13, UR8 ;  /* 0x0000000d2a0872a4 */ /* 0x000fc6000f8e0208 */
[----:B------:R-:W-:Y:S02]  /*9c50*/  ULDC.64 UR12, c[0x0][0xb98] ;  /* 0x0002e600000c7ab9 */ /* 0x000fe40000000a00 */
[----:B------:R-:W0:Y:S01]  /*9c60*/  @P1 LDC R4, c[0x0][0xbec] ;  /* 0x0002fb00ff041b82 */ /* 0x000e220000000800 */
[----:B------:R-:W-:Y:S02]  /*9c70*/  UIADD3 UR7, UR7, UR8, URZ ;  /* 0x0000000807077290 */ /* 0x000fe4000fffe03f */
[----:B------:R-:W-:Y:S02]  /*9c80*/  UIMAD UR8, UR39, UR12, URZ ;  /* 0x0000000c270872a4 */ /* 0x000fe4000f8e023f */
[----:B------:R-:W-:Y:S02]  /*9c90*/  UIMAD.WIDE.U32 UR6, UR38, UR12, UR6 ;  /* 0x0000000c260672a5 */ /* 0x000fe4000f8e0006 */
[----:B------:R-:W-:Y:S01]  /*9ca0*/  UIMAD UR8, UR38, UR13, UR8 ;  /* 0x0000000d260872a4 */ /* 0x000fe2000f8e0208 */
[----:B------:R-:W1:Y:S02]  /*9cb0*/  @P1 LDC R8, c[0x0][0xbf0] ;  /* 0x0002fc00ff081b82 */ /* 0x000e640000000800 */
[----:B------:R-:W-:Y:S01]  /*9cc0*/  ULDC.64 UR12, c[0x0][0xb88] ;  /* 0x0002e200000c7ab9 */ /* 0x000fe20000000a00 */
[----:B0-----:R-:W-:-:S04]  /*9cd0*/  @P1 IMAD.HI.U32 R3, R5, R4, RZ ;  /* 0x0000000405031227 */ /* 0x001fc800078e00ff */
[----:B------:R-:W-:Y:S01]  /*9ce0*/  IMAD.MOV.U32 R4, RZ, RZ, R5 ;  /* 0x000000ffff047224 */ /* 0x000fe200078e0005 */
[----:B-1----:R-:W-:Y:S01]  /*9cf0*/  @P1 SHF.R.U32.HI R4, RZ, R8, R3 ;  /* 0x00000008ff041219 */ /* 0x002fe20000011603 */
[----:B------:R-:W-:-:S03]  /*9d00*/  IMAD.U32 R8, RZ, RZ, UR8 ;  /* 0x00000008ff087e24 */ /* 0x000fc6000f8e00ff */
[----:B------:R-:W-:-:S05]  /*9d10*/  IADD3 R3, -R4, RZ, RZ ;  /* 0x000000ff04037210 */ /* 0x000fca0007ffe1ff */
[----:B------:R-:W-:Y:S01]  /*9d20*/  IMAD R3, R6, R3, R5 ;  /* 0x0000000306037224 */ /* 0x000fe200078e0205 */
[----:B------:R-:W-:Y:S02]  /*9d30*/  SHF.R.S32.HI R5, RZ, 0x1f, R4 ;  /* 0x0000001fff057819 */ /* 0x000fe40000011404 */
[----:B------:R-:W-:Y:S02]  /*9d40*/  IADD3 R4, P1, R4, UR6, RZ ;  /* 0x0000000604047c10 */ /* 0x000fe4000ff3e0ff */
[----:B------:R-:W-:Y:S02]  /*9d50*/  SHF.R.S32.HI R6, RZ, 0x1f, R3 ;  /* 0x0000001fff067819 */ /* 0x000fe40000011403 */
[----:B------:R-:W-:Y:S01]  /*9d60*/  IADD3.X R5, R5, UR7, R8, P1, !PT ;  /* 0x0000000705057c10 */ /* 0x000fe20008ffe408 */
[----:B------:R-:W-:Y:S02]  /*9d70*/  ULDC.64 UR6, c[0x0][0xb50] ;  /* 0x0002d40000067ab9 */ /* 0x000fe40000000a00 */
[----:B------:R-:W-:-:S02]  /*9d80*/  IMAD R6, R6, UR12, RZ ;  /* 0x0000000c06067c24 */ /* 0x000fc4000f8e02ff */
[----:B------:R-:W-:-:S04]  /*9d90*/  IMAD.WIDE.U32 R4, R3, UR12, R4 ;  /* 0x0000000c03047c25 */ /* 0x000fc8000f8e0004 */
[----:B------:R-:W-:Y:S01]  /*9da0*/  IMAD R7, R3, UR13, R6 ;  /* 0x0000000d03077c24 */ /* 0x000fe2000f8e0206 */
[----:B------:R-:W-:-:S03]  /*9db0*/  LEA R6, P1, R4, UR6, 0x2 ;  /* 0x0000000604067c11 */ /* 0x000fc6000f8210ff */
[----:B------:R-:W-:-:S05]  /*9dc0*/  IMAD.IADD R3, R5, 0x1, R7 ;  /* 0x0000000105037824 */ /* 0x000fca00078e0207 */
[----:B------:R-:W-:Y:S01]  /*9dd0*/  LEA.HI.X R7, R4, UR7, R3, 0x2, P1 ;  /* 0x0000000704077c11 */ /* 0x000fe200088f1403 */
[----:B------:R-:W-:-:S05]  /*9de0*/  IMAD.MOV.U32 R3, RZ, RZ, -0x800000 ;  /* 0xff800000ff037424 */ /* 0x000fca00078e00ff */
[----:B------:R0:W-:Y:S02]  /*9df0*/  STG.E desc[UR52][R6.64], R3 ;  /* 0x0000000306007986 */ /* 0x0001e4000c101934 */
.L_x_274:
[----:B------:R-:W-:Y:S05]  /*9e00*/  BSYNC B1 ;  /* 0x0000000000017941 */ /* 0x000fea0003800000 */
.L_x_273:
[----:B------:R-:W1:Y:S01]  /*9e10*/  @P0 LDC R5, c[0x0][0xbf0] ;  /* 0x0002fc00ff050b82 */ /* 0x000e620000000800 */
[----:B------:R-:W-:Y:S01]  /*9e20*/  ULDC.64 UR12, c[0x0][0xaa0] ;  /* 0x0002a800000c7ab9 */ /* 0x000fe20000000a00 */
[----:B0-----:R-:W-:Y:S01]  /*9e30*/  IMAD R3, R17, 0x20, R18 ;  /* 0x0000002011037824 */ /* 0x001fe200078e0212 */
[----:B------:R-:W-:Y:S01]  /*9e40*/  UIMAD UR8, UR9, UR12, URZ ;  /* 0x0000000c090872a4 */ /* 0x000fe2000f8e023f */
[----:B------:R-:W-:Y:S01]  /*9e50*/  IMAD.U32 R8, RZ, RZ, UR41 ;  /* 0x00000029ff087e24 */ /* 0x000fe2000f8e00ff */
[----:B------:R-:W-:Y:S01]  /*9e60*/  UIMAD.WIDE.U32 UR6, UR4, UR12, URZ ;  /* 0x0000000c040672a5 */ /* 0x000fe2000f8e003f */
[----:B------:R-:W-:Y:S01]  /*9e70*/  IMAD.U32 R13, RZ, RZ, UR41 ;  /* 0x00000029ff0d7e24 */ /* 0x000fe2000f8e00ff */
[----:B------:R-:W-:Y:S01]  /*9e80*/  UIMAD UR8, UR4, UR13, UR8 ;  /* 0x0000000d040872a4 */ /* 0x000fe2000f8e0208 */
[----:B------:R-:W-:Y:S01]  /*9e90*/  IMAD R8, R8, 0x80, R3 ;  /* 0x0000008008087824 */ /* 0x000fe200078e0203 */
[----:B------:R-:W-:Y:S01]  /*9ea0*/  BSSY B1, `(.L_x_275) ;  /* 0x0000036000017945 */ /* 0x000fe20003800000 */
[----:B------:R-:W-:Y:S01]  /*9eb0*/  ULDC.64 UR12, c[0x0][0xae8] ;  /* 0x0002ba00000c7ab9 */ /* 0x000fe20000000a00 */
[----:B------:R-:W-:Y:S01]  /*9ec0*/  UIADD3 UR7, UR7, UR8, URZ ;  /* 0x0000000807077290 */ /* 0x000fe2000fffe03f */
[----:B------:R-:W-:Y:S01]  /*9ed0*/  @P0 IMAD.HI.U32 R4, R8, R9, RZ ;  /* 0x0000000908040227 */ /* 0x000fe200078e00ff */
[----:B------:R-:W-:-:S02]  /*9ee0*/  UIMAD UR4, UR10, UR12, URZ ;  /* 0x0000000c0a0472a4 */ /* 0x000fc4000f8e023f */
[----:B------:R-:W-:Y:S01]  /*9ef0*/  UIMAD.WIDE.U32 UR6, UR42, UR12, UR6 ;  /* 0x0000000c2a0672a5 */ /* 0x000fe2000f8e0006 */
[----:B------:R-:W-:Y:S01]  /*9f00*/  IMAD.MOV.U32 R3, RZ, RZ, R8 ;  /* 0x000000ffff037224 */ /* 0x000fe200078e0008 */
[----:B------:R-:W-:Y:S01]  /*9f10*/  UIMAD UR4, UR42, UR13, UR4 ;  /* 0x0000000d2a0472a4 */ /* 0x000fe2000f8e0204 */
[----:B------:R-:W-:-:S03]  /*9f20*/  ULDC.64 UR8, c[0x0][0xaf0] ;  /* 0x0002bc0000087ab9 */ /* 0x000fc60000000a00 */
[----:B------:R-:W-:Y:S02]  /*9f30*/  UIADD3 UR7, UR7, UR4, URZ ;  /* 0x0000000407077290 */ /* 0x000fe4000fffe03f */
[----:B------:R-:W-:Y:S01]  /*9f40*/  UIMAD UR4, UR39, UR8, URZ ;  /* 0x00000008270472a4 */ /* 0x000fe2000f8e023f */
[----:B-1----:R-:W-:Y:S01]  /*9f50*/  @P0 SHF.R.U32.HI R3, RZ, R5, R4 ;  /* 0x00000005ff030219 */ /* 0x002fe20000011604 */
[----:B------:R-:W-:Y:S02]  /*9f60*/  UIMAD.WIDE.U32 UR6, UR38, UR8, UR6 ;  /* 0x00000008260672a5 */ /* 0x000fe4000f8e0006 */
[----:B------:R-:W-:Y:S01]  /*9f70*/  UIMAD UR4, UR38, UR9, UR4 ;  /* 0x00000009260472a4 */ /* 0x000fe2000f8e0204 */
[--C-:B------:R-:W-:Y:S01]  /*9f80*/  SHF.R.S32.HI R4, RZ, 0x1f, R3.reuse ;  /* 0x0000001fff047819 */ /* 0x100fe20000011403 */
[----:B------:R-:W-:Y:S01]  /*9f90*/  IMAD.MOV R7, RZ, RZ, -R3 ;  /* 0x000000ffff077224 */ /* 0x000fe200078e0a03 */
[----:B------:R-:W-:Y:S01]  /*9fa0*/  ULDC.64 UR8, c[0x0][0xae0] ;  /* 0x0002b80000087ab9 */ /* 0x000fe20000000a00 */
[----:B------:R-:W-:-:S02]  /*9fb0*/  UIADD3 UR4, UR7, UR4, URZ ;  /* 0x0000000407047290 */ /* 0x000fc4000fffe03f */
[----:B------:R-:W-:Y:S02]  /*9fc0*/  IMAD.U32 R5, RZ, RZ, UR7 ;  /* 0x00000007ff057e24 */ /* 0x000fe4000f8e00ff */
[----:B------:R-:W-:Y:S02]  /*9fd0*/  IMAD R6, R4, UR8, RZ ;  /* 0x0000000804067c24 */ /* 0x000fe4000f8e02ff */
[----:B------:R-:W-:Y:S01]  /*9fe0*/  IMAD.U32 R4, RZ, RZ, UR6 ;  /* 0x00000006ff047e24 */ /* 0x000fe2000f8e00ff */
[----:B------:R-:W-:Y:S01]  /*9ff0*/  ULDC.64 UR6, c[0x0][0xad8] ;  /* 0x0002b60000067ab9 */ /* 0x000fe20000000a00 */
[----:B------:R-:W-:Y:S02]  /*a000*/  IMAD.U32 R5, RZ, RZ, UR4 ;  /* 0x00000004ff057e24 */ /* 0x000fe4000f8e00ff */
[----:B------:R-:W-:Y:S02]  /*a010*/  IMAD R7, R11, R7, R8 ;  /* 0x000000070b077224 */ /* 0x000fe400078e0208 */
[----:B------:R-:W-:-:S02]  /*a020*/  IMAD R9, R3, UR9, R6 ;  /* 0x0000000903097c24 */ /* 0x000fc4000f8e0206 */
[----:B------:R-:W-:Y:S01]  /*a030*/  IMAD.WIDE.U32 R4, R3, UR8, R4 ;  /* 0x0000000803047c25 */ /* 0x000fe2000f8e0004 */
[----:B------:R-:W-:-:S03]  /*a040*/  SHF.R.S32.HI R3, RZ, 0x1f, R7 ;  /* 0x0000001fff037819 */ /* 0x000fc60000011407 */
[----:B------:R-:W-:Y:S02]  /*a050*/  IMAD.IADD R5, R5, 0x1, R9 ;  /* 0x0000000105057824 */ /* 0x000fe400078e0209 */
[----:B------:R-:W-:Y:S02]  /*a060*/  IMAD R6, R3, UR6, RZ ;  /* 0x0000000603067c24 */ /* 0x000fe4000f8e02ff */
[----:B------:R-:W-:Y:S02]  /*a070*/  IMAD R8, R13, 0x80, R18 ;  /* 0x000000800d087824 */ /* 0x000fe400078e0212 */
[----:B-----5:R-:W-:Y:S02]  /*a080*/  IMAD R11, R0, R11, RZ ;  /* 0x0000000b000b7224 */ /* 0x020fe400078e02ff */
[C---:B------:R-:W-:Y:S02]  /*a090*/  IMAD R3, R7.reuse, UR7, R6 ;  /* 0x0000000707037c24 */ /* 0x040fe4000f8e0206 */
[----:B------:R-:W-:Y:S01]  /*a0a0*/  IMAD.WIDE.U32 R4, R7, UR6, R4 ;  /* 0x0000000607047c25 */ /* 0x000fe2000f8e0004 */
[----:B------:R-:W-:Y:S01]  /*a0b0*/  ISETP.GE.AND P2, PT, R8, R11, PT ;  /* 0x0000000b0800720c */ /* 0x000fe20003f46270 */
[----:B------:R-:W-:-:S02]  /*a0c0*/  ULDC.64 UR6, c[0x0][0xa80] ;  /* 0x0002a00000067ab9 */ /* 0x000fc40000000a00 */
[----:B------:R-:W-:Y:S01]  /*a0d0*/  IMAD.IADD R3, R5, 0x1, R3 ;  /* 0x0000000105037824 */ /* 0x000fe200078e0203 */
[----:B------:R-:W-:Y:S01]  /*a0e0*/  LEA R6, P3, R4, UR6, 0x1 ;  /* 0x0000000604067c11 */ /* 0x000fe2000f8608ff */
[----:B------:R-:W-:-:S03]  /*a0f0*/  VIADD R0, R8, 0x20 ;  /* 0x0000002008007836 */ /* 0x000fc60000000000 */
[----:B------:R-:W-:Y:S01]  /*a100*/  LEA.HI.X R3, R4, UR7, R3, 0x1, P3 ;  /* 0x0000000704037c11 */ /* 0x000fe200098f0c03 */
[----:B------:R0:W1:Y:S01]  /*a110*/  SHFL.IDX PT, R7, R6, RZ, 0x181f ;  /* 0x00181fff06077589 */ /* 0x00006200000e0000 */
[-C--:B------:R-:W-:Y:S01]  /*a120*/  ISETP.GE.AND P1, PT, R0, R11.reuse, PT ;  /* 0x0000000b0000720c */ /* 0x080fe20003f26270 */
[----:B------:R-:W-:Y:S02]  /*a130*/  VIADD R0, R8, 0x40 ;  /* 0x0000004008007836 */ /* 0x000fe40000000000 */
[----:B------:R0:W2:Y:S03]  /*a140*/  SHFL.IDX PT, R5, R3, RZ, 0x181f ;  /* 0x00181fff03057589 */ /* 0x0000a600000e0000 */
[----:B------:R-:W-:Y:S01]  /*a150*/  ISETP.GE.AND P0, PT, R0, R11, PT ;  /* 0x0000000b0000720c */ /* 0x000fe20003f06270 */
[----:B------:R-:W-:-:S12]  /*a160*/  @P2 BRA `(.L_x_276) ;  /* 0x0000000000242947 */ /* 0x000fd80003800000 */
[----:B------:R-:W-:Y:S02]  /*a170*/  ULDC UR4, c[0x0][0xac8] ;  /* 0x0002b20000047ab9 */ /* 0x000fe40000000800 */
[----:B------:R-:W-:Y:S02]  /*a180*/  ISETP.GE.AND P4, PT, R2, UR4, PT ;  /* 0x0000000402007c0c */ /* 0x000fe4000bf86270 */
[----:B------:R-:W-:-:S11]  /*a190*/  ISETP.GE.AND P5, PT, R16, UR4, PT ;  /* 0x0000000410007c0c */ /* 0x000fd6000bfa6270 */
[-C--:B-1----:R-:W-:Y:S02]  /*a1a0*/  @!P4 LEA R12, P2, R2, R7.reuse, 0x1 ;  /* 0x00000007020cc211 */ /* 0x082fe400078408ff */
[----:B------:R-:W-:Y:S02]  /*a1b0*/  @!P5 LEA R4, P3, R16, R7, 0x1 ;  /* 0x000000071004d211 */ /* 0x000fe400078608ff */
[-C--:B--2---:R-:W-:Y:S02]  /*a1c0*/  @!P4 LEA.HI.X R13, R2, R5.reuse, R193, 0x1, P2 ;  /* 0x00000005020dc211 */ /* 0x084fe400010f0cc1 */
[----:B------:R-:W-:-:S03]  /*a1d0*/  @!P5 LEA.HI.X R5, R16, R5, R192, 0x1, P3 ;  /* 0x000000051005d211 */ /* 0x000fc600018f0cc0 */
[----:B------:R3:W-:Y:S04]  /*a1e0*/  @!P4 ST.E.128 desc[UR52][R12.64], RZ ;  /* 0x000000ff0c00c985 */ /* 0x0007e8000c101d34 */
[----:B------:R3:W-:Y:S02]  /*a1f0*/  @!P5 ST.E.128 desc[UR52][R4.64], RZ ;  /* 0x000000ff0400d985 */ /* 0x0007e4000c101d34 */
.L_x_276:
[----:B------:R-:W-:Y:S05]  /*a200*/  BSYNC B1 ;  /* 0x0000000000017941 */ /* 0x000fea0003800000 */
.L_x_275:
[----:B--23--:R2:W3:Y:S01]  /*a210*/  SHFL.IDX PT, R5, R3, 0x1, 0x181f ;  /* 0x00381f0003057f89 */ /* 0x00c4e200000e0000 */
[----:B------:R-:W-:Y:S03]  /*a220*/  BSSY B1, `(.L_x_277) ;  /* 0x000000c000017945 */ /* 0x000fe60003800000 */
[----:B-1----:R2:W1:Y:S01]  /*a230*/  SHFL.IDX PT, R7, R6, 0x1, 0x181f ;  /* 0x00381f0006077f89 */ /* 0x00246200000e0000 */
[----:B------:R-:W-:Y:S05]  /*a240*/  @P1 BRA `(.L_x_278) ;  /* 0x0000000000241947 */ /* 0x000fea0003800000 */
[----:B------:R-:W-:Y:S02]  /*a250*/  ULDC UR4, c[0x0][0xac8] ;  /* 0x0002b20000047ab9 */ /* 0x000fe40000000800 */
[----:B------:R-:W-:Y:S02]  /*a260*/  ISETP.GE.AND P3, PT, R2, UR4, PT ;  /* 0x0000000402007c0c */ /* 0x000fe4000bf66270 */
[----:B------:R-:W-:-:S11]  /*a270*/  ISETP.GE.AND P4, PT, R16, UR4, PT ;  /* 0x0000000410007c0c */ /* 0x000fd6000bf86270 */
[-C--:B-1----:R-:W-:Y:S02]  /*a280*/  @!P3 LEA R12, P1, R2, R7.reuse, 0x1 ;  /* 0x00000007020cb211 */ /* 0x082fe400078208ff */
[----:B------:R-:W-:Y:S02]  /*a290*/  @!P4 LEA R4, P2, R16, R7, 0x1 ;  /* 0x000000071004c211 */ /* 0x000fe400078408ff */
[-C--:B---3--:R-:W-:Y:S02]  /*a2a0*/  @!P3 LEA.HI.X R13, R2, R5.reuse, R193, 0x1, P1 ;  /* 0x00000005020db211 */ /* 0x088fe400008f0cc1 */
[----:B------:R-:W-:-:S03]  /*a2b0*/  @!P4 LEA.HI.X R5, R16, R5, R192, 0x1, P2 ;  /* 0x000000051005c211 */ /* 0x000fc600010f0cc0 */
[----:B------:R4:W-:Y:S04]  /*a2c0*/  @!P3 ST.E.128 desc[UR52][R12.64], RZ ;  /* 0x000000ff0c00b985 */ /* 0x0009e8000c101d34 */
[----:B------:R4:W-:Y:S02]  /*a2d0*/  @!P4 ST.E.128 desc[UR52][R4.64], RZ ;  /* 0x000000ff0400c985 */ /* 0x0009e4000c101d34 */
.L_x_278:
[----:B------:R-:W-:Y:S05]  /*a2e0*/  BSYNC B1 ;  /* 0x0000000000017941 */ /* 0x000fea0003800000 */
.L_x_277:
[----:B---34-:R3:W4:Y:S01]  /*a2f0*/  SHFL.IDX PT, R5, R3, 0x2, 0x181f ;  /* 0x00581f0003057f89 */ /* 0x01872200000e0000 */
        /* <DEDUP_REMOVED lines=8> */
[-C--:B----4-:R-:W-:Y:S02]  /*a380*/  @!P2 LEA.HI.X R13, R2, R5.reuse, R193, 0x1, P0 ;  /* 0x00000005020da211 */ /* 0x090fe400000f0cc1 */
[----:B------:R-:W-:-:S03]  /*a390*/  @!P3 LEA.HI.X R5, R16, R5, R192, 0x1, P1 ;  /* 0x000000051005b211 */ /* 0x000fc600008f0cc0 */
[----:B------:R1:W-:Y:S04]  /*a3a0*/  @!P2 ST.E.128 desc[UR52][R12.64], RZ ;  /* 0x000000ff0c00a985 */ /* 0x0003e8000c101d34 */
[----:B------:R1:W-:Y:S02]  /*a3b0*/  @!P3 ST.E.128 desc[UR52][R4.64], RZ ;  /* 0x000000ff0400b985 */ /* 0x0003e4000c101d34 */
.L_x_280:
[----:B------:R-:W-:Y:S05]  /*a3c0*/  BSYNC B1 ;  /* 0x0000000000017941 */ /* 0x000fea0003800000 */
.L_x_279:
[----:B------:R-:W-:Y:S01]  /*a3d0*/  IADD3 R0, R8, 0x60, RZ ;  /* 0x0000006008007810 */ /* 0x000fe20007ffe0ff */
[----:B0-23--:R-:W0:Y:S03]  /*a3e0*/  SHFL.IDX PT, R3, R3, 0x3, 0x181f ;  /* 0x00781f0003037f89 */ /* 0x00de2600000e0000 */
[----:B------:R-:W-:Y:S01]  /*a3f0*/  ISETP.GE.AND P0, PT, R0, R11, PT ;  /* 0x0000000b0000720c */ /* 0x000fe20003f06270 */
[----:B-1--4-:R1:W2:-:S12]  /*a400*/  SHFL.IDX PT, R5, R6, 0x3, 0x181f ;  /* 0x00781f0006057f89 */ /* 0x01229800000e0000 */
[----:B-1----:R-:W-:Y:S05]  /*a410*/  @P0 BRA `(.L_x_271) ;  /* 0x0000000000240947 */ /* 0x002fea0003800000 */
[----:B------:R-:W-:Y:S02]  /*a420*/  ULDC UR4, c[0x0][0xac8] ;  /* 0x0002b20000047ab9 */ /* 0x000fe40000000800 */
[----:B------:R-:W-:Y:S02]  /*a430*/  ISETP.GE.AND P2, PT, R2, UR4, PT ;  /* 0x0000000402007c0c */ /* 0x000fe4000bf46270 */
[----:B------:R-:W-:-:S11]  /*a440*/  ISETP.GE.AND P3, PT, R16, UR4, PT ;  /* 0x0000000410007c0c */ /* 0x000fd6000bf66270 */
[-C--:B--2---:R-:W-:Y:S02]  /*a450*/  @!P2 LEA R6, P0, R2, R5.reuse, 0x1 ;  /* 0x000000050206a211 */ /* 0x084fe400078008ff */
[----:B------:R-:W-:Y:S02]  /*a460*/  @!P3 LEA R4, P1, R16, R5, 0x1 ;  /* 0x000000051004b211 */ /* 0x000fe400078208ff */
[-C--:B0-----:R-:W-:Y:S02]  /*a470*/  @!P2 LEA.HI.X R7, R2, R3.reuse, R193, 0x1, P0 ;  /* 0x000000030207a211 */ /* 0x081fe400000f0cc1 */
[----:B------:R-:W-:-:S03]  /*a480*/  @!P3 LEA.HI.X R5, R16, R3, R192, 0x1, P1 ;  /* 0x000000031005b211 */ /* 0x000fc600008f0cc0 */
[----:B------:R0:W-:Y:S04]  /*a490*/  @!P2 ST.E.128 desc[UR52][R6.64], RZ ;  /* 0x000000ff0600a985 */ /* 0x0001e8000c101d34 */
[----:B------:R0:W-:Y:S02]  /*a4a0*/  @!P3 ST.E.128 desc[UR52][R4.64], RZ ;  /* 0x000000ff0400b985 */ /* 0x0001e4000c101d34 */
.L_x_271:
[----:B------:R-:W-:Y:S05]  /*a4b0*/  BSYNC B0 ;  /* 0x0000000000007941 */ /* 0x000fea0003800000 */
.L_x_262:
[----:B------:R-:W-:Y:S02]  /*a4c0*/  ULDC UR4, c[0x0][0xc3c] ;  /* 0x00030f0000047ab9 */ /* 0x000fe40000000800 */
[----:B------:R-:W-:-:S13]  /*a4d0*/  ISETP.GE.AND P0, PT, R51, UR4, PT ;  /* 0x0000000433007c0c */ /* 0x000fda000bf06270 */
[----:B------:R-:W-:Y:S05]  /*a4e0*/  @!P0 BRA `(.L_x_281) ;  /* 0xffffff68001c8947 */ /* 0x000fea000383ffff */
[----:B------:R-:W-:Y:S05]  /*a4f0*/  EXIT ;  /* 0x000000000000794d */ /* 0x000fea0003800000 */
.L_x_234:
[----:B------:R-:W-:-:S08]  /*a500*/  NOP ;  /* 0x0000000000007918 */ /* 0x000fd00000000000 */
[----:B------:R-:W0:-:S00]  /*a510*/  USETMAXREG.DEALLOC.CTAPOOL 0x28 ;  /* 0x00000028000079c8 */ /* 0x000e0000080e0500 */
[----:B0-----:R-:W-:Y:S02]  /*a520*/  LOP3.LUT R0, R0, 0x3, RZ, 0xc0, !PT ;  /* 0x0000000300007812 */ /* 0x001fe400078ec0ff */
[----:B------:R-:W-:-:S04]  /*a530*/  LOP3.LUT R30, R30, 0xfffffbff, RZ, 0xc0, !PT ;  /* 0xfffffbff1e1e7812 */ /* 0x000fc800078ec0ff */
[----:B------:R-:W0:Y:S02]  /*a540*/  SHFL.IDX PT, R0, R0, RZ, 0x1f ;  /* 0x00001fff00007589 */ /* 0x000e2400000e0000 */
[----:B0-----:R-:W-:-:S13]  /*a550*/  ISETP.NE.AND P0, PT, R0, RZ, PT ;  /* 0x000000ff0000720c */ /* 0x001fda0003f05270 */
[----:B------:R-:W-:Y:S01]  /*a560*/  @P0 BAR.SYNC.DEFER_BLOCKING 0x5, 0x180 ;  /* 0x0146000000000b1d */ /* 0x000fe20000010000 */
[----:B------:R-:W-:Y:S02]  /*a570*/  @P0 MOV R3, 0x400 ;  /* 0x0000040000030802 */ /* 0x000fe40000000f00 */
[----:B------:R-:W-:Y:S02]  /*a580*/  @P0 LOP3.LUT R30, R30, 0x400, RZ, 0xfc, !PT ;  /* 0x000004001e1e0812 */ /* 0x000fe400078efcff */
[----:B------:R-:W-:-:S05]  /*a590*/  @P0 LEA R2, R2, R3, 0x18 ;  /* 0x0000000302020211 */ /* 0x000fca00078ec0ff */
[----:B------:R-:W0:Y:S02]  /*a5a0*/  @P0 LDS.128 R16, [R2+0x228d0] ;  /* 0x0228d00002100984 */ /* 0x000e240000000c00 */
[----:B0-----:R-:W-:Y:S01]  /*a5b0*/  @P0 R2UR UR40, R19 ;  /* 0x00000000132802ca */ /* 0x001fe200000e0000 */
[----:B------:R-:W-:Y:S06]  /*a5c0*/  @P0 BAR.ARV 0x4, 0x180 ;  /* 0x0106000000000b1d */ /* 0x000fec0000002000 */
[----:B------:R-:W-:Y:S08]  /*a5d0*/  @P0 BRA `(.L_x_282) ;  /* 0x00000008000c0947 */ /* 0x000ff00003800000 */
[----:B------:R-:W0:Y:S01]  /*a5e0*/  S2R R4, SR_TID.X ;  /* 0x0000000000047919 */ /* 0x000e220000002100 */
[----:B------:R-:W-:Y:S01]  /*a5f0*/  ULDC UR4, c[0x0][0xc3c] ;  /* 0x00030f0000047ab9 */ /* 0x000fe20000000800 */
[----:B------:R-:W-:Y:S01]  /*a600*/  IMAD.MOV.U32 R0, RZ, RZ, RZ ;  /* 0x000000ffff007224 */ /* 0x000fe200078e00ff */
[----:B------:R-:W1:Y:S01]  /*a610*/  LDC R11, c[0x0][0xc38] ;  /* 0x00030e00ff0b7b82 */ /* 0x000e620000000800 */
[----:B0-----:R-:W-:-:S04]  /*a620*/  LOP3.LUT R5, R4, 0x1f, RZ, 0xc0, !PT ;  /* 0x0000001f04057812 */ /* 0x001fc800078ec0ff */
[----:B------:R-:W-:-:S04]  /*a630*/  ISETP.NE.AND P0, PT, R5, 0x1f, PT ;  /* 0x0000001f0500780c */ /* 0x000fc80003f05270 */
[----:B------:R-:W-:-:S13]  /*a640*/  ISETP.GE.OR P1, PT, R5, UR4, !P0 ;  /* 0x0000000405007c0c */ /* 0x000fda000c726670 */
[----:B------:R-:W0:Y:S02]  /*a650*/  @!P1 LDC.64 R2, c[0x0][0xc80] ;  /* 0x00032000ff029b82 */ /* 0x000e240000000a00 */
[----:B0-----:R-:W-:-:S05]  /*a660*/  @!P1 IMAD.WIDE.U32 R2, R5, 0x4, R2 ;  /* 0x0000000405029825 */ /* 0x001fca00078e0002 */
[----:B------:R-:W2:Y:S01]  /*a670*/  @!P1 LDG.E R0, desc[UR52][R2.64] ;  /* 0x0000003402009981 */ /* 0x000ea2000c1e1900 */
[C---:B------:R-:W-:Y:S01]  /*a680*/  ISETP.NE.AND P1, PT, R5.reuse, RZ, PT ;  /* 0x000000ff0500720c */ /* 0x040fe20003f25270 */
[----:B------:R-:W-:Y:S01]  /*a690*/  UMOV UR4, URZ ;  /* 0x0000003f00047c82 */ /* 0x000fe20008000000 */
[C---:B------:R-:W-:Y:S01]  /*a6a0*/  ISETP.GE.U32.AND P2, PT, R5.reuse, 0x2, PT ;  /* 0x000000020500780c */ /* 0x040fe20003f46070 */
[----:B------:R-:W-:Y:S01]  /*a6b0*/  IMAD.MOV.U32 R16, RZ, RZ, RZ ;  /* 0x000000ffff107224 */ /* 0x000fe200078e00ff */
[C---:B------:R-:W-:Y:S02]  /*a6c0*/  ISETP.GE.U32.AND P3, PT, R5.reuse, 0x4, PT ;  /* 0x000000040500780c */ /* 0x040fe40003f66070 */
[C---:B------:R-:W-:Y:S02]  /*a6d0*/  ISETP.GE.U32.AND P4, PT, R5.reuse, 0x8, PT ;  /* 0x000000080500780c */ /* 0x040fe40003f86070 */
[----:B------:R-:W-:Y:S01]  /*a6e0*/  ISETP.GE.U32.AND P5, PT, R5, 0x10, PT ;  /* 0x000000100500780c */ /* 0x000fe20003fa6070 */
[----:B--2---:R-:W0:Y:S02]  /*a6f0*/  SHFL.UP PT, R4, R0, 0x1, RZ ;  /* 0x0420000000047989 */ /* 0x004e2400000e00ff */
[----:B0-----:R-:W-:-:S05]  /*a700*/  SEL R7, R4, RZ, P1 ;  /* 0x000000ff04077207 */ /* 0x001fca0000800000 */
[----:B------:R-:W-:-:S05]  /*a710*/  IMAD.IADD R7, R0, 0x1, R7 ;  /* 0x0000000100077824 */ /* 0x000fca00078e0207 */
[----:B------:R-:W0:Y:S02]  /*a720*/  SHFL.UP PT, R4, R7, 0x2, RZ ;  /* 0x0440000007047989 */ /* 0x000e2400000e00ff */
        /* <DEDUP_REMOVED lines=10> */
[----:B------:R-:W-:Y:S02]  /*a7d0*/  IMAD.IADD R6, R2, 0x1, R7 ;  /* 0x0000000102067824 */ /* 0x000fe400078e0207 */
[----:B------:R-:W0:Y:S03]  /*a7e0*/  S2R R7, SR_CTAID.X ;  /* 0x0000000000077919 */ /* 0x000e260000002500 */
[----:B------:R-:W1:Y:S02]  /*a7f0*/  SHFL.IDX PT, R4, R6, 0x1f, 0x1f ;  /* 0x03e01f0006047f89 */ /* 0x000e6400000e0000 */
[----:B-1----:R-:W-:-:S04]  /*a800*/  IMAD R4, R4, R11, RZ ;  /* 0x0000000b04047224 */ /* 0x002fc800078e02ff */
[----:B------:R-:W-:Y:S01]  /*a810*/  IMAD.MOV.U32 R3, RZ, RZ, R4 ;  /* 0x000000ffff037224 */ /* 0x000fe200078e0004 */
[----:B0-----:R-:W-:-:S13]  /*a820*/  ISETP.GT.AND P6, PT, R4, R7, PT ;  /* 0x000000070400720c */ /* 0x001fda0003fc4270 */
[----:B------:R-:W-:Y:S05]  /*a830*/  @P6 BRA `(.L_x_283) ;  /* 0x0000000000946947 */ /* 0x000fea0003800000 */
[----:B------:R-:W-:Y:S01]  /*a840*/  IMAD.MOV.U32 R4, RZ, RZ, R3 ;  /* 0x000000ffff047224 */ /* 0x000fe200078e0003 */
[----:B------:R-:W-:Y:S01]  /*a850*/  UMOV UR4, URZ ;  /* 0x0000003f00047c82 */ /* 0x000fe20008000000 */
[----:B------:R-:W-:-:S05]  /*a860*/  ULDC UR5, c[0x0][0xc3c] ;  /* 0x00030f0000057ab9 */ /* 0x000fca0000000800 */
.L_x_287:
[----:B------:R-:W-:-:S04]  /*a870*/  UIADD3 UR4, UR4, 0x1f, URZ ;  /* 0x0000001f04047890 */ /* 0x000fc8000fffe03f */
[----:B------:R-:W-:-:S06]  /*a880*/  UISETP.GE.AND UP0, UPT, UR4, UR5, UPT ;  /* 0x000000050400728c */ /* 0x000fcc000bf06270 */
[----:B------:R-:W-:-:S13]  /*a890*/  PLOP3.LUT P6, PT, PT, PT, UP0, 0x40, 0x0 ;  /* 0x000000000000781c */ /* 0x000fda0003fce808 */
[----:B------:R-:W-:Y:S05]  /*a8a0*/  @!P6 BRA `(.L_x_284) ;  /* 0x00000004002ce947 */ /* 0x000fea0003800000 */
[----:B------:R-:W-:Y:S01]  /*a8b0*/  VIADD R9, R5, UR4 ;  /* 0x0000000405097c36 */ /* 0x000fe20008000000 */
[----:B------:R-:W-:Y:S01]  /*a8c0*/  BSSY B0, `(.L_x_285) ;  /* 0x0000007000007945 */ /* 0x000fe20003800000 */
[----:B------:R-:W-:-:S03]  /*a8d0*/  IMAD.MOV.U32 R0, RZ, RZ, RZ ;  /* 0x000000ffff007224 */ /* 0x000fc600078e00ff */
[----:B------:R-:W-:-:S13]  /*a8e0*/  ISETP.GE.OR P6, PT, R9, UR5, !P0 ;  /* 0x0000000509007c0c */ /* 0x000fda000c7c6670 */
[----:B------:R-:W-:Y:S05]  /*a8f0*/  @P6 BRA `(.L_x_286) ;  /* 0x00000000000c6947 */ /* 0x000fea0003800000 */
[----:B------:R-:W0:Y:S02]  /*a900*/  LDC.64 R2, c[0x0][0xc80] ;  /* 0x00032000ff027b82 */ /* 0x000e240000000a00 */
[----:B0-----:R-:W-:-:S05]  /*a910*/  IMAD.WIDE R2, R9, 0x4, R2 ;  /* 0x0000000409027825 */ /* 0x001fca00078e0202 */
[----:B------:R0:W5:Y:S02]  /*a920*/  LDG.E R0, desc[UR52][R2.64] ;  /* 0x0000003402007981 */ /* 0x000164000c1e1900 */
.L_x_286:
[----:B------:R-:W-:Y:S05]  /*a930*/  BSYNC B0 ;  /* 0x0000000000007941 */ /* 0x000fea0003800000 */
.L_x_285:
[----:B0----5:R-:W0:Y:S02]  /*a940*/  SHFL.UP PT, R2, R0, 0x1, RZ ;  /* 0x0420000000027989 */ /* 0x021e2400000e00ff */
        /* <DEDUP_REMOVED lines=14> */
[----:B------:R-:W0:Y:S03]  /*aa30*/  LDC R11, c[0x0][0xc38] ;  /* 0x00030e00ff0b7b82 */ /* 0x000e260000000800 */
[----:B------:R-:W0:Y:S02]  /*aa40*/  SHFL.IDX PT, R3, R6, 0x1f, 0x1f ;  /* 0x03e01f0006037f89 */ /* 0x000e2400000e0000 */
[----:B0-----:R-:W-:-:S04]  /*aa50*/  IMAD R3, R3, R11, RZ ;  /* 0x0000000b03037224 */ /* 0x001fc800078e02ff */
[----:B------:R-:W-:-:S05]  /*aa60*/  IMAD.IADD R4, R3, 0x1, R4 ;  /* 0x0000000103047824 */ /* 0x000fca00078e0204 */
[----:B------:R-:W-:-:S13]  /*aa70*/  ISETP.GT.AND P6, PT, R4, R7, PT ;  /* 0x000000070400720c */ /* 0x000fda0003fc4270 */
[----:B------:R-:W-:Y:S05]  /*aa80*/  @!P6 BRA `(.L_x_287) ;  /* 0xfffffffc0078e947 */ /* 0x000fea000383ffff */
.L_x_283:
[----:B------:R-:W-:-:S05]  /*aa90*/  IADD3 R8, -R3, R4, RZ ;  /* 0x0000000403087210 */ /* 0x000fca0007ffe1ff */
[----:B------:R-:W-:-:S05]  /*aaa0*/  IMAD R2, R6, R11, R8 ;  /* 0x0000000b06027224 */ /* 0x000fca00078e0208 */
[----:B------:R-:W-:-:S13]  /*aab0*/  ISETP.GT.AND P0, PT, R2, R7, PT ;  /* 0x000000070200720c */ /* 0x000fda0003f04270 */
[----:B------:R-:W-:Y:S02]  /*aac0*/  VOTEU.ANY UR5, UPT, !P0 ;  /* 0x0000000000057886 */ /* 0x000fe400040e0100 */
[----:B------:R-:W-:Y:S02]  /*aad0*/  UPOPC UR40, UR5 ;  /* 0x00000005002872bf */ /* 0x000fe40008000000 */
[----:B------:R-:W-:-:S04]  /*aae0*/  ISETP.NE.AND P0, PT, RZ, UR5, PT ;  /* 0x00000005ff007c0c */ /* 0x000fc8000bf05270 */
[----:B------:R-:W-:-:S05]  /*aaf0*/  IMAD.U32 R13, RZ, RZ, UR40 ;  /* 0x00000028ff0d7e24 */ /* 0x000fca000f8e00ff */
[----:B------:R-:W0:Y:S02]  /*ab00*/  SHFL.IDX PT, R10, R0, R13, 0x1f ;  /* 0x00001f0d000a7589 */ /* 0x000e2400000e0000 */
[----:B0-----:R-:W-:-:S04]  /*ab10*/  IABS R9, R10 ;  /* 0x0000000a00097213 */ /* 0x001fc80000000000 */
[----:B------:R-:W0:Y:S08]  /*ab20*/  I2F.RP R4, R9 ;  /* 0x0000000900047306 */ /* 0x000e300000209400 */
[----:B0-----:R-:W0:Y:S02]  /*ab30*/  MUFU.RCP R4, R4 ;  /* 0x0000000400047308 */ /* 0x001e240000001000 */
[----:B0-----:R-:W-:-:S06]  /*ab40*/  VIADD R2, R4, 0xffffffe ;  /* 0x0ffffffe04027836 */ /* 0x001fcc0000000000 */
[----:B------:R0:W1:Y:S01]  /*ab50*/  F2I.FTZ.U32.TRUNC.NTZ R3, R2 ;  /* 0x0000000200037305 */ /* 0x000062000021f000 */
[----:B------:R-:W-:Y:S05]  /*ab60*/  @!P0 BRA `(.L_x_288) ;  /* 0x00000000000c8947 */ /* 0x000fea0003800000 */
[----:B------:R-:W-:-:S06]  /*ab70*/  UIADD3 UR5, UR40, -0x1, URZ ;  /* 0xffffffff28057890 */ /* 0x000fcc000fffe03f */
[----:B------:R-:W-:-:S05]  /*ab80*/  IMAD.U32 R13, RZ, RZ, UR5 ;  /* 0x00000005ff0d7e24 */ /* 0x000fca000f8e00ff */
[----:B------:R2:W3:Y:S02]  /*ab90*/  SHFL.IDX PT, R16, R6, R13, 0x1f ;  /* 0x00001f0d06107589 */ /* 0x0004e400000e0000 */
.L_x_288:
[----:B---3--:R-:W-:Y:S01]  /*aba0*/  IMAD R16, R16, R11, R8 ;  /* 0x0000000b10107224 */ /* 0x008fe200078e0208 */
[----:B0-----:R-:W-:Y:S01]  /*abb0*/  IABS R2, R10 ;  /* 0x0000000a00027213 */ /* 0x001fe20000000000 */
[----:B-1----:R-:W-:Y:S01]  /*abc0*/  IMAD.MOV R0, RZ, RZ, -R3 ;  /* 0x000000ffff007224 */ /* 0x002fe200078e0a03 */
[----:B------:R-:W-:Y:S01]  /*abd0*/  UIADD3 UR40, UR40, UR4, URZ ;  /* 0x0000000428287290 */ /* 0x000fe2000fffe03f */
[----:B------:R-:W-:Y:S02]  /*abe0*/  IMAD.IADD R11, R7, 0x1, -R16 ;  /* 0x00000001070b7824 */ /* 0x000fe400078e0a10 */
[----:B------:R-:W-:Y:S02]  /*abf0*/  IMAD.MOV R4, RZ, RZ, -R2 ;  /* 0x000000ffff047224 */ /* 0x000fe400078e0a02 */
[----:B------:R-:W-:Y:S01]  /*ac00*/  IMAD R7, R0, R9, RZ ;  /* 0x0000000900077224 */ /* 0x000fe200078e02ff */
[----:B------:R-:W-:Y:S01]  /*ac10*/  IABS R0, R11 ;  /* 0x0000000b00007213 */ /* 0x000fe20000000000 */
[----:B------:R-:W-:-:S04]  /*ac20*/  IMAD.MOV.U32 R2, RZ, RZ, RZ ;  /* 0x000000ffff027224 */ /* 0x000fc800078e00ff */
[----:B------:R-:W-:-:S04]  /*ac30*/  IMAD.HI.U32 R2, R3, R7, R2 ;  /* 0x0000000703027227 */ /* 0x000fc800078e0002 */
[----:B------:R-:W-:Y:S02]  /*ac40*/  IMAD.MOV.U32 R3, RZ, RZ, R0 ;  /* 0x000000ffff037224 */ /* 0x000fe400078e0000 */
[----:B------:R-:W-:Y:S02]  /*ac50*/  IMAD.MOV.U32 R0, RZ, RZ, R4 ;  /* 0x000000ffff007224 */ /* 0x000fe400078e0004 */
[----:B------:R-:W-:-:S04]  /*ac60*/  IMAD.HI.U32 R2, R2, R3, RZ ;  /* 0x0000000302027227 */ /* 0x000fc800078e00ff */
[----:B------:R-:W-:-:S05]  /*ac70*/  IMAD R0, R2, R0, R3 ;  /* 0x0000000002007224 */ /* 0x000fca00078e0203 */
[----:B------:R-:W-:-:S13]  /*ac80*/  ISETP.GT.U32.AND P1, PT, R9, R0, PT ;  /* 0x000000000900720c */ /* 0x000fda0003f24070 */
[----:B------:R-:W-:Y:S02]  /*ac90*/  @!P1 IMAD.IADD R0, R0, 0x1, -R9 ;  /* 0x0000000100009824 */ /* 0x000fe400078e0a09 */
[----:B------:R-:W-:Y:S01]  /*aca0*/  @!P1 VIADD R2, R2, 0x1 ;  /* 0x0000000102029836 */ /* 0x000fe20000000000 */
[----:B------:R-:W-:Y:S02]  /*acb0*/  ISETP.NE.AND P1, PT, R10, RZ, PT ;  /* 0x000000ff0a00720c */ /* 0x000fe40003f25270 */
[----:B------:R-:W-:Y:S02]  /*acc0*/  ISETP.GE.U32.AND P0, PT, R0, R9, PT ;  /* 0x000000090000720c */ /* 0x000fe40003f06070 */
[----:B------:R-:W-:-:S04]  /*acd0*/  LOP3.LUT R0, R11, R10, RZ, 0x3c, !PT ;  /* 0x0000000a0b007212 */ /* 0x000fc800078e3cff */
[----:B------:R-:W-:-:S07]  /*ace0*/  ISETP.GE.AND P2, PT, R0, RZ, PT ;  /* 0x000000ff0000720c */ /* 0x000fce0003f46270 */
[----:B------:R-:W-:-:S06]  /*acf0*/  @P0 VIADD R2, R2, 0x1 ;  /* 0x0000000102020836 */ /* 0x000fcc0000000000 */
[----:B------:R-:W-:Y:S01]  /*ad00*/  @!P2 IMAD.MOV R2, RZ, RZ, -R2 ;  /* 0x000000ffff02a224 */ /* 0x000fe200078e0a02 */
[----:B------:R-:W-:-:S05]  /*ad10*/  @!P1 LOP3.LUT R2, RZ, R10, RZ, 0x33, !PT ;  /* 0x0000000aff029212 */ /* 0x000fca00078e33ff */
[--C-:B------:R-:W-:Y:S02]  /*ad20*/  IMAD.MOV R17, RZ, RZ, -R2.reuse ;  /* 0x000000ffff117224 */ /* 0x100fe400078e0a02 */
[----:B------:R-:W-:Y:S02]  /*ad30*/  IMAD.MOV.U32 R18, RZ, RZ, R2 ;  /* 0x000000ffff127224 */ /* 0x000fe400078e0002 */
[----:B------:R-:W-:Y:S01]  /*ad40*/  IMAD R17, R10, R17, R11 ;  /* 0x000000110a117224 */ /* 0x000fe200078e020b */
[----:B------:R-:W-:Y:S06]  /*ad50*/  BRA `(.L_x_289) ;  /* 0x0000000000107947 */ /* 0x000fec0003800000 */
.L_x_284:
[----:B------:R-:W-:Y:S01]  /*ad60*/  IMAD.MOV.U32 R16, RZ, RZ, R7 ;  /* 0x000000ffff107224 */ /* 0x000fe200078e0007 */
[----:B------:R-:W-:Y:S01]  /*ad70*/  MOV R18, RZ ;  /* 0x000000ff00127202 */ /* 0x000fe20000000f00 */
[----:B------:R-:W-:Y:S01]  /*ad80*/  IMAD.MOV.U32 R17, RZ, RZ, RZ ;  /* 0x000000ffff117224 */ /* 0x000fe200078e00ff */
[----:B------:R-:W-:-:S06]  /*ad90*/  ULDC UR40, c[0x0][0xc3c] ;  /* 0x00030f0000287ab9 */ /* 0x000fcc0000000800 */
.L_x_289:
[----:B------:R-:W-:Y:S01]  /*ada0*/  ISETP.NE.AND P0, PT, R5, RZ, PT ;  /* 0x000000ff0500720c */ /* 0x000fe20003f05270 */
[----:B------:R-:W-:-:S12]  /*adb0*/  IMAD.U32 R19, RZ, RZ, UR40 ;  /* 0x00000028ff137e24 */ /* 0x000fd8000f8e00ff */
[----:B------:R-:W0:Y:S01]  /*adc0*/  @!P0 S2R R3, SR_CgaCtaId ;  /* 0x0000000000038919 */ /* 0x000e220000008800 */
[----:B------:R-:W-:-:S04]  /*add0*/  @!P0 MOV R0, 0x400 ;  /* 0x0000040000008802 */ /* 0x000fc80000000f00 */
[----:B0-----:R-:W-:-:S05]  /*ade0*/  @!P0 LEA R0, R3, R0, 0x18 ;  /* 0x0000000003008211 */ /* 0x001fca00078ec0ff */
[----:B------:R0:W-:Y:S01]  /*adf0*/  @!P0 STS.128 [R0+0x228d0], R16 ;  /* 0x0228d01000008388 */ /* 0x0001e20000000c00 */
[----:B------:R-:W-:Y:S06]  /*ae00*/  BAR.ARV 0x5, 0x180 ;  /* 0x0146000000007b1d */ /* 0x000fec0000002000 */
.L_x_282:
[----:B------:R-:W-:Y:S01]  /*ae10*/  ULDC UR4, c[0x0][0xc3c] ;  /* 0x00030f0000047ab9 */ /* 0x000fe20000000800 */
[----:B------:R1:W-:Y:S01]  /*ae20*/  STL [R1+0x18], RZ ;  /* 0x000018ff01007387 */ /* 0x0003e20000100800 */
[----:B------:R-:W-:Y:S01]  /*ae30*/  UISETP.GE.AND UP0, UPT, UR40, UR4, UPT ;  /* 0x000000042800728c */ /* 0x000fe2000bf06270 */
[----:B------:R-:W-:Y:S02]  /*ae40*/  IMAD.MOV.U32 R35, RZ, RZ, 0x1 ;  /* 0x00000001ff237424 */ /* 0x000fe400078e00ff */
[----:B------:R-:W-:-:S03]  /*ae50*/  IMAD.MOV.U32 R32, RZ, RZ, RZ ;  /* 0x000000ffff207224 */ /* 0x000fc600078e00ff */
[----:B------:R-:W-:-:S13]  /*ae60*/  PLOP3.LUT P0, PT, PT, PT, UP0, 0x80, 0x0 ;  /* 0x000000000000781c */ /* 0x000fda0003f0f008 */
[----:B-1----:R-:W-:Y:S05]  /*ae70*/  @P0 BRA `(.L_x_290) ;  /* 0x0000005800c00947 */ /* 0x002fea0003800000 */
[----:B------:R-:W1:Y:S01]  /*ae80*/  S2R R10, SR_TID.X ;  /* 0x00000000000a7919 */ /* 0x000e620000002100 */
[----:B------:R-:W3:Y:S01]  /*ae90*/  S2UR UR4, SR_CgaCtaId ;  /* 0x00000000000479c3 */ /* 0x000ee20000008800 */
[----:B------:R-:W-:Y:S01]  /*aea0*/  MOV R22, 0x400 ;  /* 0x0000040000167802 */ /* 0x000fe20000000f00 */
[----:B------:R-:W-:Y:S01]  /*aeb0*/  IMAD.MOV.U32 R35, RZ, RZ, 0x1 ;  /* 0x00000001ff237424 */ /* 0x000fe200078e00ff */
[----:B------:R-:W-:Y:S01]  /*aec0*/  ULOP3.LUT UR46, UR37, 0x2, URZ, 0xfc, !UPT ;  /* 0x00000002252e7892 */ /* 0x000fe2000f8efc3f */
[----:B------:R-:W-:Y:S01]  /*aed0*/  IMAD.MOV.U32 R32, RZ, RZ, RZ ;  /* 0x000000ffff207224 */ /* 0x000fe200078e00ff */
[----:B------:R-:W-:Y:S01]  /*aee0*/  ULOP3.LUT UR48, UR37, 0x1, URZ, 0xfc, !UPT ;  /* 0x0000000125307892 */ /* 0x000fe2000f8efc3f */
[----:B------:R-:W-:Y:S01]  /*aef0*/  ULDC UR49, c[0x0][0xc] ;  /* 0x0000030000317ab9 */ /* 0x000fe20000000800 */
[C---:B-1----:R-:W-:Y:S01]  /*af00*/  IMAD.SHL.U32 R5, R10.reuse, 0x20, RZ ;  /* 0x000000200a057824 */ /* 0x042fe200078e00ff */
[C---:B------:R-:W-:Y:S01]  /*af10*/  LOP3.LUT R8, R10.reuse, 0x7f, RZ, 0xc0, !PT ;  /* 0x0000007f0a087812 */ /* 0x040fe200078ec0ff */
[C---:B------:R-:W-:Y:S01]  /*af20*/  IMAD.SHL.U32 R2, R10.reuse, 0x80, RZ ;  /* 0x000000800a027824 */ /* 0x040fe200078e00ff */
[C---:B------:R-:W-:Y:S01]  /*af30*/  LOP3.LUT P0, RZ, R10.reuse, 0x4, RZ, 0xc0, !PT ;  /* 0x000000040aff7812 */ /* 0x040fe2000780c0ff */
[----:B------:R-:W-:Y:S01]  /*af40*/  IMAD.SHL.U32 R9, R10, 0x4, RZ ;  /* 0x000000040a097824 */ /* 0x000fe200078e00ff */
[----:B------:R-:W-:-:S02]  /*af50*/  LOP3.LUT R4, R5, 0x80, RZ, 0xc0, !PT ;  /* 0x0000008005047812 */ /* 0x000fc400078ec0ff */
[----:B0-----:R-:W-:Y:S02]  /*af60*/  SHF.R.U32.HI R0, RZ, 0x5, R8 ;  /* 0x00000005ff007819 */ /* 0x001fe40000011608 */
[----:B------:R-:W-:Y:S02]  /*af70*/  LOP3.LUT R3, R2, 0x380, RZ, 0xc0, !PT ;  /* 0x0000038002037812 */ /* 0x000fe400078ec0ff */
[C---:B------:R-:W-:Y:S02]  /*af80*/  LOP3.LUT R7, R5.reuse, 0x60, RZ, 0xc0, !PT ;  /* 0x0000006005077812 */ /* 0x040fe400078ec0ff */
[----:B--2---:R-:W-:Y:S01]  /*af90*/  LOP3.LUT R6, R4, 0x10, R10, 0xf8, !PT ;  /* 0x0000001004067812 */ /* 0x004fe200078ef80a */
[----:B------:R-:W-:Y:S01]  /*afa0*/  IMAD.SHL.U32 R4, R10, 0x10, RZ ;  /* 0x000000100a047824 */ /* 0x000fe200078e00ff */
[----:B------:R-:W-:Y:S01]  /*afb0*/  LOP3.LUT R5, R5, 0x100, RZ, 0xc0, !PT ;  /* 0x0000010005057812 */ /* 0x000fe200078ec0ff */
[----:B------:R-:W-:Y:S01]  /*afc0*/  IMAD R3, R0, 0x10, R3 ;  /* 0x0000001000037824 */ /* 0x000fe200078e0203 */
[----:B------:R-:W-:Y:S01]  /*afd0*/  LOP3.LUT R6, R6, 0x10, R9, 0x78, !PT ;  /* 0x0000001006067812 */ /* 0x000fe200078e7809 */
[----:B------:R-:W-:Y:S01]  /*afe0*/  IMAD R7, R0, 0x200, R7 ;  /* 0x0000020000077824 */ /* 0x000fe200078e0207 */
[----:B------:R-:W-:Y:S01]  /*aff0*/  LOP3.LUT R0, R4, 0x3f0, RZ, 0xc0, !PT ;  /* 0x000003f004007812 */ /* 0x000fe200078ec0ff */
[----:B------:R-:W-:Y:S01]  /*b000*/  IMAD.SHL.U32 R9, R10, 0x2, RZ ;  /* 0x000000020a097824 */ /* 0x000fe200078e00ff */
[----:B------:R-:W-:-:S02]  /*b010*/  LOP3.LUT R3, R3, 0x70, R4, 0x78, !PT ;  /* 0x0000007003037812 */ /* 0x000fc400078e7804 */
[----:B------:R-:W-:Y:S02]  /*b020*/  IADD3 R5, R6, R7, R5 ;  /* 0x0000000706057210 */ /* 0x000fe40007ffe005 */
[----:B------:R-:W-:Y:S02]  /*b030*/  LOP3.LUT R9, R0, 0x70, R9, 0x78, !PT ;  /* 0x0000007000097812 */ /* 0x000fe400078e7809 */
[----:B------:R-:W-:Y:S01]  /*b040*/  LOP3.LUT R0, R3, 0xc00, R2, 0xf8, !PT ;  /* 0x00000c0003007812 */ /* 0x000fe200078ef802 */
[----:B------:R-:W-:Y:S01]  /*b050*/  STL [R1+0x8], R5 ;  /* 0x0000080501007387 */ /* 0x000fe20000100800 */
[----:B---3--:R-:W-:Y:S01]  /*b060*/  IMAD.U32 R3, RZ, RZ, UR4 ;  /* 0x00000004ff037e24 */ /* 0x008fe2000f8e00ff */
[----:B------:R-:W-:Y:S02]  /*b070*/  SHF.R.U32.HI R2, RZ, 0x3, R8 ;  /* 0x00000003ff027819 */ /* 0x000fe40000011608 */
[----:B------:R0:W-:Y:S01]  /*b080*/  STL [R1+0xc], R0 ;  /* 0x00000c0001007387 */ /* 0x0001e20000100800 */
[----:B------:R-:W-:-:S02]  /*b090*/  LOP3.LUT R31, R4, 0x70, RZ, 0xc0, !PT ;  /* 0x00000070041f7812 */ /* 0x000fc400078ec0ff */
[----:B------:R-:W-:Y:S01]  /*b0a0*/  LEA R22, R3, R22, 0x18 ;  /* 0x0000001603167211 */ /* 0x000fe200078ec0ff */
[----:B------:R-:W-:Y:S04]  /*b0b0*/  STL [R1+0x18], RZ ;  /* 0x000018ff01007387 */ /* 0x000fe80000100800 */
[----:B------:R1:W-:Y:S01]  /*b0c0*/  STL [R1], R3 ;  /* 0x0000000301007387 */ /* 0x0003e20000100800 */
[----:B0-----:R-:W-:-:S05]  /*b0d0*/  IMAD.MOV.U32 R0, RZ, RZ, 0x40 ;  /* 0x00000040ff007424 */ /* 0x001fca00078e00ff */
[----:B------:R-:W-:Y:S02]  /*b0e0*/  SEL R0, R0, 0xffffffc0, !P0 ;  /* 0xffffffc000007807 */ /* 0x000fe40004000000 */
[--C-:B-1----:R-:W-:Y:S02]  /*b0f0*/  LOP3.LUT R3, R2, 0x70, R4.reuse, 0xf8, !PT ;  /* 0x0000007002037812 */ /* 0x102fe400078ef804 */
[----:B------:R-:W-:Y:S01]  /*b100*/  LOP3.LUT R2, R9, 0x400, R4, 0xf8, !PT ;  /* 0x0000040009027812 */ /* 0x000fe200078ef804 */
[----:B------:R0:W-:Y:S01]  /*b110*/  STL [R1+0x10], R0 ;  /* 0x0000100001007387 */ /* 0x0001e20000100800 */
[----:B------:R-:W-:-:S03]  /*b120*/  LOP3.LUT R3, R3, 0x80, RZ, 0xfc, !PT ;  /* 0x0000008003037812 */ /* 0x000fc600078efcff */
[----:B------:R1:W-:Y:S01]  /*b130*/  STL [R1+0x4], R2 ;  /* 0x0000040201007387 */ /* 0x0003e20000100800 */
[----:B0-----:R-:W-:-:S05]  /*b140*/  IMAD.IADD R0, R22, 0x1, R2 ;  /* 0x0000000116007824 */ /* 0x001fca00078e0202 */
[----:B------:R1:W-:Y:S02]  /*b150*/  STL [R1+0x14], R0 ;  /* 0x0000140001007387 */ /* 0x0003e40000100800 */
.L_x_363:
[----:B------:R-:W-:Y:S01]  /*b160*/  ULDC.64 UR4, c[0x0][0xc88] ;  /* 0x0003220000047ab9 */ /* 0x000fe20000000a00 */
[----:B------:R-:W-:Y:S01]  /*b170*/  ULDC.64 UR6, c[0x0][0xa18] ;  /* 0x0002860000067ab9 */ /* 0x000fe20000000a00 */
[----:B------:R-:W-:Y:S01]  /*b180*/  UIMAD.WIDE UR4, UR40, 0x4, UR4 ;  /* 0x00000004280478a5 */ /* 0x000fe2000f8e0204 */
[----:B------:R-:W-:-:S05]  /*b190*/  ULDC.64 UR8, c[0x0][0xa00] ;  /* 0x0002800000087ab9 */ /* 0x000fca0000000a00 */
[----:B01----:R-:W-:Y:S02]  /*b1a0*/  IMAD.U32 R2, RZ, RZ, UR4 ;  /* 0x00000004ff027e24 */ /* 0x003fe4000f8e00ff */
[----:B------:R-:W-:Y:S01]  /*b1b0*/  IMAD.U32 R3, RZ, RZ, UR5 ;  /* 0x00000005ff037e24 */ /* 0x000fe2000f8e00ff */
[----:B------:R-:W-:-:S04]  /*b1c0*/  ULDC.64 UR4, c[0x0][0xa28] ;  /* 0x00028a0000047ab9 */ /* 0x000fc80000000a00 */
[----:B------:R-:W2:Y:S01]  /*b1d0*/  LDG.E R2, desc[UR52][R2.64] ;  /* 0x0000003402027981 */ /* 0x000ea2000c1e1900 */
[----:B------:R-:W-:Y:S02]  /*b1e0*/  UISETP.NE.U32.AND UP1, UPT, UR4, URZ, UPT ;  /* 0x0000003f0400728c */ /* 0x000fe4000bf25070 */
[----:B------:R-:W-:Y:S02]  /*b1f0*/  UISETP.NE.U32.AND UP0, UPT, UR6, URZ, UPT ;  /* 0x0000003f0600728c */ /* 0x000fe4000bf05070 */
[----:B------:R-:W-:Y:S02]  /*b200*/  UISETP.NE.AND.EX UP2, UPT, UR5, URZ, UPT, UP1 ;  /* 0x0000003f0500728c */ /* 0x000fe4000bf45310 */
[----:B------:R-:W-:Y:S02]  /*b210*/  UISETP.NE.AND.EX UP0, UPT, UR7, URZ, UPT, UP0 ;  /* 0x0000003f0700728c */ /* 0x000fe4000bf05300 */
[----:B------:R-:W-:Y:S02]  /*b220*/  UISETP.NE.U32.AND UP1, UPT, UR8, URZ, UPT ;  /* 0x0000003f0800728c */ /* 0x000fe4000bf25070 */
[----:B------:R-:W-:-:S02]  /*b230*/  PLOP3.LUT P0, PT, PT, PT, UP2, 0x80, 0x0 ;  /* 0x000000000000781c */ /* 0x000fc40003f0f028 */
[----:B------:R-:W-:Y:S01]  /*b240*/  PLOP3.LUT P1, PT, PT, PT, UP0, 0x80, 0x0 ;  /* 0x000000000000781c */ /* 0x000fe20003f2f008 */
[----:B------:R-:W-:Y:S01]  /*b250*/  UISETP.NE.AND.EX UP5, UPT, UR9, URZ, UPT, UP1 ;  /* 0x0000003f0900728c */ /* 0x000fe2000bfa5310 */
[----:B------:R-:W-:-:S03]  /*b260*/  IMAD.MOV.U32 R24, RZ, RZ, RZ ;  /* 0x000000ffff187224 */ /* 0x000fc600078e00ff */
[----:B------:R-:W-:Y:S02]  /*b270*/  UP2UR UR47, UPR, URZ, 0x20 ;  /* 0x000000203f2f7883 */ /* 0x000fe40008000000 */
[----:B------:R-:W-:Y:S02]  /*b280*/  PLOP3.LUT P2, PT, PT, PT, UP5, 0x80, 0x0 ;  /* 0x000000000000781c */ /* 0x000fe40003f4f058 */
[----:B--2---:R-:W-:-:S13]  /*b290*/  R2UR UR44, R2 ;  /* 0x00000000022c72ca */ /* 0x004fda00000e0000 */
[----:B------:R-:W-:Y:S02]  /*b2a0*/  USHF.R.S32.HI UR45, URZ, 0x1f, UR44 ;  /* 0x0000001f3f2d7899 */ /* 0x000fe4000801142c */
[----:B------:R-:W-:Y:S02]  /*b2b0*/  @UP2 ULEA UR4, UP3, UR44, UR4, 0x2 ;  /* 0x000000042c042291 */ /* 0x000fe4000f86103f */
[----:B------:R-:W-:Y:S02]  /*b2c0*/  USHF.L.U32 UR38, UR44, 0x2, URZ ;  /* 0x000000022c267899 */ /* 0x000fe4000800063f */
[----:B------:R-:W-:Y:S02]  /*b2d0*/  @UP2 ULEA.HI.X UR5, UR44, UR5, UR45, 0x2, UP3 ;  /* 0x000000052c052291 */ /* 0x000fe400098f142d */
[----:B------:R-:W-:Y:S01]  /*b2e0*/  USHF.L.U64.HI UR39, UR44, 0x2, UR45 ;  /* 0x000000022c277899 */ /* 0x000fe2000801022d */
[----:B------:R-:W-:Y:S01]  /*b2f0*/  MOV R2, UR4 ;  /* 0x0000000400027c02 */ /* 0x000fe20008000f00 */
[----:B------:R-:W-:-:S02]  /*b300*/  @UP0 UIADD3 UR6, UP4, UR38, UR6, URZ ;  /* 0x0000000626060290 */ /* 0x000fc4000ff9e03f */
[----:B------:R-:W-:Y:S02]  /*b310*/  IMAD.U32 R3, RZ, RZ, UR5 ;  /* 0x00000005ff037e24 */ /* 0x000fe4000f8e00ff */
[----:B------:R-:W-:Y:S02]  /*b320*/  @UP0 UIADD3.X UR7, UR39, UR7, URZ, UP4, !UPT ;  /* 0x0000000727070290 */ /* 0x000fe4000a7fe43f */
[----:B------:R-:W-:Y:S01]  /*b330*/  UIADD3 UR8, UP0, UR38, UR8, URZ ;  /* 0x0000000826087290 */ /* 0x000fe2000ff1e03f */
[----:B------:R0:W5:Y:S03]  /*b340*/  @P0 LDG.E R0, desc[UR52][R2.64] ;  /* 0x0000003402000981 */ /* 0x000166000c1e1900 */
[----:B------:R-:W-:Y:S01]  /*b350*/  UIADD3.X UR4, UR39, UR9, URZ, UP0, !UPT ;  /* 0x0000000927047290 */ /* 0x000fe200087fe43f */
[----:B0-----:R-:W-:Y:S02]  /*b360*/  IMAD.U32 R2, RZ, RZ, UR6 ;  /* 0x00000006ff027e24 */ /* 0x001fe4000f8e00ff */
[----:B------:R-:W-:-:S05]  /*b370*/  IMAD.U32 R3, RZ, RZ, UR7 ;  /* 0x00000007ff037e24 */ /* 0x000fca000f8e00ff */
[----:B------:R0:W2:Y:S02]  /*b380*/  @P1 LDG.E R4, desc[UR52][R2.64] ;  /* 0x0000003402041981 */ /* 0x0000a4000c1e1900 */
[----:B0-----:R-:W-:Y:S02]  /*b390*/  IMAD.U32 R2, RZ, RZ, UR8 ;  /* 0x00000008ff027e24 */ /* 0x001fe4000f8e00ff */
[----:B------:R-:W-:-:S05]  /*b3a0*/  IMAD.U32 R3, RZ, RZ, UR4 ;  /* 0x00000004ff037e24 */ /* 0x000fca000f8e00ff */
[----:B------:R0:W5:Y:S01]  /*b3b0*/  @P2 LDG.E R24, desc[UR52][R2.64] ;  /* 0x0000003402182981 */ /* 0x000162000c1e1900 */
[----:B--2---:R-:W-:Y:S01]  /*b3c0*/  @P1 R2UR UR41, R4 ;  /* 0x00000000042912ca */ /* 0x004fe200000e0000 */
[----:B0-----:R-:W-:-:S14]  /*b3d0*/  @P1 BRA `(.L_x_291) ;  /* 0x0000000000241947 */ /* 0x001fdc0003800000 */
[----:B------:R-:W-:Y:S01]  /*b3e0*/  UISETP.NE.AND UP0, UPT, UR47, URZ, UPT ;  /* 0x0000003f2f00728c */ /* 0x000fe2000bf05270 */
[----:B------:R-:W-:-:S05]  /*b3f0*/  ULDC UR41, c[0x0][0x288] ;  /* 0x0000a20000297ab9 */ /* 0x000fca0000000800 */
[----:B------:R-:W-:-:S13]  /*b400*/  PLOP3.LUT P1, PT, PT, PT, UP0, 0x40, 0x0 ;  /* 0x000000000000781c */ /* 0x000fda0003f2e808 */
[----:B------:R-:W-:Y:S05]  /*b410*/  @P1 BRA `(.L_x_291) ;  /* 0x0000000000141947 */ /* 0x000fea0003800000 */
[----:B------:R-:W2:Y:S04]  /*b420*/  LDG.E R5, desc[UR52][R2.64] ;  /* 0x0000003402057981 */ /* 0x000ea8000c1e1900 */
[----:B------:R-:W3:Y:S01]  /*b430*/  LDG.E R4, desc[UR52][R2.64+0x4] ;  /* 0x0000043402047981 */ /* 0x000ee2000c1e1900 */
[----:B--2---:R-:W-:Y:S02]  /*b440*/  R2UR UR4, R5 ;  /* 0x00000000050472ca */ /* 0x004fe400000e0000 */
[----:B---3--:R-:W-:-:S13]  /*b450*/  R2UR UR41, R4 ;  /* 0x00000000042972ca */ /* 0x008fda00000e0000 */
[----:B------:R-:W-:-:S12]  /*b460*/  UIADD3 UR41, -UR4, UR41, URZ ;  /* 0x0000002904297290 */ /* 0x000fd8000fffe13f */
.L_x_291:
[----:B------:R-:W-:Y:S01]  /*b470*/  UMOV UR36, URZ ;  /* 0x0000003f00247c82 */ /* 0x000fe20008000000 */
[----:B------:R-:W-:Y:S01]  /*b480*/  ULDC.64 UR6, c[0x0][0xa20] ;  /* 0x0002880000067ab9 */ /* 0x000fe20000000a00 */
[----:B-----5:R-:W-:Y:S01]  /*b490*/  @P0 R2UR UR36, R0 ;  /* 0x00000000002402ca */ /* 0x020fe200000e0000 */
[----:B------:R-:W-:Y:S01]  /*b4a0*/  ULDC.64 UR4, c[0x0][0x418] ;  /* 0x0001060000047ab9 */ /* 0x000fe20000000a00 */
[----:B------:R-:W-:Y:S01]  /*b4b0*/  ISETP.NE.U32.AND P0, PT, RZ, UR6, PT ;  /* 0x00000006ff007c0c */ /* 0x000fe2000bf05070 */
[----:B------:R-:W-:Y:S01]  /*b4c0*/  UISETP.NE.U32.AND UP0, UPT, UR4, URZ, UPT ;  /* 0x0000003f0400728c */ /* 0x000fe2000bf05070 */
[----:B------:R-:W-:Y:S01]  /*b4d0*/  IMAD.U32 R34, RZ, RZ, UR44 ;  /* 0x0000002cff227e24 */ /* 0x000fe2000f8e00ff */
[----:B------:R-:W-:Y:S01]  /*b4e0*/  ULDC UR42, c[0x0][0x2f0] ;  /* 0x0000bc00002a7ab9 */ /* 0x000fe20000000800 */
[----:B------:R-:W-:Y:S01]  /*b4f0*/  ISETP.NE.AND.EX P0, PT, RZ, UR7, PT, P0 ;  /* 0x00000007ff007c0c */ /* 0x000fe2000bf05300 */
[----:B------:R-:W-:Y:S01]  /*b500*/  UISETP.NE.AND.EX UP0, UPT, UR5, URZ, UPT, UP0 ;  /* 0x0000003f0500728c */ /* 0x000fe2000bf05300 */
[----:B------:R-:W-:-:S03]  /*b510*/  ULDC UR4, c[0x0][0x424] ;  /* 0x0001090000047ab9 */ /* 0x000fc60000000800 */
[----:B------:R-:W-:-:S04]  /*b520*/  USEL UR4, UR4, 0x1, UP0 ;  /* 0x0000000104047887 */ /* 0x000fc80008000000 */
[----:B------:R-:W-:-:S04]  /*b530*/  UIMAD UR42, UR4, UR42, URZ ;  /* 0x0000002a042a72a4 */ /* 0x000fc8000f8e023f */
[----:B------:R-:W-:Y:S08]  /*b540*/  @!P0 BRA `(.L_x_292) ;  /* 0x00000000001c8947 */ /* 0x000ff00003800000 */
[----:B------:R-:W-:-:S04]  /*b550*/  UIADD3 UR4, UP0, UR38, UR6, URZ ;  /* 0x0000000626047290 */ /* 0x000fc8000ff1e03f */
[----:B------:R-:W-:Y:S02]  /*b560*/  UIADD3.X UR5, UR39, UR7, URZ, UP0, !UPT ;  /* 0x0000000727057290 */ /* 0x000fe400087fe43f */
[----:B------:R-:W-:-:S04]  /*b570*/  IMAD.U32 R2, RZ, RZ, UR4 ;  /* 0x00000004ff027e24 */ /* 0x000fc8000f8e00ff */
[----:B------:R-:W-:-:S05]  /*b580*/  IMAD.U32 R3, RZ, RZ, UR5 ;  /* 0x00000005ff037e24 */ /* 0x000fca000f8e00ff */
[----:B------:R-:W2:Y:S02]  /*b590*/  LDG.E R2, desc[UR52][R2.64] ;  /* 0x0000003402027981 */ /* 0x000ea4000c1e1900 */
[----:B--2---:R-:W-:Y:S01]  /*b5a0*/  R2UR UR42, R2 ;  /* 0x00000000022a72ca */ /* 0x004fe200000e0000 */
[----:B------:R-:W-:-:S14]  /*b5b0*/  BRA `(.L_x_293) ;  /* 0x00000000002c7947 */ /* 0x000fdc0003800000 */
.L_x_292:
[----:B------:R-:W-:Y:S02]  /*b5c0*/  ULDC.64 UR4, c[0x0][0xa08] ;  /* 0x0002820000047ab9 */ /* 0x000fe40000000a00 */
[----:B------:R-:W-:-:S04]  /*b5d0*/  ISETP.NE.U32.AND P0, PT, RZ, UR4, PT ;  /* 0x00000004ff007c0c */ /* 0x000fc8000bf05070 */
[----:B------:R-:W-:-:S13]  /*b5e0*/  ISETP.NE.AND.EX P0, PT, RZ, UR5, PT, P0 ;  /* 0x00000005ff007c0c */ /* 0x000fda000bf05300 */
[----:B------:R-:W-:Y:S05]  /*b5f0*/  @!P0 BRA `(.L_x_293) ;  /* 0x00000000001c8947 */ /* 0x000fea0003800000 */
[----:B------:R-:W0:Y:S02]  /*b600*/  LDC.64 R2, c[0x0][0xa08] ;  /* 0x00028200ff027b82 */ /* 0x000e240000000a00 */
[----:B0-----:R-:W-:-:S05]  /*b610*/  IMAD.WIDE R2, R34, 0x4, R2 ;  /* 0x0000000422027825 */ /* 0x001fca00078e0202 */
[----:B------:R-:W2:Y:S04]  /*b620*/  LDG.E R4, desc[UR52][R2.64] ;  /* 0x0000003402047981 */ /* 0x000ea8000c1e1900 */
[----:B------:R-:W3:Y:S01]  /*b630*/  LDG.E R0, desc[UR52][R2.64+0x4] ;  /* 0x0000043402007981 */ /* 0x000ee2000c1e1900 */
[----:B--2---:R-:W-:Y:S02]  /*b640*/  R2UR UR42, R4 ;  /* 0x00000000042a72ca */ /* 0x004fe400000e0000 */
[----:B---3--:R-:W-:-:S13]  /*b650*/  R2UR UR4, R0 ;  /* 0x00000000000472ca */ /* 0x008fda00000e0000 */
[----:B------:R-:W-:-:S12]  /*b660*/  UIADD3 UR42, -UR42, UR4, URZ ;  /* 0x000000042a2a7290 */ /* 0x000fd8000fffe13f */
.L_x_293:
[----:B------:R-:W-:Y:S01]  /*b670*/  UIADD3 UR42, -UR36, UR42, URZ ;  /* 0x0000002a242a7290 */ /* 0x000fe2000fffe13f */
[----:B------:R-:W-:Y:S03]  /*b680*/  BSSY B7, `(.L_x_294) ;  /* 0x0000497000077945 */ /* 0x000fe60003800000 */
[----:B------:R-:W-:Y:S02]  /*b690*/  UIADD3 UR4, UR42, 0x9f, URZ ;  /* 0x0000009f2a047890 */ /* 0x000fe4000fffe03f */
[----:B------:R-:W-:Y:S02]  /*b6a0*/  ISETP.LT.AND P0, PT, RZ, UR42, PT ;  /* 0x0000002aff007c0c */ /* 0x000fe4000bf01270 */
[----:B------:R-:W-:-:S04]  /*b6b0*/  UIMAD.WIDE UR4, UR4, 0x66666667, URZ ;  /* 0x66666667040478a5 */ /* 0x000fc8000f8e023f */
[----:B------:R-:W-:-:S04]  /*b6c0*/  USHF.R.U32.HI UR43, URZ, 0x1f, UR5 ;  /* 0x0000001f3f2b7899 */ /* 0x000fc80008011605 */
[----:B------:R-:W-:-:S03]  /*b6d0*/  ULEA.HI.SX32 UR43, UR5, UR43, 0x1a ;  /* 0x0000002b052b7291 */ /* 0x000fc6000f8fd23f */
[----:B------:R-:W-:Y:S09]  /*b6e0*/  @P0 BRA `(.L_x_295) ;  /* 0x0000000000440947 */ /* 0x000ff20003800000 */
[----:B------:R-:W0:Y:S02]  /*b6f0*/  S2R R0, SR_TID.X ;  /* 0x0000000000007919 */ /* 0x000e240000002100 */
[----:B0-----:R-:W-:-:S04]  /*b700*/  LOP3.LUT R0, R0, 0x7f, RZ, 0xc0, !PT ;  /* 0x0000007f00007812 */ /* 0x001fc800078ec0ff */
[----:B------:R-:W-:-:S13]  /*b710*/  ISETP.NE.AND P0, PT, R0, RZ, PT ;  /* 0x000000ff0000720c */ /* 0x000fda0003f05270 */
[----:B------:R-:W-:Y:S05]  /*b720*/  @P0 BRA `(.L_x_296) ;  /* 0x0000004800300947 */ /* 0x000fea0003800000 */
[----:B------:R-:W0:Y:S01]  /*b730*/  S2R R5, SR_LANEID ;  /* 0x0000000000057919 */ /* 0x000e220000000000 */
[----:B------:R-:W-:Y:S01]  /*b740*/  VOTEU.ANY UR4, UPT, PT ;  /* 0x0000000000047886 */ /* 0x000fe200038e0100 */
[----:B------:R-:W1:Y:S01]  /*b750*/  LDC.64 R2, c[0x0][0xc60] ;  /* 0x00031800ff027b82 */ /* 0x000e620000000a00 */
[----:B------:R-:W0:Y:S02]  /*b760*/  FLO.U32 R0, UR4 ;  /* 0x0000000400007d00 */ /* 0x000e2400080e0000 */
[----:B0-----:R-:W-:-:S06]  /*b770*/  ISETP.EQ.U32.AND P0, PT, R0, R5, PT ;  /* 0x000000050000720c */ /* 0x001fcc0003f02070 */
[----:B------:R-:W1:Y:S07]  /*b780*/  POPC R5, UR4 ;  /* 0x0000000400057d09 */ /* 0x000e6e0008000000 */
[----:B-1----:R-:W2:Y:S01]  /*b790*/  @P0 ATOMG.E.ADD.STRONG.GPU PT, R3, desc[UR52][R2.64], R5 ;  /* 0x00000005020309a8 */ /* 0x002ea200081ee1f4 */
[----:B------:R-:W0:Y:S02]  /*b7a0*/  S2R R4, SR_LTMASK ;  /* 0x0000000000047919 */ /* 0x000e240000003900 */
[----:B0-----:R-:W-:-:S04]  /*b7b0*/  LOP3.LUT R4, R4, UR4, RZ, 0xc0, !PT ;  /* 0x0000000404047c12 */ /* 0x001fc8000f8ec0ff */
[----:B------:R-:W0:Y:S01]  /*b7c0*/  POPC R7, R4 ;  /* 0x0000000400077309 */ /* 0x000e220000000000 */
[----:B--2---:R-:W0:Y:S02]  /*b7d0*/  SHFL.IDX PT, R0, R3, R0, 0x1f ;  /* 0x00001f0003007589 */ /* 0x004e2400000e0000 */
[----:B0-----:R-:W-:Y:S01]  /*b7e0*/  IADD3 R16, R0, UR49, R7 ;  /* 0x0000003100107c10 */ /* 0x001fe2000fffe007 */
[----:B------:R-:W-:Y:S06]  /*b7f0*/  BRA `(.L_x_296) ;  /* 0x0000004400fc7947 */ /* 0x000fec0003800000 */
.L_x_295:
[----:B------:R-:W-:Y:S01]  /*b800*/  VIADD R0, R22, 0x18400 ;  /* 0x0001840016007836 */ /* 0x000fe20000000000 */
[----:B------:R-:W-:Y:S04]  /*b810*/  BSSY B6, `(.L_x_297) ;  /* 0x0000013000067945 */ /* 0x000fe80003800000 */
[----:B------:R-:W-:-:S13]  /*b820*/  LOP3.LUT P0, RZ, R0, 0x3ff, RZ, 0xc0, !PT ;  /* 0x000003ff00ff7812 */ /* 0x000fda000780c0ff */
[----:B------:R-:W-:Y:S05]  /*b830*/  @!P0 BRA `(.L_x_298) ;  /* 0x0000000000408947 */ /* 0x000fea0003800000 */
[----:B------:R-:W-:Y:S01]  /*b840*/  MOV R2, 0x0 ;  /* 0x0000000000027802 */ /* 0x000fe20000000f00 */
[----:B------:R-:W-:Y:S01]  /*b850*/  ULDC.64 UR6, c[0x4][0x98] ;  /* 0x0100260000067ab9 */ /* 0x000fe20000000a00 */
[----:B------:R-:W-:Y:S01]  /*b860*/  ULDC.64 UR8, c[0x4][0xa0] ;  /* 0x0100280000087ab9 */ /* 0x000fe20000000a00 */
[----:B------:R-:W-:Y:S01]  /*b870*/  ULDC.64 UR4, c[0x4][0x8] ;  /* 0x0100020000047ab9 */ /* 0x000fe20000000a00 */
[----:B------:R-:W-:Y:S01]  /*b880*/  IMAD.U32 R4, RZ, RZ, UR6 ;  /* 0x00000006ff047e24 */ /* 0x000fe2000f8e00ff */
[----:B------:R-:W-:Y:S01]  /*b890*/  MOV R12, 0x1 ;  /* 0x00000001000c7802 */ /* 0x000fe20000000f00 */
[----:B------:R-:W0:Y:S01]  /*b8a0*/  LDC.64 R2, c[0x4][R2] ;  /* 0x0100000002027b82 */ /* 0x000e220000000a00 */
[----:B------:R-:W-:Y:S02]  /*b8b0*/  IMAD.U32 R5, RZ, RZ, UR7 ;  /* 0x00000007ff057e24 */ /* 0x000fe4000f8e00ff */
[----:B------:R-:W-:Y:S02]  /*b8c0*/  IMAD.U32 R6, RZ, RZ, UR8 ;  /* 0x00000008ff067e24 */ /* 0x000fe4000f8e00ff */
[----:B------:R-:W-:-:S02]  /*b8d0*/  IMAD.U32 R7, RZ, RZ, UR9 ;  /* 0x00000009ff077e24 */ /* 0x000fc4000f8e00ff */
[----:B------:R-:W-:Y:S02]  /*b8e0*/  IMAD.U32 R10, RZ, RZ, UR4 ;  /* 0x00000004ff0a7e24 */ /* 0x000fe4000f8e00ff */
[----:B------:R-:W-:Y:S02]  /*b8f0*/  IMAD.U32 R11, RZ, RZ, UR5 ;  /* 0x00000005ff0b7e24 */ /* 0x000fe4000f8e00ff */
[----:B------:R-:W-:Y:S02]  /*b900*/  IMAD.MOV.U32 R8, RZ, RZ, 0x70 ;  /* 0x00000070ff087424 */ /* 0x000fe400078e00ff */
[----:B------:R-:W-:-:S07]  /*b910*/  IMAD.MOV.U32 R13, RZ, RZ, RZ ;  /* 0x000000ffff0d7224 */ /* 0x000fce00078e00ff */
[----:B------:R-:W-:-:S07]  /*b920*/  LEPC R20, `(.L_x_298) ;  /* 0x000000001014794e */ /* 0x000fce0000000000 */
[----:B0-----:R-:W-:Y:S05]  /*b930*/  CALL.ABS.NOINC R2 ;  /* 0x0000000002007343 */ /* 0x001fea0003c00000 */
.L_x_298:
[----:B------:R-:W-:Y:S05]  /*b940*/  BSYNC B6 ;  /* 0x0000000000067941 */ /* 0x000fea0003800000 */
.L_x_297:
[----:B------:R-:W-:Y:S01]  /*b950*/  VIADD R0, R22, 0xa400 ;  /* 0x0000a40016007836 */ /* 0x000fe20000000000 */
[----:B------:R-:W-:Y:S01]  /*b960*/  LOP3.LUT R30, R30, 0xfffffffe, RZ, 0xc0, !PT ;  /* 0xfffffffe1e1e7812 */ /* 0x000fe200078ec0ff */
[----:B------:R-:W-:Y:S03]  /*b970*/  BSSY B6, `(.L_x_299) ;  /* 0x0000014000067945 */ /* 0x000fe60003800000 */
[----:B------:R-:W-:-:S13]  /*b980*/  LOP3.LUT P0, RZ, R0, 0x3ff, RZ, 0xc0, !PT ;  /* 0x000003ff00ff7812 */ /* 0x000fda000780c0ff */
[----:B------:R-:W-:Y:S01]  /*b990*/  @P0 LOP3.LUT R30, R30, 0x1, RZ, 0xfc, !PT ;  /* 0x000000011e1e0812 */ /* 0x000fe200078efcff */
[----:B------:R-:W-:Y:S06]  /*b9a0*/  @!P0 BRA `(.L_x_300) ;  /* 0x0000000000408947 */ /* 0x000fec0003800000 */
[----:B------:R-:W-:Y:S01]  /*b9b0*/  MOV R2, 0x0 ;  /* 0x0000000000027802 */ /* 0x000fe20000000f00 */
[----:B------:R-:W-:Y:S01]  /*b9c0*/  ULDC.64 UR6, c[0x4][0x98] ;  /* 0x0100260000067ab9 */ /* 0x000fe20000000a00 */
[----:B------:R-:W-:Y:S01]  /*b9d0*/  ULDC.64 UR8, c[0x4][0xa0] ;  /* 0x0100280000087ab9 */ /* 0x000fe20000000a00 */
[----:B------:R-:W-:Y:S01]  /*b9e0*/  ULDC.64 UR4, c[0x4][0x10] ;  /* 0x0100040000047ab9 */ /* 0x000fe20000000a00 */
[----:B------:R-:W-:Y:S02]  /*b9f0*/  IMAD.U32 R4, RZ, RZ, UR6 ;  /* 0x00000006ff047e24 */ /* 0x000fe4000f8e00ff */
[----:B------:R-:W0:Y:S01]  /*ba00*/  LDC.64 R2, c[0x4][R2] ;  /* 0x0100000002027b82 */ /* 0x000e220000000a00 */
[----:B------:R-:W-:Y:S02]  /*ba10*/  IMAD.U32 R5, RZ, RZ, UR7 ;  /* 0x00000007ff057e24 */ /* 0x000fe4000f8e00ff */
        /* <DEDUP_REMOVED lines=9> */
.L_x_300:
[----:B------:R-:W-:Y:S05]  /*bab0*/  BSYNC B6 ;  /* 0x0000000000067941 */ /* 0x000fea0003800000 */
.L_x_299:
        /* <DEDUP_REMOVED lines=9> */
[----:B------:R-:W-:Y:S01]  /*bb50*/  MOV R11, UR5 ;  /* 0x00000005000b7c02 */ /* 0x000fe20008000f00 */
        /* <DEDUP_REMOVED lines=10> */
.L_x_302:
[----:B------:R-:W-:Y:S05]  /*bc00*/  BSYNC B6 ;  /* 0x0000000000067941 */ /* 0x000fea0003800000 */
.L_x_301:
[----:B------:R-:W-:Y:S01]  /*bc10*/  LOP3.LUT P6, RZ, R30, 0x1, RZ, 0xc0, !PT ;  /* 0x000000011eff7812 */ /* 0x000fe200078cc0ff */
[----:B------:R-:W-:-:S12]  /*bc20*/  BSSY B6, `(.L_x_303) ;  /* 0x0000012000067945 */ /* 0x000fd80003800000 */
[----:B------:R-:W-:Y:S05]  /*bc30*/  @!P6 BRA `(.L_x_304) ;  /* 0x000000000040e947 */ /* 0x000fea0003800000 */
        /* <DEDUP_REMOVED lines=16> */
.L_x_304:
[----:B------:R-:W-:Y:S05]  /*bd40*/  BSYNC B6 ;  /* 0x0000000000067941 */ /* 0x000fea0003800000 */
.L_x_303:
[----:B------:R-:W-:Y:S01]  /*bd50*/  ULDC.64 UR4, c[0x0][0x9f8] ;  /* 0x00027e0000047ab9 */ /* 0x000fe20000000a00 */
[----:B------:R-:W0:Y:S01]  /*bd60*/  LDC R19, c[0x0][0x430] ;  /* 0x00010c00ff137b82 */ /* 0x000e220000000800 */
[----:B------:R-:W-:-:S04]  /*bd70*/  UISETP.NE.U32.AND UP0, UPT, UR4, URZ, UPT ;  /* 0x0000003f0400728c */ /* 0x000fc8000bf05070 */
[----:B------:R-:W-:-:S06]  /*bd80*/  UISETP.NE.AND.EX UP0, UPT, UR5, URZ, UPT, UP0 ;  /* 0x0000003f0500728c */ /* 0x000fcc000bf05300 */
[----:B------:R-:W-:-:S05]  /*bd90*/  PLOP3.LUT P0, PT, PT, PT, UP0, 0x80, 0x0 ;  /* 0x000000000000781c */ /* 0x000fca0003f0f008 */
[----:B------:R-:W-:-:S04]  /*bda0*/  @UP0 UIADD3 UR4, UP1, UR38, UR4, URZ ;  /* 0x0000000426040290 */ /* 0x000fc8000ff3e03f */
[----:B------:R-:W-:Y:S02]  /*bdb0*/  @UP0 UIADD3.X UR5, UR39, UR5, URZ, UP1, !UPT ;  /* 0x0000000527050290 */ /* 0x000fe40008ffe43f */
[----:B------:R-:W-:-:S04]  /*bdc0*/  IMAD.U32 R2, RZ, RZ, UR4 ;  /* 0x00000004ff027e24 */ /* 0x000fc8000f8e00ff */
[----:B------:R-:W-:-:S05]  /*bdd0*/  IMAD.U32 R3, RZ, RZ, UR5 ;  /* 0x00000005ff037e24 */ /* 0x000fca000f8e00ff */
[----:B------:R1:W5:Y:S01]  /*bde0*/  @P0 LDG.E R34, desc[UR52][R2.64] ;  /* 0x0000003402220981 */ /* 0x000362000c1e1900 */
[----:B0-----:R-:W-:Y:S01]  /*bdf0*/  ISETP.NE.AND P2, PT, R19, 0x1, PT ;  /* 0x000000011300780c */ /* 0x001fe20003f45270 */
[----:B------:R-:W-:Y:S01]  /*be00*/  UMOV UR4, 0xffffffff ;  /* 0xffffffff00047882 */ /* 0x000fe20000000000 */
[----:B------:R-:W-:-:S11]  /*be10*/  LOP3.LUT R30, R30, 0xfffffff7, RZ, 0xc0, !PT ;  /* 0xfffffff71e1e7812 */ /* 0x000fd600078ec0ff */
[----:B------:R-:W-:Y:S01]  /*be20*/  @P2 LOP3.LUT R30, R30, 0x8, RZ, 0xfc, !PT ;  /* 0x000000081e1e2812 */ /* 0x000fe200078efcff */
[----:B-1----:R-:W-:Y:S06]  /*be30*/  BRA.DIV UR4, `(.L_x_305) ;  /* 0x00000052044c7947 */ /* 0x002fec000b800000 */
.L_x_383:
[----:B------:R-:W0:Y:S01]  /*be40*/  S2R R0, SR_TID.X ;  /* 0x0000000000007919 */ /* 0x000e220000002100 */
[----:B------:R-:W-:Y:S01]  /*be50*/  UMOV UR4, 0xa0 ;  /* 0x000000a000047882 */ /* 0x000fe20000000000 */
[----:B------:R-:W1:Y:S01]  /*be60*/  @P2 LDC R3, c[0x0][0x434] ;  /* 0x00010d00ff032b82 */ /* 0x000e620000000800 */
[----:B------:R-:W-:Y:S01]  /*be70*/  UIMAD UR4, UR43, UR4, -0xa0 ;  /* 0xffffff602b0474a4 */ /* 0x000fe2000f8e0204 */
[----:B------:R-:W2:Y:S01]  /*be80*/  S2R R9, SR_TID.X ;  /* 0x0000000000097919 */ /* 0x000ea20000002100 */
[----:B-----5:R-:W-:Y:S01]  /*be90*/  SHF.R.S32.HI R37, RZ, 0x1f, R34 ;  /* 0x0000001fff257819 */ /* 0x020fe20000011422 */
[----:B------:R-:W3:Y:S04]  /*bea0*/  S2R R10, SR_TID.X ;  /* 0x00000000000a7919 */ /* 0x000ee80000002100 */
[----:B------:R-:W4:Y:S01]  /*beb0*/  @P2 LDC R5, c[0x0][0x438] ;  /* 0x00010e00ff052b82 */ /* 0x000f220000000800 */
[C---:B0-----:R-:W-:Y:S01]  /*bec0*/  LOP3.LUT R2, R0.reuse, 0x7f, RZ, 0xc0, !PT ;  /* 0x0000007f00027812 */ /* 0x041fe200078ec0ff */
[----:B------:R-:W-:-:S03]  /*bed0*/  IMAD.SHL.U32 R0, R0, 0x10, RZ ;  /* 0x0000001000007824 */ /* 0x000fc600078e00ff */
[----:B------:R-:W-:Y:S02]  /*bee0*/  SHF.R.U32.HI R2, RZ, 0x3, R2 ;  /* 0x00000003ff027819 */ /* 0x000fe40000011602 */
[----:B--2---:R-:W-:Y:S02]  /*bef0*/  LOP3.LUT R9, R9, 0x7f, RZ, 0xc0, !PT ;  /* 0x0000007f09097812 */ /* 0x004fe400078ec0ff */
[----:B------:R-:W-:Y:S01]  /*bf00*/  LOP3.LUT R0, R2, 0x70, R0, 0xf8, !PT ;  /* 0x0000007002007812 */ /* 0x000fe200078ef800 */
[----:B---3--:R-:W-:Y:S01]  /*bf10*/  IMAD.SHL.U32 R12, R10, 0x10, RZ ;  /* 0x000000100a0c7824 */ /* 0x008fe200078e00ff */
[----:B------:R-:W-:-:S03]  /*bf20*/  SHF.R.U32.HI R9, RZ, 0x3, R9 ;  /* 0x00000003ff097819 */ /* 0x000fc60000011609 */
[----:B------:R-:W-:Y:S01]  /*bf30*/  VIADD R8, R0, UR4 ;  /* 0x0000000400087c36 */ /* 0x000fe20008000000 */
[----:B------:R-:W-:-:S04]  /*bf40*/  LOP3.LUT R12, R9, 0x70, R12, 0xf8, !PT ;  /* 0x00000070090c7812 */ /* 0x000fc800078ef80c */
[C---:B------:R-:W-:Y:S01]  /*bf50*/  ISETP.GE.AND P1, PT, R8.reuse, UR42, PT ;  /* 0x0000002a08007c0c */ /* 0x040fe2000bf26270 */
[----:B------:R-:W-:Y:S01]  /*bf60*/  VIADD R8, R8, UR36 ;  /* 0x0000002408087c36 */ /* 0x000fe20008000000 */
[----:B------:R-:W-:-:S03]  /*bf70*/  LOP3.LUT R12, R12, 0x80, RZ, 0xfc, !PT ;  /* 0x000000800c0c7812 */ /* 0x000fc600078efcff */
[----:B-1----:R-:W-:Y:S01]  /*bf80*/  @P2 IMAD.HI.U32 R2, R8, R3, RZ ;  /* 0x0000000308022227 */ /* 0x002fe200078e00ff */
[----:B------:R-:W-:-:S04]  /*bf90*/  MOV R0, R8 ;  /* 0x0000000800007202 */ /* 0x000fc80000000f00 */
[----:B----4-:R-:W-:-:S03]  /*bfa0*/  @P2 SHF.R.U32.HI R0, RZ, R5, R2 ;  /* 0x00000005ff002219 */ /* 0x010fc60000011602 */
[----:B------:R-:W0:Y:S01]  /*bfb0*/  @!P1 LDC.64 R6, c[0x0][0x428] ;  /* 0x00010a00ff069b82 */ /* 0x000e220000000a00 */
[----:B------:R-:W-:-:S07]  /*bfc0*/  @!P1 SHF.R.S32.HI R3, RZ, 0x1f, R0 ;  /* 0x0000001fff039819 */ /* 0x000fce0000011400 */
[----:B------:R-:W1:Y:S01]  /*bfd0*/  @!P1 LDC.64 R4, c[0x0][0x418] ;  /* 0x00010600ff049b82 */ /* 0x000e620000000a00 */
[----:B0-----:R-:W-:-:S04]  /*bfe0*/  @!P1 IMAD R2, R37, R6, RZ ;  /* 0x0000000625029224 */ /* 0x001fc800078e02ff */
[----:B------:R-:W-:Y:S02]  /*bff0*/  @!P1 IMAD R7, R34, R7, R2 ;  /* 0x0000000722079224 */ /* 0x000fe400078e0202 */
[----:B------:R-:W-:-:S04]  /*c000*/  @!P1 IMAD.MOV.U32 R2, RZ, RZ, R0 ;  /* 0x000000ffff029224 */ /* 0x000fc800078e0000 */
[----:B------:R-:W-:-:S04]  /*c010*/  @!P1 IMAD.WIDE.U32 R2, R34, R6, R2 ;  /* 0x0000000622029225 */ /* 0x000fc800078e0002 */
[----:B------:R-:W-:Y:S01]  /*c020*/  @!P1 IMAD.IADD R3, R3, 0x1, R7 ;  /* 0x0000000103039824 */ /* 0x000fe200078e0207 */
[----:B-1----:R-:W-:Y:S01]  /*c030*/  @!P1 LEA R10, P0, R2, R4, 0x2 ;  /* 0x00000004020a9211 */ /* 0x002fe200078010ff */
[----:B------:R-:W-:Y:S02]  /*c040*/  VIADD R7, R12, UR4 ;  /* 0x000000040c077c36 */ /* 0x000fe40008000000 */
[----:B------:R-:W-:Y:S01]  /*c050*/  IMAD.MOV.U32 R6, RZ, RZ, RZ ;  /* 0x000000ffff067224 */ /* 0x000fe200078e00ff */
[----:B------:R-:W-:Y:S02]  /*c060*/  @!P1 LEA.HI.X R11, R2, R5, R3, 0x2, P0 ;  /* 0x00000005020b9211 */ /* 0x000fe400000f1403 */
[C---:B------:R-:W-:Y:S01]  /*c070*/  ISETP.GE.AND P0, PT, R7.reuse, UR42, PT ;  /* 0x0000002a07007c0c */ /* 0x040fe2000bf06270 */
[----:B------:R-:W0:Y:S01]  /*c080*/  @P2 LDC R2, c[0x0][0x434] ;  /* 0x00010d00ff022b82 */ /* 0x000e220000000800 */
[----:B------:R-:W-:Y:S01]  /*c090*/  VIADD R7, R7, UR36 ;  /* 0x0000002407077c36 */ /* 0x000fe20008000000 */
[----:B------:R1:W5:Y:S01]  /*c0a0*/  @!P1 LDG.E R6, desc[UR52][R10.64] ;  /* 0x000000340a069981 */ /* 0x000362000c1e1900 */
[----:B------:R-:W-:-:S02]  /*c0b0*/  ISETP.GT.U32.OR P0, PT, R12, 0x9f, P0 ;  /* 0x0000009f0c00780c */ /* 0x000fc40000704470 */
[----:B------:R-:W-:-:S03]  /*c0c0*/  IMAD.MOV.U32 R9, RZ, RZ, R7 ;  /* 0x000000ffff097224 */ /* 0x000fc600078e0007 */
[----:B------:R-:W2:Y:S08]  /*c0d0*/  @P2 LDC R3, c[0x0][0x438] ;  /* 0x00010e00ff032b82 */ /* 0x000eb00000000800 */
[----:B------:R-:W3:Y:S01]  /*c0e0*/  @!P0 LDC.64 R4, c[0x0][0x428] ;  /* 0x00010a00ff048b82 */ /* 0x000ee20000000a00 */
[----:B0-----:R-:W-:-:S05]  /*c0f0*/  @P2 IMAD.HI.U32 R2, R7, R2, RZ ;  /* 0x0000000207022227 */ /* 0x001fca00078e00ff */
[----:B--2---:R-:W-:-:S04]  /*c100*/  @P2 SHF.R.U32.HI R9, RZ, R3, R2 ;  /* 0x00000003ff092219 */ /* 0x004fc80000011602 */
[----:B------:R-:W-:Y:S01]  /*c110*/  @!P0 SHF.R.S32.HI R3, RZ, 0x1f, R9 ;  /* 0x0000001fff038819 */ /* 0x000fe20000011409 */
[----:B---3--:R-:W-:-:S04]  /*c120*/  @!P0 IMAD R2, R37, R4, RZ ;  /* 0x0000000425028224 */ /* 0x008fc800078e02ff */
[----:B-1----:R-:W-:Y:S02]  /*c130*/  @!P0 IMAD R10, R34, R5, R2 ;  /* 0x00000005220a8224 */ /* 0x002fe400078e0202 */
[----:B------:R-:W-:-:S04]  /*c140*/  @!P0 IMAD.MOV.U32 R2, RZ, RZ, R9 ;  /* 0x000000ffff028224 */ /* 0x000fc800078e0009 */
[----:B------:R-:W-:Y:S02]  /*c150*/  @!P0 IMAD.WIDE.U32 R2, R34, R4, R2 ;  /* 0x0000000422028225 */ /* 0x000fe400078e0002 */
[----:B------:R-:W0:Y:S02]  /*c160*/  @!P0 LDC.64 R4, c[0x0][0x418] ;  /* 0x00010600ff048b82 */ /* 0x000e240000000a00 */
[----:B------:R-:W-:Y:S01]  /*c170*/  @!P0 IMAD.IADD R3, R10, 0x1, R3 ;  /* 0x000000010a038824 */ /* 0x000fe200078e0203 */
[----:B------:R-:W-:Y:S02]  /*c180*/  LOP3.LUT R30, R30, 0xfffffffd, RZ, 0xc0, !PT ;  /* 0xfffffffd1e1e7812 */ /* 0x000fe400078ec0ff */
[----:B0-----:R-:W-:-:S04]  /*c190*/  @!P0 LEA R10, P1, R2, R4, 0x2 ;  /* 0x00000004020a8211 */ /* 0x001fc800078210ff */
[----:B------:R-:W-:Y:S01]  /*c1a0*/  @!P0 LEA.HI.X R11, R2, R5, R3, 0x2, P1 ;  /* 0x00000005020b8211 */ /* 0x000fe200008f1403 */
[----:B------:R-:W-:Y:S02]  /*c1b0*/  IMAD.MOV.U32 R5, RZ, RZ, RZ ;  /* 0x000000ffff057224 */ /* 0x000fe400078e00ff */
[----:B------:R-:W-:-:S04]  /*c1c0*/  IMAD.U32 R2, RZ, RZ, UR46 ;  /* 0x0000002eff027e24 */ /* 0x000fc8000f8e00ff */
[----:B------:R0:W5:Y:S01]  /*c1d0*/  @!P0 LDG.E R5, desc[UR52][R10.64] ;  /* 0x000000340a058981 */ /* 0x000162000c1e1900 */
[----:B------:R-:W-:Y:S02]  /*c1e0*/  ISETP.GT.U32.AND P0, PT, R12, 0x9f, PT ;  /* 0x0000009f0c00780c */ /* 0x000fe40003f04070 */
[----:B------:R-:W-:Y:S01]  /*c1f0*/  ISETP.NE.AND P2, PT, R2, 0x3, PT ;  /* 0x000000030200780c */ /* 0x000fe20003f45270 */
[----:B------:R-:W-:Y:S02]  /*c200*/  IMAD.MOV R3, RZ, RZ, -R0 ;  /* 0x000000ffff037224 */ /* 0x000fe400078e0a00 */
[----:B------:R-:W-:-:S04]  /*c210*/  IMAD.MOV R0, RZ, RZ, -R9 ;  /* 0x000000ffff007224 */ /* 0x000fc800078e0a09 */
[----:B------:R-:W-:-:S04]  /*c220*/  IMAD R7, R19, R0, R7 ;  /* 0x0000000013077224 */ /* 0x000fc800078e0207 */
[----:B------:R-:W-:Y:S01]  /*c230*/  @P0 LOP3.LUT R30, R30, 0x2, RZ, 0xfc, !PT ;  /* 0x000000021e1e0812 */ /* 0x000fe200078efcff */
[----:B------:R-:W-:-:S03]  /*c240*/  IMAD.U32 R0, RZ, RZ, UR43 ;  /* 0x0000002bff007e24 */ /* 0x000fc6000f8e00ff */
[----:B------:R-:W-:Y:S01]  /*c250*/  LOP3.LUT R30, R30, 0xfffffffb, RZ, 0xc0, !PT ;  /* 0xfffffffb1e1e7812 */ /* 0x000fe200078ec0ff */
[----:B------:R-:W-:Y:S01]  /*c260*/  IMAD R8, R19, R3, R8 ;  /* 0x0000000313087224 */ /* 0x000fe200078e0208 */
[----:B------:R-:W-:Y:S01]  /*c270*/  SHF.R.S32.HI R36, RZ, 0x1f, R18 ;  /* 0x0000001fff247819 */ /* 0x000fe20000011412 */
[----:B0-----:R-:W-:Y:S01]  /*c280*/  VIADD R11, R0, 0xffffffff ;  /* 0xffffffff000b7836 */ /* 0x001fe20000000000 */
[----:B------:R-:W-:Y:S01]  /*c290*/  @P2 LOP3.LUT R30, R30, 0x4, RZ, 0xfc, !PT ;  /* 0x000000041e1e2812 */ /* 0x000fe200078efcff */
[----:B------:R-:W-:Y:S06]  /*c2a0*/  @!P2 BRA `(.L_x_306) ;  /* 0x000000000004a947 */ /* 0x000fec0003800000 */
[----:B------:R-:W-:Y:S01]  /*c2b0*/  BPT.TRAP 0x1 ;  /* 0x000000040000795c */ /* 0x000fe20000300000 */
.L_x_306:
[----:B------:R-:W-:Y:S01]  /*c2c0*/  IMAD R0, R32, 0x8, R22 ;  /* 0x0000000820007824 */ /* 0x000fe200078e0216 */
[----:B------:R-:W-:Y:S01]  /*c2d0*/  SHF.L.U32 R28, R35, 0x1f, RZ ;  /* 0x0000001f231c7819 */ /* 0x000fe200000006ff */
[----:B------:R-:W-:Y:S01]  /*c2e0*/  BSSY B0, `(.L_x_307) ;  /* 0x0000004000007945 */ /* 0x000fe20003800000 */
[----:B------:R-:W-:Y:S02]  /*c2f0*/  SHF.R.S32.HI R23, RZ, 0x1f, R8 ;  /* 0x0000001fff177819 */ /* 0x000fe40000011408 */
[----:B------:R-:W0:Y:S02]  /*c300*/  SYNCS.PHASECHK.TRANS64.TRYWAIT P0, [R0+URZ+0x22880], R28 ;  /* 0x0228801c000075a7 */ /* 0x000e24000800017f */
[----:B0-----:R-:W-:Y:S05]  /*c310*/  @!P0 BRA `(.L_x_308) ;  /* 0x0000004c00408947 */ /* 0x001fea0003800000 */
.L_x_384:
[----:B------:R-:W-:Y:S05]  /*c320*/  BSYNC B0 ;  /* 0x0000000000007941 */ /* 0x000fea0003800000 */
.L_x_307:
[----:B------:R-:W2:Y:S01]  /*c330*/  LDL R12, [R1+0x4] ;  /* 0x00000400010c7983 */ /* 0x000ea20000100800 */
[----:B------:R-:W1:Y:S01]  /*c340*/  LDC R9, c[0x0][0x2f4] ;  /* 0x0000bd00ff097b82 */ /* 0x000e620000000800 */
[----:B------:R-:W-:Y:S01]  /*c350*/  ULDC.64 UR4, c[0x0][0x328] ;  /* 0x0000ca0000047ab9 */ /* 0x000fe20000000a00 */
[----:B-----5:R-:W-:Y:S01]  /*c360*/  SHF.R.S32.HI R25, RZ, 0x1f, R6 ;  /* 0x0000001fff197819 */ /* 0x020fe20000011406 */
[----:B------:R-:W-:Y:S01]  /*c370*/  IMAD R3, R23, UR4, RZ ;  /* 0x0000000417037c24 */ /* 0x000fe2000f8e02ff */
[----:B------:R-:W-:Y:S01]  /*c380*/  ULDC.64 UR6, c[0x0][0x338] ;  /* 0x0000ce0000067ab9 */ /* 0x000fe20000000a00 */
[----:B------:R-:W-:Y:S01]  /*c390*/  ULDC.64 UR8, c[0x0][0x330] ;  /* 0x0000cc0000087ab9 */ /* 0x000fe20000000a00 */
[----:B------:R-:W-:Y:S01]  /*c3a0*/  LOP3.LUT R30, R30, 0xfffffffe, RZ, 0xc0, !PT ;  /* 0xfffffffe1e1e7812 */ /* 0x000fe200078ec0ff */
[C---:B------:R-:W-:Y:S01]  /*c3b0*/  IMAD R4, R8.reuse, UR5, R3 ;  /* 0x0000000508047c24 */ /* 0x040fe2000f8e0203 */
[----:B------:R-:W-:Y:S01]  /*c3c0*/  ULDC.64 UR10, c[0x0][0x318] ;  /* 0x0000c600000a7ab9 */ /* 0x000fe20000000a00 */
[----:B------:R-:W-:-:S04]  /*c3d0*/  IMAD.WIDE.U32 R2, R8, UR4, RZ ;  /* 0x0000000408027c25 */ /* 0x000fc8000f8e00ff */
[----:B------:R-:W-:Y:S02]  /*c3e0*/  IMAD.IADD R3, R3, 0x1, R4 ;  /* 0x0000000103037824 */ /* 0x000fe400078e0204 */
[----:B------:R-:W-:Y:S02]  /*c3f0*/  IMAD R4, R25, UR6, RZ ;  /* 0x0000000619047c24 */ /* 0x000fe4000f8e02ff */
[----:B------:R-:W-:-:S04]  /*c400*/  IMAD.WIDE.U32 R2, R6, UR6, R2 ;  /* 0x0000000606027c25 */ /* 0x000fc8000f8e0002 */
[----:B------:R-:W-:Y:S01]  /*c410*/  IMAD R4, R6, UR7, R4 ;  /* 0x0000000706047c24 */ /* 0x000fe2000f8e0204 */
[----:B-1----:R-:W-:-:S04]  /*c420*/  ISETP.GE.AND P1, PT, R31, R9, PT ;  /* 0x000000091f00720c */ /* 0x002fc80003f26270 */
[----:B------:R-:W-:Y:S01]  /*c430*/  IADD3 R3, R3, R4, RZ ;  /* 0x0000000403037210 */ /* 0x000fe20007ffe0ff */
[----:B------:R-:W-:Y:S01]  /*c440*/  IMAD R21, R36, UR8, RZ ;  /* 0x0000000824157c24 */ /* 0x000fe2000f8e02ff */
[----:B------:R-:W1:Y:S01]  /*c450*/  S2R R13, SR_TID.X ;  /* 0x00000000000d7919 */ /* 0x000e620000002100 */
[----:B------:R-:W-:Y:S01]  /*c460*/  SHF.R.S32.HI R27, RZ, 0x1f, R7 ;  /* 0x0000001fff1b7819 */ /* 0x000fe20000011407 */
[----:B------:R-:W-:Y:S01]  /*c470*/  IMAD.WIDE.U32 R2, R18, UR8, R2 ;  /* 0x0000000812027c25 */ /* 0x000fe2000f8e0002 */
[----:B------:R-:W-:-:S03]  /*c480*/  ISETP.GE.AND P0, PT, R31, R9, PT ;  /* 0x000000091f00720c */ /* 0x000fc60003f06270 */
[----:B------:R-:W-:Y:S01]  /*c490*/  IMAD R21, R18, UR9, R21 ;  /* 0x0000000912157c24 */ /* 0x000fe2000f8e0215 */
[----:B------:R-:W-:Y:S01]  /*c4a0*/  @P1 LOP3.LUT R30, R30, 0x1, RZ, 0xfc, !PT ;  /* 0x000000011e1e1812 */ /* 0x000fe200078efcff */
[----:B------:R-:W-:Y:S01]  /*c4b0*/  IMAD R4, R27, UR4, RZ ;  /* 0x000000041b047c24 */ /* 0x000fe2000f8e02ff */
[----:B------:R-:W-:Y:S02]  /*c4c0*/  IADD3 R9, P1, R2, UR10, RZ ;  /* 0x0000000a02097c10 */ /* 0x000fe4000ff3e0ff */
[----:B------:R-:W-:Y:S01]  /*c4d0*/  SHF.R.S32.HI R26, RZ, 0x1f, R5 ;  /* 0x0000001fff1a7819 */ /* 0x000fe20000011405 */
[----:B------:R-:W-:Y:S01]  /*c4e0*/  IMAD R4, R7, UR5, R4 ;  /* 0x0000000507047c24 */ /* 0x000fe2000f8e0204 */
        /* <DEDUP_REMOVED lines=8> */
[----:B-1----:R-:W-:Y:S02]  /*c570*/  LOP3.LUT R13, R13, 0x7f, RZ, 0xc0, !PT ;  /* 0x0000007f0d0d7812 */ /* 0x002fe400078ec0ff */
[----:B------:R-:W-:Y:S01]  /*c580*/  IADD3 R20, P1, R2, UR10, RZ ;  /* 0x0000000a02147c10 */ /* 0x000fe2000ff3e0ff */
[----:B------:R-:W-:Y:S01]  /*c590*/  IMAD.MOV.U32 R2, RZ, RZ, -0xa0 ;  /* 0xffffff60ff027424 */ /* 0x000fe200078e00ff */
[----:B------:R-:W-:-:S03]  /*c5a0*/  SHF.R.U32.HI R13, RZ, 0x3, R13 ;  /* 0x00000003ff0d7819 */ /* 0x000fc6000001160d */
[----:B------:R-:W-:-:S04]  /*c5b0*/  IMAD R11, R11, R2, UR42 ;  /* 0x0000002a0b0b7e24 */ /* 0x000fc8000f8e0202 */
[----:B------:R-:W-:Y:S01]  /*c5c0*/  IMAD.IADD R19, R11, 0x1, -R13 ;  /* 0x000000010b137824 */ /* 0x000fe200078e0a0d */
[----:B------:R-:W-:-:S04]  /*c5d0*/  IADD3.X R21, R21, UR11, R3, P1, !PT ;  /* 0x0000000b15157c10 */ /* 0x000fc80008ffe403 */
[----:B------:R-:W-:Y:S01]  /*c5e0*/  ISETP.GE.AND P1, PT, R19, 0x1, PT ;  /* 0x000000011300780c */ /* 0x000fe20003f26270 */
[----:B------:R-:W-:Y:S01]  /*c5f0*/  UMOV UR4, 0xffffffff ;  /* 0xffffffff00047882 */ /* 0x000fe20000000000 */
[----:B------:R-:W-:-:S11]  /*c600*/  LOP3.LUT R30, R30, 0xffffff7f, RZ, 0xc0, !PT ;  /* 0xffffff7f1e1e7812 */ /* 0x000fd600078ec0ff */
[----:B------:R-:W-:Y:S01]  /*c610*/  @P1 LOP3.LUT R30, R30, 0x80, RZ, 0xfc, !PT ;  /* 0x000000801e1e1812 */ /* 0x000fe200078efcff */
[----:B--2---:R-:W-:Y:S01]  /*c620*/  IMAD R4, R32, 0x5000, R12 ;  /* 0x0000500020047824 */ /* 0x004fe200078e020c */
[----:B------:R-:W-:Y:S06]  /*c630*/  BRA.DIV UR4, `(.L_x_309) ;  /* 0x0000004a048c7947 */ /* 0x000fec000b800000 */
[----:B------:R-:W1:Y:S01]  /*c640*/  SHFL.IDX PT, R2, R9, RZ, 0x181f ;  /* 0x00181fff09027589 */ /* 0x000e6200000e0000 */
[----:B------:R-:W-:Y:S01]  /*c650*/  IMAD.IADD R4, R22, 0x1, R4 ;  /* 0x0000000116047824 */ /* 0x000fe200078e0204 */
[C---:B------:R-:W-:Y:S02]  /*c660*/  ISETP.GE.AND P3, PT, R19.reuse, 0x41, PT ;  /* 0x000000411300780c */ /* 0x040fe40003f66270 */
[----:B------:R-:W2:Y:S01]  /*c670*/  SHFL.IDX PT, R3, R10, RZ, 0x181f ;  /* 0x00181fff0a037589 */ /* 0x000ea200000e0000 */
[----:B------:R-:W-:Y:S02]  /*c680*/  LOP3.LUT R30, R30, 0xffffffef, RZ, 0xc0, !PT ;  /* 0xffffffef1e1e7812 */ /* 0x000fe400078ec0ff */
[C---:B------:R-:W-:Y:S02]  /*c690*/  ISETP.GE.AND P2, PT, R19.reuse, 0x61, PT ;  /* 0x000000611300780c */ /* 0x040fe40003f46270 */
[C---:B------:R-:W-:Y:S02]  /*c6a0*/  ISETP.GE.AND P5, PT, R19.reuse, 0x21, PT ;  /* 0x000000211300780c */ /* 0x040fe40003fa6270 */
[----:B------:R-:W-:-:S02]  /*c6b0*/  ISETP.GE.AND P4, PT, R19, 0x31, PT ;  /* 0x000000311300780c */ /* 0x000fc40003f86270 */
[----:B-1----:R-:W-:-:S05]  /*c6c0*/  IADD3 R2, P1, R31, R2, RZ ;  /* 0x000000021f027210 */ /* 0x002fca0007f3e0ff */
[----:B--2---:R-:W-:Y:S01]  /*c6d0*/  IMAD.X R3, RZ, RZ, R3, P1 ;  /* 0x000000ffff037224 */ /* 0x004fe200008e0603 */
[----:B------:R-:W-:-:S13]  /*c6e0*/  ISETP.LT.OR P1, PT, R19, 0x1, P0 ;  /* 0x000000011300780c */ /* 0x000fda0000721670 */
[----:B------:R-:W-:Y:S01]  /*c6f0*/  @!PT LDS RZ, [RZ] ;  /* 0x00000000fffff984 */ /* 0x000fe20000000800 */
[----:B------:R1:W-:Y:S04]  /*c700*/  LDGSTS.E.BYPASS.LTC128B.128 [R4+0xa400], desc[UR52][R2.64], !P1 ;  /* 0x0a40000002047fae */ /* 0x0003e8000c901d74 */
[----:B-1----:R-:W1:Y:S04]  /*c710*/  SHFL.IDX PT, R2, R9, 0x1, 0x181f ;  /* 0x00381f0009027f89 */ /* 0x002e6800000e0000 */
[----:B------:R-:W2:Y:S01]  /*c720*/  SHFL.IDX PT, R3, R10, 0x1, 0x181f ;  /* 0x00381f000a037f89 */ /* 0x000ea200000e0000 */
[----:B-1----:R-:W-:-:S05]  /*c730*/  IADD3 R2, P1, R31, R2, RZ ;  /* 0x000000021f027210 */ /* 0x002fca0007f3e0ff */
[----:B--2---:R-:W-:Y:S01]  /*c740*/  IMAD.X R3, RZ, RZ, R3, P1 ;  /* 0x000000ffff037224 */ /* 0x004fe200008e0603 */
[----:B------:R-:W-:-:S13]  /*c750*/  ISETP.LT.OR P1, PT, R19, 0x11, P0 ;  /* 0x000000111300780c */ /* 0x000fda0000721670 */
        /* <DEDUP_REMOVED lines=26> */
[----:B------:R-:W2:Y:S04]  /*c900*/  SHFL.IDX PT, R3, R10, 0x6, 0x181f ;  /* 0x00d81f000a037f89 */ /* 0x000ea800000e0000 */
[----:B------:R-:W-:Y:S01]  /*c910*/  SHFL.IDX PT, R10, R10, 0x7, 0x181f ;  /* 0x00f81f000a0a7f89 */ /* 0x000fe200000e0000 */
[----:B-1----:R-:W-:-:S05]  /*c920*/  IADD3 R2, P1, R31, R2, RZ ;  /* 0x000000021f027210 */ /* 0x002fca0007f3e0ff */
[----:B--2---:R-:W-:Y:S01]  /*c930*/  IMAD.X R3, RZ, RZ, R3, P1 ;  /* 0x000000ffff037224 */ /* 0x004fe200008e0603 */
[----:B------:R-:W-:-:S13]  /*c940*/  ISETP.LT.OR P1, PT, R19, 0x61, P0 ;  /* 0x000000611300780c */ /* 0x000fda0000721670 */
[----:B------:R1:W-:Y:S04]  /*c950*/  LDGSTS.E.BYPASS.LTC128B.128 [R4+0xd400], desc[UR52][R2.64], !P1 ;  /* 0x0d40000002047fae */ /* 0x0003e8000c901d74 */
[----:B-1----:R-:W1:Y:S02]  /*c960*/  SHFL.IDX PT, R2, R9, 0x7, 0x181f ;  /* 0x00f81f0009027f89 */ /* 0x002e6400000e0000 */
[----:B-1----:R-:W-:-:S05]  /*c970*/  IADD3 R2, P1, R31, R2, RZ ;  /* 0x000000021f027210 */ /* 0x002fca0007f3e0ff */
[----:B------:R-:W-:Y:S01]  /*c980*/  IMAD.X R3, RZ, RZ, R10, P1 ;  /* 0x000000ffff037224 */ /* 0x000fe200008e060a */
[----:B------:R-:W-:-:S13]  /*c990*/  ISETP.LT.OR P1, PT, R19, 0x71, P0 ;  /* 0x000000711300780c */ /* 0x000fda0000721670 */
[----:B------:R1:W-:Y:S04]  /*c9a0*/  LDGSTS.E.BYPASS.LTC128B.128 [R4+0xdc00], desc[UR52][R2.64], !P1 ;  /* 0x0dc0000002047fae */ /* 0x0003e8000c901d74 */
[----:B-1----:R-:W1:Y:S04]  /*c9b0*/  SHFL.IDX PT, R2, R20, RZ, 0x181f ;  /* 0x00181fff14027589 */ /* 0x002e6800000e0000 */
[----:B------:R-:W2:Y:S04]  /*c9c0*/  SHFL.IDX PT, R3, R21, RZ, 0x181f ;  /* 0x00181fff15037589 */ /* 0x000ea800000e0000 */
[----:B------:R-:W3:Y:S01]  /*c9d0*/  SHFL.IDX PT, R21, R21, 0x1, 0x181f ;  /* 0x00381f0015157f89 */ /* 0x000ee200000e0000 */
[----:B-1----:R-:W-:-:S05]  /*c9e0*/  IADD3 R2, P1, R31, R2, RZ ;  /* 0x000000021f027210 */ /* 0x002fca0007f3e0ff */
[----:B--2---:R-:W-:Y:S01]  /*c9f0*/  IMAD.X R3, RZ, RZ, R3, P1 ;  /* 0x000000ffff037224 */ /* 0x004fe200008e0603 */
[----:B------:R-:W-:-:S13]  /*ca00*/  ISETP.LT.OR P1, PT, R19, 0x81, P0 ;  /* 0x000000811300780c */ /* 0x000fda0000721670 */
[----:B------:R1:W-:Y:S01]  /*ca10*/  LDGSTS.E.BYPASS.LTC128B.128 [R4+0xe400], desc[UR52][R2.64], !P1 ;  /* 0x0e40000002047fae */ /* 0x0003e2000c901d74 */
[----:B------:R-:W-:-:S03]  /*ca20*/  ISETP.GE.AND P1, PT, R19, 0x11, PT ;  /* 0x000000111300780c */ /* 0x000fc60003f26270 */
[----:B-1----:R1:W2:Y:S10]  /*ca30*/  SHFL.IDX PT, R2, R20, 0x1, 0x181f ;  /* 0x00381f0014027f89 */ /* 0x0022b400000e0000 */
[----:B------:R-:W-:-:S02]  /*ca40*/  @P1 LOP3.LUT R30, R30, 0x10, RZ, 0xfc, !PT ;  /* 0x000000101e1e1812 */ /* 0x000fc400078efcff */
        /* <DEDUP_REMOVED lines=10> */
[----:B------:R-:W-:-:S11]  /*caf0*/  LOP3.LUT R30, R30, 0xfffffdff, RZ, 0xc0, !PT ;  /* 0xfffffdff1e1e7812 */ /* 0x000fd600078ec0ff */
[----:B-123--:R-:W-:-:S07]  /*cb00*/  @P2 LOP3.LUT R30, R30, 0x200, RZ, 0xfc, !PT ;  /* 0x000002001e1e2812 */ /* 0x00efce00078efcff */
.L_x_406:
[----:B------:R-:W-:Y:S02]  /*cb10*/  ISETP.LT.OR P0, PT, R19, 0x91, P0 ;  /* 0x000000911300780c */ /* 0x000fe40000701670 */
[----:B------:R-:W-:-:S05]  /*cb20*/  IADD3 R2, P2, R31, R2, RZ ;  /* 0x000000021f027210 */ /* 0x000fca0007f5e0ff */
[----:B------:R-:W-:-:S06]  /*cb30*/  IMAD.X R3, RZ, RZ, R21, P2 ;  /* 0x000000ffff037224 */ /* 0x000fcc00010e0615 */
[----:B------:R-:W-:Y:S01]  /*cb40*/  @!PT LDS RZ, [RZ] ;  /* 0x00000000fffff984 */ /* 0x000fe20000000800 */
[----:B------:R-:W-:Y:S01]  /*cb50*/  @!PT LDS RZ, [RZ] ;  /* 0x00000000fffff984 */ /* 0x000fe20000000800 */
[----:B------:R-:W-:Y:S01]  /*cb60*/  @!PT LDS RZ, [RZ] ;  /* 0x00000000fffff984 */ /* 0x000fe20000000800 */
[----:B------:R1:W-:Y:S01]  /*cb70*/  LDGSTS.E.BYPASS.LTC128B.128 [R4+0xec00], desc[UR52][R2.64], !P0 ;  /* 0x0ec0000002047fae */ /* 0x0003e2000c101d74 */
[----:B------:R-:W-:Y:S01]  /*cb80*/  PLOP3.LUT P0, PT, PT, PT, PT, 0x80, 0x0 ;  /* 0x000000000000781c */ /* 0x000fe20003f0f070 */
[----:B------:R-:W-:-:S12]  /*cb90*/  NOP ;  /* 0x0000000000007918 */ /* 0x000fd80000000000 */
.L_x_310:
        /* <DEDUP_REMOVED lines=11> */
.L_x_311:
[----:B------:R1:W-:Y:S01]  /*cc50*/  SYNCS.ARRIVE.TRANS64.A1T0 RZ, [R0+URZ+0x22870], RZ ;  /* 0x022870ff00ff79a7 */ /* 0x0003e2000810003f */
[----:B------:R-:W-:Y:S05]  /*cc60*/  @!P6 BRA `(.L_x_312) ;  /* 0x000000000004e947 */ /* 0x000fea0003800000 */
[----:B------:R-:W-:Y:S01]  /*cc70*/  BPT.TRAP 0x1 ;  /* 0x000000040000795c */ /* 0x000fe20000300000 */
.L_x_312:
[----:B------:R-:W2:Y:S01]  /*cc80*/  SYNCS.PHASECHK.TRANS64.TRYWAIT P0, [R0+URZ+0x22840], R28 ;  /* 0x0228401c000075a7 */ /* 0x000ea2000800017f */
[----:B------:R-:W-:Y:S04]  /*cc90*/  BSSY B0, `(.L_x_313) ;  /* 0x0000002000007945 */ /* 0x000fe80003800000 */
[----:B--2---:R-:W-:Y:S05]  /*cca0*/  @!P0 BRA `(.L_x_314) ;  /* 0x0000005000148947 */ /* 0x004fea0003800000 */
.L_x_407:
[----:B------:R-:W-:Y:S05]  /*ccb0*/  BSYNC B0 ;  /* 0x0000000000007941 */ /* 0x000fea0003800000 */
.L_x_313:
[----:B------:R-:W-:Y:S01]  /*ccc0*/  ULDC.64 UR4, c[0x0][0x300] ;  /* 0x0000c00000047ab9 */ /* 0x000fe20000000a00 */
[----:B------:R-:W-:Y:S01]  /*ccd0*/  ULDC.64 UR6, c[0x0][0x310] ;  /* 0x0000c40000067ab9 */ /* 0x000fe20000000a00 */
[----:B------:R-:W-:Y:S01]  /*cce0*/  IMAD R9, R23, UR4, RZ ;  /* 0x0000000417097c24 */ /* 0x000fe2000f8e02ff */
[----:B------:R-:W-:Y:S01]  /*ccf0*/  ULDC.64 UR8, c[0x0][0x308] ;  /* 0x0000c20000087ab9 */ /* 0x000fe20000000a00 */
[C---:B------:R-:W-:Y:S01]  /*cd00*/  IMAD.WIDE.U32 R2, R8.reuse, UR4, RZ ;  /* 0x0000000408027c25 */ /* 0x040fe2000f8e00ff */
[----:B------:R-:W-:Y:S01]  /*cd10*/  ULDC.64 UR10, c[0x0][0x2e8] ;  /* 0x0000ba00000a7ab9 */ /* 0x000fe20000000a00 */
[----:B------:R-:W3:Y:S02]  /*cd20*/  LDC R11, c[0x0][0x2f4] ;  /* 0x0000bd00ff0b7b82 */ /* 0x000ee40000000800 */
[----:B------:R-:W-:Y:S02]  /*cd30*/  IMAD R9, R8, UR5, R9 ;  /* 0x0000000508097c24 */ /* 0x000fe4000f8e0209 */
[----:B------:R-:W-:-:S02]  /*cd40*/  IMAD R25, R25, UR6, RZ ;  /* 0x0000000619197c24 */ /* 0x000fc4000f8e02ff */
[----:B------:R-:W-:Y:S02]  /*cd50*/  IMAD.IADD R3, R3, 0x1, R9 ;  /* 0x0000000103037824 */ /* 0x000fe400078e0209 */
[C---:B------:R-:W-:Y:S02]  /*cd60*/  IMAD R25, R6.reuse, UR7, R25 ;  /* 0x0000000706197c24 */ /* 0x040fe4000f8e0219 */
[----:B------:R-:W-:-:S04]  /*cd70*/  IMAD.WIDE.U32 R2, R6, UR6, R2 ;  /* 0x0000000606027c25 */ /* 0x000fc8000f8e0002 */
[----:B------:R-:W-:Y:S01]  /*cd80*/  IMAD R9, R36, UR8, RZ ;  /* 0x0000000824097c24 */ /* 0x000fe2000f8e02ff */
[----:B------:R-:W-:Y:S01]  /*cd90*/  IADD3 R3, R3, R25, RZ ;  /* 0x0000001903037210 */ /* 0x000fe20007ffe0ff */
[----:B------:R-:W-:Y:S02]  /*cda0*/  IMAD R10, R27, UR4, RZ ;  /* 0x000000041b0a7c24 */ /* 0x000fe4000f8e02ff */
[C---:B------:R-:W-:Y:S02]  /*cdb0*/  IMAD R9, R18.reuse, UR9, R9 ;  /* 0x0000000912097c24 */ /* 0x040fe4000f8e0209 */
[----:B------:R-:W-:-:S04]  /*cdc0*/  IMAD.WIDE.U32 R2, R18, UR8, R2 ;  /* 0x0000000812027c25 */ /* 0x000fc8000f8e0002 */
[----:B------:R-:W-:Y:S01]  /*cdd0*/  IMAD R10, R7, UR5, R10 ;  /* 0x00000005070a7c24 */ /* 0x000fe2000f8e020a */
[----:B------:R-:W-:Y:S01]  /*cde0*/  IADD3 R8, P0, R2, UR10, RZ ;  /* 0x0000000a02087c10 */ /* 0x000fe2000ff1e0ff */
[----:B------:R-:W-:Y:S01]  /*cdf0*/  IMAD R26, R26, UR6, RZ ;  /* 0x000000061a1a7c24 */ /* 0x000fe2000f8e02ff */
[----:B---3--:R-:W-:Y:S02]  /*ce00*/  ISETP.GE.AND P2, PT, R31, R11, PT ;  /* 0x0000000b1f00720c */ /* 0x008fe40003f46270 */
[----:B------:R-:W-:Y:S01]  /*ce10*/  IADD3.X R6, R3, UR11, R9, P0, !PT ;  /* 0x0000000b03067c10 */ /* 0x000fe200087fe409 */
[----:B------:R-:W-:Y:S01]  /*ce20*/  IMAD.WIDE.U32 R2, R7, UR4, RZ ;  /* 0x0000000407027c25 */ /* 0x000fe2000f8e00ff */
[----:B------:R-:W-:-:S03]  /*ce30*/  UMOV UR4, 0xffffffff ;  /* 0xffffffff00047882 */ /* 0x000fc60000000000 */
[----:B------:R-:W-:Y:S02]  /*ce40*/  IMAD.IADD R3, R3, 0x1, R10 ;  /* 0x0000000103037824 */ /* 0x000fe400078e020a */
[C---:B------:R-:W-:Y:S02]  /*ce50*/  IMAD R7, R5.reuse, UR7, R26 ;  /* 0x0000000705077c24 */ /* 0x040fe4000f8e021a */
[----:B------:R-:W-:-:S04]  /*ce60*/  IMAD.WIDE.U32 R2, R5, UR6, R2 ;  /* 0x0000000605027c25 */ /* 0x000fc8000f8e0002 */
[----:B------:R-:W-:Y:S02]  /*ce70*/  IMAD.IADD R3, R3, 0x1, R7 ;  /* 0x0000000103037824 */ /* 0x000fe400078e0207 */
[----:B------:R-:W-:-:S03]  /*ce80*/  IMAD.WIDE.U32 R2, R18, UR8, R2 ;  /* 0x0000000812027c25 */ /* 0x000fc6000f8e0002 */
[----:B------:R-:W-:-:S04]  /*ce90*/  IADD3 R7, P0, R2, UR10, RZ ;  /* 0x0000000a02077c10 */ /* 0x000fc8000ff1e0ff */
[----:B------:R-:W-:Y:S01]  /*cea0*/  IADD3.X R5, R9, UR11, R3, P0, !PT ;  /* 0x0000000b09057c10 */ /* 0x000fe200087fe403 */
[----:B------:R-:W-:Y:S08]  /*ceb0*/  BRA.DIV UR4, `(.L_x_315) ;  /* 0x0000004e04a47947 */ /* 0x000ff0000b800000 */
[----:B------:R-:W3:Y:S01]  /*cec0*/  SHFL.IDX PT, R14, R8, RZ, 0x181f ;  /* 0x00181fff080e7589 */ /* 0x000ee200000e0000 */
[C---:B------:R-:W-:Y:S02]  /*ced0*/  LOP3.LUT P6, RZ, R30.reuse, 0x80, RZ, 0xc0, !PT ;  /* 0x000000801eff7812 */ /* 0x040fe400078cc0ff */
[----:B------:R-:W-:Y:S01]  /*cee0*/  P2R R9, PR, RZ, 0x2 ;  /* 0x00000002ff097803 */ /* 0x000fe20000000000 */
[----:B------:R-:W4:Y:S01]  /*cef0*/  SHFL.IDX PT, R2, R6, RZ, 0x181f ;  /* 0x00181fff06027589 */ /* 0x000f2200000e0000 */
[----:B------:R-:W-:-:S09]  /*cf00*/  LOP3.LUT P1, RZ, R30, 0x10, RZ, 0xc0, !PT ;  /* 0x000000101eff7812 */ /* 0x000fd2000782c0ff */
[----:B---3--:R-:W-:Y:S02]  /*cf10*/  @P6 IADD3 R10, P0, R31, R14, RZ ;  /* 0x0000000e1f0a6210 */ /* 0x008fe40007f1e0ff */
[----:B------:R-:W3:Y:S03]  /*cf20*/  SHFL.IDX PT, R14, R8, 0x1, 0x181f ;  /* 0x00381f00080e7f89 */ /* 0x000ee600000e0000 */
[----:B----4-:R-:W-:Y:S02]  /*cf30*/  @P6 IMAD.X R3, RZ, RZ, R2, P0 ;  /* 0x000000ffff036224 */ /* 0x010fe400000e0602 */
[----:B------:R-:W-:-:S05]  /*cf40*/  @P6 IMAD.MOV.U32 R2, RZ, RZ, R10 ;  /* 0x000000ffff026224 */ /* 0x000fca00078e000a */
[----:B------:R4:W-:Y:S01]  /*cf50*/  @P6 LDGSTS.E.BYPASS.LTC128B.128 [R4+0x18400], desc[UR52][R2.64], !P2 ;  /* 0x1840000002046fae */ /* 0x0009e2000d101d74 */
[----:B------:R-:W-:-:S03]  /*cf60*/  LOP3.LUT P6, RZ, R30, 0x100, RZ, 0xc0, !PT ;  /* 0x000001001eff7812 */ /* 0x000fc600078cc0ff */
[----:B----4-:R-:W4:Y:S01]  /*cf70*/  SHFL.IDX PT, R2, R6, 0x1, 0x181f ;  /* 0x00381f0006027f89 */ /* 0x010f2200000e0000 */
[----:B---3--:R-:W-:-:S03]  /*cf80*/  @P1 IADD3 R10, P0, R31, R14, RZ ;  /* 0x0000000e1f0a1210 */ /* 0x008fc60007f1e0ff */
[----:B------:R-:W3:Y:S02]  /*cf90*/  SHFL.IDX PT, R14, R8, 0x2, 0x181f ;  /* 0x00581f00080e7f89 */ /* 0x000ee400000e0000 */
[----:B----4-:R-:W-:Y:S02]  /*cfa0*/  @P1 IMAD.X R3, RZ, RZ, R2, P0 ;  /* 0x000000ffff031224 */ /* 0x010fe400000e0602 */
[----:B------:R-:W-:Y:S01]  /*cfb0*/  @P1 IMAD.MOV.U32 R2, RZ, RZ, R10 ;  /* 0x000000ffff021224 */ /* 0x000fe200078e000a */
[----:B---3--:R-:W-:-:S04]  /*cfc0*/  @P5 IADD3 R14, P0, R31, R14, RZ ;  /* 0x0000000e1f0e5210 */ /* 0x008fc80007f1e0ff */
[----:B------:R3:W-:Y:S01]  /*cfd0*/  @P1 LDGSTS.E.BYPASS.LTC128B.128 [R4+0x18c00], desc[UR52][R2.64], !P2 ;  /* 0x18c0000002041fae */ /* 0x0007e2000d101d74 */
[----:B------:R-:W-:-:S03]  /*cfe0*/  ISETP.NE.AND P1, PT, R9, RZ, PT ;  /* 0x000000ff0900720c */ /* 0x000fc60003f25270 */
[----:B---3--:R-:W3:Y:S02]  /*cff0*/  SHFL.IDX PT, R2, R6, 0x2, 0x181f ;  /* 0x00581f0006027f89 */ /* 0x008ee400000e0000 */
[----:B---3--:R-:W-:Y:S02]  /*d000*/  @P5 IMAD.X R9, RZ, RZ, R2, P0 ;  /* 0x000000ffff095224 */ /* 0x008fe400000e0602 */
[----:B------:R-:W-:Y:S02]  /*d010*/  @P5 IMAD.MOV.U32 R2, RZ, RZ, R14 ;  /* 0x000000ffff025224 */ /* 0x000fe400078e000e */
[----:B------:R-:W-:Y:S01]  /*d020*/  @P5 IMAD.MOV.U32 R3, RZ, RZ, R9 ;  /* 0x000000ffff035224 */ /* 0x000fe200078e0009 */
[----:B------:R-:W3:Y:S04]  /*d030*/  SHFL.IDX PT, R14, R8, 0x3, 0x181f ;  /* 0x00781f00080e7f89 */ /* 0x000ee800000e0000 */
[----:B------:R4:W-:Y:S01]  /*d040*/  @P5 LDGSTS.E.BYPASS.LTC128B.128 [R4+0x19400], desc[UR52][R2.64], !P2 ;  /* 0x1940000002045fae */ /* 0x0009e2000d101d74 */
[----:B------:R-:W-:-:S03]  /*d050*/  LOP3.LUT P5, RZ, R30, 0x40, RZ, 0xc0, !PT ;  /* 0x000000401eff7812 */ /* 0x000fc600078ac0ff */
[----:B----4-:R-:W4:Y:S01]  /*d060*/  SHFL.IDX PT, R2, R6, 0x3, 0x181f ;  /* 0x00781f0006027f89 */ /* 0x010f2200000e0000 */
[----:B---3--:R-:W-:-:S05]  /*d070*/  @P4 IADD3 R14, P0, R31, R14, RZ ;  /* 0x0000000e1f0e4210 */ /* 0x008fca0007f1e0ff */
[----:B----4-:R-:W-:Y:S02]  /*d080*/  @P4 IMAD.X R9, RZ, RZ, R2, P0 ;  /* 0x000000ffff094224 */ /* 0x010fe400000e0602 */
[----:B------:R-:W-:Y:S02]  /*d090*/  @P4 IMAD.MOV.U32 R2, RZ, RZ, R14 ;  /* 0x000000ffff024224 */ /* 0x000fe400078e000e */
[----:B------:R-:W-:Y:S01]  /*d0a0*/  @P4 IMAD.MOV.U32 R3, RZ, RZ, R9 ;  /* 0x000000ffff034224 */ /* 0x000fe200078e0009 */
[----:B------:R-:W3:Y:S04]  /*d0b0*/  SHFL.IDX PT, R14, R8, 0x4, 0x181f ;  /* 0x00981f00080e7f89 */ /* 0x000ee800000e0000 */
[----:B------:R4:W-:Y:S01]  /*d0c0*/  @P4 LDGSTS.E.BYPASS.LTC128B.128 [R4+0x19c00], desc[UR52][R2.64], !P2 ;  /* 0x19c0000002044fae */ /* 0x0009e2000d101d74 */
[----:B------:R-:W-:-:S03]  /*d0d0*/  LOP3.LUT P4, RZ, R30, 0x20, RZ, 0xc0, !PT ;  /* 0x000000201eff7812 */ /* 0x000fc6000788c0ff */
[----:B----4-:R-:W4:Y:S10]  /*d0e0*/  SHFL.IDX PT, R2, R6, 0x4, 0x181f ;  /* 0x00981f0006027f89 */ /* 0x010f3400000e0000 */
[----:B---3--:R-:W-:-:S05]  /*d0f0*/  @P4 IADD3 R14, P0, R31, R14, RZ ;  /* 0x0000000e1f0e4210 */ /* 0x008fca0007f1e0ff */
[----:B----4-:R-:W-:Y:S02]  /*d100*/  @P4 IMAD.X R9, RZ, RZ, R2, P0 ;  /* 0x000000ffff094224 */ /* 0x010fe400000e0602 */
[----:B------:R-:W-:Y:S02]  /*d110*/  @P4 IMAD.MOV.U32 R2, RZ, RZ, R14 ;  /* 0x000000ffff024224 */ /* 0x000fe400078e000e */
[----:B------:R-:W-:Y:S01]  /*d120*/  @P4 IMAD.MOV.U32 R3, RZ, RZ, R9 ;  /* 0x000000ffff034224 */ /* 0x000fe200078e0009 */
[----:B------:R-:W3:Y:S04]  /*d130*/  SHFL.IDX PT, R14, R8, 0x5, 0x181f ;  /* 0x00b81f00080e7f89 */ /* 0x000ee800000e0000 */
[----:B------:R4:W-:Y:S04]  /*d140*/  @P4 LDGSTS.E.BYPASS.LTC128B.128 [R4+0x1a400], desc[UR52][R2.64], !P2 ;  /* 0x1a40000002044fae */ /* 0x0009e8000d101d74 */
[----:B----4-:R-:W4:Y:S01]  /*d150*/  SHFL.IDX PT, R2, R6, 0x5, 0x181f ;  /* 0x00b81f0006027f89 */ /* 0x010f2200000e0000 */
[----:B---3--:R-:W-:-:S05]  /*d160*/  @P5 IADD3 R14, P0, R31, R14, RZ ;  /* 0x0000000e1f0e5210 */ /* 0x008fca0007f1e0ff */
[----:B----4-:R-:W-:Y:S02]  /*d170*/  @P5 IMAD.X R9, RZ, RZ, R2, P0 ;  /* 0x000000ffff095224 */ /* 0x010fe400000e0602 */
[----:B------:R-:W-:Y:S02]  /*d180*/  @P5 IMAD.MOV.U32 R2, RZ, RZ, R14 ;  /* 0x000000ffff025224 */ /* 0x000fe400078e000e */
[----:B------:R-:W3:Y:S01]  /*d190*/  SHFL.IDX PT, R14, R8, 0x6, 0x181f ;  /* 0x00d81f00080e7f89 */ /* 0x000ee200000e0000 */
[----:B------:R-:W-:-:S05]  /*d1a0*/  @P5 MOV R3, R9 ;  /* 0x0000000900035202 */ /* 0x000fca0000000f00 */
[----:B------:R4:W-:Y:S04]  /*d1b0*/  @P5 LDGSTS.E.BYPASS.LTC128B.128 [R4+0x1ac00], desc[UR52][R2.64], !P2 ;  /* 0x1ac0000002045fae */ /* 0x0009e8000d101d74 */
[----:B----4-:R-:W4:Y:S04]  /*d1c0*/  SHFL.IDX PT, R2, R6, 0x6, 0x181f ;  /* 0x00d81f0006027f89 */ /* 0x010f2800000e0000 */
[----:B------:R-:W-:Y:S01]  /*d1d0*/  SHFL.IDX PT, R6, R6, 0x7, 0x181f ;  /* 0x00f81f0006067f89 */ /* 0x000fe200000e0000 */
[----:B---3--:R-:W-:-:S05]  /*d1e0*/  @P6 IADD3 R14, P0, R31, R14, RZ ;  /* 0x0000000e1f0e6210 */ /* 0x008fca0007f1e0ff */
[----:B----4-:R-:W-:Y:S02]  /*d1f0*/  @P6 IMAD.X R9, RZ, RZ, R2, P0 ;  /* 0x000000ffff096224 */ /* 0x010fe400000e0602 */
[----:B------:R-:W-:Y:S02]  /*d200*/  @P6 IMAD.MOV.U32 R2, RZ, RZ, R14 ;  /* 0x000000ffff026224 */ /* 0x000fe400078e000e */
[----:B------:R-:W3:Y:S01]  /*d210*/  SHFL.IDX PT, R14, R8, 0x7, 0x181f ;  /* 0x00f81f00080e7f89 */ /* 0x000ee200000e0000 */
[----:B------:R-:W-:-:S05]  /*d220*/  @P6 IMAD.MOV.U32 R3, RZ, RZ, R9 ;  /* 0x000000ffff036224 */ /* 0x000fca00078e0009 */
[----:B------:R4:W-:Y:S01]  /*d230*/  @P6 LDGSTS.E.BYPASS.LTC128B.128 [R4+0x1b400], desc[UR52][R2.64], !P2 ;  /* 0x1b40000002046fae */ /* 0x0009e2000d101d74 */
[----:B---3--:R-:W-:-:S05]  /*d240*/  @P3 IADD3 R14, P0, R31, R14, RZ ;  /* 0x0000000e1f0e3210 */ /* 0x008fca0007f1e0ff */
[----:B------:R-:W-:Y:S02]  /*d250*/  @P3 IMAD.X R9, RZ, RZ, R6, P0 ;  /* 0x000000ffff093224 */ /* 0x000fe400000e0606 */
[----:B----4-:R-:W-:Y:S01]  /*d260*/  @P3 IMAD.MOV.U32 R2, RZ, RZ, R14 ;  /* 0x000000ffff023224 */ /* 0x010fe200078e000e */
[----:B------:R-:W-:Y:S01]  /*d270*/  SHFL.IDX PT, R6, R5, 0x1, 0x181f ;  /* 0x00381f0005067f89 */ /* 0x000fe200000e0000 */
[----:B------:R-:W-:-:S03]  /*d280*/  @P3 IMAD.MOV.U32 R3, RZ, RZ, R9 ;  /* 0x000000ffff033224 */ /* 0x000fc600078e0009 */
[----:B------:R-:W3:Y:S04]  /*d290*/  SHFL.IDX PT, R14, R7, RZ, 0x181f ;  /* 0x00181fff070e7589 */ /* 0x000ee800000e0000 */
[----:B------:R4:W-:Y:S04]  /*d2a0*/  @P3 LDGSTS.E.BYPASS.LTC128B.128 [R4+0x1bc00], desc[UR52][R2.64], !P2 ;  /* 0x1bc0000002043fae */ /* 0x0009e8000d101d74 */
[----:B----4-:R-:W4:Y:S01]  /*d2b0*/  SHFL.IDX PT, R2, R5, RZ, 0x181f ;  /* 0x00181fff05027589 */ /* 0x010f2200000e0000 */
[----:B---3--:R-:W-:-:S05]  /*d2c0*/  @P1 IADD3 R14, P0, R31, R14, RZ ;  /* 0x0000000e1f0e1210 */ /* 0x008fca0007f1e0ff */
[----:B----4-:R-:W-:Y:S02]  /*d2d0*/  @P1 IMAD.X R9, RZ, RZ, R2, P0 ;  /* 0x000000ffff091224 */ /* 0x010fe400000e0602 */
[----:B------:R-:W-:Y:S02]  /*d2e0*/  @P1 IMAD.MOV.U32 R2, RZ, RZ, R14 ;  /* 0x000000ffff021224 */ /* 0x000fe400078e000e */
[----:B------:R-:W-:Y:S01]  /*d2f0*/  @P1 IMAD.MOV.U32 R3, RZ, RZ, R9 ;  /* 0x000000ffff031224 */ /* 0x000fe200078e0009 */
[----:B------:R3:W4:Y:S04]  /*d300*/  SHFL.IDX PT, R14, R7, 0x1, 0x181f ;  /* 0x00381f00070e7f89 */ /* 0x00072800000e0000 */
[----:B------:R3:W-:Y:S02]  /*d310*/  @P1 LDGSTS.E.BYPASS.LTC128B.128 [R4+0x1c400], desc[UR52][R2.64], !P2 ;  /* 0x1c40000002041fae */ /* 0x0007e4000d101d74 */
.L_x_429:
[----:B------:R-:W-:-:S13]  /*d320*/  LOP3.LUT P1, RZ, R30, 0x200, RZ, 0xc0, !PT ;  /* 0x000002001eff7812 */ /* 0x000fda000782c0ff */
[----:B---34-:R-:W-:-:S05]  /*d330*/  @P1 IADD3 R2, P0, R31, R14, RZ ;  /* 0x0000000e1f021210 */ /* 0x018fca0007f1e0ff */
[----:B------:R-:W-:Y:S01]  /*d340*/  @P1 IMAD.X R3, RZ, RZ, R6, P0 ;  /* 0x000000ffff031224 */ /* 0x000fe200000e0606 */
[----:B------:R-:W-:-:S04]  /*d350*/  PLOP3.LUT P0, PT, PT, PT, PT, 0x80, 0x0 ;  /* 0x000000000000781c */ /* 0x000fc80003f0f070 */
[----:B------:R-:W-:Y:S01]  /*d360*/  @!PT LDS RZ, [RZ] ;  /* 0x00000000fffff984 */ /* 0x000fe20000000800 */
[----:B------:R-:W-:Y:S01]  /*d370*/  @!PT LDS RZ, [RZ] ;  /* 0x00000000fffff984 */ /* 0x000fe20000000800 */
[----:B------:R-:W-:Y:S01]  /*d380*/  @!PT LDS RZ, [RZ] ;  /* 0x00000000fffff984 */ /* 0x000fe20000000800 */
[----:B------:R3:W-:Y:S01]  /*d390*/  @P1 LDGSTS.E.BYPASS.LTC128B.128 [R4+0x1cc00], desc[UR52][R2.64], !P2 ;  /* 0x1cc0000002041fae */ /* 0x0007e2000d101d74 */
[----:B------:R-:W-:-:S08]  /*d3a0*/  NOP ;  /* 0x0000000000007918 */ /* 0x000fd00000000000 */
.L_x_316:
[----:B------:R-:W-:Y:S02]  /*d3b0*/  PLOP3.LUT P1, PT, P1, P0, PT, 0xa2, 0x0 ;  /* 0x000000000000781c */ /* 0x000fe40000f21472 */
[----:B------:R-:W-:-:S08]  /*d3c0*/  @P0 R2UR P1, UR4, R0 ;  /* 0x00000000000402ca */ /* 0x000fd00000020000 */
[----:B------:R-:W-:-:S05]  /*d3d0*/  @P0 PLOP3.LUT P0, PT, P1, PT, PT, 0x80, 0x0 ;  /* 0x000000000000081c */ /* 0x000fca0000f0f070 */
[----:B------:R-:W-:Y:S01]  /*d3e0*/  @!P1 SYNCS.ARRIVE.TRANS64.RED.A0T1 RZ, [UR4+0x22830], RZ ;  /* 0x022830ffffff99a7 */ /* 0x000fe20008200404 */
[----:B------:R-:W-:Y:S07]  /*d3f0*/  @!P1 ARRIVES.LDGSTSBAR.64.TRANSCNT [UR4+0x22830] ;  /* 0x02283000ff0099b0 */ /* 0x000fee0008000a84 */
[----:B------:R-:W-:Y:S05]  /*d400*/  @P0 BRA.U.ANY `(.L_x_316) ;  /* 0xfffffffd00e80947 */ /* 0x000fea000393ffff */
[----:B------:R-:W-:Y:S01]  /*d410*/  NOP ;  /* 0x0000000000007918 */ /* 0x000fe20000000000 */
[----:B---3--:R-:W-:-:S05]  /*d420*/  IMAD.U32 R2, RZ, RZ, UR46 ;  /* 0x0000002eff027e24 */ /* 0x008fca000f8e00ff */
[----:B------:R-:W-:-:S13]  /*d430*/  ISETP.NE.AND P2, PT, R2, 0x3, PT ;  /* 0x000000030200780c */ /* 0x000fda0003f45270 */
[----:B------:R-:W-:Y:S05]  /*d440*/  @!P2 BRA `(.L_x_317) ;  /* 0x000000000004a947 */ /* 0x000fea0003800000 */
[----:B------:R-:W-:Y:S01]  /*d450*/  BPT.TRAP 0x1 ;  /* 0x000000040000795c */ /* 0x000fe20000300000 */
.L_x_317:
[----:B------:R3:W-:Y:S02]  /*d460*/  SYNCS.ARRIVE.TRANS64.A1T0 RZ, [R0+URZ+0x22830], RZ ;  /* 0x022830ff00ff79a7 */ /* 0x0007e4000810003f */
[----:B------:R-:W-:Y:S05]  /*d470*/  WARPSYNC.ALL ;  /* 0x0000000000007948 */ /* 0x000fea0003800000 */
[----:B------:R-:W-:Y:S01]  /*d480*/  R2UR UR5, R24 ;  /* 0x00000000180572ca */ /* 0x000fe200000e0000 */
[----:B0123--:R-:W-:Y:S01]  /*d490*/  VIADD R0, R22, 0x14400 ;  /* 0x0001440016007836 */ /* 0x00ffe20000000000 */
[----:B------:R-:W-:Y:S01]  /*d4a0*/  R2UR UR38, R24 ;  /* 0x00000000182672ca */ /* 0x000fe200000e0000 */
[----:B------:R-:W-:Y:S01]  /*d4b0*/  ULDC.64 UR6, c[0x0][0x298] ;  /* 0x0000a60000067ab9 */ /* 0x000fe20000000a00 */
[----:B------:R-:W-:Y:S01]  /*d4c0*/  UISETP.NE.AND UP0, UPT, UR47, URZ, UPT ;  /* 0x0000003f2f00728c */ /* 0x000fe2000bf05270 */
[----:B------:R-:W-:Y:S01]  /*d4d0*/  BSSY B6, `(.L_x_318) ;  /* 0x000001b000067945 */ /* 0x000fe20003800000 */
[----:B------:R-:W-:Y:S01]  /*d4e0*/  BAR.SYNC.DEFER_BLOCKING 0x8, 0x180 ;  /* 0x0206000000007b1d */ /* 0x000fe20000010000 */
[----:B------:R-:W-:Y:S01]  /*d4f0*/  LOP3.LUT P0, RZ, R0, 0x3ff, RZ, 0xc0, !PT ;  /* 0x000003ff00ff7812 */ /* 0x000fe2000780c0ff */
[----:B------:R-:W-:-:S02]  /*d500*/  USEL UR44, UR44, URZ, !UP0 ;  /* 0x0000003f2c2c7287 */ /* 0x000fc4000c000000 */
[----:B------:R-:W-:-:S03]  /*d510*/  USEL UR45, UR45, URZ, !UP0 ;  /* 0x0000003f2d2d7287 */ /* 0x000fc6000c000000 */
[----:B------:R-:W-:Y:S02]  /*d520*/  USHF.R.S32.HI UR4, URZ, 0x1f, UR5 ;  /* 0x0000001f3f047899 */ /* 0x000fe40008011405 */
[----:B------:R-:W-:Y:S02]  /*d530*/  UIMAD.WIDE.U32 UR38, UR38, UR6, URZ ;  /* 0x00000006262672a5 */ /* 0x000fe4000f8e003f */
[----:B------:R-:W-:-:S04]  /*d540*/  UIMAD UR4, UR4, UR6, URZ ;  /* 0x00000006040472a4 */ /* 0x000fc8000f8e023f */
[----:B------:R-:W-:-:S04]  /*d550*/  UIMAD UR4, UR5, UR7, UR4 ;  /* 0x00000007050472a4 */ /* 0x000fc8000f8e0204 */
[----:B------:R-:W-:Y:S01]  /*d560*/  UIADD3 UR47, UR39, UR4, URZ ;  /* 0x00000004272f7290 */ /* 0x000fe2000fffe03f */
[----:B------:R-:W-:Y:S11]  /*d570*/  @!P0 BRA `(.L_x_319) ;  /* 0x0000000000408947 */ /* 0x000ff60003800000 */
        /* <DEDUP_REMOVED lines=16> */
.L_x_319:
[----:B------:R-:W-:Y:S05]  /*d680*/  BSYNC B6 ;  /* 0x0000000000067941 */ /* 0x000fea0003800000 */
.L_x_318:
[----:B------:R0:W5:Y:S01]  /*d690*/  LDL R10, [R1+0x14] ;  /* 0x00001400010a7983 */ /* 0x0001620000100800 */
[----:B------:R-:W1:Y:S01]  /*d6a0*/  LDC R5, c[0x0][0x448] ;  /* 0x00011200ff057b82 */ /* 0x000e620000000800 */
[----:B------:R-:W-:Y:S01]  /*d6b0*/  R2UR UR6, R36 ;  /* 0x00000000240672ca */ /* 0x000fe200000e0000 */
[----:B------:R-:W-:Y:S01]  /*d6c0*/  IMAD.SHL.U32 R4, R17, 0x80, RZ ;  /* 0x0000008011047824 */ /* 0x000fe200078e00ff */
[----:B------:R-:W2:Y:S01]  /*d6d0*/  S2R R2, SR_TID.X ;  /* 0x0000000000027919 */ /* 0x000ea20000002100 */
[C---:B------:R-:W-:Y:S01]  /*d6e0*/  R2UR UR7, R18.reuse ;  /* 0x00000000120772ca */ /* 0x040fe200000e0000 */
[----:B------:R-:W-:Y:S01]  /*d6f0*/  ULDC.64 UR8, c[0x0][0x2d8] ;  /* 0x0000b60000087ab9 */ /* 0x000fe20000000a00 */
[----:B-1----:R-:W-:Y:S02]  /*d700*/  ISETP.NE.AND P0, PT, R5, 0x1, PT ;  /* 0x000000010500780c */ /* 0x002fe40003f05270 */
[----:B------:R-:W-:Y:S02]  /*d710*/  R2UR UR10, R18 ;  /* 0x00000000120a72ca */ /* 0x000fe400000e0000 */
[C---:B--2---:R-:W-:Y:S01]  /*d720*/  LOP3.LUT R19, R2.reuse, 0x7f, RZ, 0xc0, !PT ;  /* 0x0000007f02137812 */ /* 0x044fe200078ec0ff */
[----:B------:R-:W-:-:S08]  /*d730*/  IMAD.SHL.U32 R2, R2, 0x10, RZ ;  /* 0x0000001002027824 */ /* 0x000fd000078e00ff */
[----:B------:R-:W1:Y:S01]  /*d740*/  @P0 LDC R3, c[0x0][0x44c] ;  /* 0x00011300ff030b82 */ /* 0x000e620000000800 */
[----:B------:R-:W-:-:S04]  /*d750*/  SHF.R.U32.HI R19, RZ, 0x3, R19 ;  /* 0x00000003ff137819 */ /* 0x000fc80000011613 */
[----:B------:R-:W-:-:S03]  /*d760*/  LOP3.LUT R2, R19, 0x70, R2, 0xf8, !PT ;  /* 0x0000007013027812 */ /* 0x000fc600078ef802 */
[----:B------:R-:W2:Y:S01]  /*d770*/  @P0 LDC R6, c[0x0][0x450] ;  /* 0x00011400ff060b82 */ /* 0x000ea20000000800 */
[----:B------:R-:W-:Y:S01]  /*d780*/  UIMAD UR6, UR6, UR8, URZ ;  /* 0x00000008060672a4 */ /* 0x000fe2000f8e023f */
[----:B------:R-:W-:Y:S01]  /*d790*/  LOP3.LUT R0, R2, R4, RZ, 0xfc, !PT ;  /* 0x0000000402007212 */ /* 0x000fe200078efcff */
[----:B------:R-:W-:Y:S01]  /*d7a0*/  UMOV UR4, UR38 ;  /* 0x0000002600047c82 */ /* 0x000fe20008000000 */
[----:B------:R-:W-:Y:S01]  /*d7b0*/  UMOV UR5, UR47 ;  /* 0x0000002f00057c82 */ /* 0x000fe20008000000 */
[----:B------:R-:W-:Y:S02]  /*d7c0*/  UIMAD UR6, UR10, UR9, UR6 ;  /* 0x000000090a0672a4 */ /* 0x000fe4000f8e0206 */
[----:B------:R-:W-:Y:S01]  /*d7d0*/  UIMAD.WIDE.U32 UR4, UR7, UR8, UR4 ;  /* 0x00000008070472a5 */ /* 0x000fe2000f8e0004 */
[----:B------:R-:W-:Y:S02]  /*d7e0*/  IMAD.MOV.U32 R2, RZ, RZ, R0 ;  /* 0x000000ffff027224 */ /* 0x000fe400078e0000 */
[----:B------:R-:W-:Y:S01]  /*d7f0*/  ULDC.64 UR8, c[0x0][0x2e0] ;  /* 0x0000b80000087ab9 */ /* 0x000fe20000000a00 */
[----:B------:R-:W-:Y:S01]  /*d800*/  UIADD3 UR5, UR5, UR6, URZ ;  /* 0x0000000605057290 */ /* 0x000fe2000fffe03f */
[----:B-1----:R-:W-:Y:S01]  /*d810*/  @P0 IMAD.HI.U32 R3, R0, R3, RZ ;  /* 0x0000000300030227 */ /* 0x002fe200078e00ff */
[----:B------:R-:W-:Y:S01]  /*d820*/  UIMAD UR6, UR45, UR8, URZ ;  /* 0x000000082d0672a4 */ /* 0x000fe2000f8e023f */
[----:B------:R-:W1:Y:S01]  /*d830*/  S2R R19, SR_TID.X ;  /* 0x0000000000137919 */ /* 0x000e620000002100 */
[----:B------:R-:W-:-:S02]  /*d840*/  UIMAD.WIDE.U32 UR4, UR44, UR8, UR4 ;  /* 0x000000082c0472a5 */ /* 0x000fc4000f8e0004 */
[----:B--2---:R-:W-:Y:S01]  /*d850*/  @P0 SHF.R.U32.HI R2, RZ, R6, R3 ;  /* 0x00000006ff020219 */ /* 0x004fe20000011603 */
[----:B------:R-:W-:-:S03]  /*d860*/  UIMAD UR6, UR44, UR9, UR6 ;  /* 0x000000092c0672a4 */ /* 0x000fc6000f8e0206 */
[--C-:B------:R-:W-:Y:S01]  /*d870*/  SHF.R.S32.HI R3, RZ, 0x1f, R2.reuse ;  /* 0x0000001fff037819 */ /* 0x100fe20000011402 */
[----:B------:R-:W-:Y:S01]  /*d880*/  IMAD.MOV R7, RZ, RZ, -R2 ;  /* 0x000000ffff077224 */ /* 0x000fe200078e0a02 */
[----:B------:R-:W-:Y:S01]  /*d890*/  ULDC.64 UR8, c[0x0][0x2d0] ;  /* 0x0000b40000087ab9 */ /* 0x000fe20000000a00 */
[----:B------:R-:W-:Y:S01]  /*d8a0*/  UIADD3 UR5, UR5, UR6, URZ ;  /* 0x0000000605057290 */ /* 0x000fe2000fffe03f */
[----:B------:R-:W-:Y:S02]  /*d8b0*/  IMAD.U32 R11, RZ, RZ, UR8 ;  /* 0x00000008ff0b7e24 */ /* 0x000fe4000f8e00ff */
[----:B------:R-:W-:Y:S02]  /*d8c0*/  IMAD R3, R3, UR8, RZ ;  /* 0x0000000803037c24 */ /* 0x000fe4000f8e02ff */
[----:B------:R-:W-:Y:S02]  /*d8d0*/  IMAD R7, R5, R7, R0 ;  /* 0x0000000705077224 */ /* 0x000fe400078e0200 */
[----:B------:R-:W-:-:S02]  /*d8e0*/  IMAD R9, R2, UR9, R3 ;  /* 0x0000000902097c24 */ /* 0x000fc4000f8e0203 */
[----:B------:R-:W-:Y:S01]  /*d8f0*/  IMAD.WIDE.U32 R2, R2, R11, UR4 ;  /* 0x0000000402027e25 */ /* 0x000fe2000f8e000b */
[----:B------:R-:W-:Y:S01]  /*d900*/  SHF.R.S32.HI R0, RZ, 0x1f, R7 ;  /* 0x0000001fff007819 */ /* 0x000fe20000011407 */
[----:B------:R-:W-:Y:S02]  /*d910*/  ULDC.64 UR4, c[0x0][0x2c8] ;  /* 0x0000b20000047ab9 */ /* 0x000fe40000000a00 */
[----:B------:R-:W-:Y:S02]  /*d920*/  IMAD.IADD R3, R3, 0x1, R9 ;  /* 0x0000000103037824 */ /* 0x000fe400078e0209 */
[----:B------:R-:W-:Y:S02]  /*d930*/  IMAD R0, R0, UR4, RZ ;  /* 0x0000000400007c24 */ /* 0x000fe4000f8e02ff */
[----:B------:R-:W-:-:S04]  /*d940*/  IMAD.WIDE.U32 R2, R7, UR4, R2 ;  /* 0x0000000407027c25 */ /* 0x000fc8000f8e0002 */
[----:B------:R-:W-:Y:S01]  /*d950*/  IMAD R7, R7, UR5, R0 ;  /* 0x0000000507077c24 */ /* 0x000fe2000f8e0200 */
[----:B------:R-:W-:Y:S02]  /*d960*/  ULDC.64 UR4, c[0x0][0x280] ;  /* 0x0000a00000047ab9 */ /* 0x000fe40000000a00 */
[----:B------:R-:W-:Y:S01]  /*d970*/  IADD3 R0, P0, R2, UR4, RZ ;  /* 0x0000000402007c10 */ /* 0x000fe2000ff1e0ff */
[----:B------:R-:W-:-:S03]  /*d980*/  ULDC UR4, c[0x0][0x2b8] ;  /* 0x0000ae0000047ab9 */ /* 0x000fc60000000800 */
[----:B------:R-:W-:Y:S02]  /*d990*/  IADD3.X R6, R3, UR5, R7, P0, !PT ;  /* 0x0000000503067c10 */ /* 0x000fe400087fe407 */
[----:B------:R-:W-:Y:S01]  /*d9a0*/  ISETP.GE.AND P0, PT, R31, UR4, PT ;  /* 0x000000041f007c0c */ /* 0x000fe2000bf06270 */
[----:B------:R-:W-:Y:S01]  /*d9b0*/  UMOV UR4, 0xffffffff ;  /* 0xffffffff00047882 */ /* 0x000fe20000000000 */
[----:B-1----:R-:W-:-:S04]  /*d9c0*/  LOP3.LUT R19, R19, 0x7f, RZ, 0xc0, !PT ;  /* 0x0000007f13137812 */ /* 0x002fc800078ec0ff */
[----:B------:R-:W-:Y:S01]  /*d9d0*/  SHF.R.U32.HI R17, RZ, 0x3, R19 ;  /* 0x00000003ff117819 */ /* 0x000fe20000011613 */
[----:B0-----:R-:W-:Y:S06]  /*d9e0*/  BRA.DIV UR4, `(.L_x_320) ;  /* 0x0000004e04b47947 */ /* 0x001fec000b800000 */
[----:B------:R-:W0:Y:S01]  /*d9f0*/  SHFL.IDX PT, R14, R0, RZ, 0x181f ;  /* 0x00181fff000e7589 */ /* 0x000e2200000e0000 */
[----:B------:R-:W-:Y:S02]  /*da00*/  IMAD R5, R5, UR41, RZ ;  /* 0x0000002905057c24 */ /* 0x000fe4000f8e02ff */
[----:B------:R-:W-:Y:S01]  /*da10*/  IMAD.IADD R4, R17, 0x1, R4 ;  /* 0x0000000111047824 */ /* 0x000fe200078e0204 */
[----:B------:R-:W1:Y:S03]  /*da20*/  SHFL.IDX PT, R2, R6, RZ, 0x181f ;  /* 0x00181fff06027589 */ /* 0x000e6600000e0000 */
[C---:B------:R-:W-:Y:S01]  /*da30*/  VIADD R8, R4.reuse, 0x10 ;  /* 0x0000001004087836 */ /* 0x040fe20000000000 */
[----:B------:R-:W-:Y:S01]  /*da40*/  ISETP.GE.AND P2, PT, R4, R5, PT ;  /* 0x000000050400720c */ /* 0x000fe20003f46270 */
[----:B------:R-:W-:-:S12]  /*da50*/  SHFL.IDX PT, R7, R6, 0x1, 0x181f ;  /* 0x00381f0006077f89 */ /* 0x000fd800000e0000 */
[----:B0-----:R-:W-:-:S05]  /*da60*/  @!P2 IADD3 R14, P1, R31, R14, RZ ;  /* 0x0000000e1f0ea210 */ /* 0x001fca0007f3e0ff */
[----:B-1----:R-:W-:Y:S02]  /*da70*/  @!P2 IMAD.X R3, RZ, RZ, R2, P1 ;  /* 0x000000ffff03a224 */ /* 0x002fe400008e0602 */
[----:B------:R-:W-:Y:S02]  /*da80*/  @!P2 IMAD.MOV.U32 R2, RZ, RZ, R14 ;  /* 0x000000ffff02a224 */ /* 0x000fe400078e000e */
[----:B------:R-:W0:Y:S04]  /*da90*/  SHFL.IDX PT, R14, R0, 0x1, 0x181f ;  /* 0x00381f00000e7f89 */ /* 0x000e2800000e0000 */
[----:B-----5:R0:W-:Y:S01]  /*daa0*/  @!P2 LDGSTS.E.BYPASS.LTC128B.128 [R10+0x14400], desc[UR52][R2.64], !P0 ;  /* 0x14400000020aafae */ /* 0x0201e2000c101d74 */
[----:B------:R-:W-:Y:S01]  /*dab0*/  ISETP.GE.AND P2, PT, R8, R5, PT ;  /* 0x000000050800720c */ /* 0x000fe20003f46270 */
[----:B------:R-:W-:-:S12]  /*dac0*/  VIADD R8, R4, 0x20 ;  /* 0x0000002004087836 */ /* 0x000fd80000000000 */
[----:B0-----:R-:W-:Y:S02]  /*dad0*/  @!P2 IADD3 R2, P1, R31, R14, RZ ;  /* 0x0000000e1f02a210 */ /* 0x001fe40007f3e0ff */
[----:B------:R-:W0:Y:S03]  /*dae0*/  SHFL.IDX PT, R14, R0, 0x2, 0x181f ;  /* 0x00581f00000e7f89 */ /* 0x000e2600000e0000 */
[----:B------:R-:W-:Y:S02]  /*daf0*/  @!P2 IMAD.X R3, RZ, RZ, R7, P1 ;  /* 0x000000ffff03a224 */ /* 0x000fe400008e0607 */
[----:B------:R-:W1:Y:S04]  /*db00*/  SHFL.IDX PT, R7, R6, 0x2, 0x181f ;  /* 0x00581f0006077f89 */ /* 0x000e6800000e0000 */
[----:B------:R0:W-:Y:S01]  /*db10*/  @!P2 LDGSTS.E.BYPASS.LTC128B.128 [R10+0x14c00], desc[UR52][R2.64], !P0 ;  /* 0x14c00000020aafae */ /* 0x0001e2000c101d74 */
[----:B------:R-:W-:Y:S01]  /*db20*/  ISETP.GE.AND P2, PT, R8, R5, PT ;  /* 0x000000050800720c */ /* 0x000fe20003f46270 */
[----:B------:R-:W-:-:S12]  /*db30*/  VIADD R8, R4, 0x30 ;  /* 0x0000003004087836 */ /* 0x000fd80000000000 */
[----:B0-----:R-:W-:Y:S02]  /*db40*/  @!P2 IADD3 R2, P1, R31, R14, RZ ;  /* 0x0000000e1f02a210 */ /* 0x001fe40007f3e0ff */
[----:B------:R-:W0:Y:S03]  /*db50*/  SHFL.IDX PT, R14, R0, 0x3, 0x181f ;  /* 0x00781f00000e7f89 */ /* 0x000e2600000e0000 */
[----:B-1----:R-:W-:Y:S02]  /*db60*/  @!P2 IMAD.X R3, RZ, RZ, R7, P1 ;  /* 0x000000ffff03a224 */ /* 0x002fe400008e0607 */
[----:B------:R-:W1:Y:S04]  /*db70*/  SHFL.IDX PT, R7, R6, 0x3, 0x181f ;  /* 0x00781f0006077f89 */ /* 0x000e6800000e0000 */
[----:B------:R0:W-:Y:S01]  /*db80*/  @!P2 LDGSTS.E.BYPASS.LTC128B.128 [R10+0x15400], desc[UR52][R2.64], !P0 ;  /* 0x15400000020aafae */ /* 0x0001e2000c101d74 */
[----:B------:R-:W-:Y:S01]  /*db90*/  ISETP.GE.AND P2, PT, R8, R5, PT ;  /* 0x000000050800720c */ /* 0x000fe20003f46270 */
[----:B------:R-:W-:-:S12]  /*dba0*/  VIADD R8, R4, 0x40 ;  /* 0x0000004004087836 */ /* 0x000fd80000000000 */
[----:B0-----:R-:W-:Y:S02]  /*dbb0*/  @!P2 IADD3 R2, P1, R31, R14, RZ ;  /* 0x0000000e1f02a210 */ /* 0x001fe40007f3e0ff */
[----:B------:R-:W0:Y:S02]  /*dbc0*/  SHFL.IDX PT, R14, R0, 0x4, 0x181f ;  /* 0x00981f00000e7f89 */ /* 0x000e2400000e0000 */
[----:B-1----:R-:W-:Y:S02]  /*dbd0*/  @!P2 IADD3.X R3, RZ, R7, RZ, P1, !PT ;  /* 0x00000007ff03a210 */ /* 0x002fe40000ffe4ff */
        /* <DEDUP_REMOVED lines=16> */
[----:B------:R-:W-:-:S13]  /*dce0*/  ISETP.GE.AND P2, PT, R8, R5, PT ;  /* 0x000000050800720c */ /* 0x000fda0003f46270 */
[----:B0-----:R-:W-:Y:S02]  /*dcf0*/  @!P2 IADD3 R2, P1, R31, R14, RZ ;  /* 0x0000000e1f02a210 */ /* 0x001fe40007f3e0ff */
[----:B------:R0:W2:Y:S03]  /*dd00*/  SHFL.IDX PT, R14, R0, 0x7, 0x181f ;  /* 0x00f81f00000e7f89 */ /* 0x0000a600000e0000 */
[----:B-1----:R-:W-:Y:S02]  /*dd10*/  @!P2 IMAD.X R3, RZ, RZ, R7, P1 ;  /* 0x000000ffff03a224 */ /* 0x002fe400008e0607 */
[----:B------:R0:W1:Y:S04]  /*dd20*/  SHFL.IDX PT, R7, R6, 0x7, 0x181f ;  /* 0x00f81f0006077f89 */ /* 0x00006800000e0000 */
[----:B------:R0:W-:Y:S02]  /*dd30*/  @!P2 LDGSTS.E.BYPASS.LTC128B.128 [R10+0x17400], desc[UR52][R2.64], !P0 ;  /* 0x17400000020aafae */ /* 0x0001e4000c101d74 */
.L_x_446:
[----:B------:R-:W-:-:S05]  /*dd40*/  VIADD R4, R4, 0x70 ;  /* 0x0000007004047836 */ /* 0x000fca0000000000 */
[----:B------:R-:W-:-:S13]  /*dd50*/  ISETP.GE.AND P1, PT, R4, R5, PT ;  /* 0x000000050400720c */ /* 0x000fda0003f26270 */
[----:B0-2---:R-:W-:-:S05]  /*dd60*/  @!P1 IADD3 R2, P2, R31, R14, RZ ;  /* 0x0000000e1f029210 */ /* 0x005fca0007f5e0ff */
[----:B-1----:R-:W-:-:S05]  /*dd70*/  @!P1 IMAD.X R3, RZ, RZ, R7, P2 ;  /* 0x000000ffff039224 */ /* 0x002fca00010e0607 */
[----:B------:R-:W-:Y:S01]  /*dd80*/  @!PT LDS RZ, [RZ] ;  /* 0x00000000fffff984 */ /* 0x000fe20000000800 */
[----:B------:R-:W-:Y:S01]  /*dd90*/  @!PT LDS RZ, [RZ] ;  /* 0x00000000fffff984 */ /* 0x000fe20000000800 */
[----:B------:R-:W-:Y:S01]  /*dda0*/  @!PT LDS RZ, [RZ] ;  /* 0x00000000fffff984 */ /* 0x000fe20000000800 */
[----:B------:R0:W-:Y:S01]  /*ddb0*/  @!P1 LDGSTS.E.BYPASS.LTC128B.128 [R10+0x17c00], desc[UR52][R2.64], !P0 ;  /* 0x17c00000020a9fae */ /* 0x0001e2000c101d74 */
[----:B------:R-:W-:Y:S01]  /*ddc0*/  PLOP3.LUT P0, PT, PT, PT, PT, 0x80, 0x0 ;  /* 0x000000000000781c */ /* 0x000fe20003f0f070 */
[----:B------:R-:W-:-:S12]  /*ddd0*/  NOP ;  /* 0x0000000000007918 */ /* 0x000fd80000000000 */
.L_x_321:
[----:B------:R-:W-:Y:S02]  /*dde0*/  PLOP3.LUT P1, PT, P1, P0, PT, 0xa2, 0x0 ;  /* 0x000000000000781c */ /* 0x000fe40000f21472 */
[----:B------:R-:W-:-:S08]  /*ddf0*/  @P0 R2UR P1, UR4, R22 ;  /* 0x00000000160402ca */ /* 0x000fd00000020000 */
[----:B------:R-:W-:-:S05]  /*de00*/  @P0 PLOP3.LUT P0, PT, P1, PT, PT, 0x80, 0x0 ;  /* 0x000000000000081c */ /* 0x000fca0000f0f070 */
[----:B------:R-:W-:Y:S01]  /*de10*/  @!P1 SYNCS.ARRIVE.TRANS64.RED.A0T1 RZ, [UR4+0x22800], RZ ;  /* 0x022800ffffff99a7 */ /* 0x000fe20008200404 */
[----:B------:R-:W-:Y:S07]  /*de20*/  @!P1 ARRIVES.LDGSTSBAR.64.TRANSCNT [UR4+0x22800] ;  /* 0x02280000ff0099b0 */ /* 0x000fee0008000a84 */
[----:B------:R-:W-:Y:S05]  /*de30*/  @P0 BRA.U.ANY `(.L_x_321) ;  /* 0xfffffffd00e80947 */ /* 0x000fea000393ffff */
[----:B0-----:R-:W2:Y:S02]  /*de40*/  LDL.LU R2, [R1+0x18] ;  /* 0x0000180001027983 */ /* 0x001ea40000300800 */
[----:B--2---:R-:W-:-:S05]  /*de50*/  VIADD R2, R2, 0x1 ;  /* 0x0000000102027836 */ /* 0x004fca0000000000 */
[----:B------:R0:W-:Y:S01]  /*de60*/  STL [R1+0x18], R2 ;  /* 0x0000180201007387 */ /* 0x0001e20000100800 */
[----:B------:R-:W-:-:S04]  /*de70*/  LEA.HI R0, R2, R2, RZ, 0x1 ;  /* 0x0000000202007211 */ /* 0x000fc800078f08ff */
[----:B------:R-:W-:-:S05]  /*de80*/  LOP3.LUT R0, R0, 0xfffffffe, RZ, 0xc0, !PT ;  /* 0xfffffffe00007812 */ /* 0x000fca00078ec0ff */
[----:B------:R-:W-:-:S05]  /*de90*/  IMAD.IADD R0, R2, 0x1, -R0 ;  /* 0x0000000102007824 */ /* 0x000fca00078e0a00 */
[----:B------:R-:W-:Y:S01]  /*dea0*/  SHF.L.U32 R3, R0, 0x1f, RZ ;  /* 0x0000001f00037819 */ /* 0x000fe200000006ff */
[----:B------:R-:W-:Y:S01]  /*deb0*/  NOP ;  /* 0x0000000000007918 */ /* 0x000fe20000000000 */
[----:B------:R0:W-:Y:S01]  /*dec0*/  SYNCS.ARRIVE.TRANS64.A1T0 RZ, [R22+URZ+0x22800], RZ ;  /* 0x022800ff16ff79a7 */ /* 0x0001e2000810003f */
[----:B------:R-:W-:Y:S01]  /*ded0*/  BSSY B0, `(.L_x_322) ;  /* 0x0000003000007945 */ /* 0x000fe20003800000 */
[----:B------:R-:W1:Y:S03]  /*dee0*/  SYNCS.PHASECHK.TRANS64.TRYWAIT P0, [R22+URZ+0x22820], R3 ;  /* 0x02282003160075a7 */ /* 0x000e66000800017f */
[----:B01----:R-:W-:Y:S05]  /*def0*/  @!P0 BRA `(.L_x_323) ;  /* 0x0000005000a48947 */ /* 0x003fea0003800000 */
.L_x_447:
[----:B------:R-:W-:Y:S05]  /*df00*/  BSYNC B0 ;  /* 0x0000000000007941 */ /* 0x000fea0003800000 */
.L_x_322:
[----:B------:R-:W-:-:S06]  /*df10*/  UISETP.GE.AND UP0, UPT, UR42, 0xa1, UPT ;  /* 0x000000a12a00788c */ /* 0x000fcc000bf06270 */
[----:B------:R-:W-:-:S13]  /*df20*/  PLOP3.LUT P0, PT, PT, PT, UP0, 0x80, 0x0 ;  /* 0x000000000000781c */ /* 0x000fda0003f0f008 */
[----:B------:R-:W-:Y:S05]  /*df30*/  @!P0 BRA `(.L_x_324) ;  /* 0x00000018002c8947 */ /* 0x000fea0003800000 */
[----:B------:R-:W-:Y:S01]  /*df40*/  UIADD3 UR4, UR43, -0x2, URZ ;  /* 0xfffffffe2b047890 */ /* 0x000fe2000fffe03f */
[----:B------:R-:W-:Y:S02]  /*df50*/  IMAD.MOV.U32 R24, RZ, RZ, R35 ;  /* 0x000000ffff187224 */ /* 0x000fe400078e0023 */
[----:B------:R-:W-:-:S03]  /*df60*/  IMAD.MOV.U32 R23, RZ, RZ, R32 ;  /* 0x000000ffff177224 */ /* 0x000fc600078e0020 */
[----:B------:R-:W-:-:S07]  /*df70*/  IMAD.U32 R33, RZ, RZ, UR4 ;  /* 0x00000004ff217e24 */ /* 0x000fce000f8e00ff */
.L_x_344:
[----:B-1----:R-:W1:Y:S01]  /*df80*/  S2R R0, SR_TID.X ;  /* 0x0000000000007919 */ /* 0x002e620000002100 */
[----:B------:R-:W2:Y:S01]  /*df90*/  LDC R2, c[0x0][0x430] ;  /* 0x00010c00ff027b82 */ /* 0x000ea20000000800 */
[----:B------:R-:W-:Y:S05]  /*dfa0*/  YIELD ;  /* 0x0000000000007946 */ /* 0x000fea0003800000 */
[----:B------:R-:W3:Y:S01]  /*dfb0*/  S2R R7, SR_TID.X ;  /* 0x0000000000077919 */ /* 0x000ee20000002100 */
[----:B------:R-:W-:Y:S01]  /*dfc0*/  ULDC.64 UR4, c[0x0][0x428] ;  /* 0x00010a0000047ab9 */ /* 0x000fe20000000a00 */
[----:B--2---:R-:W-:Y:S02]  /*dfd0*/  ISETP.NE.AND P0, PT, R2, 0x1, PT ;  /* 0x000000010200780c */ /* 0x004fe40003f05270 */
[----:B-1----:R-:W-:Y:S01]  /*dfe0*/  LOP3.LUT R2, R0, 0x7f, RZ, 0xc0, !PT ;  /* 0x0000007f00027812 */ /* 0x002fe200078ec0ff */
[----:B------:R-:W-:-:S03]  /*dff0*/  IMAD.MOV.U32 R0, RZ, RZ, 0xa0 ;  /* 0x000000a0ff007424 */ /* 0x000fc600078e00ff */
[----:B------:R-:W-:Y:S01]  /*e000*/  SHF.R.U32.HI R5, RZ, 0x3, R2 ;  /* 0x00000003ff057819 */ /* 0x000fe20000011602 */
[----:B------:R-:W-:-:S06]  /*e010*/  IMAD R9, R33, R0, UR36 ;  /* 0x0000002421097e24 */ /* 0x000fcc000f8e0200 */
[----:B0-----:R-:W0:Y:S01]  /*e020*/  @P0 LDC R3, c[0x0][0x434] ;  /* 0x00010d00ff030b82 */ /* 0x001e220000000800 */
[C---:B---3--:R-:W-:Y:S01]  /*e030*/  IMAD.SHL.U32 R8, R7.reuse, 0x10, RZ ;  /* 0x0000001007087824 */ /* 0x048fe200078e00ff */
[----:B------:R-:W-:-:S04]  /*e040*/  LOP3.LUT R2, R7, 0x7f, RZ, 0xc0, !PT ;  /* 0x0000007f07027812 */ /* 0x000fc800078ec0ff */
[----:B------:R-:W-:Y:S02]  /*e050*/  LOP3.LUT R8, R5, 0x70, R8, 0xf8, !PT ;  /* 0x0000007005087812 */ /* 0x000fe400078ef808 */
[----:B------:R-:W1:Y:S01]  /*e060*/  S2R R5, SR_TID.X ;  /* 0x0000000000057919 */ /* 0x000e620000002100 */
[----:B------:R-:W2:Y:S01]  /*e070*/  @P0 LDC R4, c[0x0][0x438] ;  /* 0x00010e00ff040b82 */ /* 0x000ea20000000800 */
[----:B------:R-:W-:Y:S01]  /*e080*/  SHF.R.U32.HI R7, RZ, 0x3, R2 ;  /* 0x00000003ff077819 */ /* 0x000fe20000011602 */
[----:B------:R-:W-:-:S05]  /*e090*/  IMAD.IADD R0, R8, 0x1, R9 ;  /* 0x0000000108007824 */ /* 0x000fca00078e0209 */
[----:B------:R-:W-:Y:S01]  /*e0a0*/  MOV R10, R0 ;  /* 0x00000000000a7202 */ /* 0x000fe20000000f00 */
[----:B------:R-:W3:Y:S01]  /*e0b0*/  @P0 LDC R6, c[0x0][0x434] ;  /* 0x00010d00ff060b82 */ /* 0x000ee20000000800 */
[----:B0-----:R-:W-:-:S07]  /*e0c0*/  @P0 IMAD.HI.U32 R3, R0, R3, RZ ;  /* 0x0000000300030227 */ /* 0x001fce00078e00ff */
[----:B------:R-:W0:Y:S01]  /*e0d0*/  @P0 LDC R2, c[0x0][0x438] ;  /* 0x00010e00ff020b82 */ /* 0x000e220000000800 */
[----:B--2---:R-:W-:-:S05]  /*e0e0*/  @P0 SHF.R.U32.HI R10, RZ, R4, R3 ;  /* 0x00000004ff0a0219 */ /* 0x004fca0000011603 */
[----:B------:R-:W-:Y:S02]  /*e0f0*/  IMAD.MOV.U32 R4, RZ, RZ, R10 ;  /* 0x000000ffff047224 */ /* 0x000fe400078e000a */
[----:B-1----:R-:W-:-:S05]  /*e100*/  IMAD.SHL.U32 R5, R5, 0x10, RZ ;  /* 0x0000001005057824 */ /* 0x002fca00078e00ff */
[----:B------:R-:W-:-:S04]  /*e110*/  LOP3.LUT R5, R7, 0x70, R5, 0xf8, !PT ;  /* 0x0000007007057812 */ /* 0x000fc800078ef805 */
[----:B------:R-:W-:-:S04]  /*e120*/  LOP3.LUT R5, R5, 0x80, RZ, 0xfc, !PT ;  /* 0x0000008005057812 */ /* 0x000fc800078efcff */
[C---:B------:R-:W-:Y:S01]  /*e130*/  ISETP.GT.U32.AND P1, PT, R5.reuse, 0x9f, PT ;  /* 0x0000009f0500780c */ /* 0x040fe20003f24070 */
[----:B------:R-:W-:Y:S01]  /*e140*/  IMAD.IADD R9, R5, 0x1, R9 ;  /* 0x0000000105097824 */ /* 0x000fe200078e0209 */
[----:B------:R-:W-:-:S03]  /*e150*/  SHF.R.S32.HI R5, RZ, 0x1f, R10 ;  /* 0x0000001fff057819 */ /* 0x000fc6000001140a */
[----:B---3--:R-:W-:-:S04]  /*e160*/  @P0 IMAD.HI.U32 R3, R9, R6, RZ ;  /* 0x0000000609030227 */ /* 0x008fc800078e00ff */
[----:B------:R-:W-:Y:S01]  /*e170*/  IMAD.MOV.U32 R11, RZ, RZ, R9 ;  /* 0x000000ffff0b7224 */ /* 0x000fe200078e0009 */
[----:B0-----:R-:W-:Y:S01]  /*e180*/  @P0 SHF.R.U32.HI R11, RZ, R2, R3 ;  /* 0x00000002ff0b0219 */ /* 0x001fe20000011603 */
[----:B------:R-:W-:Y:S02]  /*e190*/  IMAD R3, R37, UR4, RZ ;  /* 0x0000000425037c24 */ /* 0x000fe4000f8e02ff */
[----:B------:R-:W-:-:S04]  /*e1a0*/  IMAD.WIDE.U32 R4, R34, UR4, R4 ;  /* 0x0000000422047c25 */ /* 0x000fc8000f8e0004 */
[----:B------:R-:W-:Y:S01]  /*e1b0*/  IMAD R8, R34, UR5, R3 ;  /* 0x0000000522087c24 */ /* 0x000fe2000f8e0203 */
[--C-:B------:R-:W-:Y:S01]  /*e1c0*/  @!P1 SHF.R.S32.HI R3, RZ, 0x1f, R11.reuse ;  /* 0x0000001fff039819 */ /* 0x100fe2000001140b */
[----:B------:R-:W-:Y:S02]  /*e1d0*/  @!P1 IMAD.MOV.U32 R2, RZ, RZ, R11 ;  /* 0x000000ffff029224 */ /* 0x000fe400078e000b */
[----:B------:R-:W-:Y:S02]  /*e1e0*/  IMAD.IADD R5, R8, 0x1, R5 ;  /* 0x0000000108057824 */ /* 0x000fe400078e0205 */
[----:B------:R-:W-:Y:S01]  /*e1f0*/  @!P1 IMAD.WIDE.U32 R2, R34, UR4, R2 ;  /* 0x0000000422029c25 */ /* 0x000fe2000f8e0002 */
[----:B------:R-:W-:Y:S02]  /*e200*/  ULDC.64 UR4, c[0x0][0x418] ;  /* 0x0001060000047ab9 */ /* 0x000fe40000000a00 */
[----:B------:R-:W-:Y:S01]  /*e210*/  LEA R6, P0, R4, UR4, 0x2 ;  /* 0x0000000404067c11 */ /* 0x000fe2000f8010ff */
[----:B------:R-:W-:-:S03]  /*e220*/  @!P1 IMAD.IADD R8, R8, 0x1, R3 ;  /* 0x0000000108089824 */ /* 0x000fc600078e0203 */
[----:B------:R-:W-:Y:S02]  /*e230*/  LEA.HI.X R7, R4, UR5, R5, 0x2, P0 ;  /* 0x0000000504077c11 */ /* 0x000fe400080f1405 */
[C---:B------:R-:W-:Y:S01]  /*e240*/  @!P1 LEA R4, P0, R2.reuse, UR4, 0x2 ;  /* 0x0000000402049c11 */ /* 0x040fe2000f8010ff */
[----:B------:R-:W-:Y:S01]  /*e250*/  IMAD.U32 R12, RZ, RZ, UR46 ;  /* 0x0000002eff0c7e24 */ /* 0x000fe2000f8e00ff */
[----:B------:R-:W-:Y:S02]  /*e260*/  ULDC UR4, c[0x0][0x430] ;  /* 0x00010c0000047ab9 */ /* 0x000fe40000000800 */
[----:B------:R-:W-:Y:S02]  /*e270*/  @!P1 LEA.HI.X R5, R2, UR5, R8, 0x2, P0 ;  /* 0x0000000502059c11 */ /* 0x000fe400080f1408 */
[----:B------:R0:W2:Y:S01]  /*e280*/  LDG.E R8, desc[UR52][R6.64] ;  /* 0x0000003406087981 */ /* 0x0000a2000c1e1900 */
[----:B------:R-:W-:Y:S01]  /*e290*/  ISETP.NE.AND P2, PT, R12, 0x3, PT ;  /* 0x000000030c00780c */ /* 0x000fe20003f45270 */
[----:B------:R-:W-:-:S02]  /*e2a0*/  VIADD R32, R23, 0x1 ;  /* 0x0000000117207836 */ /* 0x000fc40000000000 */
[----:B------:R-:W-:Y:S02]  /*e2b0*/  IMAD.MOV R3, RZ, RZ, -R10 ;  /* 0x000000ffff037224 */ /* 0x000fe400078e0a0a */
[----:B------:R-:W-:Y:S01]  /*e2c0*/  IMAD.MOV R2, RZ, RZ, -R11 ;  /* 0x000000ffff027224 */ /* 0x000fe200078e0a0b */
[----:B------:R-:W-:Y:S01]  /*e2d0*/  ISETP.NE.AND P0, PT, R32, 0x2, PT ;  /* 0x000000022000780c */ /* 0x000fe20003f05270 */
[----:B0-----:R-:W-:-:S03]  /*e2e0*/  IMAD.MOV.U32 R7, RZ, RZ, RZ ;  /* 0x000000ffff077224 */ /* 0x001fc600078e00ff */
[----:B------:R-:W-:Y:S01]  /*e2f0*/  SEL R35, RZ, 0x1, P0 ;  /* 0x00000001ff237807 */ /* 0x000fe20000000000 */
[----:B------:R-:W-:Y:S02]  /*e300*/  IMAD R9, R2, UR4, R9 ;  /* 0x0000000402097c24 */ /* 0x000fe4000f8e0209 */
[----:B------:R0:W5:Y:S01]  /*e310*/  @!P1 LDG.E R7, desc[UR52][R4.64] ;  /* 0x0000003404079981 */ /* 0x000162000c1e1900 */
[C---:B------:R-:W-:Y:S01]  /*e320*/  ISETP.GT.AND P1, PT, R33.reuse, RZ, PT ;  /* 0x000000ff2100720c */ /* 0x040fe20003f24270 */
[----:B------:R-:W-:Y:S01]  /*e330*/  VIADD R33, R33, 0xffffffff ;  /* 0xffffffff21217836 */ /* 0x000fe20000000000 */
[----:B------:R-:W-:Y:S02]  /*e340*/  SEL R32, R32, RZ, P0 ;  /* 0x000000ff20207207 */ /* 0x000fe40000000000 */
[----:B------:R-:W-:Y:S01]  /*e350*/  LOP3.LUT R35, R24, R35, RZ, 0x3c, !PT ;  /* 0x0000002318237212 */ /* 0x000fe200078e3cff */
[----:B0-----:R-:W-:Y:S01]  /*e360*/  IMAD R4, R3, UR4, R0 ;  /* 0x0000000403047c24 */ /* 0x001fe2000f8e0200 */
[----:B--2---:R-:W-:Y:S01]  /*e370*/  SHF.R.S32.HI R28, RZ, 0x1f, R8 ;  /* 0x0000001fff1c7819 */ /* 0x004fe20000011408 */
[----:B------:R-:W-:Y:S06]  /*e380*/  @!P2 BRA `(.L_x_325) ;  /* 0x000000000004a947 */ /* 0x000fec0003800000 */
[----:B------:R-:W-:Y:S01]  /*e390*/  BPT.TRAP 0x1 ;  /* 0x000000040000795c */ /* 0x000fe20000300000 */
.L_x_325:
[----:B------:R-:W-:Y:S01]  /*e3a0*/  IMAD R0, R32, 0x8, R22 ;  /* 0x0000000820007824 */ /* 0x000fe200078e0216 */
[----:B------:R-:W-:Y:S01]  /*e3b0*/  SHF.L.U32 R29, R35, 0x1f, RZ ;  /* 0x0000001f231d7819 */ /* 0x000fe200000006ff */
[----:B------:R-:W-:Y:S01]  /*e3c0*/  BSSY B0, `(.L_x_326) ;  /* 0x0000004000007945 */ /* 0x000fe20003800000 */
[----:B------:R-:W-:Y:S02]  /*e3d0*/  SHF.R.S32.HI R27, RZ, 0x1f, R4 ;  /* 0x0000001fff1b7819 */ /* 0x000fe40000011404 */
[----:B------:R-:W0:Y:S02]  /*e3e0*/  SYNCS.PHASECHK.TRANS64.TRYWAIT P0, [R0+URZ+0x22880], R29 ;  /* 0x0228801d000075a7 */ /* 0x000e24000800017f */
[----:B0-----:R-:W-:Y:S05]  /*e3f0*/  @!P0 BRA `(.L_x_327) ;  /* 0x0000004c00788947 */ /* 0x001fea0003800000 */
.L_x_448:
[----:B------:R-:W-:Y:S05]  /*e400*/  BSYNC B0 ;  /* 0x0000000000007941 */ /* 0x000fea0003800000 */
.L_x_326:
[----:B------:R-:W2:Y:S01]  /*e410*/  LDL R6, [R1+0x4] ;  /* 0x0000040001067983 */ /* 0x000ea20000100800 */
[----:B------:R-:W-:Y:S01]  /*e420*/  ULDC.64 UR4, c[0x0][0x328] ;  /* 0x0000ca0000047ab9 */ /* 0x000fe20000000a00 */
[----:B------:R-:W-:Y:S01]  /*e430*/  ULDC.64 UR6, c[0x0][0x338] ;  /* 0x0000ce0000067ab9 */ /* 0x000fe20000000a00 */
[----:B------:R-:W-:Y:S01]  /*e440*/  IMAD R5, R27, UR4, RZ ;  /* 0x000000041b057c24 */ /* 0x000fe2000f8e02ff */
[----:B------:R-:W-:Y:S01]  /*e450*/  ULDC.64 UR8, c[0x0][0x330] ;  /* 0x0000cc0000087ab9 */ /* 0x000fe20000000a00 */
[C---:B------:R-:W-:Y:S01]  /*e460*/  IMAD.WIDE.U32 R2, R4.reuse, UR4, RZ ;  /* 0x0000000404027c25 */ /* 0x040fe2000f8e00ff */
[----:B------:R-:W-:Y:S01]  /*e470*/  SHF.R.S32.HI R26, RZ, 0x1f, R9 ;  /* 0x0000001fff1a7819 */ /* 0x000fe20000011409 */
[----:B------:R-:W-:Y:S01]  /*e480*/  ULDC.64 UR10, c[0x0][0x318] ;  /* 0x0000c600000a7ab9 */ /* 0x000fe20000000a00 */
[----:B-----5:R-:W-:Y:S01]  /*e490*/  SHF.R.S32.HI R25, RZ, 0x1f, R7 ;  /* 0x0000001fff197819 */ /* 0x020fe20000011407 */
[----:B------:R-:W-:Y:S01]  /*e4a0*/  IMAD R5, R4, UR5, R5 ;  /* 0x0000000504057c24 */ /* 0x000fe2000f8e0205 */
[----:B------:R-:W1:Y:S01]  /*e4b0*/  LDC R11, c[0x0][0x2f4] ;  /* 0x0000bd00ff0b7b82 */ /* 0x000e620000000800 */
[----:B------:R-:W-:-:S02]  /*e4c0*/  IMAD R10, R36, UR8, RZ ;  /* 0x00000008240a7c24 */ /* 0x000fc4000f8e02ff */
[----:B------:R-:W-:Y:S02]  /*e4d0*/  IMAD.IADD R3, R3, 0x1, R5 ;  /* 0x0000000103037824 */ /* 0x000fe400078e0205 */
[----:B------:R-:W-:Y:S02]  /*e4e0*/  IMAD R5, R28, UR6, RZ ;  /* 0x000000061c057c24 */ /* 0x000fe4000f8e02ff */
[----:B------:R-:W-:-:S04]  /*e4f0*/  IMAD.WIDE.U32 R2, R8, UR6, R2 ;  /* 0x0000000608027c25 */ /* 0x000fc8000f8e0002 */
[----:B------:R-:W-:Y:S02]  /*e500*/  IMAD R5, R8, UR7, R5 ;  /* 0x0000000708057c24 */ /* 0x000fe4000f8e0205 */
[----:B------:R-:W-:Y:S02]  /*e510*/  IMAD R10, R18, UR9, R10 ;  /* 0x00000009120a7c24 */ /* 0x000fe4000f8e020a */
[----:B------:R-:W-:Y:S02]  /*e520*/  IMAD.IADD R3, R3, 0x1, R5 ;  /* 0x0000000103037824 */ /* 0x000fe400078e0205 */
[----:B------:R-:W-:Y:S02]  /*e530*/  IMAD R5, R26, UR4, RZ ;  /* 0x000000041a057c24 */ /* 0x000fe4000f8e02ff */
[----:B------:R-:W-:-:S04]  /*e540*/  IMAD.WIDE.U32 R2, R18, UR8, R2 ;  /* 0x0000000812027c25 */ /* 0x000fc8000f8e0002 */
[----:B------:R-:W-:Y:S01]  /*e550*/  IMAD R5, R9, UR5, R5 ;  /* 0x0000000509057c24 */ /* 0x000fe2000f8e0205 */
[----:B------:R-:W-:Y:S02]  /*e560*/  IADD3 R17, P0, R2, UR10, RZ ;  /* 0x0000000a02117c10 */ /* 0x000fe4000ff1e0ff */
[----:B-1----:R-:W-:Y:S02]  /*e570*/  ISETP.GE.AND P2, PT, R31, R11, PT ;  /* 0x0000000b1f00720c */ /* 0x002fe40003f46270 */
[----:B------:R-:W-:Y:S01]  /*e580*/  IADD3.X R19, R10, UR11, R3, P0, !PT ;  /* 0x0000000b0a137c10 */ /* 0x000fe200087fe403 */
[----:B------:R-:W-:Y:S01]  /*e590*/  IMAD.WIDE.U32 R2, R9, UR4, RZ ;  /* 0x0000000409027c25 */ /* 0x000fe2000f8e00ff */
[----:B------:R-:W-:-:S03]  /*e5a0*/  UMOV UR4, 0xffffffff ;  /* 0xffffffff00047882 */ /* 0x000fc60000000000 */
[----:B------:R-:W-:Y:S02]  /*e5b0*/  IMAD.IADD R3, R3, 0x1, R5 ;  /* 0x0000000103037824 */ /* 0x000fe400078e0205 */
[----:B------:R-:W-:Y:S02]  /*e5c0*/  IMAD R5, R25, UR6, RZ ;  /* 0x0000000619057c24 */ /* 0x000fe4000f8e02ff */
[----:B------:R-:W-:-:S04]  /*e5d0*/  IMAD.WIDE.U32 R2, R7, UR6, R2 ;  /* 0x0000000607027c25 */ /* 0x000fc8000f8e0002 */
[----:B------:R-:W-:-:S04]  /*e5e0*/  IMAD R5, R7, UR7, R5 ;  /* 0x0000000707057c24 */ /* 0x000fc8000f8e0205 */
[----:B------:R-:W-:Y:S02]  /*e5f0*/  IMAD.IADD R3, R3, 0x1, R5 ;  /* 0x0000000103037824 */ /* 0x000fe400078e0205 */
[----:B------:R-:W-:-:S03]  /*e600*/  IMAD.WIDE.U32 R2, R18, UR8, R2 ;  /* 0x0000000812027c25 */ /* 0x000fc6000f8e0002 */
[----:B------:R-:W-:-:S04]  /*e610*/  IADD3 R5, P0, R2, UR10, RZ ;  /* 0x0000000a02057c10 */ /* 0x000fc8000ff1e0ff */
[----:B------:R-:W-:Y:S01]  /*e620*/  IADD3.X R10, R10, UR11, R3, P0, !PT ;  /* 0x0000000b0a0a7c10 */ /* 0x000fe200087fe403 */
[----:B--2---:R-:W-:Y:S01]  /*e630*/  IMAD R6, R32, 0x5000, R6 ;  /* 0x0000500020067824 */ /* 0x004fe200078e0206 */
[----:B------:R-:W-:Y:S07]  /*e640*/  BRA.DIV UR4, `(.L_x_328) ;  /* 0x0000004a04f87947 */ /* 0x000fee000b800000 */
[----:B------:R-:W1:Y:S01]  /*e650*/  SHFL.IDX PT, R2, R17, RZ, 0x181f ;  /* 0x00181fff11027589 */ /* 0x000e6200000e0000 */
[----:B------:R-:W-:-:S03]  /*e660*/  IMAD.IADD R6, R22, 0x1, R6 ;  /* 0x0000000116067824 */ /* 0x000fc600078e0206 */
[----:B------:R-:W2:Y:S04]  /*e670*/  SHFL.IDX PT, R3, R19, RZ, 0x181f ;  /* 0x00181fff13037589 */ /* 0x000ea800000e0000 */
[----:B------:R-:W3:Y:S04]  /*e680*/  SHFL.IDX PT, R12, R17, 0x1, 0x181f ;  /* 0x00381f00110c7f89 */ /* 0x000ee800000e0000 */
[----:B------:R-:W4:Y:S04]  /*e690*/  SHFL.IDX PT, R21, R19, 0x1, 0x181f ;  /* 0x00381f0013157f89 */ /* 0x000f2800000e0000 */
[----:B------:R-:W5:Y:S04]  /*e6a0*/  SHFL.IDX PT, R11, R17, 0x2, 0x181f ;  /* 0x00581f00110b7f89 */ /* 0x000f6800000e0000 */
[----:B------:R-:W0:Y:S01]  /*e6b0*/  SHFL.IDX PT, R20, R19, 0x2, 0x181f ;  /* 0x00581f0013147f89 */ /* 0x000e2200000e0000 */
[----:B-1----:R-:W-:-:S04]  /*e6c0*/  IADD3 R2, P0, R31, R2, RZ ;  /* 0x000000021f027210 */ /* 0x002fc80007f1e0ff */
[----:B--2---:R-:W-:-:S05]  /*e6d0*/  IADD3.X R3, RZ, R3, RZ, P0, !PT ;  /* 0x00000003ff037210 */ /* 0x004fca00007fe4ff */
[----:B------:R3:W-:Y:S02]  /*e6e0*/  LDGSTS.E.BYPASS.LTC128B.128 [R6+0xa400], desc[UR52][R2.64], !P2 ;  /* 0x0a40000002067fae */ /* 0x0007e4000d101d74 */
[----:B---3--:R-:W-:Y:S02]  /*e6f0*/  IADD3 R2, P0, R31, R12, RZ ;  /* 0x0000000c1f027210 */ /* 0x008fe40007f1e0ff */
[----:B------:R-:W-:Y:S03]  /*e700*/  SHFL.IDX PT, R12, R5, RZ, 0x181f ;  /* 0x00181fff050c7589 */ /* 0x000fe600000e0000 */
[----:B----4-:R-:W-:-:S05]  /*e710*/  IMAD.X R3, RZ, RZ, R21, P0 ;  /* 0x000000ffff037224 */ /* 0x010fca00000e0615 */
[----:B------:R5:W-:Y:S02]  /*e720*/  LDGSTS.E.BYPASS.LTC128B.128 [R6+0xac00], desc[UR52][R2.64], !P2 ;  /* 0x0ac0000002067fae */ /* 0x000be4000d101d74 */
[----:B-----5:R-:W-:Y:S02]  /*e730*/  IADD3 R2, P0, R31, R11, RZ ;  /* 0x0000000b1f027210 */ /* 0x020fe40007f1e0ff */
[----:B------:R-:W-:Y:S03]  /*e740*/  SHFL.IDX PT, R11, R17, 0x7, 0x181f ;  /* 0x00f81f00110b7f89 */ /* 0x000fe600000e0000 */
[----:B0-----:R-:W-:-:S05]  /*e750*/  IMAD.X R3, RZ, RZ, R20, P0 ;  /* 0x000000ffff037224 */ /* 0x001fca00000e0614 */
[----:B------:R0:W-:Y:S04]  /*e760*/  LDGSTS.E.BYPASS.LTC128B.128 [R6+0xb400], desc[UR52][R2.64], !P2 ;  /* 0x0b40000002067fae */ /* 0x0001e8000d101d74 */
[----:B0-----:R-:W0:Y:S04]  /*e770*/  SHFL.IDX PT, R2, R17, 0x3, 0x181f ;  /* 0x00781f0011027f89 */ /* 0x001e2800000e0000 */
[----:B------:R-:W1:Y:S01]  /*e780*/  SHFL.IDX PT, R3, R19, 0x3, 0x181f ;  /* 0x00781f0013037f89 */ /* 0x000e6200000e0000 */
[----:B0-----:R-:W-:-:S05]  /*e790*/  IADD3 R2, P0, R31, R2, RZ ;  /* 0x000000021f027210 */ /* 0x001fca0007f1e0ff */
[----:B-1----:R-:W-:-:S05]  /*e7a0*/  IMAD.X R3, RZ, RZ, R3, P0 ;  /* 0x000000ffff037224 */ /* 0x002fca00000e0603 */
        /* <DEDUP_REMOVED lines=12> */
[----:B------:R-:W1:Y:S04]  /*e870*/  SHFL.IDX PT, R3, R19, 0x6, 0x181f ;  /* 0x00d81f0013037f89 */ /* 0x000e6800000e0000 */
[----:B------:R-:W2:Y:S04]  /*e880*/  SHFL.IDX PT, R19, R19, 0x7, 0x181f ;  /* 0x00f81f0013137f89 */ /* 0x000ea800000e0000 */
[----:B------:R-:W3:Y:S04]  /*e890*/  SHFL.IDX PT, R17, R10, RZ, 0x181f ;  /* 0x00181fff0a117589 */ /* 0x000ee800000e0000 */
[----:B------:R-:W4:Y:S01]  /*e8a0*/  SHFL.IDX PT, R10, R10, 0x1, 0x181f ;  /* 0x00381f000a0a7f89 */ /* 0x000f2200000e0000 */
[----:B0-----:R-:W-:-:S05]  /*e8b0*/  IADD3 R2, P0, R31, R2, RZ ;  /* 0x000000021f027210 */ /* 0x001fca0007f1e0ff */
[----:B-1----:R-:W-:-:S05]  /*e8c0*/  IMAD.X R3, RZ, RZ, R3, P0 ;  /* 0x000000ffff037224 */ /* 0x002fca00000e0603 */
[----:B------:R0:W-:Y:S02]  /*e8d0*/  LDGSTS.E.BYPASS.LTC128B.128 [R6+0xd400], desc[UR52][R2.64], !P2 ;  /* 0x0d40000002067fae */ /* 0x0001e4000d101d74 */
[----:B0-----:R-:W-:-:S05]  /*e8e0*/  IADD3 R2, P0, R31, R11, RZ ;  /* 0x0000000b1f027210 */ /* 0x001fca0007f1e0ff */
[----:B--2---:R-:W-:-:S05]  /*e8f0*/  IMAD.X R3, RZ, RZ, R19, P0 ;  /* 0x000000ffff037224 */ /* 0x004fca00000e0613 */
[----:B------:R0:W-:Y:S02]  /*e900*/  LDGSTS.E.BYPASS.LTC128B.128 [R6+0xdc00], desc[UR52][R2.64], !P2 ;  /* 0x0dc0000002067fae */ /* 0x0001e4000d101d74 */
[----:B0-----:R-:W-:-:S05]  /*e910*/  IADD3 R2, P0, R31, R12, RZ ;  /* 0x0000000c1f027210 */ /* 0x001fca0007f1e0ff */
[----:B---3--:R-:W-:-:S05]  /*e920*/  IMAD.X R3, RZ, RZ, R17, P0 ;  /* 0x000000ffff037224 */ /* 0x008fca00000e0611 */
[----:B------:R0:W-:Y:S04]  /*e930*/  LDGSTS.E.BYPASS.LTC128B.128 [R6+0xe400], desc[UR52][R2.64], !P2 ;  /* 0x0e40000002067fae */ /* 0x0001e8000d101d74 */
[----:B0---4-:R0:W1:Y:S02]  /*e940*/  SHFL.IDX PT, R2, R5, 0x1, 0x181f ;  /* 0x00381f0005027f89 */ /* 0x01106400000e0000 */
.L_x_470:
        /* <DEDUP_REMOVED lines=8> */
.L_x_329:
        /* <DEDUP_REMOVED lines=11> */
.L_x_330:
[----:B------:R1:W-:Y:S01]  /*ea80*/  SYNCS.ARRIVE.TRANS64.A1T0 RZ, [R0+URZ+0x22870], RZ ;  /* 0x022870ff00ff79a7 */ /* 0x0003e2000810003f */
[----:B------:R-:W-:Y:S05]  /*ea90*/  @!P3 BRA `(.L_x_331) ;  /* 0x000000000004b947 */ /* 0x000fea0003800000 */
[----:B------:R-:W-:Y:S01]  /*eaa0*/  BPT.TRAP 0x1 ;  /* 0x000000040000795c */ /* 0x000fe20000300000 */
.L_x_331:
[----:B------:R-:W2:Y:S01]  /*eab0*/  SYNCS.PHASECHK.TRANS64.TRYWAIT P0, [R0+URZ+0x22840], R29 ;  /* 0x0228401d000075a7 */ /* 0x000ea2000800017f */
[----:B------:R-:W-:Y:S04]  /*eac0*/  BSSY B0, `(.L_x_332) ;  /* 0x0000002000007945 */ /* 0x000fe80003800000 */
[----:B--2---:R-:W-:Y:S05]  /*ead0*/  @!P0 BRA `(.L_x_333) ;  /* 0x0000005000908947 */ /* 0x004fea0003800000 */
.L_x_471:
[----:B------:R-:W-:Y:S05]  /*eae0*/  BSYNC B0 ;  /* 0x0000000000007941 */ /* 0x000fea0003800000 */
.L_x_332:
[----:B------:R-:W-:Y:S01]  /*eaf0*/  ULDC.64 UR4, c[0x0][0x300] ;  /* 0x0000c00000047ab9 */ /* 0x000fe20000000a00 */
[----:B------:R-:W-:Y:S01]  /*eb00*/  ULDC.64 UR6, c[0x0][0x310] ;  /* 0x0000c40000067ab9 */ /* 0x000fe20000000a00 */
[----:B0-----:R-:W-:Y:S01]  /*eb10*/  IMAD R5, R27, UR4, RZ ;  /* 0x000000041b057c24 */ /* 0x001fe2000f8e02ff */
[----:B------:R-:W0:Y:S01]  /*eb20*/  LDC R10, c[0x0][0x2f4] ;  /* 0x0000bd00ff0a7b82 */ /* 0x000e220000000800 */
[----:B------:R-:W-:-:S04]  /*eb30*/  IMAD.WIDE.U32 R2, R4, UR4, RZ ;  /* 0x0000000404027c25 */ /* 0x000fc8000f8e00ff */
[----:B------:R-:W-:Y:S02]  /*eb40*/  IMAD R5, R4, UR5, R5 ;  /* 0x0000000504057c24 */ /* 0x000fe4000f8e0205 */
[----:B------:R-:W-:Y:S02]  /*eb50*/  IMAD R28, R28, UR6, RZ ;  /* 0x000000061c1c7c24 */ /* 0x000fe4000f8e02ff */
[----:B------:R-:W-:Y:S02]  /*eb60*/  IMAD.IADD R3, R3, 0x1, R5 ;  /* 0x0000000103037824 */ /* 0x000fe400078e0205 */
[C---:B------:R-:W-:Y:S02]  /*eb70*/  IMAD R28, R8.reuse, UR7, R28 ;  /* 0x00000007081c7c24 */ /* 0x040fe4000f8e021c */
[----:B------:R-:W-:-:S04]  /*eb80*/  IMAD.WIDE.U32 R2, R8, UR6, R2 ;  /* 0x0000000608027c25 */ /* 0x000fc8000f8e0002 */
[----:B------:R-:W-:Y:S02]  /*eb90*/  IMAD R26, R26, UR4, RZ ;  /* 0x000000041a1a7c24 */ /* 0x000fe4000f8e02ff */
[----:B------:R-:W-:Y:S02]  /*eba0*/  IMAD.IADD R5, R3, 0x1, R28 ;  /* 0x0000000103057824 */ /* 0x000fe400078e021c */
[----:B------:R-:W-:Y:S02]  /*ebb0*/  IMAD.MOV.U32 R4, RZ, RZ, R2 ;  /* 0x000000ffff047224 */ /* 0x000fe400078e0002 */
[----:B------:R-:W-:Y:S01]  /*ebc0*/  IMAD R26, R9, UR5, R26 ;  /* 0x00000005091a7c24 */ /* 0x000fe2000f8e021a */
[----:B0-----:R-:W-:Y:S01]  /*ebd0*/  ISETP.GE.AND P2, PT, R31, R10, PT ;  /* 0x0000000a1f00720c */ /* 0x001fe20003f46270 */
[----:B------:R-:W-:Y:S01]  /*ebe0*/  IMAD.WIDE.U32 R2, R9, UR4, RZ ;  /* 0x0000000409027c25 */ /* 0x000fe2000f8e00ff */
[----:B------:R-:W-:-:S03]  /*ebf0*/  ULDC.64 UR4, c[0x0][0x308] ;  /* 0x0000c20000047ab9 */ /* 0x000fc60000000a00 */
[----:B------:R-:W-:Y:S02]  /*ec00*/  IMAD.IADD R3, R3, 0x1, R26 ;  /* 0x0000000103037824 */ /* 0x000fe400078e021a */
[----:B------:R-:W-:Y:S02]  /*ec10*/  IMAD R25, R25, UR6, RZ ;  /* 0x0000000619197c24 */ /* 0x000fe4000f8e02ff */
[----:B------:R-:W-:-:S04]  /*ec20*/  IMAD.WIDE.U32 R2, R7, UR6, R2 ;  /* 0x0000000607027c25 */ /* 0x000fc8000f8e0002 */
[----:B------:R-:W-:Y:S01]  /*ec30*/  IMAD R25, R7, UR7, R25 ;  /* 0x0000000707197c24 */ /* 0x000fe2000f8e0219 */
[----:B------:R-:W-:Y:S01]  /*ec40*/  ULDC.64 UR6, c[0x0][0x2e8] ;  /* 0x0000ba0000067ab9 */ /* 0x000fe20000000a00 */
[----:B------:R-:W-:-:S04]  /*ec50*/  IMAD.WIDE.U32 R4, R18, UR4, R4 ;  /* 0x0000000412047c25 */ /* 0x000fc8000f8e0004 */
[----:B------:R-:W-:Y:S01]  /*ec60*/  IMAD R7, R36, UR4, RZ ;  /* 0x0000000424077c24 */ /* 0x000fe2000f8e02ff */
[----:B------:R-:W-:Y:S01]  /*ec70*/  IADD3 R9, P0, R4, UR6, RZ ;  /* 0x0000000604097c10 */ /* 0x000fe2000ff1e0ff */
[----:B------:R-:W-:Y:S02]  /*ec80*/  IMAD.IADD R3, R3, 0x1, R25 ;  /* 0x0000000103037824 */ /* 0x000fe400078e0219 */
[C---:B------:R-:W-:Y:S02]  /*ec90*/  IMAD R8, R18.reuse, UR5, R7 ;  /* 0x0000000512087c24 */ /* 0x040fe4000f8e0207 */
[----:B------:R-:W-:Y:S01]  /*eca0*/  IMAD.WIDE.U32 R2, R18, UR4, R2 ;  /* 0x0000000412027c25 */ /* 0x000fe2000f8e0002 */
[----:B------:R-:W-:Y:S02]  /*ecb0*/  UMOV UR4, 0xffffffff ;  /* 0xffffffff00047882 */ /* 0x000fe40000000000 */
[----:B------:R-:W-:Y:S02]  /*ecc0*/  IADD3.X R4, R8, UR7, R5, P0, !PT ;  /* 0x0000000708047c10 */ /* 0x000fe400087fe405 */
[----:B------:R-:W-:-:S04]  /*ecd0*/  IADD3 R7, P0, R2, UR6, RZ ;  /* 0x0000000602077c10 */ /* 0x000fc8000ff1e0ff */
[----:B------:R-:W-:Y:S01]  /*ece0*/  IADD3.X R8, R8, UR7, R3, P0, !PT ;  /* 0x0000000708087c10 */ /* 0x000fe200087fe403 */
[----:B------:R-:W-:Y:S08]  /*ecf0*/  BRA.DIV UR4, `(.L_x_334) ;  /* 0x00000052041c7947 */ /* 0x000ff0000b800000 */
[----:B------:R-:W0:Y:S04]  /*ed00*/  SHFL.IDX PT, R2, R9, RZ, 0x181f ;  /* 0x00181fff09027589 */ /* 0x000e2800000e0000 */
[----:B------:R-:W3:Y:S04]  /*ed10*/  SHFL.IDX PT, R3, R4, RZ, 0x181f ;  /* 0x00181fff04037589 */ /* 0x000ee800000e0000 */
[----:B------:R-:W4:Y:S04]  /*ed20*/  SHFL.IDX PT, R12, R9, 0x1, 0x181f ;  /* 0x00381f00090c7f89 */ /* 0x000f2800000e0000 */
[----:B------:R-:W5:Y:S04]  /*ed30*/  SHFL.IDX PT, R10, R4, 0x1, 0x181f ;  /* 0x00381f00040a7f89 */ /* 0x000f6800000e0000 */
[----:B------:R-:W1:Y:S04]  /*ed40*/  SHFL.IDX PT, R11, R9, 0x2, 0x181f ;  /* 0x00581f00090b7f89 */ /* 0x000e6800000e0000 */
[----:B------:R-:W2:Y:S01]  /*ed50*/  SHFL.IDX PT, R5, R4, 0x2, 0x181f ;  /* 0x00581f0004057f89 */ /* 0x000ea200000e0000 */
[----:B0-----:R-:W-:-:S03]  /*ed60*/  IADD3 R2, P0, R31, R2, RZ ;  /* 0x000000021f027210 */ /* 0x001fc60007f1e0ff */
[----:B------:R-:W0:Y:S02]  /*ed70*/  SHFL.IDX PT, R14, R9, 0x3, 0x181f ;  /* 0x00781f00090e7f89 */ /* 0x000e2400000e0000 */
[----:B---3--:R-:W-:-:S05]  /*ed80*/  IMAD.X R3, RZ, RZ, R3, P0 ;  /* 0x000000ffff037224 */ /* 0x008fca00000e0603 */
[----:B------:R4:W-:Y:S02]  /*ed90*/  LDGSTS.E.BYPASS.LTC128B.128 [R6+0x18400], desc[UR52][R2.64], !P2 ;  /* 0x1840000002067fae */ /* 0x0009e4000d101d74 */
[----:B----4-:R-:W-:-:S04]  /*eda0*/  IADD3 R2, P0, R31, R12, RZ ;  /* 0x0000000c1f027210 */ /* 0x010fc80007f1e0ff */
[----:B-----5:R-:W-:Y:S02]  /*edb0*/  IADD3.X R3, RZ, R10, RZ, P0, !PT ;  /* 0x0000000aff037210 */ /* 0x020fe400007fe4ff */
[----:B------:R-:W-:Y:S04]  /*edc0*/  SHFL.IDX PT, R10, R4, 0x7, 0x181f ;  /* 0x00f81f00040a7f89 */ /* 0x000fe800000e0000 */
[----:B------:R1:W-:Y:S02]  /*edd0*/  LDGSTS.E.BYPASS.LTC128B.128 [R6+0x18c00], desc[UR52][R2.64], !P2 ;  /* 0x18c0000002067fae */ /* 0x0003e4000d101d74 */
[----:B-1----:R-:W-:-:S05]  /*ede0*/  IADD3 R2, P0, R31, R11, RZ ;  /* 0x0000000b1f027210 */ /* 0x002fca0007f1e0ff */
[----:B--2---:R-:W-:Y:S02]  /*edf0*/  IMAD.X R3, RZ, RZ, R5, P0 ;  /* 0x000000ffff037224 */ /* 0x004fe400000e0605 */
[----:B------:R-:W-:Y:S04]  /*ee00*/  SHFL.IDX PT, R5, R7, RZ, 0x181f ;  /* 0x00181fff07057589 */ /* 0x000fe800000e0000 */
[----:B------:R1:W-:Y:S04]  /*ee10*/  LDGSTS.E.BYPASS.LTC128B.128 [R6+0x19400], desc[UR52][R2.64], !P2 ;  /* 0x1940000002067fae */ /* 0x0003e8000d101d74 */
[----:B-1----:R-:W1:Y:S01]  /*ee20*/  SHFL.IDX PT, R3, R4, 0x3, 0x181f ;  /* 0x00781f0004037f89 */ /* 0x002e6200000e0000 */
[----:B0-----:R-:W-:-:S03]  /*ee30*/  IADD3 R2, P0, R31, R14, RZ ;  /* 0x0000000e1f027210 */ /* 0x001fc60007f1e0ff */
[----:B------:R-:W0:Y:S02]  /*ee40*/  SHFL.IDX PT, R14, R9, 0x4, 0x181f ;  /* 0x00981f00090e7f89 */ /* 0x000e2400000e0000 */
[----:B-1----:R-:W-:-:S05]  /*ee50*/  IMAD.X R3, RZ, RZ, R3, P0 ;  /* 0x000000ffff037224 */ /* 0x002fca00000e0603 */
        /* <DEDUP_REMOVED lines=8> */
[----:B------:R-:W-:Y:S02]  /*eee0*/  SHFL.IDX PT, R14, R7, 0x1, 0x181f ;  /* 0x00381f00070e7f89 */ /* 0x000fe400000e0000 */
        /* <DEDUP_REMOVED lines=10> */
[----:B--2---:R-:W-:-:S05]  /*ef90*/  IADD3 R2, P0, R31, R9, RZ ;  /* 0x000000091f027210 */ /* 0x004fca0007f1e0ff */
[----:B------:R-:W-:-:S05]  /*efa0*/  IMAD.X R3, RZ, RZ, R10, P0 ;  /* 0x000000ffff037224 */ /* 0x000fca00000e060a */
[----:B------:R0:W-:Y:S02]  /*efb0*/  LDGSTS.E.BYPASS.LTC128B.128 [R6+0x1bc00], desc[UR52][R2.64], !P2 ;  /* 0x1bc0000002067fae */ /* 0x0001e4000d101d74 */
[----:B0-----:R-:W-:-:S05]  /*efc0*/  IADD3 R2, P0, R31, R5, RZ ;  /* 0x000000051f027210 */ /* 0x001fca0007f1e0ff */
[----:B---3--:R-:W-:-:S05]  /*efd0*/  IMAD.X R3, RZ, RZ, R4, P0 ;  /* 0x000000ffff037224 */ /* 0x008fca00000e0604 */
[----:B----4-:R0:W-:Y:S03]  /*efe0*/  LDGSTS.E.BYPASS.LTC128B.128 [R6+0x1c400], desc[UR52][R2.64], !P2 ;  /* 0x1c40000002067fae */ /* 0x0101e6000d101d74 */
.L_x_493:
[----:B0-----:R-:W-:-:S05]  /*eff0*/  IADD3 R2, P0, R31, R14, RZ ;  /* 0x0000000e1f027210 */ /* 0x001fca0007f1e0ff */
[----:B------:R-:W-:Y:S01]  /*f000*/  IMAD.X R3, RZ, RZ, R8, P0 ;  /* 0x000000ffff037224 */ /* 0x000fe200000e0608 */
[----:B------:R-:W-:-:S04]  /*f010*/  PLOP3.LUT P0, PT, PT, PT, PT, 0x80, 0x0 ;  /* 0x000000000000781c */ /* 0x000fc80003f0f070 */
[----:B------:R-:W-:Y:S01]  /*f020*/  @!PT LDS RZ, [RZ] ;  /* 0x00000000fffff984 */ /* 0x000fe20000000800 */
[----:B------:R-:W-:Y:S01]  /*f030*/  @!PT LDS RZ, [RZ] ;  /* 0x00000000fffff984 */ /* 0x000fe20000000800 */
[----:B------:R-:W-:Y:S01]  /*f040*/  @!PT LDS RZ, [RZ] ;  /* 0x00000000fffff984 */ /* 0x000fe20000000800 */
[----:B------:R0:W-:Y:S01]  /*f050*/  LDGSTS.E.BYPASS.LTC128B.128 [R6+0x1cc00], desc[UR52][R2.64], !P2 ;  /* 0x1cc0000002067fae */ /* 0x0001e2000d101d74 */
[----:B------:R-:W-:-:S08]  /*f060*/  NOP ;  /* 0x0000000000007918 */ /* 0x000fd00000000000 */
.L_x_335:
        /* <DEDUP_REMOVED lines=11> */
.L_x_336:
[----:B------:R0:W-:Y:S02]  /*f120*/  SYNCS.ARRIVE.TRANS64.A1T0 RZ, [R0+URZ+0x22830], RZ ;  /* 0x022830ff00ff79a7 */ /* 0x0001e4000810003f */
[----:B0-----:R-:W-:-:S05]  /*f130*/  IMAD.U32 R0, RZ, RZ, UR48 ;  /* 0x00000030ff007e24 */ /* 0x001fca000f8e00ff */
[----:B------:R-:W-:-:S13]  /*f140*/  ISETP.NE.AND P0, PT, R0, 0x3, PT ;  /* 0x000000030000780c */ /* 0x000fda0003f05270 */
[----:B------:R-:W-:Y:S05]  /*f150*/  @!P0 BRA `(.L_x_337) ;  /* 0x0000000000048947 */ /* 0x000fea0003800000 */
[----:B------:R-:W-:Y:S01]  /*f160*/  BPT.TRAP 0x1 ;  /* 0x000000040000795c */ /* 0x000fe20000300000 */
.L_x_337:
[----:B------:R-:W-:Y:S01]  /*f170*/  LOP3.LUT R0, R24, 0x1, RZ, 0x3c, !PT ;  /* 0x0000000118007812 */ /* 0x000fe200078e3cff */
[----:B------:R-:W-:Y:S01]  /*f180*/  IMAD R17, R23, 0x8, R22 ;  /* 0x0000000817117824 */ /* 0x000fe200078e0216 */
[----:B------:R-:W-:Y:S02]  /*f190*/  BSSY B0, `(.L_x_338) ;  /* 0x0000004000007945 */ /* 0x000fe40003800000 */
[----:B------:R-:W-:-:S04]  /*f1a0*/  SHF.L.U32 R0, R0, 0x1f, RZ ;  /* 0x0000001f00007819 */ /* 0x000fc800000006ff */
[----:B------:R-:W0:Y:S02]  /*f1b0*/  SYNCS.PHASECHK.TRANS64.TRYWAIT P2, [R17+URZ+0x22870], R0 ;  /* 0x02287000110075a7 */ /* 0x000e24000804017f */
[----:B0-----:R-:W-:Y:S05]  /*f1c0*/  @!P2 BRA `(.L_x_339) ;  /* 0x00000054008ca947 */ /* 0x001fea0003800000 */
.L_x_494:
[----:B------:R-:W-:Y:S05]  /*f1d0*/  BSYNC B0 ;  /* 0x0000000000007941 */ /* 0x000fea0003800000 */
.L_x_338:
[----:B------:R-:W-:-:S05]  /*f1e0*/  IMAD.U32 R2, RZ, RZ, UR46 ;  /* 0x0000002eff027e24 */ /* 0x000fca000f8e00ff */
[----:B------:R-:W-:-:S13]  /*f1f0*/  ISETP.NE.AND P2, PT, R2, 0x3, PT ;  /* 0x000000030200780c */ /* 0x000fda0003f45270 */
[----:B------:R-:W-:Y:S05]  /*f200*/  @!P2 BRA `(.L_x_340) ;  /* 0x000000000004a947 */ /* 0x000fea0003800000 */
[----:B------:R-:W-:Y:S01]  /*f210*/  BPT.TRAP 0x1 ;  /* 0x000000040000795c */ /* 0x000fe20000300000 */
.L_x_340:
[----:B0-----:R-:W-:Y:S01]  /*f220*/  SHF.L.U32 R0, R24, 0x1f, RZ ;  /* 0x0000001f18007819 */ /* 0x001fe200000006ff */
[----:B------:R-:W-:-:S03]  /*f230*/  IMAD R3, R23, 0x5000, RZ ;  /* 0x0000500017037824 */ /* 0x000fc600078e02ff */
[----:B------:R-:W0:Y:S02]  /*f240*/  SYNCS.PHASECHK.TRANS64.TRYWAIT P2, [R17+URZ+0x22860], R0 ;  /* 0x02286000110075a7 */ /* 0x000e24000804017f */
[----:B0-----:R-:W-:Y:S05]  /*f250*/  @!P2 BRA `(.L_x_341) ;  /* 0x00000054007ca947 */ /* 0x001fea0003800000 */
.L_x_495:
[----:B------:R-:W2:Y:S04]  /*f260*/  LDL R4, [R1+0xc] ;  /* 0x00000c0001047983 */ /* 0x000ea80000100800 */
[----:B------:R-:W3:Y:S04]  /*f270*/  LDL R2, [R1+0x10] ;  /* 0x0000100001027983 */ /* 0x000ee80000100800 */
[----:B------:R-:W4:Y:S01]  /*f280*/  LDL R12, [R1+0x8] ;  /* 0x00000800010c7983 */ /* 0x000f220000100800 */
[----:B------:R-:W-:Y:S05]  /*f290*/  WARPSYNC.ALL ;  /* 0x0000000000007948 */ /* 0x000fea0003800000 */
[----:B------:R-:W-:-:S05]  /*f2a0*/  IMAD.U32 R19, RZ, RZ, UR46 ;  /* 0x0000002eff137e24 */ /* 0x000fca000f8e00ff */
[----:B------:R-:W-:Y:S02]  /*f2b0*/  ISETP.NE.AND P2, PT, R19, 0x3, PT ;  /* 0x000000031300780c */ /* 0x000fe40003f45270 */
[----:B--2---:R-:W-:-:S05]  /*f2c0*/  LOP3.LUT R5, R3, R4, RZ, 0xfc, !PT ;  /* 0x0000000403057212 */ /* 0x004fca00078efcff */
[C---:B0-----:R-:W-:Y:S01]  /*f2d0*/  IMAD.IADD R0, R22.reuse, 0x1, R5 ;  /* 0x0000000116007824 */ /* 0x041fe200078e0205 */
[----:B----4-:R-:W-:-:S03]  /*f2e0*/  IADD3 R3, R22, R3, R12 ;  /* 0x0000000316037210 */ /* 0x010fc60007ffe00c */
[----:B---3--:R-:W-:Y:S01]  /*f2f0*/  IMAD.IADD R2, R2, 0x1, R0 ;  /* 0x0000000102027824 */ /* 0x008fe200078e0200 */
[----:B------:R-:W0:Y:S02]  /*f300*/  LDSM.16.MT88.4 R4, [R0+0xa400] ;  /* 0x00a400000004783b */ /* 0x000e240000004200 */
[C-C-:B0-----:R-:W-:Y:S02]  /*f310*/  PRMT R8, R4.reuse, 0x6420, R5.reuse ;  /* 0x0000642004087816 */ /* 0x141fe40000000005 */
[----:B------:R-:W-:Y:S02]  /*f320*/  PRMT R9, R4, 0x7531, R5 ;  /* 0x0000753104097816 */ /* 0x000fe40000000005 */
[C-C-:B------:R-:W-:Y:S02]  /*f330*/  PRMT R10, R6.reuse, 0x6420, R7.reuse ;  /* 0x00006420060a7816 */ /* 0x140fe40000000007 */
[----:B------:R-:W-:Y:S02]  /*f340*/  PRMT R11, R6, 0x7531, R7 ;  /* 0x00007531060b7816 */ /* 0x000fe40000000007 */
[----:B------:R-:W0:Y:S04]  /*f350*/  LDSM.16.MT88.4 R4, [R2+0xa400] ;  /* 0x00a400000204783b */ /* 0x000e280000004200 */
[----:B------:R-:W-:Y:S01]  /*f360*/  STSM.16.M88.4 [R3+0x400], R8 ;  /* 0x0004000803007844 */ /* 0x000fe20000000200 */
[----:B0-----:R-:W-:-:S02]  /*f370*/  PRMT R12, R4, 0x6420, R5 ;  /* 0x00006420040c7816 */ /* 0x001fc40000000005 */
[----:B------:R-:W-:Y:S02]  /*f380*/  PRMT R13, R4, 0x7531, R5 ;  /* 0x00007531040d7816 */ /* 0x000fe40000000005 */
[C-C-:B------:R-:W-:Y:S02]  /*f390*/  PRMT R14, R6.reuse, 0x6420, R7.reuse ;  /* 0x00006420060e7816 */ /* 0x140fe40000000007 */
[----:B------:R-:W-:-:S05]  /*f3a0*/  PRMT R15, R6, 0x7531, R7 ;  /* 0x00007531060f7816 */ /* 0x000fca0000000007 */
[----:B------:R-:W-:Y:S04]  /*f3b0*/  STSM.16.M88.4 [R3+0xc00], R12 ;  /* 0x000c000c03007844 */ /* 0x000fe80000000200 */
[----:B------:R-:W0:Y:S02]  /*f3c0*/  LDSM.16.MT88.4 R8, [R0+0xb400] ;  /* 0x00b400000008783b */ /* 0x000e240000004200 */
[C-C-:B0-----:R-:W-:Y:S02]  /*f3d0*/  PRMT R4, R8.reuse, 0x6420, R9.reuse ;  /* 0x0000642008047816 */ /* 0x141fe40000000009 */
[----:B------:R-:W-:Y:S02]  /*f3e0*/  PRMT R5, R8, 0x7531, R9 ;  /* 0x0000753108057816 */ /* 0x000fe40000000009 */
[----:B------:R-:W-:-:S02]  /*f3f0*/  PRMT R6, R10, 0x6420, R11 ;  /* 0x000064200a067816 */ /* 0x000fc4000000000b */
[----:B------:R-:W-:Y:S02]  /*f400*/  PRMT R7, R10, 0x7531, R11 ;  /* 0x000075310a077816 */ /* 0x000fe4000000000b */
[----:B------:R-:W0:Y:S04]  /*f410*/  LDSM.16.MT88.4 R8, [R2+0xb400] ;  /* 0x00b400000208783b */ /* 0x000e280000004200 */
[----:B------:R-:W-:Y:S01]  /*f420*/  STSM.16.M88.4 [R3+0x1400], R4 ;  /* 0x0014000403007844 */ /* 0x000fe20000000200 */
[C-C-:B0-----:R-:W-:Y:S02]  /*f430*/  PRMT R24, R8.reuse, 0x6420, R9.reuse ;  /* 0x0000642008187816 */ /* 0x141fe40000000009 */
[----:B------:R-:W-:Y:S02]  /*f440*/  PRMT R25, R8, 0x7531, R9 ;  /* 0x0000753108197816 */ /* 0x000fe40000000009 */
[----:B------:R-:W-:-:S02]  /*f450*/  PRMT R26, R10, 0x6420, R11 ;  /* 0x000064200a1a7816 */ /* 0x000fc4000000000b */
        /* <DEDUP_REMOVED lines=20> */
[----:B------:R0:W-:Y:S02]  /*f5a0*/  STSM.16.M88.4 [R3+0x3400], R4 ;  /* 0x0034000403007844 */ /* 0x0001e40000000200 */
[C-C-:B0-----:R-:W-:Y:S02]  /*f5b0*/  PRMT R4, R8.reuse, 0x6420, R9.reuse ;  /* 0x0000642008047816 */ /* 0x141fe40000000009 */
[----:B------:R-:W-:-:S02]  /*f5c0*/  PRMT R5, R8, 0x7531, R9 ;  /* 0x0000753108057816 */ /* 0x000fc40000000009 */
[C-C-:B------:R-:W-:Y:S02]  /*f5d0*/  PRMT R6, R10.reuse, 0x6420, R11.reuse ;  /* 0x000064200a067816 */ /* 0x140fe4000000000b */
[----:B------:R-:W-:-:S05]  /*f5e0*/  PRMT R7, R10, 0x7531, R11 ;  /* 0x000075310a077816 */ /* 0x000fca000000000b */
[----:B------:R-:W-:Y:S04]  /*f5f0*/  STSM.16.M88.4 [R3+0x3c00], R4 ;  /* 0x003c000403007844 */ /* 0x000fe80000000200 */
[----:B------:R-:W0:Y:S04]  /*f600*/  LDSM.16.MT88.4 R8, [R0+0xe400] ;  /* 0x00e400000008783b */ /* 0x000e280000004200 */
        /* <DEDUP_REMOVED lines=19> */
.L_x_342:
[----:B-1----:R1:W-:Y:S01]  /*f740*/  SYNCS.ARRIVE.TRANS64.A1T0 RZ, [R17+URZ+0x22850], RZ ;  /* 0x022850ff11ff79a7 */ /* 0x0023e2000810003f */
[----:B------:R-:W-:Y:S06]  /*f750*/  BAR.SYNC.DEFER_BLOCKING 0x2, 0x80 ;  /* 0x0082000000007b1d */ /* 0x000fec0000010000 */
[----:B------:R-:W-:Y:S05]  /*f760*/  @!P0 BRA `(.L_x_343) ;  /* 0x0000000000048947 */ /* 0x000fea0003800000 */
[----:B------:R-:W-:Y:S01]  /*f770*/  BPT.TRAP 0x1 ;  /* 0x000000040000795c */ /* 0x000fe20000300000 */
.L_x_343:
[----:B------:R-:W2:Y:S01]  /*f780*/  LDL R0, [R1] ;  /* 0x0000000001007983 */ /* 0x000ea20000100800 */
[----:B-1----:R-:W-:Y:S01]  /*f790*/  VIADD R17, R17, 0x22880 ;  /* 0x0002288011117836 */ /* 0x002fe20000000000 */
[----:B------:R-:W-:Y:S01]  /*f7a0*/  MOV R23, R32 ;  /* 0x0000002000177202 */ /* 0x000fe20000000f00 */
[----:B0-----:R-:W-:-:S03]  /*f7b0*/  IMAD.MOV.U32 R24, RZ, RZ, R35 ;  /* 0x000000ffff187224 */ /* 0x001fc600078e0023 */
[----:B--2---:R-:W-:-:S04]  /*f7c0*/  PRMT R17, R0, 0x654, R17 ;  /* 0x0000065400117816 */ /* 0x004fc80000000011 */
[----:B------:R1:W-:Y:S01]  /*f7d0*/  SYNCS.ARRIVE.TRANS64.RED.A1T0 RZ, [R17+URZ], RZ ;  /* 0x000000ff11ff79a7 */ /* 0x0003e2000810043f */
[----:B------:R-:W-:Y:S05]  /*f7e0*/  @P1 BRA `(.L_x_344) ;  /* 0xffffffe400e41947 */ /* 0x000fea000383ffff */
.L_x_324:
[----:B------:R-:W2:Y:S01]  /*f7f0*/  S2R R0, SR_TID.X ;  /* 0x0000000000007919 */ /* 0x000ea20000002100 */
[----:B------:R-:W-:Y:S01]  /*f800*/  BSSY B0, `(.L_x_345) ;  /* 0x0000012000007945 */ /* 0x000fe20003800000 */
[----:B--2---:R-:W-:Y:S01]  /*f810*/  LOP3.LUT R2, R0, 0x7f, RZ, 0xc0, !PT ;  /* 0x0000007f00027812 */ /* 0x004fe200078ec0ff */
[----:B------:R-:W-:-:S03]  /*f820*/  IMAD.U32 R0, RZ, RZ, UR48 ;  /* 0x00000030ff007e24 */ /* 0x000fc6000f8e00ff */
[----:B------:R-:W-:Y:S02]  /*f830*/  ISETP.NE.AND P1, PT, R2, RZ, PT ;  /* 0x000000ff0200720c */ /* 0x000fe40003f25270 */
[----:B------:R-:W-:-:S11]  /*f840*/  ISETP.NE.AND P0, PT, R0, 0x3, PT ;  /* 0x000000030000780c */ /* 0x000fd60003f05270 */
[----:B------:R-:W-:Y:S05]  /*f850*/  @P1 BRA `(.L_x_346) ;  /* 0x0000000000301947 */ /* 0x000fea0003800000 */
[----:B------:R-:W2:Y:S01]  /*f860*/  S2R R5, SR_LANEID ;  /* 0x0000000000057919 */ /* 0x000ea20000000000 */
[----:B------:R-:W-:Y:S01]  /*f870*/  VOTEU.ANY UR4, UPT, PT ;  /* 0x0000000000047886 */ /* 0x000fe200038e0100 */
[----:B0-----:R-:W0:Y:S01]  /*f880*/  LDC.64 R2, c[0x0][0xc60] ;  /* 0x00031800ff027b82 */ /* 0x001e220000000a00 */
[----:B------:R-:W2:Y:S02]  /*f890*/  FLO.U32 R0, UR4 ;  /* 0x0000000400007d00 */ /* 0x000ea400080e0000 */
[----:B--2---:R-:W-:-:S06]  /*f8a0*/  ISETP.EQ.U32.AND P1, PT, R0, R5, PT ;  /* 0x000000050000720c */ /* 0x004fcc0003f22070 */
[----:B------:R-:W0:Y:S07]  /*f8b0*/  POPC R5, UR4 ;  /* 0x0000000400057d09 */ /* 0x000e2e0008000000 */
[----:B0-----:R-:W2:Y:S01]  /*f8c0*/  @P1 ATOMG.E.ADD.STRONG.GPU PT, R3, desc[UR52][R2.64], R5 ;  /* 0x00000005020319a8 */ /* 0x001ea200081ee1f4 */
[----:B------:R-:W0:Y:S02]  /*f8d0*/  S2R R4, SR_LTMASK ;  /* 0x0000000000047919 */ /* 0x000e240000003900 */
[----:B0-----:R-:W-:-:S04]  /*f8e0*/  LOP3.LUT R4, R4, UR4, RZ, 0xc0, !PT ;  /* 0x0000000404047c12 */ /* 0x001fc8000f8ec0ff */
[----:B------:R-:W0:Y:S01]  /*f8f0*/  POPC R7, R4 ;  /* 0x0000000400077309 */ /* 0x000e220000000000 */
[----:B--2---:R-:W0:Y:S02]  /*f900*/  SHFL.IDX PT, R0, R3, R0, 0x1f ;  /* 0x00001f0003007589 */ /* 0x004e2400000e0000 */
[----:B0-----:R-:W-:-:S07]  /*f910*/  IADD3 R16, R0, UR49, R7 ;  /* 0x0000003100107c10 */ /* 0x001fce000fffe007 */
.L_x_346:
[----:B------:R-:W-:Y:S05]  /*f920*/  BSYNC B0 ;  /* 0x0000000000007941 */ /* 0x000fea0003800000 */
.L_x_345:
[----:B------:R-:W-:Y:S05]  /*f930*/  @!P0 BRA `(.L_x_347) ;  /* 0x0000000000048947 */ /* 0x000fea0003800000 */
[----:B------:R-:W-:Y:S01]  /*f940*/  BPT.TRAP 0x1 ;  /* 0x000000040000795c */ /* 0x000fe20000300000 */
.L_x_347:
[----:B------:R-:W-:Y:S01]  /*f950*/  LOP3.LUT R0, R35, 0x1, RZ, 0x3c, !PT ;  /* 0x0000000123007812 */ /* 0x000fe200078e3cff */
[----:B-1----:R-:W-:Y:S01]  /*f960*/  IMAD R17, R32, 0x8, R22 ;  /* 0x0000000820117824 */ /* 0x002fe200078e0216 */
[----:B------:R-:W-:Y:S02]  /*f970*/  BSSY B0, `(.L_x_348) ;  /* 0x0000004000007945 */ /* 0x000fe40003800000 */
[----:B------:R-:W-:-:S04]  /*f980*/  SHF.L.U32 R0, R0, 0x1f, RZ ;  /* 0x0000001f00007819 */ /* 0x000fc800000006ff */
[----:B------:R-:W1:Y:S02]  /*f990*/  SYNCS.PHASECHK.TRANS64.TRYWAIT P1, [R17+URZ+0x22870], R0 ;  /* 0x02287000110075a7 */ /* 0x000e64000802017f */
[----:B-1----:R-:W-:Y:S05]  /*f9a0*/  @!P1 BRA `(.L_x_349) ;  /* 0x0000004c00bc9947 */ /* 0x002fea0003800000 */
.L_x_496:
[----:B------:R-:W-:Y:S05]  /*f9b0*/  BSYNC B0 ;  /* 0x0000000000007941 */ /* 0x000fea0003800000 */
.L_x_348:
[----:B------:R-:W-:-:S05]  /*f9c0*/  IMAD.U32 R2, RZ, RZ, UR46 ;  /* 0x0000002eff027e24 */ /* 0x000fca000f8e00ff */
[----:B------:R-:W-:-:S13]  /*f9d0*/  ISETP.NE.AND P1, PT, R2, 0x3, PT ;  /* 0x000000030200780c */ /* 0x000fda0003f25270 */
[----:B------:R-:W-:Y:S05]  /*f9e0*/  @!P1 BRA `(.L_x_350) ;  /* 0x0000000000049947 */ /* 0x000fea0003800000 */
[----:B------:R-:W-:Y:S01]  /*f9f0*/  BPT.TRAP 0x1 ;  /* 0x000000040000795c */ /* 0x000fe20000300000 */
.L_x_350:
[----:B-1----:R-:W-:Y:S01]  /*fa00*/  SHF.L.U32 R0, R35, 0x1f, RZ ;  /* 0x0000001f23007819 */ /* 0x002fe200000006ff */
[----:B------:R-:W-:-:S03]  /*fa10*/  IMAD R19, R32, 0x5000, RZ ;  /* 0x0000500020137824 */ /* 0x000fc600078e02ff */
[----:B------:R-:W1:Y:S02]  /*fa20*/  SYNCS.PHASECHK.TRANS64.TRYWAIT P1, [R17+URZ+0x22860], R0 ;  /* 0x02286000110075a7 */ /* 0x000e64000802017f */
[----:B-1----:R-:W-:Y:S05]  /*fa30*/  @!P1 BRA `(.L_x_351) ;  /* 0x0000004c00ac9947 */ /* 0x002fea0003800000 */
.L_x_497:
[----:B------:R-:W0:Y:S04]  /*fa40*/  LDL R2, [R1+0xc] ;  /* 0x00000c0001027983 */ /* 0x000e280000100800 */
[----:B------:R-:W2:Y:S04]  /*fa50*/  LDL R4, [R1+0x10] ;  /* 0x0000100001047983 */ /* 0x000ea80000100800 */
[----:B------:R-:W1:Y:S01]  /*fa60*/  LDL R18, [R1+0x8] ;  /* 0x0000080001127983 */ /* 0x000e620000100800 */
[----:B------:R-:W-:Y:S05]  /*fa70*/  WARPSYNC.ALL ;  /* 0x0000000000007948 */ /* 0x000fea0003800000 */
[----:B0-----:R-:W-:-:S05]  /*fa80*/  LOP3.LUT R3, R19, R2, RZ, 0xfc, !PT ;  /* 0x0000000213037212 */ /* 0x001fca00078efcff */
[C---:B------:R-:W-:Y:S01]  /*fa90*/  IMAD.IADD R2, R22.reuse, 0x1, R3 ;  /* 0x0000000116027824 */ /* 0x040fe200078e0203 */
[----:B-1----:R-:W-:-:S03]  /*faa0*/  IADD3 R0, R22, R19, R18 ;  /* 0x0000001316007210 */ /* 0x002fc60007ffe012 */
[----:B--2---:R-:W-:Y:S01]  /*fab0*/  IMAD.IADD R3, R4, 0x1, R2 ;  /* 0x0000000104037824 */ /* 0x004fe200078e0202 */
[----:B------:R-:W0:Y:S01]  /*fac0*/  LDSM.16.MT88.4 R8, [R2+0xa400] ;  /* 0x00a400000208783b */ /* 0x000e220000004200 */
        /* <DEDUP_REMOVED lines=69> */
.L_x_352:
[----:B-1----:R1:W-:Y:S01]  /*ff20*/  SYNCS.ARRIVE.TRANS64.A1T0 RZ, [R17+URZ+0x22850], RZ ;  /* 0x022850ff11ff79a7 */ /* 0x0023e2000810003f */
[----:B------:R-:W-:Y:S06]  /*ff30*/  BAR.SYNC.DEFER_BLOCKING 0x2, 0x80 ;  /* 0x0082000000007b1d */ /* 0x000fec0000010000 */
[----:B------:R-:W-:Y:S05]  /*ff40*/  @!P0 BRA `(.L_x_353) ;  /* 0x0000000000048947 */ /* 0x000fea0003800000 */
[----:B------:R-:W-:Y:S01]  /*ff50*/  BPT.TRAP 0x1 ;  /* 0x000000040000795c */ /* 0x000fe20000300000 */
.L_x_353:
[----:B0-----:R-:W2:Y:S01]  /*ff60*/  LDL R0, [R1] ;  /* 0x0000000001007983 */ /* 0x001ea20000100800 */
[----:B-1----:R-:W-:Y:S02]  /*ff70*/  VIADD R17, R17, 0x22880 ;  /* 0x0002288011117836 */ /* 0x002fe40000000000 */
[----:B------:R-:W-:-:S05]  /*ff80*/  VIADD R32, R32, 0x1 ;  /* 0x0000000120207836 */ /* 0x000fca0000000000 */
[----:B------:R-:W-:-:S04]  /*ff90*/  ISETP.NE.AND P0, PT, R32, 0x2, PT ;  /* 0x000000022000780c */ /* 0x000fc80003f05270 */
[----:B------:R-:W-:Y:S02]  /*ffa0*/  SEL R32, R32, RZ, P0 ;  /* 0x000000ff20207207 */ /* 0x000fe40000000000 */
[----:B--2---:R-:W-:Y:S02]  /*ffb0*/  PRMT R17, R0, 0x654, R17 ;  /* 0x0000065400117816 */ /* 0x004fe40000000011 */
[----:B------:R-:W-:Y:S02]  /*ffc0*/  SEL R0, RZ, 0x1, P0 ;  /* 0x00000001ff007807 */ /* 0x000fe40000000000 */
[----:B------:R0:W-:Y:S02]  /*ffd0*/  SYNCS.ARRIVE.TRANS64.RED.A1T0 RZ, [R17+URZ], RZ ;  /* 0x000000ff11ff79a7 */ /* 0x0001e4000810043f */
[----:B------:R-:W-:-:S07]  /*ffe0*/  LOP3.LUT R35, R35, R0, RZ, 0x3c, !PT ;  /* 0x0000000023237212 */ /* 0x000fce00078e3cff */
.L_x_296:
[----:B------:R-:W-:Y:S05]  /*fff0*/  BSYNC B7 ;  /* 0x0000000000077941 */ /* 0x000fea0003800000 */
.L_x_294:
[----:B------:R-:W-:-:S13]  /*10000*/  LOP3.LUT P0, RZ, R30, 0x400, RZ, 0xc0, !PT ;  /* 0x000004001eff7812 */ /* 0x000fda000780c0ff */
[----:B------:R-:W-:Y:S05]  /*10010*/  @!P0 BRA `(.L_x_354) ;  /* 0x0000000000288947 */ /* 0x000fea0003800000 */
[----:B------:R-:W1:Y:S08]  /*10020*/  S2UR UR4, SR_CgaCtaId ;  /* 0x00000000000479c3 */ /* 0x000e700000008800 */
[----:B------:R-:W-:Y:S01]  /*10030*/  BAR.SYNC.DEFER_BLOCKING 0x5, 0x180 ;  /* 0x0146000000007b1d */ /* 0x000fe20000010000 */
[----:B------:R-:W-:Y:S01]  /*10040*/  MOV R22, 0x400 ;  /* 0x0000040000167802 */ /* 0x000fe20000000f00 */
[----:B-1----:R-:W-:-:S05]  /*10050*/  IMAD.U32 R0, RZ, RZ, UR4 ;  /* 0x00000004ff007e24 */ /* 0x002fca000f8e00ff */
[----:B------:R-:W-:Y:S01]  /*10060*/  LEA R22, R0, R22, 0x18 ;  /* 0x0000001600167211 */ /* 0x000fe200078ec0ff */
[----:B------:R-:W-:Y:S04]  /*10070*/  STL [R1], R0 ;  /* 0x0000000001007387 */ /* 0x000fe80000100800 */
[----:B0-----:R-:W0:Y:S02]  /*10080*/  LDS.128 R16, [R22+0x228d0] ;  /* 0x0228d00016107984 */ /* 0x001e240000000c00 */
[----:B0-----:R-:W-:Y:S01]  /*10090*/  R2UR UR40, R19 ;  /* 0x00000000132872ca */ /* 0x001fe200000e0000 */
[----:B------:R-:W-:Y:S06]  /*100a0*/  BAR.ARV 0x4, 0x180 ;  /* 0x0106000000007b1d */ /* 0x000fec0000002000 */
[----:B------:R-:W-:Y:S08]  /*100b0*/  BRA `(.L_x_355) ;  /* 0x0000000800207947 */ /* 0x000ff00003800000 */
.L_x_354:
[----:B------:R-:W1:Y:S01]  /*100c0*/  S2R R0, SR_TID.X ;  /* 0x0000000000007919 */ /* 0x000e620000002100 */
[----:B------:R-:W-:Y:S01]  /*100d0*/  ULDC UR4, c[0x0][0xc3c] ;  /* 0x00030f0000047ab9 */ /* 0x000fe20000000800 */
[----:B-1----:R-:W-:Y:S01]  /*100e0*/  LOP3.LUT R8, R0, 0x1f, RZ, 0xc0, !PT ;  /* 0x0000001f00087812 */ /* 0x002fe200078ec0ff */
[----:B------:R-:W-:-:S03]  /*100f0*/  IMAD.MOV.U32 R0, RZ, RZ, RZ ;  /* 0x000000ffff007224 */ /* 0x000fc600078e00ff */
[C---:B------:R-:W-:Y:S01]  /*10100*/  ISETP.NE.AND P0, PT, R8.reuse, 0x1f, PT ;  /* 0x0000001f0800780c */ /* 0x040fe20003f05270 */
[----:B------:R-:W-:-:S05]  /*10110*/  VIADD R5, R8, UR40 ;  /* 0x0000002808057c36 */ /* 0x000fca0008000000 */
[----:B------:R-:W-:Y:S01]  /*10120*/  ISETP.GE.OR P1, PT, R5, UR4, !P0 ;  /* 0x0000000405007c0c */ /* 0x000fe2000c726670 */
[----:B------:R-:W-:-:S12]  /*10130*/  ULDC UR4, c[0x0][0xc3c] ;  /* 0x00030f0000047ab9 */ /* 0x000fd80000000800 */
[----:B------:R-:W1:Y:S02]  /*10140*/  @!P1 LDC.64 R2, c[0x0][0xc80] ;  /* 0x00032000ff029b82 */ /* 0x000e640000000a00 */
[----:B-1----:R-:W-:-:S05]  /*10150*/  @!P1 IMAD.WIDE R2, R5, 0x4, R2 ;  /* 0x0000000405029825 */ /* 0x002fca00078e0202 */
[----:B------:R-:W2:Y:S01]  /*10160*/  @!P1 LDG.E R0, desc[UR52][R2.64] ;  /* 0x0000003402009981 */ /* 0x000ea2000c1e1900 */
[C---:B------:R-:W-:Y:S02]  /*10170*/  ISETP.NE.AND P1, PT, R8.reuse, RZ, PT ;  /* 0x000000ff0800720c */ /* 0x040fe40003f25270 */
[C---:B------:R-:W-:Y:S02]  /*10180*/  ISETP.GE.U32.AND P2, PT, R8.reuse, 0x2, PT ;  /* 0x000000020800780c */ /* 0x040fe40003f46070 */
[C---:B------:R-:W-:Y:S02]  /*10190*/  ISETP.GE.U32.AND P3, PT, R8.reuse, 0x4, PT ;  /* 0x000000040800780c */ /* 0x040fe40003f66070 */
[C---:B------:R-:W-:Y:S02]  /*101a0*/  ISETP.GE.U32.AND P4, PT, R8.reuse, 0x8, PT ;  /* 0x000000080800780c */ /* 0x040fe40003f86070 */
[----:B------:R-:W-:Y:S01]  /*101b0*/  ISETP.GE.U32.AND P5, PT, R8, 0x10, PT ;  /* 0x000000100800780c */ /* 0x000fe20003fa6070 */
[----:B--2---:R-:W1:Y:S02]  /*101c0*/  SHFL.UP PT, R4, R0, 0x1, RZ ;  /* 0x0420000000047989 */ /* 0x004e6400000e00ff */
[----:B-1----:R-:W-:-:S05]  /*101d0*/  SEL R5, R4, RZ, P1 ;  /* 0x000000ff04057207 */ /* 0x002fca0000800000 */
[----:B------:R-:W-:-:S05]  /*101e0*/  IMAD.IADD R5, R0, 0x1, R5 ;  /* 0x0000000100057824 */ /* 0x000fca00078e0205 */
[----:B------:R-:W1:Y:S02]  /*101f0*/  SHFL.UP PT, R4, R5, 0x2, RZ ;  /* 0x0440000005047989 */ /* 0x000e6400000e00ff */
[----:B-1----:R-:W-:-:S05]  /*10200*/  SEL R4, R4, RZ, P2 ;  /* 0x000000ff04047207 */ /* 0x002fca0001000000 */
[----:B------:R-:W-:Y:S02]  /*10210*/  IMAD.IADD R4, R5, 0x1, R4 ;  /* 0x0000000105047824 */ /* 0x000fe400078e0204 */
[----:B------:R-:W-:Y:S04]  /*10220*/  SHFL.IDX PT, R5, R16, RZ, 0x1f ;  /* 0x00001fff10057589 */ /* 0x000fe800000e0000 */
[----:B------:R-:W1:Y:S02]  /*10230*/  SHFL.UP PT, R6, R4, 0x4, RZ ;  /* 0x0480000004067989 */ /* 0x000e6400000e00ff */
[----:B-1----:R-:W-:-:S05]  /*10240*/  SEL R3, R6, RZ, P3 ;  /* 0x000000ff06037207 */ /* 0x002fca0001800000 */
[----:B------:R-:W-:Y:S02]  /*10250*/  IMAD.IADD R6, R4, 0x1, R3 ;  /* 0x0000000104067824 */ /* 0x000fe400078e0203 */
[----:B------:R-:W-:Y:S04]  /*10260*/  SHFL.IDX PT, R4, R16, 0x1, 0x1f ;  /* 0x00201f0010047f89 */ /* 0x000fe800000e0000 */
[----:B------:R-:W1:Y:S02]  /*10270*/  SHFL.UP PT, R2, R6, 0x8, RZ ;  /* 0x0500000006027989 */ /* 0x000e6400000e00ff */
[----:B-1----:R-:W-:-:S05]  /*10280*/  SEL R3, R2, RZ, P4 ;  /* 0x000000ff02037207 */ /* 0x002fca0002000000 */
[----:B------:R-:W-:-:S05]  /*10290*/  IMAD.IADD R7, R6, 0x1, R3 ;  /* 0x0000000106077824 */ /* 0x000fca00078e0203 */
[----:B------:R-:W1:Y:S02]  /*102a0*/  SHFL.UP PT, R2, R7, 0x10, RZ ;  /* 0x0600000007027989 */ /* 0x000e6400000e00ff */
[----:B-1----:R-:W-:-:S05]  /*102b0*/  SEL R2, R2, RZ, P5 ;  /* 0x000000ff02027207 */ /* 0x002fca0002800000 */
[----:B------:R-:W-:Y:S02]  /*102c0*/  IMAD.IADD R3, R7, 0x1, R2 ;  /* 0x0000000107037824 */ /* 0x000fe400078e0202 */
[----:B------:R-:W1:Y:S03]  /*102d0*/  LDC R2, c[0x0][0xc38] ;  /* 0x00030e00ff027b82 */ /* 0x000e660000000800 */
[----:B------:R-:W1:Y:S02]  /*102e0*/  SHFL.IDX PT, R9, R3, 0x1f, 0x1f ;  /* 0x03e01f0003097f89 */ /* 0x000e6400000e0000 */
[----:B-1----:R-:W-:-:S04]  /*102f0*/  IMAD R9, R9, R2, RZ ;  /* 0x0000000209097224 */ /* 0x002fc800078e02ff */
[----:B------:R-:W-:-:S05]  /*10300*/  IMAD.IADD R4, R4, 0x1, R9 ;  /* 0x0000000104047824 */ /* 0x000fca00078e0209 */
[----:B------:R-:W-:-:S13]  /*10310*/  ISETP.GT.AND P6, PT, R4, R5, PT ;  /* 0x000000050400720c */ /* 0x000fda0003fc4270 */
[----:B------:R-:W-:Y:S05]  /*10320*/  @P6 BRA `(.L_x_356) ;  /* 0x0000000000906947 */ /* 0x000fea0003800000 */
.L_x_360:
[----:B------:R-:W-:-:S04]  /*10330*/  UIADD3 UR40, UR40, 0x1f, URZ ;  /* 0x0000001f28287890 */ /* 0x000fc8000fffe03f */
[----:B------:R-:W-:-:S06]  /*10340*/  UISETP.GE.AND UP0, UPT, UR40, UR4, UPT ;  /* 0x000000042800728c */ /* 0x000fcc000bf06270 */
[----:B------:R-:W-:-:S13]  /*10350*/  PLOP3.LUT P6, PT, PT, PT, UP0, 0x40, 0x0 ;  /* 0x000000000000781c */ /* 0x000fda0003fce808 */
[----:B------:R-:W-:Y:S05]  /*10360*/  @!P6 BRA `(.L_x_357) ;  /* 0x000000040034e947 */ /* 0x000fea0003800000 */
[----:B------:R-:W1:Y:S01]  /*10370*/  S2R R0, SR_TID.X ;  /* 0x0000000000007919 */ /* 0x000e620000002100 */
[----:B------:R-:W-:Y:S01]  /*10380*/  BSSY B0, `(.L_x_358) ;  /* 0x0000009000007945 */ /* 0x000fe20003800000 */
[----:B-1----:R-:W-:-:S04]  /*10390*/  LOP3.LUT R0, R0, 0x1f, RZ, 0xc0, !PT ;  /* 0x0000001f00007812 */ /* 0x002fc800078ec0ff */
[----:B------:R-:W-:Y:S01]  /*103a0*/  IADD3 R7, R0, UR40, RZ ;  /* 0x0000002800077c10 */ /* 0x000fe2000fffe0ff */
[----:B------:R-:W-:-:S03]  /*103b0*/  IMAD.MOV.U32 R0, RZ, RZ, RZ ;  /* 0x000000ffff007224 */ /* 0x000fc600078e00ff */
[----:B------:R-:W-:-:S13]  /*103c0*/  ISETP.GE.OR P6, PT, R7, UR4, !P0 ;  /* 0x0000000407007c0c */ /* 0x000fda000c7c6670 */
[----:B------:R-:W-:Y:S05]  /*103d0*/  @P6 BRA `(.L_x_359) ;  /* 0x00000000000c6947 */ /* 0x000fea0003800000 */
[----:B------:R-:W1:Y:S02]  /*103e0*/  LDC.64 R2, c[0x0][0xc80] ;  /* 0x00032000ff027b82 */ /* 0x000e640000000a00 */
[----:B-1----:R-:W-:-:S05]  /*103f0*/  IMAD.WIDE R2, R7, 0x4, R2 ;  /* 0x0000000407027825 */ /* 0x002fca00078e0202 */
[----:B------:R1:W5:Y:S02]  /*10400*/  LDG.E R0, desc[UR52][R2.64] ;  /* 0x0000003402007981 */ /* 0x000364000c1e1900 */
.L_x_359:
[----:B------:R-:W-:Y:S05]  /*10410*/  BSYNC B0 ;  /* 0x0000000000007941 */ /* 0x000fea0003800000 */
.L_x_358:
[----:B-1---5:R-:W1:Y:S02]  /*10420*/  SHFL.UP PT, R2, R0, 0x1, RZ ;  /* 0x0420000000027989 */ /* 0x022e6400000e00ff */
[----:B-1----:R-:W-:-:S05]  /*10430*/  SEL R3, R2, RZ, P1 ;  /* 0x000000ff02037207 */ /* 0x002fca0000800000 */
[----:B------:R-:W-:-:S05]  /*10440*/  IMAD.IADD R3, R0, 0x1, R3 ;  /* 0x0000000100037824 */ /* 0x000fca00078e0203 */
[----:B------:R-:W1:Y:S02]  /*10450*/  SHFL.UP PT, R2, R3, 0x2, RZ ;  /* 0x0440000003027989 */ /* 0x000e6400000e00ff */
        /* <DEDUP_REMOVED lines=9> */
[----:B-1----:R-:W-:Y:S02]  /*104f0*/  SEL R9, R2, RZ, P5 ;  /* 0x000000ff02097207 */ /* 0x002fe40002800000 */
[----:B------:R-:W1:Y:S03]  /*10500*/  LDC R2, c[0x0][0xc38] ;  /* 0x00030e00ff027b82 */ /* 0x000e660000000800 */
[----:B------:R-:W-:-:S05]  /*10510*/  IMAD.IADD R3, R8, 0x1, R9 ;  /* 0x0000000108037824 */ /* 0x000fca00078e0209 */
[----:B------:R-:W1:Y:S02]  /*10520*/  SHFL.IDX PT, R9, R3, 0x1f, 0x1f ;  /* 0x03e01f0003097f89 */ /* 0x000e6400000e0000 */
[----:B-1----:R-:W-:-:S04]  /*10530*/  IMAD R9, R9, R2, RZ ;  /* 0x0000000209097224 */ /* 0x002fc800078e02ff */
[----:B------:R-:W-:-:S05]  /*10540*/  IMAD.IADD R4, R9, 0x1, R4 ;  /* 0x0000000109047824 */ /* 0x000fca00078e0204 */
[----:B------:R-:W-:-:S13]  /*10550*/  ISETP.GT.AND P6, PT, R4, R5, PT ;  /* 0x000000050400720c */ /* 0x000fda0003fc4270 */
[----:B------:R-:W-:Y:S05]  /*10560*/  @!P6 BRA `(.L_x_360) ;  /* 0xfffffffc0070e947 */ /* 0x000fea000383ffff */
.L_x_356:
[----:B------:R-:W-:Y:S02]  /*10570*/  IMAD.IADD R16, R4, 0x1, -R9 ;  /* 0x0000000104107824 */ /* 0x000fe400078e0a09 */
[----:B------:R-:W-:Y:S02]  /*10580*/  IMAD.MOV.U32 R7, RZ, RZ, RZ ;  /* 0x000000ffff077224 */ /* 0x000fe400078e00ff */
[----:B------:R-:W-:-:S05]  /*10590*/  IMAD R4, R3, R2, R16 ;  /* 0x0000000203047224 */ /* 0x000fca00078e0210 */
[----:B------:R-:W-:-:S13]  /*105a0*/  ISETP.GT.AND P0, PT, R4, R5, PT ;  /* 0x000000050400720c */ /* 0x000fda0003f04270 */
[----:B------:R-:W-:Y:S02]  /*105b0*/  VOTEU.ANY UR5, UPT, !P0 ;  /* 0x0000000000057886 */ /* 0x000fe400040e0100 */
[----:B------:R-:W-:Y:S02]  /*105c0*/  UPOPC UR4, UR5 ;  /* 0x00000005000472bf */ /* 0x000fe40008000000 */
[----:B------:R-:W-:-:S04]  /*105d0*/  ISETP.NE.AND P0, PT, RZ, UR5, PT ;  /* 0x00000005ff007c0c */ /* 0x000fc8000bf05270 */
[----:B------:R-:W-:-:S05]  /*105e0*/  IMAD.U32 R11, RZ, RZ, UR4 ;  /* 0x00000004ff0b7e24 */ /* 0x000fca000f8e00ff */
[----:B------:R-:W1:Y:S02]  /*105f0*/  SHFL.IDX PT, R0, R0, R11, 0x1f ;  /* 0x00001f0b00007589 */ /* 0x000e6400000e0000 */
[----:B-1----:R-:W-:-:S04]  /*10600*/  IABS R4, R0 ;  /* 0x0000000000047213 */ /* 0x002fc80000000000 */
[----:B------:R-:W1:Y:S08]  /*10610*/  I2F.RP R6, R4 ;  /* 0x0000000400067306 */ /* 0x000e700000209400 */
[----:B-1----:R-:W1:Y:S02]  /*10620*/  MUFU.RCP R6, R6 ;  /* 0x0000000600067308 */ /* 0x002e640000001000 */
[----:B-1----:R-:W-:-:S06]  /*10630*/  VIADD R8, R6, 0xffffffe ;  /* 0x0ffffffe06087836 */ /* 0x002fcc0000000000 */
[----:B------:R1:W2:Y:S01]  /*10640*/  F2I.FTZ.U32.TRUNC.NTZ R9, R8 ;  /* 0x0000000800097305 */ /* 0x0002a2000021f000 */
[----:B------:R-:W-:Y:S05]  /*10650*/  @!P0 BRA `(.L_x_361) ;  /* 0x00000000000c8947 */ /* 0x000fea0003800000 */
[----:B------:R-:W-:-:S06]  /*10660*/  UIADD3 UR5, UR4, -0x1, URZ ;  /* 0xffffffff04057890 */ /* 0x000fcc000fffe03f */
[----:B------:R-:W-:-:S05]  /*10670*/  IMAD.U32 R6, RZ, RZ, UR5 ;  /* 0x00000005ff067e24 */ /* 0x000fca000f8e00ff */
[----:B------:R3:W4:Y:S02]  /*10680*/  SHFL.IDX PT, R7, R3, R6, 0x1f ;  /* 0x00001f0603077589 */ /* 0x00072400000e0000 */
.L_x_361:
[--C-:B--23--:R-:W-:Y:S01]  /*10690*/  IMAD.MOV R3, RZ, RZ, -R9.reuse ;  /* 0x000000ffff037224 */ /* 0x10cfe200078e0a09 */
[----:B------:R-:W-:Y:S01]  /*106a0*/  UIADD3 UR40, UR4, UR40, URZ ;  /* 0x0000002804287290 */ /* 0x000fe2000fffe03f */
[----:B----4-:R-:W-:Y:S02]  /*106b0*/  IMAD R16, R7, R2, R16 ;  /* 0x0000000207107224 */ /* 0x010fe400078e0210 */
[----:B------:R-:W-:Y:S02]  /*106c0*/  IMAD R6, R3, R4, RZ ;  /* 0x0000000403067224 */ /* 0x000fe400078e02ff */
[----:B------:R-:W-:Y:S02]  /*106d0*/  IMAD.MOV.U32 R2, RZ, RZ, RZ ;  /* 0x000000ffff027224 */ /* 0x000fe400078e00ff */
[----:B------:R-:W-:Y:S02]  /*106e0*/  IMAD.MOV.U32 R3, RZ, RZ, R9 ;  /* 0x000000ffff037224 */ /* 0x000fe400078e0009 */
[----:B------:R-:W-:-:S02]  /*106f0*/  IMAD.IADD R5, R5, 0x1, -R16 ;  /* 0x0000000105057824 */ /* 0x000fc400078e0a10 */
[----:B------:R-:W-:Y:S01]  /*10700*/  IMAD.HI.U32 R9, R9, R6, R2 ;  /* 0x0000000609097227 */ /* 0x000fe200078e0002 */
[----:B------:R-:W-:Y:S02]  /*10710*/  IABS R3, R0 ;  /* 0x0000000000037213 */ /* 0x000fe40000000000 */
[----:B------:R-:W-:-:S03]  /*10720*/  IABS R2, R5 ;  /* 0x0000000500027213 */ /* 0x000fc60000000000 */
[----:B------:R-:W-:Y:S02]  /*10730*/  IMAD.MOV R3, RZ, RZ, -R3 ;  /* 0x000000ffff037224 */ /* 0x000fe400078e0a03 */
[----:B------:R-:W-:-:S04]  /*10740*/  IMAD.HI.U32 R9, R9, R2, RZ ;  /* 0x0000000209097227 */ /* 0x000fc800078e00ff */
[----:B------:R-:W-:Y:S01]  /*10750*/  IMAD R3, R9, R3, R2 ;  /* 0x0000000309037224 */ /* 0x000fe200078e0202 */
[----:B------:R-:W-:-:S04]  /*10760*/  LOP3.LUT R2, R5, R0, RZ, 0x3c, !PT ;  /* 0x0000000005027212 */ /* 0x000fc800078e3cff */
[----:B------:R-:W-:Y:S02]  /*10770*/  ISETP.GT.U32.AND P1, PT, R4, R3, PT ;  /* 0x000000030400720c */ /* 0x000fe40003f24070 */
[----:B------:R-:W-:-:S11]  /*10780*/  ISETP.GE.AND P2, PT, R2, RZ, PT ;  /* 0x000000ff0200720c */ /* 0x000fd60003f46270 */
[-C--:B------:R-:W-:Y:S01]  /*10790*/  @!P1 IADD3 R3, R3, -R4.reuse, RZ ;  /* 0x8000000403039210 */ /* 0x080fe20007ffe0ff */
[----:B------:R-:W-:Y:S01]  /*107a0*/  @!P1 VIADD R9, R9, 0x1 ;  /* 0x0000000109099836 */ /* 0x000fe20000000000 */
[----:B------:R-:W-:Y:S02]  /*107b0*/  ISETP.NE.AND P1, PT, R0, RZ, PT ;  /* 0x000000ff0000720c */ /* 0x000fe40003f25270 */
[----:B------:R-:W-:-:S13]  /*107c0*/  ISETP.GE.U32.AND P0, PT, R3, R4, PT ;  /* 0x000000040300720c */ /* 0x000fda0003f06070 */
[----:B------:R-:W-:-:S04]  /*107d0*/  @P0 VIADD R9, R9, 0x1 ;  /* 0x0000000109090836 */ /* 0x000fc80000000000 */
[----:B------:R-:W-:Y:S01]  /*107e0*/  @!P2 IMAD.MOV R9, RZ, RZ, -R9 ;  /* 0x000000ffff09a224 */ /* 0x000fe200078e0a09 */
[----:B------:R-:W-:-:S05]  /*107f0*/  @!P1 LOP3.LUT R9, RZ, R0, RZ, 0x33, !PT ;  /* 0x00000000ff099212 */ /* 0x000fca00078e33ff */
[--C-:B0-----:R-:W-:Y:S02]  /*10800*/  IMAD.MOV R17, RZ, RZ, -R9.reuse ;  /* 0x000000ffff117224 */ /* 0x101fe400078e0a09 */
[----:B------:R-:W-:Y:S02]  /*10810*/  IMAD.MOV.U32 R18, RZ, RZ, R9 ;  /* 0x000000ffff127224 */ /* 0x000fe400078e0009 */
[----:B------:R-:W-:Y:S01]  /*10820*/  IMAD R17, R0, R17, R5 ;  /* 0x0000001100117224 */ /* 0x000fe200078e0205 */
[----:B------:R-:W-:Y:S06]  /*10830*/  BRA `(.L_x_362) ;  /* 0x0000000000107947 */ /* 0x000fec0003800000 */
.L_x_357:
[----:B------:R-:W-:Y:S01]  /*10840*/  IMAD.MOV.U32 R16, RZ, RZ, R5 ;  /* 0x000000ffff107224 */ /* 0x000fe200078e0005 */
[----:B------:R-:W-:Y:S01]  /*10850*/  ULDC UR40, c[0x0][0xc3c] ;  /* 0x00030f0000287ab9 */ /* 0x000fe20000000800 */
[----:B0-----:R-:W-:Y:S02]  /*10860*/  IMAD.MOV.U32 R17, RZ, RZ, RZ ;  /* 0x000000ffff117224 */ /* 0x001fe400078e00ff */
[----:B------:R-:W-:-:S07]  /*10870*/  IMAD.MOV.U32 R18, RZ, RZ, RZ ;  /* 0x000000ffff127224 */ /* 0x000fce00078e00ff */
.L_x_362:
[----:B------:R0:W2:Y:S01]  /*10880*/  LDL R2, [R1] ;  /* 0x0000000001027983 */ /* 0x0000a20000100800 */
[----:B------:R-:W3:Y:S02]  /*10890*/  S2R R0, SR_TID.X ;  /* 0x0000000000007919 */ /* 0x000ee40000002100 */
[----:B---3--:R-:W-:Y:S01]  /*108a0*/  LOP3.LUT R0, R0, 0x1f, RZ, 0xc0, !PT ;  /* 0x0000001f00007812 */ /* 0x008fe200078ec0ff */
[----:B------:R-:W-:Y:S03]  /*108b0*/  BAR.SYNC.DEFER_BLOCKING 0x4, 0x180 ;  /* 0x0106000000007b1d */ /* 0x000fe60000010000 */
[----:B------:R-:W-:Y:S01]  /*108c0*/  ISETP.NE.AND P0, PT, R0, RZ, PT ;  /* 0x000000ff0000720c */ /* 0x000fe20003f05270 */
[----:B------:R-:W-:-:S12]  /*108d0*/  IMAD.U32 R19, RZ, RZ, UR40 ;  /* 0x00000028ff137e24 */ /* 0x000fd8000f8e00ff */
[----:B------:R-:W-:Y:S01]  /*108e0*/  @!P0 MOV R0, 0x400 ;  /* 0x0000040000008802 */ /* 0x000fe20000000f00 */
[----:B--2---:R-:W2:Y:S03]  /*108f0*/  @!P0 S2R R2, SR_CgaCtaId ;  /* 0x0000000000028919 */ /* 0x004ea60000008800 */
[----:B--2---:R-:W-:Y:S01]  /*10900*/  @!P0 LEA R22, R2, R0, 0x18 ;  /* 0x0000000002168211 */ /* 0x004fe200078ec0ff */
[----:B------:R0:W-:Y:S04]  /*10910*/  @!P0 STL [R1], R2 ;  /* 0x0000000201008387 */ /* 0x0001e80000100800 */
[----:B------:R0:W-:Y:S01]  /*10920*/  @!P0 STS.128 [R22+0x228d0], R16 ;  /* 0x0228d01016008388 */ /* 0x0001e20000000c00 */
[----:B------:R-:W-:Y:S06]  /*10930*/  BAR.ARV 0x5, 0x180 ;  /* 0x0146000000007b1d */ /* 0x000fec0000002000 */
.L_x_355:
[----:B------:R-:W-:Y:S02]  /*10940*/  ULDC UR4, c[0x0][0xc3c] ;  /* 0x00030f0000047ab9 */ /* 0x000fe40000000800 */
[----:B------:R-:W-:-:S06]  /*10950*/  UISETP.GE.AND UP0, UPT, UR40, UR4, UPT ;  /* 0x000000042800728c */ /* 0x000fcc000bf06270 */
[----:B------:R-:W-:-:S13]  /*10960*/  PLOP3.LUT P0, PT, PT, PT, UP0, 0x80, 0x0 ;  /* 0x000000000000781c */ /* 0x000fda0003f0f008 */
[----:B------:R-:W-:Y:S05]  /*10970*/  @!P0 BRA `(.L_x_363) ;  /* 0xffffffa400f88947 */ /* 0x000fea000383ffff */
.L_x_290:
[----:B0-----:R-:W3:Y:S01]  /*10980*/  LDL.LU R0, [R1+0x18] ;  /* 0x0000180001007983 */ /* 0x001ee20000300800 */
[----:B------:R-:W-:Y:S01]  /*10990*/  BSSY B0, `(.L_x_364) ;  /* 0x000000b000007945 */ /* 0x000fe20003800000 */
[----:B------:R-:W0:Y:S01]  /*109a0*/  S2R R5, SR_CgaCtaId ;  /* 0x0000000000057919 */ /* 0x000e220000008800 */
[----:B---3--:R-:W-:-:S05]  /*109b0*/  VIADD R0, R0, 0x1 ;  /* 0x0000000100007836 */ /* 0x008fca0000000000 */
[----:B------:R-:W-:-:S04]  /*109c0*/  LEA.HI R2, R0, R0, RZ, 0x1 ;  /* 0x0000000000027211 */ /* 0x000fc800078f08ff */
[----:B------:R-:W-:Y:S02]  /*109d0*/  LOP3.LUT R3, R2, 0xfffffffe, RZ, 0xc0, !PT ;  /* 0xfffffffe02037812 */ /* 0x000fe400078ec0ff */
[----:B------:R-:W-:-:S03]  /*109e0*/  MOV R2, 0x400 ;  /* 0x0000040000027802 */ /* 0x000fc60000000f00 */
[----:B------:R-:W-:Y:S01]  /*109f0*/  IMAD.IADD R0, R0, 0x1, -R3 ;  /* 0x0000000100007824 */ /* 0x000fe200078e0a03 */
[----:B0-----:R-:W-:-:S04]  /*10a00*/  LEA R5, R5, R2, 0x18 ;  /* 0x0000000205057211 */ /* 0x001fc800078ec0ff */
[----:B------:R-:W-:-:S04]  /*10a10*/  SHF.L.U32 R0, R0, 0x1f, RZ ;  /* 0x0000001f00007819 */ /* 0x000fc800000006ff */
[----:B------:R-:W0:Y:S02]  /*10a20*/  SYNCS.PHASECHK.TRANS64.TRYWAIT P0, [R5+URZ+0x22820], R0 ;  /* 0x02282000050075a7 */ /* 0x000e24000800017f */
[----:B0-----:R-:W-:Y:S05]  /*10a30*/  @!P0 BRA `(.L_x_365) ;  /* 0x0000003c00c08947 */ /* 0x001fea0003800000 */
.L_x_498:
[----:B------:R-:W-:Y:S05]  /*10a40*/  BSYNC B0 ;  /* 0x0000000000007941 */ /* 0x000fea0003800000 */
.L_x_364:
[----:B------:R-:W-:-:S03]  /*10a50*/  UMOV UR4, 0xffffffff ;  /* 0xffffffff00047882 */ /* 0x000fc60000000000 */
[----:B------:R-:W-:Y:S05]  /*10a60*/  BRA.DIV UR4, `(.L_x_366) ;  /* 0x0000003e04c87947 */ /* 0x000fea000b800000 */
[----:B0-----:R-:W0:Y:S02]  /*10a70*/  S2R R0, SR_TID.X ;  /* 0x0000000000007919 */ /* 0x001e240000002100 */
[----:B0-----:R-:W-:-:S04]  /*10a80*/  SHF.R.U32.HI R0, RZ, 0x5, R0 ;  /* 0x00000005ff007819 */ /* 0x001fc80000011600 */
[----:B------:R-:W-:-:S05]  /*10a90*/  LOP3.LUT R0, R0, 0x3, RZ, 0xc0, !PT ;  /* 0x0000000300007812 */ /* 0x000fca00078ec0ff */
[----:B------:R0:W3:Y:S02]  /*10aa0*/  SHFL.IDX PT, R14, R0, RZ, 0x1f ;  /* 0x00001fff000e7589 */ /* 0x0000e400000e0000 */
.L_x_501:
[----:B---3--:R-:W-:Y:S01]  /*10ab0*/  ISETP.NE.AND P0, PT, R14, RZ, PT ;  /* 0x000000ff0e00720c */ /* 0x008fe20003f05270 */
[----:B------:R-:W-:-:S12]  /*10ac0*/  BSSY B0, `(.L_x_367) ;  /* 0x000002c000007945 */ /* 0x000fd80003800000 */
[----:B------:R-:W-:Y:S05]  /*10ad0*/  @P0 BRA `(.L_x_368) ;  /* 0x0000000000a80947 */ /* 0x000fea0003800000 */
[----:B------:R-:W-:-:S03]  /*10ae0*/  UMOV UR4, 0xffffffff ;  /* 0xffffffff00047882 */ /* 0x000fc60000000000 */
[----:B------:R-:W-:Y:S05]  /*10af0*/  BRA.DIV UR4, `(.L_x_369) ;  /* 0x0000003e04d87947 */ /* 0x000fea000b800000 */
[----:B------:R-:W-:-:S13]  /*10b00*/  ELECT P6, URZ, PT ;  /* 0x00000000003f782f */ /* 0x000fda00038c0000 */
.L_x_504:
[----:B------:R-:W-:Y:S05]  /*10b10*/  @!P6 BRA `(.L_x_368) ;  /* 0x000000000098e947 */ /* 0x000fea0003800000 */
[----:B------:R-:W-:-:S06]  /*10b20*/  ULOP3.LUT UR4, UR37, 0x2, URZ, 0xfc, !UPT ;  /* 0x0000000225047892 */ /* 0x000fcc000f8efc3f */
[----:B0-----:R-:W-:-:S05]  /*10b30*/  IMAD.U32 R0, RZ, RZ, UR4 ;  /* 0x00000004ff007e24 */ /* 0x001fca000f8e00ff */
[----:B------:R-:W-:-:S13]  /*10b40*/  ISETP.NE.AND P0, PT, R0, 0x3, PT ;  /* 0x000000030000780c */ /* 0x000fda0003f05270 */
[----:B------:R-:W-:Y:S05]  /*10b50*/  @!P0 BRA `(.L_x_370) ;  /* 0x0000000000048947 */ /* 0x000fea0003800000 */
[----:B------:R-:W-:Y:S01]  /*10b60*/  BPT.TRAP 0x1 ;  /* 0x000000040000795c */ /* 0x000fe20000300000 */
.L_x_370:
[C---:B------:R-:W-:Y:S01]  /*10b70*/  IMAD R3, R32.reuse, 0x8, R5 ;  /* 0x0000000820037824 */ /* 0x040fe200078e0205 */
[----:B------:R-:W-:Y:S01]  /*10b80*/  SHF.L.U32 R2, R35, 0x1f, RZ ;  /* 0x0000001f23027819 */ /* 0x000fe200000006ff */
[----:B------:R-:W-:-:S03]  /*10b90*/  VIADD R32, R32, 0x1 ;  /* 0x0000000120207836 */ /* 0x000fc60000000000 */
[----:B------:R-:W0:Y:S02]  /*10ba0*/  SYNCS.PHASECHK.TRANS64.TRYWAIT P1, [R3+URZ+0x22840], R2 ;  /* 0x02284002030075a7 */ /* 0x000e24000802017f */
[----:B------:R-:W-:-:S04]  /*10bb0*/  ISETP.NE.AND P2, PT, R32, 0x2, PT ;  /* 0x000000022000780c */ /* 0x000fc80003f45270 */
[----:B------:R-:W-:Y:S01]  /*10bc0*/  SEL R0, RZ, 0x1, P2 ;  /* 0x00000001ff007807 */ /* 0x000fe20001000000 */
[----:B0-----:R-:W-:Y:S08]  /*10bd0*/  @!P1 BRA `(.L_x_371) ;  /* 0x0000003c00c09947 */ /* 0x001ff00003800000 */
.L_x_505:
[----:B------:R-:W-:Y:S02]  /*10be0*/  SEL R32, R32, RZ, P2 ;  /* 0x000000ff20207207 */ /* 0x000fe40001000000 */
[----:B------:R-:W-:Y:S01]  /*10bf0*/  LOP3.LUT R0, R35, R0, RZ, 0x3c, !PT ;  /* 0x0000000023007212 */ /* 0x000fe200078e3cff */
[----:B------:R-:W-:Y:S06]  /*10c00*/  @!P0 BRA `(.L_x_372) ;  /* 0x0000000000048947 */ /* 0x000fec0003800000 */
[----:B------:R-:W-:Y:S01]  /*10c10*/  BPT.TRAP 0x1 ;  /* 0x000000040000795c */ /* 0x000fe20000300000 */
.L_x_372:
[----:B------:R-:W-:Y:S01]  /*10c20*/  IMAD R5, R32, 0x8, R5 ;  /* 0x0000000820057824 */ /* 0x000fe200078e0205 */
[----:B------:R-:W-:-:S04]  /*10c30*/  SHF.L.U32 R0, R0, 0x1f, RZ ;  /* 0x0000001f00007819 */ /* 0x000fc800000006ff */
[----:B------:R-:W3:Y:S02]  /*10c40*/  SYNCS.PHASECHK.TRANS64.TRYWAIT P1, [R5+URZ+0x22840], R0 ;  /* 0x02284000050075a7 */ /* 0x000ee4000802017f */
[----:B---3--:R-:W-:Y:S05]  /*10c50*/  @!P1 BRA `(.L_x_373) ;  /* 0x0000003c00b49947 */ /* 0x008fea0003800000 */
.L_x_506:
[----:B------:R-:W-:Y:S05]  /*10c60*/  @!P0 BRA `(.L_x_374) ;  /* 0x0000000000048947 */ /* 0x000fea0003800000 */
[----:B------:R-:W-:Y:S01]  /*10c70*/  BPT.TRAP 0x1 ;  /* 0x000000040000795c */ /* 0x000fe20000300000 */
.L_x_374:
[----:B------:R-:W4:Y:S02]  /*10c80*/  SYNCS.PHASECHK.TRANS64.TRYWAIT P1, [R3+URZ+0x22860], R2 ;  /* 0x02286002030075a7 */ /* 0x000f24000802017f */
[----:B----4-:R-:W-:Y:S05]  /*10c90*/  @!P1 BRA `(.L_x_375) ;  /* 0x0000003c00b89947 */ /* 0x010fea0003800000 */
.L_x_507:
[----:B------:R-:W-:Y:S05]  /*10ca0*/  @!P0 BRA `(.L_x_376) ;  /* 0x0000000000048947 */ /* 0x000fea0003800000 */
[----:B------:R-:W-:Y:S01]  /*10cb0*/  BPT.TRAP 0x1 ;  /* 0x000000040000795c */ /* 0x000fe20000300000 */
.L_x_376:
[----:B------:R-:W5:Y:S02]  /*10cc0*/  SYNCS.PHASECHK.TRANS64.TRYWAIT P1, [R5+URZ+0x22860], R0 ;  /* 0x02286000050075a7 */ /* 0x000f64000802017f */
[----:B-----5:R-:W-:Y:S05]  /*10cd0*/  @!P1 BRA `(.L_x_377) ;  /* 0x0000003c00bc9947 */ /* 0x020fea0003800000 */
.L_x_508:
[----:B------:R-:W-:Y:S05]  /*10ce0*/  @!P0 BRA `(.L_x_378) ;  /* 0x0000000000048947 */ /* 0x000fea0003800000 */
[----:B------:R-:W-:Y:S01]  /*10cf0*/  BPT.TRAP 0x1 ;  /* 0x000000040000795c */ /* 0x000fe20000300000 */
.L_x_378:
[----:B------:R-:W5:Y:S02]  /*10d00*/  SYNCS.PHASECHK.TRANS64.TRYWAIT P1, [R3+URZ+0x22880], R2 ;  /* 0x02288002030075a7 */ /* 0x000f64000802017f */
[----:B-----5:R-:W-:Y:S05]  /*10d10*/  @!P1 BRA `(.L_x_379) ;  /* 0x0000003c00c09947 */ /* 0x020fea0003800000 */
.L_x_509:
[----:B------:R-:W-:Y:S05]  /*10d20*/  @!P0 BRA `(.L_x_380) ;  /* 0x0000000000048947 */ /* 0x000fea0003800000 */
[----:B------:R-:W-:Y:S01]  /*10d30*/  BPT.TRAP 0x1 ;  /* 0x000000040000795c */ /* 0x000fe20000300000 */
.L_x_380:
[----:B------:R0:W0:Y:S02]  /*10d40*/  SYNCS.PHASECHK.TRANS64.TRYWAIT P0, [R5+URZ+0x22880], R0 ;  /* 0x02288000050075a7 */ /* 0x000024000800017f */
[----:B0-----:R-:W-:Y:S05]  /*10d50*/  @!P0 NANOSLEEP.SYNCS 0x989680 ;  /* 0x009896800000895d */ /* 0x001fea0003900000 */
[----:B------:R-:W0:Y:S02]  /*10d60*/  @!P0 SYNCS.PHASECHK.TRANS64 P0, [R5+URZ+0x22880], R0 ;  /* 0x02288000050085a7 */ /* 0x000e24000800007f */
[----:B0-----:R-:W-:Y:S05]  /*10d70*/  @!P0 BRA `(.L_x_380) ;  /* 0xfffffffc00f08947 */ /* 0x001fea000383ffff */
.L_x_368:
[----:B------:R-:W-:Y:S05]  /*10d80*/  BSYNC B0 ;  /* 0x0000000000007941 */ /* 0x000fea0003800000 */
.L_x_367:
[----:B------:R-:W-:Y:S05]  /*10d90*/  EXIT ;  /* 0x000000000000794d */ /* 0x000fea0003800000 */
.L_x_239:
[----:B0-----:R-:W-:-:S04]  /*10da0*/  IMAD.U32 R3, RZ, RZ, UR51 ;  /* 0x00000033ff037e24 */ /* 0x001fc8000f8e00ff */
[----:B------:R0:W1:Y:S03]  /*10db0*/  SYNCS.PHASECHK.TRANS64.TRYWAIT P1, [R3+URZ+0x22800], R0 ;  /* 0x02280000030075a7 */ /* 0x000066000802017f */
[----:B-1----:R-:W-:Y:S05]  /*10dc0*/  @!P1 NANOSLEEP.SYNCS 0x989680 ;  /* 0x009896800000995d */ /* 0x002fea0003900000 */
[----:B------:R-:W1:Y:S02]  /*10dd0*/  @!P1 SYNCS.PHASECHK.TRANS64 P1, [R3+URZ+0x22800], R0 ;  /* 0x02280000030095a7 */ /* 0x000e64000802007f */
[----:B-1----:R-:W-:Y:S05]  /*10de0*/  @!P1 BRA `(.L_x_239) ;  /* 0xfffffffc00ec9947 */ /* 0x002fea000383ffff */
[----:B------:R-:W-:Y:S05]  /*10df0*/  BRA `(.L_x_381) ;  /* 0xffffff0800a87947 */ /* 0x000fea000383ffff */
.L_x_243:
[----:B-1----:R1:W2:Y:S02]  /*10e00*/  SYNCS.PHASECHK.TRANS64.TRYWAIT P1, [R5+URZ+0x22830], R0 ;  /* 0x02283000050075a7 */ /* 0x0022a4000802017f */
[----:B--2---:R-:W-:Y:S05]  /*10e10*/  @!P1 NANOSLEEP.SYNCS 0x989680 ;  /* 0x009896800000995d */ /* 0x004fea0003900000 */
[----:B------:R-:W2:Y:S02]  /*10e20*/  @!P1 SYNCS.PHASECHK.TRANS64 P1, [R5+URZ+0x22830], R0 ;  /* 0x02283000050095a7 */ /* 0x000ea4000802007f */
[----:B--2---:R-:W-:Y:S05]  /*10e30*/  @!P1 BRA `(.L_x_243) ;  /* 0xfffffffc00f09947 */ /* 0x004fea000383ffff */
[----:B------:R-:W-:Y:S05]  /*10e40*/  BRA `(.L_x_242) ;  /* 0xffffff0800c47947 */ /* 0x000fea000383ffff */
.L_x_249:
[----:B-1----:R-:W-:-:S04]  /*10e50*/  IMAD.U32 R4, RZ, RZ, UR6 ;  /* 0x00000006ff047e24 */ /* 0x002fc8000f8e00ff */
[----:B------:R1:W2:Y:S03]  /*10e60*/  SYNCS.PHASECHK.TRANS64.TRYWAIT P1, [R4+URZ+0x22830], R3 ;  /* 0x02283003040075a7 */ /* 0x0002a6000802017f */
[----:B--2---:R-:W-:Y:S05]  /*10e70*/  @!P1 NANOSLEEP.SYNCS 0x989680 ;  /* 0x009896800000995d */ /* 0x004fea0003900000 */
[----:B------:R-:W2:Y:S02]  /*10e80*/  @!P1 SYNCS.PHASECHK.TRANS64 P1, [R4+URZ+0x22830], R3 ;  /* 0x02283003040095a7 */ /* 0x000ea4000802007f */
[----:B--2---:R-:W-:Y:S05]  /*10e90*/  @!P1 BRA `(.L_x_249) ;  /* 0xfffffffc00ec9947 */ /* 0x004fea000383ffff */
[----:B------:R-:W-:Y:S05]  /*10ea0*/  BRA `(.L_x_246) ;  /* 0xffffff3800c07947 */ /* 0x000fea000383ffff */
.L_x_253:
[----:B-1----:R-:W-:-:S04]  /*10eb0*/  MOV R4, UR6 ;  /* 0x0000000600047c02 */ /* 0x002fc80008000f00 */
[----:B------:R1:W2:Y:S03]  /*10ec0*/  SYNCS.PHASECHK.TRANS64.TRYWAIT P1, [R4+URZ+0x22850], R3 ;  /* 0x02285003040075a7 */ /* 0x0002a6000802017f */
[----:B--2---:R-:W-:Y:S05]  /*10ed0*/  @!P1 NANOSLEEP.SYNCS 0x989680 ;  /* 0x009896800000995d */ /* 0x004fea0003900000 */
[----:B------:R-:W2:Y:S02]  /*10ee0*/  @!P1 SYNCS.PHASECHK.TRANS64 P1, [R4+URZ+0x22850], R3 ;  /* 0x02285003040095a7 */ /* 0x000ea4000802007f */
[----:B--2---:R-:W-:Y:S05]  /*10ef0*/  @!P1 BRA `(.L_x_253) ;  /* 0xfffffffc00ec9947 */ /* 0x004fea000383ffff */
[----:B------:R-:W-:Y:S05]  /*10f00*/  BRA `(.L_x_250) ;  /* 0xffffff4000e07947 */ /* 0x000fea000383ffff */
.L_x_260:
[----:B-1----:R-:W-:-:S04]  /*10f10*/  IMAD.U32 R7, RZ, RZ, UR9 ;  /* 0x00000009ff077e24 */ /* 0x002fc8000f8e00ff */
[----:B------:R1:W2:Y:S03]  /*10f20*/  SYNCS.PHASECHK.TRANS64.TRYWAIT P1, [R7+URZ+0x22850], R0 ;  /* 0x02285000070075a7 */ /* 0x0002a6000802017f */
[----:B--2---:R-:W-:Y:S05]  /*10f30*/  @!P1 NANOSLEEP.SYNCS 0x989680 ;  /* 0x009896800000995d */ /* 0x004fea0003900000 */
[----:B------:R-:W2:Y:S02]  /*10f40*/  @!P1 SYNCS.PHASECHK.TRANS64 P1, [R7+URZ+0x22850], R0 ;  /* 0x02285000070095a7 */ /* 0x000ea4000802007f */
[----:B--2---:R-:W-:Y:S05]  /*10f50*/  @!P1 BRA `(.L_x_260) ;  /* 0xfffffffc00ec9947 */ /* 0x004fea000383ffff */
[----:B------:R-:W-:Y:S05]  /*10f60*/  BRA `(.L_x_259) ;  /* 0xffffff6000c87947 */ /* 0x000fea000383ffff */
.L_x_305:
[----:B------:R-:W0:Y:S01]  /*10f70*/  S2R R20, SR_TID.X ;  /* 0x0000000000147919 */ /* 0x000e220000002100 */
[----:B------:R-:W-:Y:S02]  /*10f80*/  IMAD.MOV.U32 R12, RZ, RZ, RZ ;  /* 0x000000ffff0c7224 */ /* 0x000fe400078e00ff */
[----:B------:R-:W-:Y:S02]  /*10f90*/  IMAD.MOV.U32 R11, RZ, RZ, 0x1f ;  /* 0x0000001fff0b7424 */ /* 0x000fe400078e00ff */
[----:B------:R-:W-:Y:S01]  /*10fa0*/  IMAD.MOV.U32 R15, RZ, RZ, -0x1 ;  /* 0xffffffffff0f7424 */ /* 0x000fe200078e00ff */
[----:B0-----:R-:W-:-:S04]  /*10fb0*/  SHF.R.U32.HI R20, RZ, 0x5, R20 ;  /* 0x00000005ff147819 */ /* 0x001fc80000011614 */
[----:B------:R-:W-:-:S05]  /*10fc0*/  LOP3.LUT R20, R20, 0x3, RZ, 0xc0, !PT ;  /* 0x0000000314147812 */ /* 0x000fca00078ec0ff */
[----:B------:R-:W-:-:S07]  /*10fd0*/  IMAD.MOV.U32 R13, RZ, RZ, R20 ;  /* 0x000000ffff0d7224 */ /* 0x000fce00078e0014 */
[----:B-----5:R-:W-:Y:S05]  /*10fe0*/  WARPSYNC.COLLECTIVE R15, `(.L_x_382) ;  /* 0x000000000f087348 */ /* 0x020fea0003c00000 */
[----:B------:R0:W1:Y:S02]  /*10ff0*/  SHFL.IDX P6, R14, R13, R12, R11 ;  /* 0x0000000c0d0e7389 */ /* 0x00006400000c000b */
[----:B01---5:R-:W-:Y:S01]  /*11000*/  ENDCOLLECTIVE ;  /* 0x000000000000791b */ /* 0x023fe20003800000 */
.L_x_382:
[----:B------:R-:W-:Y:S05]  /*11010*/  BRA `(.L_x_383) ;  /* 0xffffffac00887947 */ /* 0x000fea000383ffff */
.L_x_308:
[----:B0-----:R0:W1:Y:S02]  /*11020*/  SYNCS.PHASECHK.TRANS64.TRYWAIT P0, [R0+URZ+0x22880], R28 ;  /* 0x0228801c000075a7 */ /* 0x001064000800017f */
[----:B-1----:R-:W-:Y:S05]  /*11030*/  @!P0 NANOSLEEP.SYNCS 0x989680 ;  /* 0x009896800000895d */ /* 0x002fea0003900000 */
[----:B------:R-:W1:Y:S02]  /*11040*/  @!P0 SYNCS.PHASECHK.TRANS64 P0, [R0+URZ+0x22880], R28 ;  /* 0x0228801c000085a7 */ /* 0x000e64000800007f */
[----:B-1----:R-:W-:Y:S05]  /*11050*/  @!P0 BRA `(.L_x_308) ;  /* 0xfffffffc00f08947 */ /* 0x002fea000383ffff */
[----:B------:R-:W-:Y:S05]  /*11060*/  BRA `(.L_x_384) ;  /* 0xffffffb000ac7947 */ /* 0x000fea000383ffff */
.L_x_309:
        /* <DEDUP_REMOVED lines=8> */
.L_x_386:
[----:B------:R-:W-:Y:S05]  /*110f0*/  BSYNC B0 ;  /* 0x0000000000007941 */ /* 0x000fea0003800000 */
.L_x_385:
[----:B------:R-:W-:Y:S01]  /*11100*/  IMAD.MOV.U32 R13, RZ, RZ, R9 ;  /* 0x000000ffff0d7224 */ /* 0x000fe200078e0009 */
[C---:B------:R-:W-:Y:S01]  /*11110*/  ISETP.GE.AND P3, PT, R19.reuse, 0x41, PT ;  /* 0x000000411300780c */ /* 0x040fe20003f66270 */
[----:B------:R-:W-:Y:S01]  /*11120*/  IMAD.MOV.U32 R12, RZ, RZ, RZ ;  /* 0x000000ffff0c7224 */ /* 0x000fe200078e00ff */
[----:B------:R-:W-:Y:S01]  /*11130*/  LOP3.LUT R30, R30, 0xffffffef, RZ, 0xc0, !PT ;  /* 0xffffffef1e1e7812 */ /* 0x000fe200078ec0ff */
[----:B------:R-:W-:Y:S01]  /*11140*/  IMAD.MOV.U32 R11, RZ, RZ, 0x181f ;  /* 0x0000181fff0b7424 */ /* 0x000fe200078e00ff */
[C---:B------:R-:W-:Y:S01]  /*11150*/  ISETP.GE.AND P2, PT, R19.reuse, 0x61, PT ;  /* 0x000000611300780c */ /* 0x040fe20003f46270 */
[----:B------:R-:W-:Y:S01]  /*11160*/  IMAD.MOV.U32 R15, RZ, RZ, -0x1 ;  /* 0xffffffffff0f7424 */ /* 0x000fe200078e00ff */
[C---:B------:R-:W-:Y:S01]  /*11170*/  ISETP.GE.AND P5, PT, R19.reuse, 0x21, PT ;  /* 0x000000211300780c */ /* 0x040fe20003fa6270 */
[----:B------:R-:W-:Y:S01]  /*11180*/  IMAD.MOV.U32 R3, RZ, RZ, R14 ;  /* 0x000000ffff037224 */ /* 0x000fe200078e000e */
[----:B------:R-:W-:Y:S01]  /*11190*/  ISETP.GE.AND P4, PT, R19, 0x31, PT ;  /* 0x000000311300780c */ /* 0x000fe20003f86270 */
[----:B------:R-:W-:-:S12]  /*111a0*/  IMAD.IADD R4, R22, 0x1, R4 ;  /* 0x0000000116047824 */ /* 0x000fd800078e0204 */
[----:B------:R-:W-:Y:S05]  /*111b0*/  WARPSYNC.COLLECTIVE R15, `(.L_x_387) ;  /* 0x000000000f087348 */ /* 0x000fea0003c00000 */
[----:B------:R0:W1:Y:S02]  /*111c0*/  SHFL.IDX P6, R14, R13, R12, R11 ;  /* 0x0000000c0d0e7389 */ /* 0x00006400000c000b */
[----:B01----:R-:W-:Y:S01]  /*111d0*/  ENDCOLLECTIVE ;  /* 0x000000000000791b */ /* 0x003fe20003800000 */
.L_x_387:
[----:B------:R-:W-:Y:S01]  /*111e0*/  MOV R13, R10 ;  /* 0x0000000a000d7202 */ /* 0x000fe20000000f00 */
[----:B------:R-:W-:Y:S02]  /*111f0*/  IMAD.MOV.U32 R12, RZ, RZ, 0x1 ;  /* 0x00000001ff0c7424 */ /* 0x000fe400078e00ff */
[----:B------:R-:W-:-:S07]  /*11200*/  IMAD.MOV.U32 R2, RZ, RZ, R14 ;  /* 0x000000ffff027224 */ /* 0x000fce00078e000e */
[----:B------:R-:W-:Y:S05]  /*11210*/  WARPSYNC.COLLECTIVE R15, `(.L_x_388) ;  /* 0x000000000f087348 */ /* 0x000fea0003c00000 */
[----:B------:R0:W1:Y:S02]  /*11220*/  SHFL.IDX P6, R14, R13, R12, R11 ;  /* 0x0000000c0d0e7389 */ /* 0x00006400000c000b */
[----:B01----:R-:W-:Y:S01]  /*11230*/  ENDCOLLECTIVE ;  /* 0x000000000000791b */ /* 0x003fe20003800000 */
.L_x_388:
[----:B------:R-:W-:-:S05]  /*11240*/  IADD3 R2, P1, R31, R2, RZ ;  /* 0x000000021f027210 */ /* 0x000fca0007f3e0ff */
[----:B------:R-:W-:Y:S01]  /*11250*/  IMAD.X R3, RZ, RZ, R3, P1 ;  /* 0x000000ffff037224 */ /* 0x000fe200008e0603 */
[----:B------:R-:W-:Y:S01]  /*11260*/  ISETP.LT.OR P1, PT, R19, 0x1, P0 ;  /* 0x000000011300780c */ /* 0x000fe20000721670 */
[----:B------:R-:W-:-:S12]  /*11270*/  IMAD.MOV.U32 R13, RZ, RZ, R9 ;  /* 0x000000ffff0d7224 */ /* 0x000fd800078e0009 */
[----:B------:R-:W-:Y:S01]  /*11280*/  @!PT LDS RZ, [RZ] ;  /* 0x00000000fffff984 */ /* 0x000fe20000000800 */
[----:B------:R-:W-:Y:S01]  /*11290*/  @!PT LDS RZ, [RZ] ;  /* 0x00000000fffff984 */ /* 0x000fe20000000800 */
[----:B------:R-:W-:Y:S01]  /*112a0*/  @!PT LDS RZ, [RZ] ;  /* 0x00000000fffff984 */ /* 0x000fe20000000800 */
[----:B------:R0:W-:Y:S02]  /*112b0*/  LDGSTS.E.BYPASS.LTC128B.128 [R4+0xa400], desc[UR52][R2.64], !P1 ;  /* 0x0a40000002047fae */ /* 0x0001e4000c901d74 */
[----:B0-----:R-:W-:-:S07]  /*112c0*/  IMAD.MOV.U32 R3, RZ, RZ, R14 ;  /* 0x000000ffff037224 */ /* 0x001fce00078e000e */
[----:B------:R-:W-:Y:S05]  /*112d0*/  WARPSYNC.COLLECTIVE R15, `(.L_x_389) ;  /* 0x000000000f087348 */ /* 0x000fea0003c00000 */
[----:B------:R0:W1:Y:S02]  /*112e0*/  SHFL.IDX P6, R14, R13, R12, R11 ;  /* 0x0000000c0d0e7389 */ /* 0x00006400000c000b */
[----:B01----:R-:W-:Y:S01]  /*112f0*/  ENDCOLLECTIVE ;  /* 0x000000000000791b */ /* 0x003fe20003800000 */
.L_x_389:
[----:B------:R-:W-:Y:S02]  /*11300*/  IMAD.MOV.U32 R13, RZ, RZ, R10 ;  /* 0x000000ffff0d7224 */ /* 0x000fe400078e000a */
[----:B------:R-:W-:Y:S02]  /*11310*/  IMAD.MOV.U32 R12, RZ, RZ, 0x2 ;  /* 0x00000002ff0c7424 */ /* 0x000fe400078e00ff */
[----:B------:R-:W-:-:S07]  /*11320*/  IMAD.MOV.U32 R2, RZ, RZ, R14 ;  /* 0x000000ffff027224 */ /* 0x000fce00078e000e */
[----:B------:R-:W-:Y:S05]  /*11330*/  WARPSYNC.COLLECTIVE R15, `(.L_x_390) ;  /* 0x000000000f087348 */ /* 0x000fea0003c00000 */
[----:B------:R0:W1:Y:S02]  /*11340*/  SHFL.IDX P6, R14, R13, R12, R11 ;  /* 0x0000000c0d0e7389 */ /* 0x00006400000c000b */
[----:B01----:R-:W-:Y:S01]  /*11350*/  ENDCOLLECTIVE ;  /* 0x000000000000791b */ /* 0x003fe20003800000 */
.L_x_390:
        /* <DEDUP_REMOVED lines=12> */
.L_x_391:
[----:B------:R-:W-:Y:S02]  /*11420*/  IMAD.MOV.U32 R13, RZ, RZ, R10 ;  /* 0x000000ffff0d7224 */ /* 0x000fe400078e000a */
[----:B------:R-:W-:Y:S02]  /*11430*/  IMAD.MOV.U32 R12, RZ, RZ, 0x3 ;  /* 0x00000003ff0c7424 */ /* 0x000fe400078e00ff */
[----:B------:R-:W-:-:S07]  /*11440*/  IMAD.MOV.U32 R2, RZ, RZ, R14 ;  /* 0x000000ffff027224 */ /* 0x000fce00078e000e */
[----:B------:R-:W-:Y:S05]  /*11450*/  WARPSYNC.COLLECTIVE R15, `(.L_x_392) ;  /* 0x000000000f087348 */ /* 0x000fea0003c00000 */
[----:B------:R0:W1:Y:S02]  /*11460*/  SHFL.IDX P6, R14, R13, R12, R11 ;  /* 0x0000000c0d0e7389 */ /* 0x00006400000c000b */
[----:B01----:R-:W-:Y:S01]  /*11470*/  ENDCOLLECTIVE ;  /* 0x000000000000791b */ /* 0x003fe20003800000 */
.L_x_392:
        /* <DEDUP_REMOVED lines=12> */
.L_x_393:
[----:B------:R-:W-:Y:S02]  /*11540*/  IMAD.MOV.U32 R13, RZ, RZ, R10 ;  /* 0x000000ffff0d7224 */ /* 0x000fe400078e000a */
[----:B------:R-:W-:Y:S02]  /*11550*/  IMAD.MOV.U32 R12, RZ, RZ, 0x4 ;  /* 0x00000004ff0c7424 */ /* 0x000fe400078e00ff */
[----:B------:R-:W-:-:S07]  /*11560*/  IMAD.MOV.U32 R2, RZ, RZ, R14 ;  /* 0x000000ffff027224 */ /* 0x000fce00078e000e */
[----:B------:R-:W-:Y:S05]  /*11570*/  WARPSYNC.COLLECTIVE R15, `(.L_x_394) ;  /* 0x000000000f087348 */ /* 0x000fea0003c00000 */
[----:B------:R0:W1:Y:S02]  /*11580*/  SHFL.IDX P6, R14, R13, R12, R11 ;  /* 0x0000000c0d0e7389 */ /* 0x00006400000c000b */
[----:B01----:R-:W-:Y:S01]  /*11590*/  ENDCOLLECTIVE ;  /* 0x000000000000791b */ /* 0x003fe20003800000 */
.L_x_394:
[----:B------:R-:W-:-:S04]  /*115a0*/  IADD3 R2, P1, R31, R2, RZ ;  /* 0x000000021f027210 */ /* 0x000fc80007f3e0ff */
[----:B------:R-:W-:Y:S02]  /*115b0*/  IADD3.X R3, RZ, R3, RZ, P1, !PT ;  /* 0x00000003ff037210 */ /* 0x000fe40000ffe4ff */
        /* <DEDUP_REMOVED lines=10> */
.L_x_395:
[----:B------:R-:W-:Y:S02]  /*11660*/  IMAD.MOV.U32 R13, RZ, RZ, R10 ;  /* 0x000000ffff0d7224 */ /* 0x000fe400078e000a */
[----:B------:R-:W-:Y:S02]  /*11670*/  IMAD.MOV.U32 R12, RZ, RZ, 0x5 ;  /* 0x00000005ff0c7424 */ /* 0x000fe400078e00ff */
[----:B------:R-:W-:-:S07]  /*11680*/  IMAD.MOV.U32 R2, RZ, RZ, R14 ;  /* 0x000000ffff027224 */ /* 0x000fce00078e000e */
[----:B------:R-:W-:Y:S05]  /*11690*/  WARPSYNC.COLLECTIVE R15, `(.L_x_396) ;  /* 0x000000000f087348 */ /* 0x000fea0003c00000 */
[----:B------:R0:W1:Y:S02]  /*116a0*/  SHFL.IDX P6, R14, R13, R12, R11 ;  /* 0x0000000c0d0e7389 */ /* 0x00006400000c000b */
[----:B01----:R-:W-:Y:S01]  /*116b0*/  ENDCOLLECTIVE ;  /* 0x000000000000791b */ /* 0x003fe20003800000 */
.L_x_396:
        /* <DEDUP_REMOVED lines=12> */
.L_x_397:
[----:B------:R-:W-:Y:S02]  /*11780*/  IMAD.MOV.U32 R13, RZ, RZ, R10 ;  /* 0x000000ffff0d7224 */ /* 0x000fe400078e000a */
[----:B------:R-:W-:Y:S02]  /*11790*/  IMAD.MOV.U32 R12, RZ, RZ, 0x6 ;  /* 0x00000006ff0c7424 */ /* 0x000fe400078e00ff */
[----:B------:R-:W-:-:S07]  /*117a0*/  IMAD.MOV.U32 R2, RZ, RZ, R14 ;  /* 0x000000ffff027224 */ /* 0x000fce00078e000e */
[----:B------:R-:W-:Y:S05]  /*117b0*/  WARPSYNC.COLLECTIVE R15, `(.L_x_398) ;  /* 0x000000000f087348 */ /* 0x000fea0003c00000 */
[----:B------:R0:W1:Y:S02]  /*117c0*/  SHFL.IDX P6, R14, R13, R12, R11 ;  /* 0x0000000c0d0e7389 */ /* 0x00006400000c000b */
[----:B01----:R-:W-:Y:S01]  /*117d0*/  ENDCOLLECTIVE ;  /* 0x000000000000791b */ /* 0x003fe20003800000 */
.L_x_398:
        /* <DEDUP_REMOVED lines=12> */
.L_x_399:
[----:B------:R-:W-:Y:S02]  /*118a0*/  IMAD.MOV.U32 R13, RZ, RZ, R10 ;  /* 0x000000ffff0d7224 */ /* 0x000fe400078e000a */
[----:B------:R-:W-:Y:S01]  /*118b0*/  IMAD.MOV.U32 R12, RZ, RZ, 0x7 ;  /* 0x00000007ff0c7424 */ /* 0x000fe200078e00ff */
[----:B------:R-:W-:-:S07]  /*118c0*/  MOV R2, R14 ;  /* 0x0000000e00027202 */ /* 0x000fce0000000f00 */
[----:B------:R-:W-:Y:S05]  /*118d0*/  WARPSYNC.COLLECTIVE R15, `(.L_x_400) ;  /* 0x000000000f087348 */ /* 0x000fea0003c00000 */
[----:B------:R0:W1:Y:S02]  /*118e0*/  SHFL.IDX P6, R14, R13, R12, R11 ;  /* 0x0000000c0d0e7389 */ /* 0x00006400000c000b */
[----:B01----:R-:W-:Y:S01]  /*118f0*/  ENDCOLLECTIVE ;  /* 0x000000000000791b */ /* 0x003fe20003800000 */
.L_x_400:
[----:B------:R-:W-:-:S05]  /*11900*/  IADD3 R2, P1, R31, R2, RZ ;  /* 0x000000021f027210 */ /* 0x000fca0007f3e0ff */
[----:B------:R-:W-:Y:S01]  /*11910*/  IMAD.X R3, RZ, RZ, R3, P1 ;  /* 0x000000ffff037224 */ /* 0x000fe200008e0603 */
[----:B------:R-:W-:Y:S01]  /*11920*/  ISETP.LT.OR P1, PT, R19, 0x61, P0 ;  /* 0x000000611300780c */ /* 0x000fe20000721670 */
[----:B------:R-:W-:-:S12]  /*11930*/  IMAD.MOV.U32 R13, RZ, RZ, R9 ;  /* 0x000000ffff0d7224 */ /* 0x000fd800078e0009 */
[----:B------:R-:W-:Y:S01]  /*11940*/  @!PT LDS RZ, [RZ] ;  /* 0x00000000fffff984 */ /* 0x000fe20000000800 */
[----:B------:R-:W-:Y:S01]  /*11950*/  @!PT LDS RZ, [RZ] ;  /* 0x00000000fffff984 */ /* 0x000fe20000000800 */
[----:B------:R-:W-:Y:S01]  /*11960*/  @!PT LDS RZ, [RZ] ;  /* 0x00000000fffff984 */ /* 0x000fe20000000800 */
[----:B------:R0:W-:Y:S01]  /*11970*/  LDGSTS.E.BYPASS.LTC128B.128 [R4+0xd400], desc[UR52][R2.64], !P1 ;  /* 0x0d40000002047fae */ /* 0x0001e2000c901d74 */
[----:B------:R-:W-:-:S07]  /*11980*/  IMAD.MOV.U32 R10, RZ, RZ, R14 ;  /* 0x000000ffff0a7224 */ /* 0x000fce00078e000e */
[----:B0-----:R-:W-:Y:S05]  /*11990*/  WARPSYNC.COLLECTIVE R15, `(.L_x_401) ;  /* 0x000000000f087348 */ /* 0x001fea0003c00000 */
[----:B------:R1:W2:Y:S02]  /*119a0*/  SHFL.IDX P6, R14, R13, R12, R11 ;  /* 0x0000000c0d0e7389 */ /* 0x0002a400000c000b */
[----:B012---:R-:W-:Y:S01]  /*119b0*/  ENDCOLLECTIVE ;  /* 0x000000000000791b */ /* 0x007fe20003800000 */
.L_x_401:
[----:B------:R-:W-:Y:S02]  /*119c0*/  IMAD.MOV.U32 R13, RZ, RZ, R21 ;  /* 0x000000ffff0d7224 */ /* 0x000fe400078e0015 */
[----:B------:R-:W-:Y:S02]  /*119d0*/  IMAD.MOV.U32 R12, RZ, RZ, RZ ;  /* 0x000000ffff0c7224 */ /* 0x000fe400078e00ff */
[----:B------:R-:W-:-:S07]  /*119e0*/  IMAD.MOV.U32 R2, RZ, RZ, R14 ;  /* 0x000000ffff027224 */ /* 0x000fce00078e000e */
[----:B------:R-:W-:Y:S05]  /*119f0*/  WARPSYNC.COLLECTIVE R15, `(.L_x_402) ;  /* 0x000000000f087348 */ /* 0x000fea0003c00000 */
[----:B------:R0:W1:Y:S02]  /*11a00*/  SHFL.IDX P6, R14, R13, R12, R11 ;  /* 0x0000000c0d0e7389 */ /* 0x00006400000c000b */
[----:B01----:R-:W-:Y:S01]  /*11a10*/  ENDCOLLECTIVE ;  /* 0x000000000000791b */ /* 0x003fe20003800000 */
.L_x_402:
        /* <DEDUP_REMOVED lines=12> */
.L_x_403:
[----:B------:R-:W-:Y:S02]  /*11ae0*/  IMAD.MOV.U32 R13, RZ, RZ, R21 ;  /* 0x000000ffff0d7224 */ /* 0x000fe400078e0015 */
[----:B------:R-:W-:Y:S02]  /*11af0*/  IMAD.MOV.U32 R12, RZ, RZ, 0x1 ;  /* 0x00000001ff0c7424 */ /* 0x000fe400078e00ff */
[----:B------:R-:W-:-:S07]  /*11b00*/  IMAD.MOV.U32 R2, RZ, RZ, R14 ;  /* 0x000000ffff027224 */ /* 0x000fce00078e000e */
[----:B------:R-:W-:Y:S05]  /*11b10*/  WARPSYNC.COLLECTIVE R15, `(.L_x_404) ;  /* 0x000000000f087348 */ /* 0x000fea0003c00000 */
[----:B------:R0:W1:Y:S02]  /*11b20*/  SHFL.IDX P6, R14, R13, R12, R11 ;  /* 0x0000000c0d0e7389 */ /* 0x00006400000c000b */
[----:B01----:R-:W-:Y:S01]  /*11b30*/  ENDCOLLECTIVE ;  /* 0x000000000000791b */ /* 0x003fe20003800000 */
.L_x_404:
[----:B------:R-:W-:-:S05]  /*11b40*/  IADD3 R2, P1, R31, R2, RZ ;  /* 0x000000021f027210 */ /* 0x000fca0007f3e0ff */
[----:B------:R-:W-:Y:S01]  /*11b50*/  IMAD.X R3, RZ, RZ, R3, P1 ;  /* 0x000000ffff037224 */ /* 0x000fe200008e0603 */
[----:B------:R-:W-:Y:S02]  /*11b60*/  ISETP.LT.OR P1, PT, R19, 0x81, P0 ;  /* 0x000000811300780c */ /* 0x000fe40000721670 */
[----:B------:R-:W-:-:S11]  /*11b70*/  MOV R13, R20 ;  /* 0x00000014000d7202 */ /* 0x000fd60000000f00 */
[----:B------:R-:W-:Y:S01]  /*11b80*/  @!PT LDS RZ, [RZ] ;  /* 0x00000000fffff984 */ /* 0x000fe20000000800 */
[----:B------:R-:W-:Y:S01]  /*11b90*/  @!PT LDS RZ, [RZ] ;  /* 0x00000000fffff984 */ /* 0x000fe20000000800 */
[----:B------:R-:W-:Y:S01]  /*11ba0*/  @!PT LDS RZ, [RZ] ;  /* 0x00000000fffff984 */ /* 0x000fe20000000800 */
[----:B------:R0:W-:Y:S01]  /*11bb0*/  LDGSTS.E.BYPASS.LTC128B.128 [R4+0xe400], desc[UR52][R2.64], !P1 ;  /* 0x0e40000002047fae */ /* 0x0001e2000c901d74 */
[----:B------:R-:W-:Y:S01]  /*11bc0*/  ISETP.GE.AND P1, PT, R19, 0x11, PT ;  /* 0x000000111300780c */ /* 0x000fe20003f26270 */
[----:B------:R-:W-:-:S12]  /*11bd0*/  IMAD.MOV.U32 R21, RZ, RZ, R14 ;  /* 0x000000ffff157224 */ /* 0x000fd800078e000e */
[----:B0-----:R-:W-:Y:S05]  /*11be0*/  WARPSYNC.COLLECTIVE R15, `(.L_x_405) ;  /* 0x000000000f087348 */ /* 0x001fea0003c00000 */
[----:B------:R1:W2:Y:S02]  /*11bf0*/  SHFL.IDX P6, R14, R13, R12, R11 ;  /* 0x0000000c0d0e7389 */ /* 0x0002a400000c000b */
[----:B012---:R-:W-:Y:S01]  /*11c00*/  ENDCOLLECTIVE ;  /* 0x000000000000791b */ /* 0x007fe20003800000 */
.L_x_405:
[----:B------:R-:W-:Y:S02]  /*11c10*/  @P1 LOP3.LUT R30, R30, 0x10, RZ, 0xfc, !PT ;  /* 0x000000101e1e1812 */ /* 0x000fe400078efcff */
[----:B------:R-:W-:Y:S02]  /*11c20*/  ISETP.GE.AND P1, PT, R19, 0x51, PT ;  /* 0x000000511300780c */ /* 0x000fe40003f26270 */
[----:B------:R-:W-:-:S04]  /*11c30*/  LOP3.LUT R30, R30, 0xffffffdf, RZ, 0xc0, !PT ;  /* 0xffffffdf1e1e7812 */ /* 0x000fc800078ec0ff */
[----:B------:R-:W-:Y:S02]  /*11c40*/  @P3 LOP3.LUT R30, R30, 0x20, RZ, 0xfc, !PT ;  /* 0x000000201e1e3812 */ /* 0x000fe400078efcff */
[----:B------:R-:W-:Y:S02]  /*11c50*/  ISETP.GE.AND P3, PT, R19, 0x71, PT ;  /* 0x000000711300780c */ /* 0x000fe40003f66270 */
[----:B------:R-:W-:Y:S01]  /*11c60*/  LOP3.LUT R30, R30, 0xffffffbf, RZ, 0xc0, !PT ;  /* 0xffffffbf1e1e7812 */ /* 0x000fe200078ec0ff */
[----:B------:R-:W-:-:S03]  /*11c70*/  IMAD.MOV.U32 R2, RZ, RZ, R14 ;  /* 0x000000ffff027224 */ /* 0x000fc600078e000e */
[----:B------:R-:W-:Y:S02]  /*11c80*/  @P1 LOP3.LUT R30, R30, 0x40, RZ, 0xfc, !PT ;  /* 0x000000401e1e1812 */ /* 0x000fe400078efcff */
[----:B------:R-:W-:Y:S02]  /*11c90*/  ISETP.GE.AND P1, PT, R19, 0x81, PT ;  /* 0x000000811300780c */ /* 0x000fe40003f26270 */
[----:B------:R-:W-:-:S04]  /*11ca0*/  LOP3.LUT R30, R30, 0xfffffeff, RZ, 0xc0, !PT ;  /* 0xfffffeff1e1e7812 */ /* 0x000fc800078ec0ff */
[----:B------:R-:W-:Y:S02]  /*11cb0*/  @P2 LOP3.LUT R30, R30, 0x100, RZ, 0xfc, !PT ;  /* 0x000001001e1e2812 */ /* 0x000fe400078efcff */
[----:B------:R-:W-:Y:S02]  /*11cc0*/  ISETP.GE.AND P2, PT, R19, 0x91, PT ;  /* 0x000000911300780c */ /* 0x000fe40003f46270 */
[----:B------:R-:W-:-:S11]  /*11cd0*/  LOP3.LUT R30, R30, 0xfffffdff, RZ, 0xc0, !PT ;  /* 0xfffffdff1e1e7812 */ /* 0x000fd600078ec0ff */
[----:B------:R-:W-:Y:S01]  /*11ce0*/  @P2 LOP3.LUT R30, R30, 0x200, RZ, 0xfc, !PT ;  /* 0x000002001e1e2812 */ /* 0x000fe200078efcff */
[----:B------:R-:W-:Y:S06]  /*11cf0*/  BRA `(.L_x_406) ;  /* 0xffffffac00847947 */ /* 0x000fec000383ffff */
.L_x_314:
[----:B--2---:R2:W3:Y:S02]  /*11d00*/  SYNCS.PHASECHK.TRANS64.TRYWAIT P0, [R0+URZ+0x22840], R28 ;  /* 0x0228401c000075a7 */ /* 0x0044e4000800017f */
[----:B---3--:R-:W-:Y:S05]  /*11d10*/  @!P0 NANOSLEEP.SYNCS 0x989680 ;  /* 0x009896800000895d */ /* 0x008fea0003900000 */
[----:B------:R-:W3:Y:S02]  /*11d20*/  @!P0 SYNCS.PHASECHK.TRANS64 P0, [R0+URZ+0x22840], R28 ;  /* 0x0228401c000085a7 */ /* 0x000ee4000800007f */
[----:B---3--:R-:W-:Y:S05]  /*11d30*/  @!P0 BRA `(.L_x_314) ;  /* 0xfffffffc00f08947 */ /* 0x008fea000383ffff */
[----:B------:R-:W-:Y:S05]  /*11d40*/  BRA `(.L_x_407) ;  /* 0xffffffac00d87947 */ /* 0x000fea000383ffff */
.L_x_315:
[----:B------:R-:W-:Y:S01]  /*11d50*/  BSSY B0, `(.L_x_408) ;  /* 0x0000008000007945 */ /* 0x000fe20003800000 */
[----:B------:R-:W-:Y:S02]  /*11d60*/  IMAD.MOV.U32 R13, RZ, RZ, R6 ;  /* 0x000000ffff0d7224 */ /* 0x000fe400078e0006 */
[----:B------:R-:W-:Y:S02]  /*11d70*/  IMAD.MOV.U32 R12, RZ, RZ, RZ ;  /* 0x000000ffff0c7224 */ /* 0x000fe400078e00ff */
[----:B------:R-:W-:Y:S02]  /*11d80*/  IMAD.MOV.U32 R11, RZ, RZ, 0x181f ;  /* 0x0000181fff0b7424 */ /* 0x000fe400078e00ff */
[----:B------:R-:W-:-:S07]  /*11d90*/  IMAD.MOV.U32 R15, RZ, RZ, -0x1 ;  /* 0xffffffffff0f7424 */ /* 0x000fce00078e00ff */
[----:B012---:R-:W-:Y:S05]  /*11da0*/  WARPSYNC.COLLECTIVE R15, `(.L_x_409) ;  /* 0x000000000f087348 */ /* 0x007fea0003c00000 */
[----:B------:R3:W4:Y:S02]  /*11db0*/  SHFL.IDX P6, R14, R13, R12, R11 ;  /* 0x0000000c0d0e7389 */ /* 0x00072400000c000b */
[----:B01234-:R-:W-:Y:S01]  /*11dc0*/  ENDCOLLECTIVE ;  /* 0x000000000000791b */ /* 0x01ffe20003800000 */
.L_x_409:
[----:B------:R-:W-:Y:S05]  /*11dd0*/  BSYNC B0 ;  /* 0x0000000000007941 */ /* 0x000fea0003800000 */
.L_x_408:
        /* <DEDUP_REMOVED lines=8> */
.L_x_410:
[----:B------:R-:W-:Y:S02]  /*11e60*/  IMAD.MOV.U32 R13, RZ, RZ, R6 ;  /* 0x000000ffff0d7224 */ /* 0x000fe400078e0006 */
[----:B------:R-:W-:Y:S01]  /*11e70*/  IMAD.MOV.U32 R12, RZ, RZ, 0x1 ;  /* 0x00000001ff0c7424 */ /* 0x000fe200078e00ff */
[----:B------:R-:W-:-:S13]  /*11e80*/  LOP3.LUT P6, RZ, R30, 0x80, RZ, 0xc0, !PT ;  /* 0x000000801eff7812 */ /* 0x000fda00078cc0ff */
[----:B------:R-:W-:-:S05]  /*11e90*/  @P6 IADD3 R10, P0, R31, R14, RZ ;  /* 0x0000000e1f0a6210 */ /* 0x000fca0007f1e0ff */
[----:B------:R-:W-:Y:S02]  /*11ea0*/  @P6 IMAD.X R3, RZ, RZ, R2, P0 ;  /* 0x000000ffff036224 */ /* 0x000fe400000e0602 */
[----:B------:R-:W-:-:S05]  /*11eb0*/  @P6 IMAD.MOV.U32 R2, RZ, RZ, R10 ;  /* 0x000000ffff026224 */ /* 0x000fca00078e000a */
[----:B------:R-:W-:Y:S01]  /*11ec0*/  @!PT LDS RZ, [RZ] ;  /* 0x00000000fffff984 */ /* 0x000fe20000000800 */
[----:B------:R-:W-:Y:S01]  /*11ed0*/  @!PT LDS RZ, [RZ] ;  /* 0x00000000fffff984 */ /* 0x000fe20000000800 */
[----:B------:R-:W-:Y:S01]  /*11ee0*/  @!PT LDS RZ, [RZ] ;  /* 0x00000000fffff984 */ /* 0x000fe20000000800 */
[----:B------:R0:W-:Y:S02]  /*11ef0*/  @P6 LDGSTS.E.BYPASS.LTC128B.128 [R4+0x18400], desc[UR52][R2.64], !P2 ;  /* 0x1840000002046fae */ /* 0x0001e4000d101d74 */
[----:B0-----:R-:W-:Y:S05]  /*11f00*/  WARPSYNC.COLLECTIVE R15, `(.L_x_411) ;  /* 0x000000000f087348 */ /* 0x001fea0003c00000 */
[----:B------:R1:W2:Y:S02]  /*11f10*/  SHFL.IDX P6, R14, R13, R12, R11 ;  /* 0x0000000c0d0e7389 */ /* 0x0002a400000c000b */
[----:B012---:R-:W-:Y:S01]  /*11f20*/  ENDCOLLECTIVE ;  /* 0x000000000000791b */ /* 0x007fe20003800000 */
.L_x_411:
[----:B------:R-:W-:Y:S02]  /*11f30*/  IMAD.MOV.U32 R13, RZ, RZ, R8 ;  /* 0x000000ffff0d7224 */ /* 0x000fe400078e0008 */
[----:B------:R-:W-:-:S07]  /*11f40*/  IMAD.MOV.U32 R2, RZ, RZ, R14 ;  /* 0x000000ffff027224 */ /* 0x000fce00078e000e */
[----:B------:R-:W-:Y:S05]  /*11f50*/  WARPSYNC.COLLECTIVE R15, `(.L_x_412) ;  /* 0x000000000f087348 */ /* 0x000fea0003c00000 */
[----:B------:R0:W1:Y:S02]  /*11f60*/  SHFL.IDX P6, R14, R13, R12, R11 ;  /* 0x0000000c0d0e7389 */ /* 0x00006400000c000b */
[----:B01----:R-:W-:Y:S01]  /*11f70*/  ENDCOLLECTIVE ;  /* 0x000000000000791b */ /* 0x003fe20003800000 */
.L_x_412:
[----:B------:R-:W-:Y:S02]  /*11f80*/  IMAD.MOV.U32 R13, RZ, RZ, R6 ;  /* 0x000000ffff0d7224 */ /* 0x000fe400078e0006 */
[----:B------:R-:W-:Y:S01]  /*11f90*/  IMAD.MOV.U32 R12, RZ, RZ, 0x2 ;  /* 0x00000002ff0c7424 */ /* 0x000fe200078e00ff */
[----:B------:R-:W-:-:S13]  /*11fa0*/  LOP3.LUT P6, RZ, R30, 0x10, RZ, 0xc0, !PT ;  /* 0x000000101eff7812 */ /* 0x000fda00078cc0ff */
[----:B------:R-:W-:-:S04]  /*11fb0*/  @P6 IADD3 R10, P0, R31, R14, RZ ;  /* 0x0000000e1f0a6210 */ /* 0x000fc80007f1e0ff */
[----:B------:R-:W-:Y:S01]  /*11fc0*/  @P6 IADD3.X R3, RZ, R2, RZ, P0, !PT ;  /* 0x00000002ff036210 */ /* 0x000fe200007fe4ff */
[----:B------:R-:W-:-:S05]  /*11fd0*/  @P6 IMAD.MOV.U32 R2, RZ, RZ, R10 ;  /* 0x000000ffff026224 */ /* 0x000fca00078e000a */
[----:B------:R-:W-:Y:S01]  /*11fe0*/  @!PT LDS RZ, [RZ] ;  /* 0x00000000fffff984 */ /* 0x000fe20000000800 */
[----:B------:R-:W-:Y:S01]  /*11ff0*/  @!PT LDS RZ, [RZ] ;  /* 0x00000000fffff984 */ /* 0x000fe20000000800 */
[----:B------:R-:W-:Y:S01]  /*12000*/  @!PT LDS RZ, [RZ] ;  /* 0x00000000fffff984 */ /* 0x000fe20000000800 */
[----:B------:R0:W-:Y:S03]  /*12010*/  @P6 LDGSTS.E.BYPASS.LTC128B.128 [R4+0x18c00], desc[UR52][R2.64], !P2 ;  /* 0x18c0000002046fae */ /* 0x0001e6000d101d74 */
[----:B0-----:R-:W-:Y:S05]  /*12020*/  WARPSYNC.COLLECTIVE R15, `(.L_x_413) ;  /* 0x000000000f087348 */ /* 0x001fea0003c00000 */
[----:B------:R1:W2:Y:S02]  /*12030*/  SHFL.IDX P6, R14, R13, R12, R11 ;  /* 0x0000000c0d0e7389 */ /* 0x0002a400000c000b */
[----:B012---:R-:W-:Y:S01]  /*12040*/  ENDCOLLECTIVE ;  /* 0x000000000000791b */ /* 0x007fe20003800000 */
.L_x_413:
[----:B------:R-:W-:Y:S02]  /*12050*/  IMAD.MOV.U32 R13, RZ, RZ, R8 ;  /* 0x000000ffff0d7224 */ /* 0x000fe400078e0008 */
[----:B------:R-:W-:-:S07]  /*12060*/  IMAD.MOV.U32 R2, RZ, RZ, R14 ;  /* 0x000000ffff027224 */ /* 0x000fce00078e000e */
[----:B------:R-:W-:Y:S05]  /*12070*/  WARPSYNC.COLLECTIVE R15, `(.L_x_414) ;  /* 0x000000000f087348 */ /* 0x000fea0003c00000 */
[----:B------:R0:W1:Y:S02]  /*12080*/  SHFL.IDX P6, R14, R13, R12, R11 ;  /* 0x0000000c0d0e7389 */ /* 0x00006400000c000b */
[----:B01----:R-:W-:Y:S01]  /*12090*/  ENDCOLLECTIVE ;  /* 0x000000000000791b */ /* 0x003fe20003800000 */
.L_x_414:
[----:B------:R-:W-:Y:S02]  /*120a0*/  IMAD.MOV.U32 R13, RZ, RZ, R6 ;  /* 0x000000ffff0d7224 */ /* 0x000fe400078e0006 */
[----:B------:R-:W-:Y:S01]  /*120b0*/  IMAD.MOV.U32 R12, RZ, RZ, 0x3 ;  /* 0x00000003ff0c7424 */ /* 0x000fe200078e00ff */
[----:B------:R-:W-:-:S05]  /*120c0*/  @P5 IADD3 R14, P0, R31, R14, RZ ;  /* 0x0000000e1f0e5210 */ /* 0x000fca0007f1e0ff */
[----:B------:R-:W-:Y:S02]  /*120d0*/  @P5 IMAD.X R9, RZ, RZ, R2, P0 ;  /* 0x000000ffff095224 */ /* 0x000fe400000e0602 */
[----:B------:R-:W-:-:S07]  /*120e0*/  @P5 IMAD.MOV.U32 R2, RZ, RZ, R14 ;  /* 0x000000ffff025224 */ /* 0x000fce00078e000e */
[----:B------:R-:W-:Y:S05]  /*120f0*/  WARPSYNC.COLLECTIVE R15, `(.L_x_415) ;  /* 0x000000000f087348 */ /* 0x000fea0003c00000 */
[----:B------:R0:W1:Y:S02]  /*12100*/  SHFL.IDX P6, R14, R13, R12, R11 ;  /* 0x0000000c0d0e7389 */ /* 0x00006400000c000b */
[----:B01----:R-:W-:Y:S01]  /*12110*/  ENDCOLLECTIVE ;  /* 0x000000000000791b */ /* 0x003fe20003800000 */
.L_x_415:
[----:B------:R-:W-:-:S05]  /*12120*/  @P5 IMAD.MOV.U32 R3, RZ, RZ, R9 ;  /* 0x000000ffff035224 */ /* 0x000fca00078e0009 */
[----:B------:R-:W-:Y:S01]  /*12130*/  @!PT LDS RZ, [RZ] ;  /* 0x00000000fffff984 */ /* 0x000fe20000000800 */
[----:B------:R-:W-:Y:S01]  /*12140*/  @!PT LDS RZ, [RZ] ;  /* 0x00000000fffff984 */ /* 0x000fe20000000800 */
[----:B------:R-:W-:Y:S01]  /*12150*/  @!PT LDS RZ, [RZ] ;  /* 0x00000000fffff984 */ /* 0x000fe20000000800 */
[----:B------:R0:W-:Y:S01]  /*12160*/  @P5 LDGSTS.E.BYPASS.LTC128B.128 [R4+0x19400], desc[UR52][R2.64], !P2 ;  /* 0x1940000002045fae */ /* 0x0001e2000d101d74 */
[----:B------:R-:W-:Y:S01]  /*12170*/  LOP3.LUT P5, RZ, R30, 0x40, RZ, 0xc0, !PT ;  /* 0x000000401eff7812 */ /* 0x000fe200078ac0ff */
[----:B------:R-:W-:Y:S02]  /*12180*/  IMAD.MOV.U32 R13, RZ, RZ, R8 ;  /* 0x000000ffff0d7224 */ /* 0x000fe400078e0008 */
[----:B0-----:R-:W-:-:S10]  /*12190*/  IMAD.MOV.U32 R2, RZ, RZ, R14 ;  /* 0x000000ffff027224 */ /* 0x001fd400078e000e */
[----:B------:R-:W-:Y:S05]  /*121a0*/  WARPSYNC.COLLECTIVE R15, `(.L_x_416) ;  /* 0x000000000f087348 */ /* 0x000fea0003c00000 */
[----:B------:R0:W1:Y:S02]  /*121b0*/  SHFL.IDX P6, R14, R13, R12, R11 ;  /* 0x0000000c0d0e7389 */ /* 0x00006400000c000b */
[----:B01----:R-:W-:Y:S01]  /*121c0*/  ENDCOLLECTIVE ;  /* 0x000000000000791b */ /* 0x003fe20003800000 */
.L_x_416:
[----:B------:R-:W-:Y:S01]  /*121d0*/  IMAD.MOV.U32 R13, RZ, RZ, R6 ;  /* 0x000000ffff0d7224 */ /* 0x000fe200078e0006 */
[----:B------:R-:W-:Y:S02]  /*121e0*/  MOV R12, 0x4 ;  /* 0x00000004000c7802 */ /* 0x000fe40000000f00 */
[----:B------:R-:W-:-:S05]  /*121f0*/  @P4 IADD3 R14, P0, R31, R14, RZ ;  /* 0x0000000e1f0e4210 */ /* 0x000fca0007f1e0ff */
[----:B------:R-:W-:Y:S02]  /*12200*/  @P4 IMAD.X R9, RZ, RZ, R2, P0 ;  /* 0x000000ffff094224 */ /* 0x000fe400000e0602 */
[----:B------:R-:W-:-:S07]  /*12210*/  @P4 IMAD.MOV.U32 R2, RZ, RZ, R14 ;  /* 0x000000ffff024224 */ /* 0x000fce00078e000e */
[----:B------:R-:W-:Y:S05]  /*12220*/  WARPSYNC.COLLECTIVE R15, `(.L_x_417) ;  /* 0x000000000f087348 */ /* 0x000fea0003c00000 */
[----:B------:R0:W1:Y:S02]  /*12230*/  SHFL.IDX P6, R14, R13, R12, R11 ;  /* 0x0000000c0d0e7389 */ /* 0x00006400000c000b */
[----:B01----:R-:W-:Y:S01]  /*12240*/  ENDCOLLECTIVE ;  /* 0x000000000000791b */ /* 0x003fe20003800000 */
.L_x_417:
        /* <DEDUP_REMOVED lines=11> */
.L_x_418:
        /* <DEDUP_REMOVED lines=8> */
.L_x_419:
        /* <DEDUP_REMOVED lines=11> */
.L_x_420:
        /* <DEDUP_REMOVED lines=8> */
.L_x_421:
[----:B------:R-:W-:-:S05]  /*124b0*/  @P5 IMAD.MOV.U32 R3, RZ, RZ, R9 ;  /* 0x000000ffff035224 */ /* 0x000fca00078e0009 */
[----:B------:R-:W-:Y:S01]  /*124c0*/  @!PT LDS RZ, [RZ] ;  /* 0x00000000fffff984 */ /* 0x000fe20000000800 */
[----:B------:R-:W-:Y:S01]  /*124d0*/  @!PT LDS RZ, [RZ] ;  /* 0x00000000fffff984 */ /* 0x000fe20000000800 */
[----:B------:R-:W-:Y:S01]  /*124e0*/  @!PT LDS RZ, [RZ] ;  /* 0x00000000fffff984 */ /* 0x000fe20000000800 */
[----:B------:R0:W-:Y:S01]  /*124f0*/  @P5 LDGSTS.E.BYPASS.LTC128B.128 [R4+0x1ac00], desc[UR52][R2.64], !P2 ;  /* 0x1ac0000002045fae */ /* 0x0001e2000d101d74 */
[----:B------:R-:W-:Y:S02]  /*12500*/  IMAD.MOV.U32 R13, RZ, RZ, R8 ;  /* 0x000000ffff0d7224 */ /* 0x000fe400078e0008 */
[----:B0-----:R-:W-:-:S07]  /*12510*/  IMAD.MOV.U32 R2, RZ, RZ, R14 ;  /* 0x000000ffff027224 */ /* 0x001fce00078e000e */
[----:B------:R-:W-:Y:S05]  /*12520*/  WARPSYNC.COLLECTIVE R15, `(.L_x_422) ;  /* 0x000000000f087348 */ /* 0x000fea0003c00000 */
[----:B------:R0:W1:Y:S02]  /*12530*/  SHFL.IDX P6, R14, R13, R12, R11 ;  /* 0x0000000c0d0e7389 */ /* 0x00006400000c000b */
[----:B01----:R-:W-:Y:S01]  /*12540*/  ENDCOLLECTIVE ;  /* 0x000000000000791b */ /* 0x003fe20003800000 */
.L_x_422:
[----:B------:R-:W-:Y:S02]  /*12550*/  IMAD.MOV.U32 R13, RZ, RZ, R6 ;  /* 0x000000ffff0d7224 */ /* 0x000fe400078e0006 */
[----:B------:R-:W-:Y:S01]  /*12560*/  IMAD.MOV.U32 R12, RZ, RZ, 0x7 ;  /* 0x00000007ff0c7424 */ /* 0x000fe200078e00ff */
[----:B------:R-:W-:-:S04]  /*12570*/  @P4 IADD3 R14, P0, R31, R14, RZ ;  /* 0x0000000e1f0e4210 */ /* 0x000fc80007f1e0ff */
[----:B------:R-:W-:Y:S01]  /*12580*/  @P4 IADD3.X R9, RZ, R2, RZ, P0, !PT ;  /* 0x00000002ff094210 */ /* 0x000fe200007fe4ff */
[----:B------:R-:W-:-:S08]  /*12590*/  @P4 IMAD.MOV.U32 R2, RZ, RZ, R14 ;  /* 0x000000ffff024224 */ /* 0x000fd000078e000e */
[----:B------:R-:W-:Y:S05]  /*125a0*/  WARPSYNC.COLLECTIVE R15, `(.L_x_423) ;  /* 0x000000000f087348 */ /* 0x000fea0003c00000 */
[----:B------:R0:W1:Y:S02]  /*125b0*/  SHFL.IDX P6, R14, R13, R12, R11 ;  /* 0x0000000c0d0e7389 */ /* 0x00006400000c000b */
[----:B01----:R-:W-:Y:S01]  /*125c0*/  ENDCOLLECTIVE ;  /* 0x000000000000791b */ /* 0x003fe20003800000 */
.L_x_423:
[----:B------:R-:W-:-:S05]  /*125d0*/  @P4 IMAD.MOV.U32 R3, RZ, RZ, R9 ;  /* 0x000000ffff034224 */ /* 0x000fca00078e0009 */
[----:B------:R-:W-:Y:S01]  /*125e0*/  @!PT LDS RZ, [RZ] ;  /* 0x00000000fffff984 */ /* 0x000fe20000000800 */
[----:B------:R-:W-:Y:S01]  /*125f0*/  @!PT LDS RZ, [RZ] ;  /* 0x00000000fffff984 */ /* 0x000fe20000000800 */
[----:B------:R-:W-:Y:S01]  /*12600*/  @!PT LDS RZ, [RZ] ;  /* 0x00000000fffff984 */ /* 0x000fe20000000800 */
[----:B------:R0:W-:Y:S01]  /*12610*/  @P4 LDGSTS.E.BYPASS.LTC128B.128 [R4+0x1b400], desc[UR52][R2.64], !P2 ;  /* 0x1b40000002044fae */ /* 0x0001e2000d101d74 */
[----:B------:R-:W-:Y:S02]  /*12620*/  IMAD.MOV.U32 R13, RZ, RZ, R8 ;  /* 0x000000ffff0d7224 */ /* 0x000fe400078e0008 */
[----:B------:R-:W-:-:S07]  /*12630*/  IMAD.MOV.U32 R6, RZ, RZ, R14 ;  /* 0x000000ffff067224 */ /* 0x000fce00078e000e */
[----:B0-----:R-:W-:Y:S05]  /*12640*/  WARPSYNC.COLLECTIVE R15, `(.L_x_424) ;  /* 0x000000000f087348 */ /* 0x001fea0003c00000 */
[----:B------:R1:W2:Y:S02]  /*12650*/  SHFL.IDX P6, R14, R13, R12, R11 ;  /* 0x0000000c0d0e7389 */ /* 0x0002a400000c000b */
[----:B012---:R-:W-:Y:S01]  /*12660*/  ENDCOLLECTIVE ;  /* 0x000000000000791b */ /* 0x007fe20003800000 */
.L_x_424:
[----:B------:R-:W-:Y:S02]  /*12670*/  IMAD.MOV.U32 R13, RZ, RZ, R5 ;  /* 0x000000ffff0d7224 */ /* 0x000fe400078e0005 */
[----:B------:R-:W-:Y:S01]  /*12680*/  IMAD.MOV.U32 R12, RZ, RZ, RZ ;  /* 0x000000ffff0c7224 */ /* 0x000fe200078e00ff */
[----:B------:R-:W-:-:S05]  /*12690*/  @P3 IADD3 R14, P0, R31, R14, RZ ;  /* 0x0000000e1f0e3210 */ /* 0x000fca0007f1e0ff */
[----:B------:R-:W-:-:S08]  /*126a0*/  @P3 IMAD.MOV.U32 R2, RZ, RZ, R14 ;  /* 0x000000ffff023224 */ /* 0x000fd000078e000e */
[----:B------:R-:W-:Y:S05]  /*126b0*/  WARPSYNC.COLLECTIVE R15, `(.L_x_425) ;  /* 0x000000000f087348 */ /* 0x000fea0003c00000 */
[----:B------:R0:W1:Y:S02]  /*126c0*/  SHFL.IDX P6, R14, R13, R12, R11 ;  /* 0x0000000c0d0e7389 */ /* 0x00006400000c000b */
[----:B01----:R-:W-:Y:S01]  /*126d0*/  ENDCOLLECTIVE ;  /* 0x000000000000791b */ /* 0x003fe20003800000 */
.L_x_425:
[----:B------:R-:W-:-:S04]  /*126e0*/  @P3 IMAD.X R9, RZ, RZ, R6, P0 ;  /* 0x000000ffff093224 */ /* 0x000fc800000e0606 */
        /* <DEDUP_REMOVED lines=10> */
.L_x_426:
[----:B------:R-:W-:Y:S01]  /*12790*/  MOV R13, R5 ;  /* 0x00000005000d7202 */ /* 0x000fe20000000f00 */
[----:B------:R-:W-:Y:S01]  /*127a0*/  IMAD.MOV.U32 R12, RZ, RZ, 0x1 ;  /* 0x00000001ff0c7424 */ /* 0x000fe200078e00ff */
[----:B------:R-:W-:-:S05]  /*127b0*/  @P1 IADD3 R14, P0, R31, R14, RZ ;  /* 0x0000000e1f0e1210 */ /* 0x000fca0007f1e0ff */
[----:B------:R-:W-:Y:S02]  /*127c0*/  @P1 IMAD.X R9, RZ, RZ, R2, P0 ;  /* 0x000000ffff091224 */ /* 0x000fe400000e0602 */
[----:B------:R-:W-:-:S07]  /*127d0*/  @P1 IMAD.MOV.U32 R2, RZ, RZ, R14 ;  /* 0x000000ffff021224 */ /* 0x000fce00078e000e */
[----:B------:R-:W-:Y:S05]  /*127e0*/  WARPSYNC.COLLECTIVE R15, `(.L_x_427) ;  /* 0x000000000f087348 */ /* 0x000fea0003c00000 */
[----:B------:R0:W1:Y:S02]  /*127f0*/  SHFL.IDX P6, R14, R13, R12, R11 ;  /* 0x0000000c0d0e7389 */ /* 0x00006400000c000b */
[----:B01----:R-:W-:Y:S01]  /*12800*/  ENDCOLLECTIVE ;  /* 0x000000000000791b */ /* 0x003fe20003800000 */
.L_x_427:
        /* <DEDUP_REMOVED lines=10> */
.L_x_428:
[----:B------:R-:W-:Y:S05]  /*128b0*/  BRA `(.L_x_429) ;  /* 0xffffffa800987947 */ /* 0x000fea000383ffff */
.L_x_320:
[----:B------:R-:W-:Y:S02]  /*128c0*/  IMAD.MOV.U32 R13, RZ, RZ, R6 ;  /* 0x000000ffff0d7224 */ /* 0x000fe400078e0006 */
[----:B------:R-:W-:Y:S02]  /*128d0*/  IMAD.MOV.U32 R12, RZ, RZ, RZ ;  /* 0x000000ffff0c7224 */ /* 0x000fe400078e00ff */
[----:B------:R-:W-:Y:S02]  /*128e0*/  IMAD.MOV.U32 R11, RZ, RZ, 0x181f ;  /* 0x0000181fff0b7424 */ /* 0x000fe400078e00ff */
[----:B------:R-:W-:Y:S02]  /*128f0*/  IMAD.MOV.U32 R15, RZ, RZ, -0x1 ;  /* 0xffffffffff0f7424 */ /* 0x000fe400078e00ff */
[----:B------:R-:W-:Y:S02]  /*12900*/  IMAD R5, R5, UR41, RZ ;  /* 0x0000002905057c24 */ /* 0x000fe4000f8e02ff */
[----:B------:R-:W-:-:S07]  /*12910*/  IMAD.IADD R4, R17, 0x1, R4 ;  /* 0x0000000111047824 */ /* 0x000fce00078e0204 */
[----:B-----5:R-:W-:Y:S05]  /*12920*/  WARPSYNC.COLLECTIVE R15, `(.L_x_430) ;  /* 0x000000000f087348 */ /* 0x020fea0003c00000 */
[----:B------:R0:W1:Y:S02]  /*12930*/  SHFL.IDX P6, R14, R13, R12, R11 ;  /* 0x0000000c0d0e7389 */ /* 0x00006400000c000b */
[----:B01---5:R-:W-:Y:S01]  /*12940*/  ENDCOLLECTIVE ;  /* 0x000000000000791b */ /* 0x023fe20003800000 */
.L_x_430:
[C---:B------:R-:W-:Y:S01]  /*12950*/  VIADD R8, R4.reuse, 0x10 ;  /* 0x0000001004087836 */ /* 0x040fe20000000000 */
[----:B------:R-:W-:Y:S01]  /*12960*/  ISETP.GE.AND P2, PT, R4, R5, PT ;  /* 0x000000050400720c */ /* 0x000fe20003f46270 */
[----:B------:R-:W-:Y:S02]  /*12970*/  IMAD.MOV.U32 R13, RZ, RZ, R0 ;  /* 0x000000ffff0d7224 */ /* 0x000fe400078e0000 */
[----:B------:R-:W-:-:S10]  /*12980*/  IMAD.MOV.U32 R2, RZ, RZ, R14 ;  /* 0x000000ffff027224 */ /* 0x000fd400078e000e */
[----:B------:R-:W-:Y:S05]  /*12990*/  WARPSYNC.COLLECTIVE R15, `(.L_x_431) ;  /* 0x000000000f087348 */ /* 0x000fea0003c00000 */
[----:B------:R0:W1:Y:S02]  /*129a0*/  SHFL.IDX P6, R14, R13, R12, R11 ;  /* 0x0000000c0d0e7389 */ /* 0x00006400000c000b */
[----:B01----:R-:W-:Y:S01]  /*129b0*/  ENDCOLLECTIVE ;  /* 0x000000000000791b */ /* 0x003fe20003800000 */
.L_x_431:
[----:B------:R-:W-:Y:S02]  /*129c0*/  IMAD.MOV.U32 R13, RZ, RZ, R6 ;  /* 0x000000ffff0d7224 */ /* 0x000fe400078e0006 */
[----:B------:R-:W-:Y:S01]  /*129d0*/  IMAD.MOV.U32 R12, RZ, RZ, 0x1 ;  /* 0x00000001ff0c7424 */ /* 0x000fe200078e00ff */
[----:B------:R-:W-:-:S05]  /*129e0*/  @!P2 IADD3 R14, P1, R31, R14, RZ ;  /* 0x0000000e1f0ea210 */ /* 0x000fca0007f3e0ff */
[----:B------:R-:W-:Y:S02]  /*129f0*/  @!P2 IMAD.X R3, RZ, RZ, R2, P1 ;  /* 0x000000ffff03a224 */ /* 0x000fe400008e0602 */
[----:B------:R-:W-:-:S07]  /*12a00*/  @!P2 IMAD.MOV.U32 R2, RZ, RZ, R14 ;  /* 0x000000ffff02a224 */ /* 0x000fce00078e000e */
[----:B------:R-:W-:Y:S05]  /*12a10*/  WARPSYNC.COLLECTIVE R15, `(.L_x_432) ;  /* 0x000000000f087348 */ /* 0x000fea0003c00000 */
[----:B------:R0:W1:Y:S02]  /*12a20*/  SHFL.IDX P6, R14, R13, R12, R11 ;  /* 0x0000000c0d0e7389 */ /* 0x00006400000c000b */
[----:B01----:R-:W-:Y:S01]  /*12a30*/  ENDCOLLECTIVE ;  /* 0x000000000000791b */ /* 0x003fe20003800000 */
.L_x_432:
[----:B------:R-:W-:Y:S01]  /*12a40*/  @!PT LDS RZ, [RZ] ;  /* 0x00000000fffff984 */ /* 0x000fe20000000800 */
[----:B------:R-:W-:Y:S01]  /*12a50*/  @!PT LDS RZ, [RZ] ;  /* 0x00000000fffff984 */ /* 0x000fe20000000800 */
[----:B------:R-:W-:Y:S01]  /*12a60*/  @!PT LDS RZ, [RZ] ;  /* 0x00000000fffff984 */ /* 0x000fe20000000800 */
[----:B------:R0:W-:Y:S01]  /*12a70*/  @!P2 LDGSTS.E.BYPASS.LTC128B.128 [R10+0x14400], desc[UR52][R2.64], !P0 ;  /* 0x14400000020aafae */ /* 0x0001e2000c101d74 */
[----:B------:R-:W-:Y:S01]  /*12a80*/  ISETP.GE.AND P2, PT, R8, R5, PT ;  /* 0x000000050800720c */ /* 0x000fe20003f46270 */
[----:B------:R-:W-:Y:S01]  /*12a90*/  VIADD R8, R4, 0x20 ;  /* 0x0000002004087836 */ /* 0x000fe20000000000 */
[----:B------:R-:W-:Y:S01]  /*12aa0*/  MOV R13, R0 ;  /* 0x00000000000d7202 */ /* 0x000fe20000000f00 */
[----:B------:R-:W-:-:S10]  /*12ab0*/  IMAD.MOV.U32 R7, RZ, RZ, R14 ;  /* 0x000000ffff077224 */ /* 0x000fd400078e000e */
[----:B0-----:R-:W-:Y:S05]  /*12ac0*/  WARPSYNC.COLLECTIVE R15, `(.L_x_433) ;  /* 0x000000000f087348 */ /* 0x001fea0003c00000 */
[----:B------:R1:W2:Y:S02]  /*12ad0*/  SHFL.IDX P6, R14, R13, R12, R11 ;  /* 0x0000000c0d0e7389 */ /* 0x0002a400000c000b */
[----:B012---:R-:W-:Y:S01]  /*12ae0*/  ENDCOLLECTIVE ;  /* 0x000000000000791b */ /* 0x007fe20003800000 */
.L_x_433:
[----:B------:R-:W-:Y:S02]  /*12af0*/  IMAD.MOV.U32 R13, RZ, RZ, R6 ;  /* 0x000000ffff0d7224 */ /* 0x000fe400078e0006 */
[----:B------:R-:W-:Y:S01]  /*12b00*/  IMAD.MOV.U32 R12, RZ, RZ, 0x2 ;  /* 0x00000002ff0c7424 */ /* 0x000fe200078e00ff */
[----:B------:R-:W-:-:S13]  /*12b10*/  @!P2 IADD3 R2, P1, R31, R14, RZ ;  /* 0x0000000e1f02a210 */ /* 0x000fda0007f3e0ff */
[----:B------:R-:W-:Y:S05]  /*12b20*/  WARPSYNC.COLLECTIVE R15, `(.L_x_434) ;  /* 0x000000000f087348 */ /* 0x000fea0003c00000 */
[----:B------:R0:W1:Y:S02]  /*12b30*/  SHFL.IDX P6, R14, R13, R12, R11 ;  /* 0x0000000c0d0e7389 */ /* 0x00006400000c000b */
[----:B01----:R-:W-:Y:S01]  /*12b40*/  ENDCOLLECTIVE ;  /* 0x000000000000791b */ /* 0x003fe20003800000 */
.L_x_434:
[----:B------:R-:W-:-:S05]  /*12b50*/  @!P2 IMAD.X R3, RZ, RZ, R7, P1 ;  /* 0x000000ffff03a224 */ /* 0x000fca00008e0607 */
[----:B------:R-:W-:Y:S01]  /*12b60*/  @!PT LDS RZ, [RZ] ;  /* 0x00000000fffff984 */ /* 0x000fe20000000800 */
[----:B------:R-:W-:Y:S01]  /*12b70*/  @!PT LDS RZ, [RZ] ;  /* 0x00000000fffff984 */ /* 0x000fe20000000800 */
[----:B------:R-:W-:Y:S01]  /*12b80*/  @!PT LDS RZ, [RZ] ;  /* 0x00000000fffff984 */ /* 0x000fe20000000800 */
[----:B------:R0:W-:Y:S01]  /*12b90*/  @!P2 LDGSTS.E.BYPASS.LTC128B.128 [R10+0x14c00], desc[UR52][R2.64], !P0 ;  /* 0x14c00000020aafae */ /* 0x0001e2000c101d74 */
[----:B------:R-:W-:Y:S01]  /*12ba0*/  ISETP.GE.AND P2, PT, R8, R5, PT ;  /* 0x000000050800720c */ /* 0x000fe20003f46270 */
[----:B------:R-:W-:Y:S02]  /*12bb0*/  VIADD R8, R4, 0x30 ;  /* 0x0000003004087836 */ /* 0x000fe40000000000 */
[----:B------:R-:W-:Y:S02]  /*12bc0*/  IMAD.MOV.U32 R13, RZ, RZ, R0 ;  /* 0x000000ffff0d7224 */ /* 0x000fe400078e0000 */
[----:B------:R-:W-:-:S08]  /*12bd0*/  IMAD.MOV.U32 R7, RZ, RZ, R14 ;  /* 0x000000ffff077224 */ /* 0x000fd000078e000e */
[----:B0-----:R-:W-:Y:S05]  /*12be0*/  WARPSYNC.COLLECTIVE R15, `(.L_x_435) ;  /* 0x000000000f087348 */ /* 0x001fea0003c00000 */
[----:B------:R1:W2:Y:S02]  /*12bf0*/  SHFL.IDX P6, R14, R13, R12, R11 ;  /* 0x0000000c0d0e7389 */ /* 0x0002a400000c000b */
[----:B012---:R-:W-:Y:S01]  /*12c00*/  ENDCOLLECTIVE ;  /* 0x000000000000791b */ /* 0x007fe20003800000 */
.L_x_435:
[----:B------:R-:W-:Y:S02]  /*12c10*/  IMAD.MOV.U32 R13, RZ, RZ, R6 ;  /* 0x000000ffff0d7224 */ /* 0x000fe400078e0006 */
[----:B------:R-:W-:Y:S01]  /*12c20*/  IMAD.MOV.U32 R12, RZ, RZ, 0x3 ;  /* 0x00000003ff0c7424 */ /* 0x000fe200078e00ff */
[----:B------:R-:W-:-:S13]  /*12c30*/  @!P2 IADD3 R2, P1, R31, R14, RZ ;  /* 0x0000000e1f02a210 */ /* 0x000fda0007f3e0ff */
[----:B------:R-:W-:Y:S05]  /*12c40*/  WARPSYNC.COLLECTIVE R15, `(.L_x_436) ;  /* 0x000000000f087348 */ /* 0x000fea0003c00000 */
[----:B------:R0:W1:Y:S02]  /*12c50*/  SHFL.IDX P6, R14, R13, R12, R11 ;  /* 0x0000000c0d0e7389 */ /* 0x00006400000c000b */
[----:B01----:R-:W-:Y:S01]  /*12c60*/  ENDCOLLECTIVE ;  /* 0x000000000000791b */ /* 0x003fe20003800000 */
.L_x_436:
        /* <DEDUP_REMOVED lines=12> */
.L_x_437:
[----:B------:R-:W-:Y:S02]  /*12d30*/  IMAD.MOV.U32 R13, RZ, RZ, R6 ;  /* 0x000000ffff0d7224 */ /* 0x000fe400078e0006 */
[----:B------:R-:W-:Y:S01]  /*12d40*/  IMAD.MOV.U32 R12, RZ, RZ, 0x4 ;  /* 0x00000004ff0c7424 */ /* 0x000fe200078e00ff */
[----:B------:R-:W-:-:S13]  /*12d50*/  @!P2 IADD3 R2, P1, R31, R14, RZ ;  /* 0x0000000e1f02a210 */ /* 0x000fda0007f3e0ff */
[----:B------:R-:W-:Y:S05]  /*12d60*/  WARPSYNC.COLLECTIVE R15, `(.L_x_438) ;  /* 0x000000000f087348 */ /* 0x000fea0003c00000 */
[----:B------:R0:W1:Y:S02]  /*12d70*/  SHFL.IDX P6, R14, R13, R12, R11 ;  /* 0x0000000c0d0e7389 */ /* 0x00006400000c000b */
[----:B01----:R-:W-:Y:S01]  /*12d80*/  ENDCOLLECTIVE ;  /* 0x000000000000791b */ /* 0x003fe20003800000 */
.L_x_438:
[----:B------:R-:W-:-:S05]  /*12d90*/  @!P2 IMAD.X R3, RZ, RZ, R7, P1 ;  /* 0x000000ffff03a224 */ /* 0x000fca00008e0607 */
[----:B------:R-:W-:Y:S01]  /*12da0*/  @!PT LDS RZ, [RZ] ;  /* 0x00000000fffff984 */ /* 0x000fe20000000800 */
[----:B------:R-:W-:Y:S01]  /*12db0*/  @!PT LDS RZ, [RZ] ;  /* 0x00000000fffff984 */ /* 0x000fe20000000800 */
[----:B------:R-:W-:Y:S01]  /*12dc0*/  @!PT LDS RZ, [RZ] ;  /* 0x00000000fffff984 */ /* 0x000fe20000000800 */
[----:B------:R0:W-:Y:S01]  /*12dd0*/  @!P2 LDGSTS.E.BYPASS.LTC128B.128 [R10+0x15c00], desc[UR52][R2.64], !P0 ;  /* 0x15c00000020aafae */ /* 0x0001e2000c101d74 */
[----:B------:R-:W-:Y:S01]  /*12de0*/  ISETP.GE.AND P2, PT, R8, R5, PT ;  /* 0x000000050800720c */ /* 0x000fe20003f46270 */
[----:B------:R-:W-:Y:S02]  /*12df0*/  VIADD R8, R4, 0x50 ;  /* 0x0000005004087836 */ /* 0x000fe40000000000 */
[----:B------:R-:W-:Y:S01]  /*12e00*/  IMAD.MOV.U32 R13, RZ, RZ, R0 ;  /* 0x000000ffff0d7224 */ /* 0x000fe200078e0000 */
[----:B------:R-:W-:-:S09]  /*12e10*/  MOV R7, R14 ;  /* 0x0000000e00077202 */ /* 0x000fd20000000f00 */
[----:B0-----:R-:W-:Y:S05]  /*12e20*/  WARPSYNC.COLLECTIVE R15, `(.L_x_439) ;  /* 0x000000000f087348 */ /* 0x001fea0003c00000 */
[----:B------:R1:W2:Y:S02]  /*12e30*/  SHFL.IDX P6, R14, R13, R12, R11 ;  /* 0x0000000c0d0e7389 */ /* 0x0002a400000c000b */
[----:B012---:R-:W-:Y:S01]  /*12e40*/  ENDCOLLECTIVE ;  /* 0x000000000000791b */ /* 0x007fe20003800000 */
.L_x_439:
[----:B------:R-:W-:Y:S02]  /*12e50*/  IMAD.MOV.U32 R13, RZ, RZ, R6 ;  /* 0x000000ffff0d7224 */ /* 0x000fe400078e0006 */
[----:B------:R-:W-:Y:S01]  /*12e60*/  IMAD.MOV.U32 R12, RZ, RZ, 0x5 ;  /* 0x00000005ff0c7424 */ /* 0x000fe200078e00ff */
[----:B------:R-:W-:-:S13]  /*12e70*/  @!P2 IADD3 R2, P1, R31, R14, RZ ;  /* 0x0000000e1f02a210 */ /* 0x000fda0007f3e0ff */
[----:B------:R-:W-:Y:S05]  /*12e80*/  WARPSYNC.COLLECTIVE R15, `(.L_x_440) ;  /* 0x000000000f087348 */ /* 0x000fea0003c00000 */
[----:B------:R0:W1:Y:S02]  /*12e90*/  SHFL.IDX P6, R14, R13, R12, R11 ;  /* 0x0000000c0d0e7389 */ /* 0x00006400000c000b */
[----:B01----:R-:W-:Y:S01]  /*12ea0*/  ENDCOLLECTIVE ;  /* 0x000000000000791b */ /* 0x003fe20003800000 */
.L_x_440:
[----:B------:R-:W-:-:S05]  /*12eb0*/  @!P2 IMAD.X R3, RZ, RZ, R7, P1 ;  /* 0x000000ffff03a224 */ /* 0x000fca00008e0607 */
[----:B------:R-:W-:Y:S01]  /*12ec0*/  @!PT LDS RZ, [RZ] ;  /* 0x00000000fffff984 */ /* 0x000fe20000000800 */
[----:B------:R-:W-:Y:S01]  /*12ed0*/  @!PT LDS RZ, [RZ] ;  /* 0x00000000fffff984 */ /* 0x000fe20000000800 */
[----:B------:R-:W-:Y:S01]  /*12ee0*/  @!PT LDS RZ, [RZ] ;  /* 0x00000000fffff984 */ /* 0x000fe20000000800 */
[----:B------:R0:W-:Y:S01]  /*12ef0*/  @!P2 LDGSTS.E.BYPASS.LTC128B.128 [R10+0x16400], desc[UR52][R2.64], !P0 ;  /* 0x16400000020aafae */ /* 0x0001e2000c101d74 */
[----:B------:R-:W-:Y:S01]  /*12f00*/  ISETP.GE.AND P2, PT, R8, R5, PT ;  /* 0x000000050800720c */ /* 0x000fe20003f46270 */
[----:B------:R-:W-:Y:S02]  /*12f10*/  IMAD.MOV.U32 R13, RZ, RZ, R0 ;  /* 0x000000ffff0d7224 */ /* 0x000fe400078e0000 */
[----:B------:R-:W-:-:S10]  /*12f20*/  IMAD.MOV.U32 R7, RZ, RZ, R14 ;  /* 0x000000ffff077224 */ /* 0x000fd400078e000e */
[----:B0-----:R-:W-:Y:S05]  /*12f30*/  WARPSYNC.COLLECTIVE R15, `(.L_x_441) ;  /* 0x000000000f087348 */ /* 0x001fea0003c00000 */
[----:B------:R1:W2:Y:S02]  /*12f40*/  SHFL.IDX P6, R14, R13, R12, R11 ;  /* 0x0000000c0d0e7389 */ /* 0x0002a400000c000b */
[----:B012---:R-:W-:Y:S01]  /*12f50*/  ENDCOLLECTIVE ;  /* 0x000000000000791b */ /* 0x007fe20003800000 */
.L_x_441:
[----:B------:R-:W-:Y:S02]  /*12f60*/  IMAD.MOV.U32 R13, RZ, RZ, R6 ;  /* 0x000000ffff0d7224 */ /* 0x000fe400078e0006 */
[----:B------:R-:W-:Y:S01]  /*12f70*/  IMAD.MOV.U32 R12, RZ, RZ, 0x6 ;  /* 0x00000006ff0c7424 */ /* 0x000fe200078e00ff */
[----:B------:R-:W-:-:S13]  /*12f80*/  @!P2 IADD3 R2, P1, R31, R14, RZ ;  /* 0x0000000e1f02a210 */ /* 0x000fda0007f3e0ff */
[----:B------:R-:W-:Y:S05]  /*12f90*/  WARPSYNC.COLLECTIVE R15, `(.L_x_442) ;  /* 0x000000000f087348 */ /* 0x000fea0003c00000 */
[----:B------:R0:W1:Y:S02]  /*12fa0*/  SHFL.IDX P6, R14, R13, R12, R11 ;  /* 0x0000000c0d0e7389 */ /* 0x00006400000c000b */
[----:B01----:R-:W-:Y:S01]  /*12fb0*/  ENDCOLLECTIVE ;  /* 0x000000000000791b */ /* 0x003fe20003800000 */
.L_x_442:
[----:B------:R-:W-:-:S05]  /*12fc0*/  @!P2 IMAD.X R3, RZ, RZ, R7, P1 ;  /* 0x000000ffff03a224 */ /* 0x000fca00008e0607 */
[----:B------:R-:W-:Y:S01]  /*12fd0*/  @!PT LDS RZ, [RZ] ;  /* 0x00000000fffff984 */ /* 0x000fe20000000800 */
[----:B------:R-:W-:Y:S01]  /*12fe0*/  @!PT LDS RZ, [RZ] ;  /* 0x00000000fffff984 */ /* 0x000fe20000000800 */
[----:B------:R-:W-:Y:S01]  /*12ff0*/  @!PT LDS RZ, [RZ] ;  /* 0x00000000fffff984 */ /* 0x000fe20000000800 */
[----:B------:R0:W-:Y:S01]  /*13000*/  @!P2 LDGSTS.E.BYPASS.LTC128B.128 [R10+0x16c00], desc[UR52][R2.64], !P0 ;  /* 0x16c00000020aafae */ /* 0x0001e2000c101d74 */
[----:B------:R-:W-:Y:S02]  /*13010*/  IMAD.MOV.U32 R13, RZ, RZ, R0 ;  /* 0x000000ffff0d7224 */ /* 0x000fe400078e0000 */
[----:B0-----:R-:W-:Y:S02]  /*13020*/  VIADD R2, R4, 0x60 ;  /* 0x0000006004027836 */ /* 0x001fe40000000000 */
[----:B------:R-:W-:-:S03]  /*13030*/  IMAD.MOV.U32 R7, RZ, RZ, R14 ;  /* 0x000000ffff077224 */ /* 0x000fc600078e000e */
[----:B------:R-:W-:-:S13]  /*13040*/  ISETP.GE.AND P2, PT, R2, R5, PT ;  /* 0x000000050200720c */ /* 0x000fda0003f46270 */
[----:B------:R-:W-:Y:S05]  /*13050*/  WARPSYNC.COLLECTIVE R15, `(.L_x_443) ;  /* 0x000000000f087348 */ /* 0x000fea0003c00000 */
[----:B------:R0:W1:Y:S02]  /*13060*/  SHFL.IDX P6, R14, R13, R12, R11 ;  /* 0x0000000c0d0e7389 */ /* 0x00006400000c000b */
[----:B01----:R-:W-:Y:S01]  /*13070*/  ENDCOLLECTIVE ;  /* 0x000000000000791b */ /* 0x003fe20003800000 */
.L_x_443:
[----:B------:R-:W-:Y:S02]  /*13080*/  IMAD.MOV.U32 R13, RZ, RZ, R6 ;  /* 0x000000ffff0d7224 */ /* 0x000fe400078e0006 */
[----:B------:R-:W-:Y:S01]  /*13090*/  IMAD.MOV.U32 R12, RZ, RZ, 0x7 ;  /* 0x00000007ff0c7424 */ /* 0x000fe200078e00ff */
[----:B------:R-:W-:-:S13]  /*130a0*/  @!P2 IADD3 R2, P1, R31, R14, RZ ;  /* 0x0000000e1f02a210 */ /* 0x000fda0007f3e0ff */
[----:B------:R-:W-:Y:S05]  /*130b0*/  WARPSYNC.COLLECTIVE R15, `(.L_x_444) ;  /* 0x000000000f087348 */ /* 0x000fea0003c00000 */
[----:B------:R0:W1:Y:S02]  /*130c0*/  SHFL.IDX P6, R14, R13, R12, R11 ;  /* 0x0000000c0d0e7389 */ /* 0x00006400000c000b */
[----:B01----:R-:W-:Y:S01]  /*130d0*/  ENDCOLLECTIVE ;  /* 0x000000000000791b */ /* 0x003fe20003800000 */
.L_x_444:
[----:B------:R-:W-:-:S05]  /*130e0*/  @!P2 IMAD.X R3, RZ, RZ, R7, P1 ;  /* 0x000000ffff03a224 */ /* 0x000fca00008e0607 */
[----:B------:R-:W-:Y:S01]  /*130f0*/  @!PT LDS RZ, [RZ] ;  /* 0x00000000fffff984 */ /* 0x000fe20000000800 */
[----:B------:R-:W-:Y:S01]  /*13100*/  @!PT LDS RZ, [RZ] ;  /* 0x00000000fffff984 */ /* 0x000fe20000000800 */
[----:B------:R-:W-:Y:S01]  /*13110*/  @!PT LDS RZ, [RZ] ;  /* 0x00000000fffff984 */ /* 0x000fe20000000800 */
[----:B------:R0:W-:Y:S01]  /*13120*/  @!P2 LDGSTS.E.BYPASS.LTC128B.128 [R10+0x17400], desc[UR52][R2.64], !P0 ;  /* 0x17400000020aafae */ /* 0x0001e2000c101d74 */
[----:B------:R-:W-:Y:S01]  /*13130*/  IMAD.MOV.U32 R13, RZ, RZ, R0 ;  /* 0x000000ffff0d7224 */ /* 0x000fe200078e0000 */
[----:B------:R-:W-:-:S07]  /*13140*/  MOV R7, R14 ;  /* 0x0000000e00077202 */ /* 0x000fce0000000f00 */
[----:B0-----:R-:W-:Y:S05]  /*13150*/  WARPSYNC.COLLECTIVE R15, `(.L_x_445) ;  /* 0x000000000f087348 */ /* 0x001fea0003c00000 */
[----:B------:R1:W2:Y:S02]  /*13160*/  SHFL.IDX P6, R14, R13, R12, R11 ;  /* 0x0000000c0d0e7389 */ /* 0x0002a400000c000b */
[----:B012---:R-:W-:Y:S01]  /*13170*/  ENDCOLLECTIVE ;  /* 0x000000000000791b */ /* 0x007fe20003800000 */
.L_x_445:
[----:B------:R-:W-:Y:S05]  /*13180*/  BRA `(.L_x_446) ;  /* 0xffffffa800ec7947 */ /* 0x000fea000383ffff */
.L_x_323:
[----:B0-----:R0:W1:Y:S02]  /*13190*/  SYNCS.PHASECHK.TRANS64.TRYWAIT P0, [R22+URZ+0x22820], R3 ;  /* 0x02282003160075a7 */ /* 0x001064000800017f */
[----:B-1----:R-:W-:Y:S05]  /*131a0*/  @!P0 NANOSLEEP.SYNCS 0x989680 ;  /* 0x009896800000895d */ /* 0x002fea0003900000 */
[----:B------:R-:W1:Y:S02]  /*131b0*/  @!P0 SYNCS.PHASECHK.TRANS64 P0, [R22+URZ+0x22820], R3 ;  /* 0x02282003160085a7 */ /* 0x000e64000800007f */
[----:B-1----:R-:W-:Y:S05]  /*131c0*/  @!P0 BRA `(.L_x_323) ;  /* 0xfffffffc00f08947 */ /* 0x002fea000383ffff */
[----:B------:R-:W-:Y:S05]  /*131d0*/  BRA `(.L_x_447) ;  /* 0xffffffac00487947 */ /* 0x000fea000383ffff */
.L_x_327:
[----:B0-----:R0:W1:Y:S02]  /*131e0*/  SYNCS.PHASECHK.TRANS64.TRYWAIT P0, [R0+URZ+0x22880], R29 ;  /* 0x0228801d000075a7 */ /* 0x001064000800017f */
[----:B-1----:R-:W-:Y:S05]  /*131f0*/  @!P0 NANOSLEEP.SYNCS 0x989680 ;  /* 0x009896800000895d */ /* 0x002fea0003900000 */
[----:B------:R-:W1:Y:S02]  /*13200*/  @!P0 SYNCS.PHASECHK.TRANS64 P0, [R0+URZ+0x22880], R29 ;  /* 0x0228801d000085a7 */ /* 0x000e64000800007f */
[----:B-1----:R-:W-:Y:S05]  /*13210*/  @!P0 BRA `(.L_x_327) ;  /* 0xfffffffc00f08947 */ /* 0x002fea000383ffff */
[----:B------:R-:W-:Y:S05]  /*13220*/  BRA `(.L_x_448) ;  /* 0xffffffb000747947 */ /* 0x000fea000383ffff */
.L_x_328:
        /* <DEDUP_REMOVED lines=8> */
.L_x_450:
[----:B------:R-:W-:Y:S05]  /*132b0*/  BSYNC B0 ;  /* 0x0000000000007941 */ /* 0x000fea0003800000 */
.L_x_449:
[----:B------:R-:W-:Y:S02]  /*132c0*/  IMAD.MOV.U32 R13, RZ, RZ, R17 ;  /* 0x000000ffff0d7224 */ /* 0x000fe400078e0011 */
[----:B------:R-:W-:Y:S02]  /*132d0*/  IMAD.MOV.U32 R12, RZ, RZ, RZ ;  /* 0x000000ffff0c7224 */ /* 0x000fe400078e00ff */
[----:B------:R-:W-:Y:S02]  /*132e0*/  IMAD.MOV.U32 R11, RZ, RZ, 0x181f ;  /* 0x0000181fff0b7424 */ /* 0x000fe400078e00ff */
[----:B------:R-:W-:Y:S02]  /*132f0*/  IMAD.MOV.U32 R15, RZ, RZ, -0x1 ;  /* 0xffffffffff0f7424 */ /* 0x000fe400078e00ff */
[----:B------:R-:W-:Y:S02]  /*13300*/  IMAD.MOV.U32 R3, RZ, RZ, R14 ;  /* 0x000000ffff037224 */ /* 0x000fe400078e000e */
[----:B------:R-:W-:-:S07]  /*13310*/  IMAD.IADD R6, R22, 0x1, R6 ;  /* 0x0000000116067824 */ /* 0x000fce00078e0206 */
[----:B------:R-:W-:Y:S05]  /*13320*/  WARPSYNC.COLLECTIVE R15, `(.L_x_451) ;  /* 0x000000000f087348 */ /* 0x000fea0003c00000 */
[----:B------:R0:W1:Y:S02]  /*13330*/  SHFL.IDX P6, R14, R13, R12, R11 ;  /* 0x0000000c0d0e7389 */ /* 0x00006400000c000b */
[----:B01----:R-:W-:Y:S01]  /*13340*/  ENDCOLLECTIVE ;  /* 0x000000000000791b */ /* 0x003fe20003800000 */
.L_x_451:
[----:B------:R-:W-:Y:S02]  /*13350*/  IMAD.MOV.U32 R13, RZ, RZ, R19 ;  /* 0x000000ffff0d7224 */ /* 0x000fe400078e0013 */
[----:B------:R-:W-:Y:S02]  /*13360*/  IMAD.MOV.U32 R12, RZ, RZ, 0x1 ;  /* 0x00000001ff0c7424 */ /* 0x000fe400078e00ff */
[----:B------:R-:W-:-:S07]  /*13370*/  IMAD.MOV.U32 R2, RZ, RZ, R14 ;  /* 0x000000ffff027224 */ /* 0x000fce00078e000e */
[----:B------:R-:W-:Y:S05]  /*13380*/  WARPSYNC.COLLECTIVE R15, `(.L_x_452) ;  /* 0x000000000f087348 */ /* 0x000fea0003c00000 */
[----:B------:R0:W1:Y:S02]  /*13390*/  SHFL.IDX P6, R14, R13, R12, R11 ;  /* 0x0000000c0d0e7389 */ /* 0x00006400000c000b */
[----:B01----:R-:W-:Y:S01]  /*133a0*/  ENDCOLLECTIVE ;  /* 0x000000000000791b */ /* 0x003fe20003800000 */
.L_x_452:
        /* <DEDUP_REMOVED lines=11> */
.L_x_453:
[----:B------:R-:W-:Y:S02]  /*13460*/  IMAD.MOV.U32 R13, RZ, RZ, R19 ;  /* 0x000000ffff0d7224 */ /* 0x000fe400078e0013 */
[----:B------:R-:W-:-:S05]  /*13470*/  IMAD.MOV.U32 R12, RZ, RZ, R14 ;  /* 0x000000ffff0c7224 */ /* 0x000fca00078e000e */
[----:B------:R-:W-:Y:S01]  /*13480*/  IADD3 R2, P0, R31, R12, RZ ;  /* 0x0000000c1f027210 */ /* 0x000fe20007f1e0ff */
[----:B------:R-:W-:-:S04]  /*13490*/  IMAD.MOV.U32 R12, RZ, RZ, 0x2 ;  /* 0x00000002ff0c7424 */ /* 0x000fc800078e00ff */
[----:B------:R-:W-:-:S08]  /*134a0*/  IMAD.X R3, RZ, RZ, R21, P0 ;  /* 0x000000ffff037224 */ /* 0x000fd000000e0615 */
[----:B------:R-:W-:Y:S05]  /*134b0*/  WARPSYNC.COLLECTIVE R15, `(.L_x_454) ;  /* 0x000000000f087348 */ /* 0x000fea0003c00000 */
[----:B------:R0:W1:Y:S02]  /*134c0*/  SHFL.IDX P6, R14, R13, R12, R11 ;  /* 0x0000000c0d0e7389 */ /* 0x00006400000c000b */
[----:B01----:R-:W-:Y:S01]  /*134d0*/  ENDCOLLECTIVE ;  /* 0x000000000000791b */ /* 0x003fe20003800000 */
.L_x_454:
        /* <DEDUP_REMOVED lines=9> */
.L_x_455:
[----:B------:R-:W-:Y:S02]  /*13570*/  IMAD.MOV.U32 R13, RZ, RZ, R19 ;  /* 0x000000ffff0d7224 */ /* 0x000fe400078e0013 */
[----:B------:R-:W-:Y:S02]  /*13580*/  IMAD.MOV.U32 R12, RZ, RZ, 0x3 ;  /* 0x00000003ff0c7424 */ /* 0x000fe400078e00ff */
[----:B------:R-:W-:-:S05]  /*13590*/  IMAD.MOV.U32 R11, RZ, RZ, R14 ;  /* 0x000000ffff0b7224 */ /* 0x000fca00078e000e */
[----:B------:R-:W-:Y:S01]  /*135a0*/  IADD3 R2, P0, R31, R11, RZ ;  /* 0x0000000b1f027210 */ /* 0x000fe20007f1e0ff */
[----:B------:R-:W-:-:S04]  /*135b0*/  IMAD.MOV.U32 R11, RZ, RZ, 0x181f ;  /* 0x0000181fff0b7424 */ /* 0x000fc800078e00ff */
[----:B------:R-:W-:-:S08]  /*135c0*/  IMAD.X R3, RZ, RZ, R20, P0 ;  /* 0x000000ffff037224 */ /* 0x000fd000000e0614 */
[----:B------:R-:W-:Y:S05]  /*135d0*/  WARPSYNC.COLLECTIVE R15, `(.L_x_456) ;  /* 0x000000000f087348 */ /* 0x000fea0003c00000 */
[----:B------:R0:W1:Y:S02]  /*135e0*/  SHFL.IDX P6, R14, R13, R12, R11 ;  /* 0x0000000c0d0e7389 */ /* 0x00006400000c000b */
[----:B01----:R-:W-:Y:S01]  /*135f0*/  ENDCOLLECTIVE ;  /* 0x000000000000791b */ /* 0x003fe20003800000 */
.L_x_456:
        /* <DEDUP_REMOVED lines=9> */
.L_x_457:
[----:B------:R-:W-:Y:S01]  /*13690*/  IMAD.MOV.U32 R13, RZ, RZ, R19 ;  /* 0x000000ffff0d7224 */ /* 0x000fe200078e0013 */
[----:B------:R-:W-:Y:S01]  /*136a0*/  MOV R12, 0x4 ;  /* 0x00000004000c7802 */ /* 0x000fe20000000f00 */
[----:B------:R-:W-:-:S07]  /*136b0*/  IMAD.MOV.U32 R2, RZ, RZ, R14 ;  /* 0x000000ffff027224 */ /* 0x000fce00078e000e */
[----:B------:R-:W-:Y:S05]  /*136c0*/  WARPSYNC.COLLECTIVE R15, `(.L_x_458) ;  /* 0x000000000f087348 */ /* 0x000fea0003c00000 */
[----:B------:R0:W1:Y:S02]  /*136d0*/  SHFL.IDX P6, R14, R13, R12, R11 ;  /* 0x0000000c0d0e7389 */ /* 0x00006400000c000b */
[----:B01----:R-:W-:Y:S01]  /*136e0*/  ENDCOLLECTIVE ;  /* 0x000000000000791b */ /* 0x003fe20003800000 */
.L_x_458:
        /* <DEDUP_REMOVED lines=11> */
.L_x_459:
[----:B------:R-:W-:Y:S02]  /*137a0*/  IMAD.MOV.U32 R13, RZ, RZ, R19 ;  /* 0x000000ffff0d7224 */ /* 0x000fe400078e0013 */
[----:B------:R-:W-:Y:S02]  /*137b0*/  IMAD.MOV.U32 R12, RZ, RZ, 0x5 ;  /* 0x00000005ff0c7424 */ /* 0x000fe400078e00ff */
[----:B------:R-:W-:-:S07]  /*137c0*/  IMAD.MOV.U32 R2, RZ, RZ, R14 ;  /* 0x000000ffff027224 */ /* 0x000fce00078e000e */
[----:B------:R-:W-:Y:S05]  /*137d0*/  WARPSYNC.COLLECTIVE R15, `(.L_x_460) ;  /* 0x000000000f087348 */ /* 0x000fea0003c00000 */
[----:B------:R0:W1:Y:S02]  /*137e0*/  SHFL.IDX P6, R14, R13, R12, R11 ;  /* 0x0000000c0d0e7389 */ /* 0x00006400000c000b */
[----:B01----:R-:W-:Y:S01]  /*137f0*/  ENDCOLLECTIVE ;  /* 0x000000000000791b */ /* 0x003fe20003800000 */
.L_x_460:
        /* <DEDUP_REMOVED lines=11> */
.L_x_461:
[----:B------:R-:W-:Y:S02]  /*138b0*/  IMAD.MOV.U32 R13, RZ, RZ, R19 ;  /* 0x000000ffff0d7224 */ /* 0x000fe400078e0013 */
[----:B------:R-:W-:Y:S02]  /*138c0*/  IMAD.MOV.U32 R12, RZ, RZ, 0x6 ;  /* 0x00000006ff0c7424 */ /* 0x000fe400078e00ff */
[----:B------:R-:W-:-:S07]  /*138d0*/  IMAD.MOV.U32 R2, RZ, RZ, R14 ;  /* 0x000000ffff027224 */ /* 0x000fce00078e000e */
[----:B------:R-:W-:Y:S05]  /*138e0*/  WARPSYNC.COLLECTIVE R15, `(.L_x_462) ;  /* 0x000000000f087348 */ /* 0x000fea0003c00000 */
[----:B------:R0:W1:Y:S02]  /*138f0*/  SHFL.IDX P6, R14, R13, R12, R11 ;  /* 0x0000000c0d0e7389 */ /* 0x00006400000c000b */
[----:B01----:R-:W-:Y:S01]  /*13900*/  ENDCOLLECTIVE ;  /* 0x000000000000791b */ /* 0x003fe20003800000 */
.L_x_462:
        /* <DEDUP_REMOVED lines=11> */
.L_x_463:
[----:B------:R-:W-:Y:S01]  /*139c0*/  IMAD.MOV.U32 R13, RZ, RZ, R19 ;  /* 0x000000ffff0d7224 */ /* 0x000fe200078e0013 */
[----:B------:R-:W-:Y:S01]  /*139d0*/  MOV R12, 0x7 ;  /* 0x00000007000c7802 */ /* 0x000fe20000000f00 */
[----:B------:R-:W-:-:S07]  /*139e0*/  IMAD.MOV.U32 R2, RZ, RZ, R14 ;  /* 0x000000ffff027224 */ /* 0x000fce00078e000e */
[----:B------:R-:W-:Y:S05]  /*139f0*/  WARPSYNC.COLLECTIVE R15, `(.L_x_464) ;  /* 0x000000000f087348 */ /* 0x000fea0003c00000 */
[----:B------:R0:W1:Y:S02]  /*13a00*/  SHFL.IDX P6, R14, R13, R12, R11 ;  /* 0x0000000c0d0e7389 */ /* 0x00006400000c000b */
[----:B01----:R-:W-:Y:S01]  /*13a10*/  ENDCOLLECTIVE ;  /* 0x000000000000791b */ /* 0x003fe20003800000 */
.L_x_464:
        /* <DEDUP_REMOVED lines=11> */
.L_x_465:
[----:B------:R-:W-:Y:S02]  /*13ad0*/  IMAD.MOV.U32 R13, RZ, RZ, R10 ;  /* 0x000000ffff0d7224 */ /* 0x000fe400078e000a */
[----:B------:R-:W-:Y:S02]  /*13ae0*/  IMAD.MOV.U32 R12, RZ, RZ, RZ ;  /* 0x000000ffff0c7224 */ /* 0x000fe400078e00ff */
[----:B------:R-:W-:-:S05]  /*13af0*/  IMAD.MOV.U32 R11, RZ, RZ, R14 ;  /* 0x000000ffff0b7224 */ /* 0x000fca00078e000e */
[----:B------:R-:W-:Y:S01]  /*13b00*/  IADD3 R2, P0, R31, R11, RZ ;  /* 0x0000000b1f027210 */ /* 0x000fe20007f1e0ff */
[----:B------:R-:W-:-:S04]  /*13b10*/  IMAD.MOV.U32 R11, RZ, RZ, 0x181f ;  /* 0x0000181fff0b7424 */ /* 0x000fc800078e00ff */
[----:B------:R-:W-:-:S08]  /*13b20*/  IMAD.X R3, RZ, RZ, R19, P0 ;  /* 0x000000ffff037224 */ /* 0x000fd000000e0613 */
[----:B------:R-:W-:Y:S05]  /*13b30*/  WARPSYNC.COLLECTIVE R15, `(.L_x_466) ;  /* 0x000000000f087348 */ /* 0x000fea0003c00000 */
[----:B------:R0:W1:Y:S02]  /*13b40*/  SHFL.IDX P6, R14, R13, R12, R11 ;  /* 0x0000000c0d0e7389 */ /* 0x00006400000c000b */
[----:B01----:R-:W-:Y:S01]  /*13b50*/  ENDCOLLECTIVE ;  /* 0x000000000000791b */ /* 0x003fe20003800000 */
.L_x_466:
        /* <DEDUP_REMOVED lines=9> */
.L_x_467:
        /* <DEDUP_REMOVED lines=8> */
.L_x_468:
        /* <DEDUP_REMOVED lines=9> */
.L_x_469:
[----:B------:R-:W-:Y:S01]  /*13d00*/  MOV R2, R14 ;  /* 0x0000000e00027202 */ /* 0x000fe20000000f00 */
[----:B------:R-:W-:Y:S06]  /*13d10*/  BRA `(.L_x_470) ;  /* 0xffffffac000c7947 */ /* 0x000fec000383ffff */
.L_x_333:
[----:B--2---:R2:W3:Y:S02]  /*13d20*/  SYNCS.PHASECHK.TRANS64.TRYWAIT P0, [R0+URZ+0x22840], R29 ;  /* 0x0228401d000075a7 */ /* 0x0044e4000800017f */
[----:B---3--:R-:W-:Y:S05]  /*13d30*/  @!P0 NANOSLEEP.SYNCS 0x989680 ;  /* 0x009896800000895d */ /* 0x008fea0003900000 */
[----:B------:R-:W3:Y:S02]  /*13d40*/  @!P0 SYNCS.PHASECHK.TRANS64 P0, [R0+URZ+0x22840], R29 ;  /* 0x0228401d000085a7 */ /* 0x000ee4000800007f */
[----:B---3--:R-:W-:Y:S05]  /*13d50*/  @!P0 BRA `(.L_x_333) ;  /* 0xfffffffc00f08947 */ /* 0x008fea000383ffff */
[----:B------:R-:W-:Y:S05]  /*13d60*/  BRA `(.L_x_471) ;  /* 0xffffffac005c7947 */ /* 0x000fea000383ffff */
.L_x_334:
[----:B------:R-:W-:Y:S01]  /*13d70*/  BSSY B0, `(.L_x_472) ;  /* 0x0000008000007945 */ /* 0x000fe20003800000 */
[----:B------:R-:W-:Y:S02]  /*13d80*/  IMAD.MOV.U32 R13, RZ, RZ, R4 ;  /* 0x000000ffff0d7224 */ /* 0x000fe400078e0004 */
[----:B------:R-:W-:Y:S02]  /*13d90*/  IMAD.MOV.U32 R12, RZ, RZ, RZ ;  /* 0x000000ffff0c7224 */ /* 0x000fe400078e00ff */
[----:B------:R-:W-:Y:S02]  /*13da0*/  IMAD.MOV.U32 R11, RZ, RZ, 0x181f ;  /* 0x0000181fff0b7424 */ /* 0x000fe400078e00ff */
[----:B------:R-:W-:-:S07]  /*13db0*/  IMAD.MOV.U32 R15, RZ, RZ, -0x1 ;  /* 0xffffffffff0f7424 */ /* 0x000fce00078e00ff */
[----:B-12---:R-:W-:Y:S05]  /*13dc0*/  WARPSYNC.COLLECTIVE R15, `(.L_x_473) ;  /* 0x000000000f087348 */ /* 0x006fea0003c00000 */
[----:B------:R0:W3:Y:S02]  /*13dd0*/  SHFL.IDX P6, R14, R13, R12, R11 ;  /* 0x0000000c0d0e7389 */ /* 0x0000e400000c000b */
[----:B0123--:R-:W-:Y:S01]  /*13de0*/  ENDCOLLECTIVE ;  /* 0x000000000000791b */ /* 0x00ffe20003800000 */
.L_x_473:
[----:B------:R-:W-:Y:S05]  /*13df0*/  BSYNC B0 ;  /* 0x0000000000007941 */ /* 0x000fea0003800000 */
.L_x_472:
        /* <DEDUP_REMOVED lines=8> */
.L_x_474:
[----:B------:R-:W-:Y:S02]  /*13e80*/  IMAD.MOV.U32 R13, RZ, RZ, R4 ;  /* 0x000000ffff0d7224 */ /* 0x000fe400078e0004 */
[----:B------:R-:W-:Y:S02]  /*13e90*/  IMAD.MOV.U32 R12, RZ, RZ, 0x1 ;  /* 0x00000001ff0c7424 */ /* 0x000fe400078e00ff */
[----:B------:R-:W-:-:S07]  /*13ea0*/  IMAD.MOV.U32 R2, RZ, RZ, R14 ;  /* 0x000000ffff027224 */ /* 0x000fce00078e000e */
[----:B------:R-:W-:Y:S05]  /*13eb0*/  WARPSYNC.COLLECTIVE R15, `(.L_x_475) ;  /* 0x000000000f087348 */ /* 0x000fea0003c00000 */
[----:B------:R0:W1:Y:S02]  /*13ec0*/  SHFL.IDX P6, R14, R13, R12, R11 ;  /* 0x0000000c0d0e7389 */ /* 0x00006400000c000b */
[----:B01----:R-:W-:Y:S01]  /*13ed0*/  ENDCOLLECTIVE ;  /* 0x000000000000791b */ /* 0x003fe20003800000 */
.L_x_475:
        /* <DEDUP_REMOVED lines=11> */
.L_x_476:
[----:B------:R-:W-:Y:S02]  /*13f90*/  IMAD.MOV.U32 R13, RZ, RZ, R4 ;  /* 0x000000ffff0d7224 */ /* 0x000fe400078e0004 */
[----:B------:R-:W-:-:S05]  /*13fa0*/  IMAD.MOV.U32 R12, RZ, RZ, R14 ;  /* 0x000000ffff0c7224 */ /* 0x000fca00078e000e */
[----:B------:R-:W-:Y:S01]  /*13fb0*/  IADD3 R2, P0, R31, R12, RZ ;  /* 0x0000000c1f027210 */ /* 0x000fe20007f1e0ff */
[----:B------:R-:W-:-:S03]  /*13fc0*/  IMAD.MOV.U32 R12, RZ, RZ, 0x2 ;  /* 0x00000002ff0c7424 */ /* 0x000fc600078e00ff */
[----:B------:R-:W-:-:S09]  /*13fd0*/  IADD3.X R3, RZ, R10, RZ, P0, !PT ;  /* 0x0000000aff037210 */ /* 0x000fd200007fe4ff */
[----:B------:R-:W-:Y:S05]  /*13fe0*/  WARPSYNC.COLLECTIVE R15, `(.L_x_477) ;  /* 0x000000000f087348 */ /* 0x000fea0003c00000 */
[----:B------:R0:W1:Y:S02]  /*13ff0*/  SHFL.IDX P6, R14, R13, R12, R11 ;  /* 0x0000000c0d0e7389 */ /* 0x00006400000c000b */
[----:B01----:R-:W-:Y:S01]  /*14000*/  ENDCOLLECTIVE ;  /* 0x000000000000791b */ /* 0x003fe20003800000 */
.L_x_477:
        /* <DEDUP_REMOVED lines=9> */
.L_x_478:
        /* <DEDUP_REMOVED lines=9> */
.L_x_479:
        /* <DEDUP_REMOVED lines=9> */
.L_x_480:
[----:B------:R-:W-:Y:S02]  /*141c0*/  IMAD.MOV.U32 R13, RZ, RZ, R4 ;  /* 0x000000ffff0d7224 */ /* 0x000fe400078e0004 */
[----:B------:R-:W-:Y:S01]  /*141d0*/  IMAD.MOV.U32 R12, RZ, RZ, 0x4 ;  /* 0x00000004ff0c7424 */ /* 0x000fe200078e00ff */
[----:B------:R-:W-:-:S13]  /*141e0*/  IADD3 R2, P0, R31, R14, RZ ;  /* 0x0000000e1f027210 */ /* 0x000fda0007f1e0ff */
[----:B------:R-:W-:Y:S05]  /*141f0*/  WARPSYNC.COLLECTIVE R15, `(.L_x_481) ;  /* 0x000000000f087348 */ /* 0x000fea0003c00000 */
[----:B------:R0:W1:Y:S02]  /*14200*/  SHFL.IDX P6, R14, R13, R12, R11 ;  /* 0x0000000c0d0e7389 */ /* 0x00006400000c000b */
[----:B01----:R-:W-:Y:S01]  /*14210*/  ENDCOLLECTIVE ;  /* 0x000000000000791b */ /* 0x003fe20003800000 */
.L_x_481:
        /* <DEDUP_REMOVED lines=10> */
.L_x_482:
[----:B------:R-:W-:Y:S02]  /*142c0*/  IMAD.MOV.U32 R13, RZ, RZ, R4 ;  /* 0x000000ffff0d7224 */ /* 0x000fe400078e0004 */
[----:B------:R-:W-:Y:S01]  /*142d0*/  IMAD.MOV.U32 R12, RZ, RZ, 0x5 ;  /* 0x00000005ff0c7424 */ /* 0x000fe200078e00ff */
[----:B------:R-:W-:-:S13]  /*142e0*/  IADD3 R2, P0, R31, R14, RZ ;  /* 0x0000000e1f027210 */ /* 0x000fda0007f1e0ff */
[----:B------:R-:W-:Y:S05]  /*142f0*/  WARPSYNC.COLLECTIVE R15, `(.L_x_483) ;  /* 0x000000000f087348 */ /* 0x000fea0003c00000 */
[----:B------:R0:W1:Y:S02]  /*14300*/  SHFL.IDX P6, R14, R13, R12, R11 ;  /* 0x0000000c0d0e7389 */ /* 0x00006400000c000b */
[----:B01----:R-:W-:Y:S01]  /*14310*/  ENDCOLLECTIVE ;  /* 0x000000000000791b */ /* 0x003fe20003800000 */
.L_x_483:
        /* <DEDUP_REMOVED lines=10> */
.L_x_484:
[----:B------:R-:W-:Y:S02]  /*143c0*/  IMAD.MOV.U32 R13, RZ, RZ, R4 ;  /* 0x000000ffff0d7224 */ /* 0x000fe400078e0004 */
[----:B------:R-:W-:Y:S01]  /*143d0*/  IMAD.MOV.U32 R12, RZ, RZ, 0x6 ;  /* 0x00000006ff0c7424 */ /* 0x000fe200078e00ff */
[----:B------:R-:W-:-:S13]  /*143e0*/  IADD3 R2, P0, R31, R14, RZ ;  /* 0x0000000e1f027210 */ /* 0x000fda0007f1e0ff */
[----:B------:R-:W-:Y:S05]  /*143f0*/  WARPSYNC.COLLECTIVE R15, `(.L_x_485) ;  /* 0x000000000f087348 */ /* 0x000fea0003c00000 */
[----:B------:R0:W1:Y:S02]  /*14400*/  SHFL.IDX P6, R14, R13, R12, R11 ;  /* 0x0000000c0d0e7389 */ /* 0x00006400000c000b */
[----:B01----:R-:W-:Y:S01]  /*14410*/  ENDCOLLECTIVE ;  /* 0x000000000000791b */ /* 0x003fe20003800000 */
.L_x_485:
        /* <DEDUP_REMOVED lines=10> */
.L_x_486:
[----:B------:R-:W-:Y:S02]  /*144c0*/  IMAD.MOV.U32 R13, RZ, RZ, R4 ;  /* 0x000000ffff0d7224 */ /* 0x000fe400078e0004 */
[----:B------:R-:W-:Y:S02]  /*144d0*/  IMAD.MOV.U32 R12, RZ, RZ, 0x7 ;  /* 0x00000007ff0c7424 */ /* 0x000fe400078e00ff */
[----:B------:R-:W-:-:S07]  /*144e0*/  IMAD.MOV.U32 R2, RZ, RZ, R14 ;  /* 0x000000ffff027224 */ /* 0x000fce00078e000e */
[----:B------:R-:W-:Y:S05]  /*144f0*/  WARPSYNC.COLLECTIVE R15, `(.L_x_487) ;  /* 0x000000000f087348 */ /* 0x000fea0003c00000 */
[----:B------:R0:W1:Y:S02]  /*14500*/  SHFL.IDX P6, R14, R13, R12, R11 ;  /* 0x0000000c0d0e7389 */ /* 0x00006400000c000b */
[----:B01----:R-:W-:Y:S01]  /*14510*/  ENDCOLLECTIVE ;  /* 0x000000000000791b */ /* 0x003fe20003800000 */
.L_x_487:
        /* <DEDUP_REMOVED lines=11> */
.L_x_488:
[----:B------:R-:W-:Y:S02]  /*145d0*/  IMAD.MOV.U32 R13, RZ, RZ, R8 ;  /* 0x000000ffff0d7224 */ /* 0x000fe400078e0008 */
[----:B------:R-:W-:Y:S02]  /*145e0*/  IMAD.MOV.U32 R12, RZ, RZ, RZ ;  /* 0x000000ffff0c7224 */ /* 0x000fe400078e00ff */
[----:B------:R-:W-:-:S07]  /*145f0*/  IMAD.MOV.U32 R9, RZ, RZ, R14 ;  /* 0x000000ffff097224 */ /* 0x000fce00078e000e */
[----:B------:R-:W-:Y:S05]  /*14600*/  WARPSYNC.COLLECTIVE R15, `(.L_x_489) ;  /* 0x000000000f087348 */ /* 0x000fea0003c00000 */
[----:B------:R0:W1:Y:S02]  /*14610*/  SHFL.IDX P6, R14, R13, R12, R11 ;  /* 0x0000000c0d0e7389 */ /* 0x00006400000c000b */
[----:B01----:R-:W-:Y:S01]  /*14620*/  ENDCOLLECTIVE ;  /* 0x000000000000791b */ /* 0x003fe20003800000 */
.L_x_489:
        /* <DEDUP_REMOVED lines=11> */
.L_x_490:
[----:B------:R-:W-:Y:S02]  /*146e0*/  IMAD.MOV.U32 R13, RZ, RZ, R8 ;  /* 0x000000ffff0d7224 */ /* 0x000fe400078e0008 */
[----:B------:R-:W-:Y:S02]  /*146f0*/  IMAD.MOV.U32 R12, RZ, RZ, 0x1 ;  /* 0x00000001ff0c7424 */ /* 0x000fe400078e00ff */
[----:B------:R-:W-:-:S07]  /*14700*/  IMAD.MOV.U32 R5, RZ, RZ, R14 ;  /* 0x000000ffff057224 */ /* 0x000fce00078e000e */
[----:B------:R-:W-:Y:S05]  /*14710*/  WARPSYNC.COLLECTIVE R15, `(.L_x_491) ;  /* 0x000000000f087348 */ /* 0x000fea0003c00000 */
[----:B------:R0:W1:Y:S02]  /*14720*/  SHFL.IDX P6, R14, R13, R12, R11 ;  /* 0x0000000c0d0e7389 */ /* 0x00006400000c000b */
[----:B01----:R-:W-:Y:S01]  /*14730*/  ENDCOLLECTIVE ;  /* 0x000000000000791b */ /* 0x003fe20003800000 */
.L_x_491:
        /* <DEDUP_REMOVED lines=11> */
.L_x_492:
[----:B------:R-:W-:Y:S05]  /*147f0*/  BRA `(.L_x_493) ;  /* 0xffffffa400fc7947 */ /* 0x000fea000383ffff */
.L_x_339:
[----:B0-----:R0:W1:Y:S02]  /*14800*/  SYNCS.PHASECHK.TRANS64.TRYWAIT P2, [R17+URZ+0x22870], R0 ;  /* 0x02287000110075a7 */ /* 0x001064000804017f */
[----:B-1----:R-:W-:Y:S05]  /*14810*/  @!P2 NANOSLEEP.SYNCS 0x989680 ;  /* 0x009896800000a95d */ /* 0x002fea0003900000 */
[----:B------:R-:W1:Y:S02]  /*14820*/  @!P2 SYNCS.PHASECHK.TRANS64 P2, [R17+URZ+0x22870], R0 ;  /* 0x022870001100a5a7 */ /* 0x000e64000804007f */
[----:B-1----:R-:W-:Y:S05]  /*14830*/  @!P2 BRA `(.L_x_339) ;  /* 0xfffffffc00f0a947 */ /* 0x002fea000383ffff */
[----:B------:R-:W-:Y:S05]  /*14840*/  BRA `(.L_x_494) ;  /* 0xffffffa800607947 */ /* 0x000fea000383ffff */
.L_x_341:
[----:B0-----:R0:W1:Y:S02]  /*14850*/  SYNCS.PHASECHK.TRANS64.TRYWAIT P2, [R17+URZ+0x22860], R0 ;  /* 0x02286000110075a7 */ /* 0x001064000804017f */
[----:B-1----:R-:W-:Y:S05]  /*14860*/  @!P2 NANOSLEEP.SYNCS 0x989680 ;  /* 0x009896800000a95d */ /* 0x002fea0003900000 */
[----:B------:R-:W1:Y:S02]  /*14870*/  @!P2 SYNCS.PHASECHK.TRANS64 P2, [R17+URZ+0x22860], R0 ;  /* 0x022860001100a5a7 */ /* 0x000e64000804007f */
[----:B-1----:R-:W-:Y:S05]  /*14880*/  @!P2 BRA `(.L_x_341) ;  /* 0xfffffffc00f0a947 */ /* 0x002fea000383ffff */
[----:B------:R-:W-:Y:S05]  /*14890*/  BRA `(.L_x_495) ;  /* 0xffffffa800707947 */ /* 0x000fea000383ffff */
.L_x_349:
[----:B-1----:R1:W2:Y:S02]  /*148a0*/  SYNCS.PHASECHK.TRANS64.TRYWAIT P1, [R17+URZ+0x22870], R0 ;  /* 0x02287000110075a7 */ /* 0x0022a4000802017f */
[----:B--2---:R-:W-:Y:S05]  /*148b0*/  @!P1 NANOSLEEP.SYNCS 0x989680 ;  /* 0x009896800000995d */ /* 0x004fea0003900000 */
[----:B------:R-:W2:Y:S02]  /*148c0*/  @!P1 SYNCS.PHASECHK.TRANS64 P1, [R17+URZ+0x22870], R0 ;  /* 0x02287000110095a7 */ /* 0x000ea4000802007f */
[----:B--2---:R-:W-:Y:S05]  /*148d0*/  @!P1 BRA `(.L_x_349) ;  /* 0xfffffffc00f09947 */ /* 0x004fea000383ffff */
[----:B------:R-:W-:Y:S05]  /*148e0*/  BRA `(.L_x_496) ;  /* 0xffffffb000307947 */ /* 0x000fea000383ffff */
.L_x_351:
[----:B-1----:R1:W2:Y:S02]  /*148f0*/  SYNCS.PHASECHK.TRANS64.TRYWAIT P1, [R17+URZ+0x22860], R0 ;  /* 0x02286000110075a7 */ /* 0x0022a4000802017f */
[----:B--2---:R-:W-:Y:S05]  /*14900*/  @!P1 NANOSLEEP.SYNCS 0x989680 ;  /* 0x009896800000995d */ /* 0x004fea0003900000 */
[----:B------:R-:W2:Y:S02]  /*14910*/  @!P1 SYNCS.PHASECHK.TRANS64 P1, [R17+URZ+0x22860], R0 ;  /* 0x02286000110095a7 */ /* 0x000ea4000802007f */
[----:B--2---:R-:W-:Y:S05]  /*14920*/  @!P1 BRA `(.L_x_351) ;  /* 0xfffffffc00f09947 */ /* 0x004fea000383ffff */
[----:B------:R-:W-:Y:S05]  /*14930*/  BRA `(.L_x_497) ;  /* 0xffffffb000407947 */ /* 0x000fea000383ffff */
.L_x_365:
[----:B0-----:R0:W3:Y:S02]  /*14940*/  SYNCS.PHASECHK.TRANS64.TRYWAIT P0, [R5+URZ+0x22820], R0 ;  /* 0x02282000050075a7 */ /* 0x0010e4000800017f */
[----:B---3--:R-:W-:Y:S05]  /*14950*/  @!P0 NANOSLEEP.SYNCS 0x989680 ;  /* 0x009896800000895d */ /* 0x008fea0003900000 */
[----:B------:R-:W3:Y:S02]  /*14960*/  @!P0 SYNCS.PHASECHK.TRANS64 P0, [R5+URZ+0x22820], R0 ;  /* 0x02282000050085a7 */ /* 0x000ee4000800007f */
[----:B---3--:R-:W-:Y:S05]  /*14970*/  @!P0 BRA `(.L_x_365) ;  /* 0xfffffffc00f08947 */ /* 0x008fea000383ffff */
[----:B------:R-:W-:Y:S05]  /*14980*/  BRA `(.L_x_498) ;  /* 0xffffffc0002c7947 */ /* 0x000fea000383ffff */
.L_x_366:
[----:B------:R-:W3:Y:S01]  /*14990*/  S2R R2, SR_TID.X ;  /* 0x0000000000027919 */ /* 0x000ee20000002100 */
[----:B------:R-:W-:Y:S01]  /*149a0*/  BSSY B0, `(.L_x_499) ;  /* 0x000000a000007945 */ /* 0x000fe20003800000 */
[----:B------:R-:W-:Y:S02]  /*149b0*/  IMAD.MOV.U32 R12, RZ, RZ, RZ ;  /* 0x000000ffff0c7224 */ /* 0x000fe400078e00ff */
[----:B------:R-:W-:Y:S02]  /*149c0*/  IMAD.MOV.U32 R11, RZ, RZ, 0x1f ;  /* 0x0000001fff0b7424 */ /* 0x000fe400078e00ff */
[----:B------:R-:W-:Y:S01]  /*149d0*/  IMAD.MOV.U32 R15, RZ, RZ, -0x1 ;  /* 0xffffffffff0f7424 */ /* 0x000fe200078e00ff */
[----:B---3--:R-:W-:-:S04]  /*149e0*/  SHF.R.U32.HI R2, RZ, 0x5, R2 ;  /* 0x00000005ff027819 */ /* 0x008fc80000011602 */
[----:B------:R-:W-:-:S05]  /*149f0*/  LOP3.LUT R2, R2, 0x3, RZ, 0xc0, !PT ;  /* 0x0000000302027812 */ /* 0x000fca00078ec0ff */
[----:B--2---:R-:W-:-:S07]  /*14a00*/  IMAD.MOV.U32 R13, RZ, RZ, R2 ;  /* 0x000000ffff0d7224 */ /* 0x004fce00078e0002 */
[----:B01----:R-:W-:Y:S05]  /*14a10*/  WARPSYNC.COLLECTIVE R15, `(.L_x_500) ;  /* 0x000000000f087348 */ /* 0x003fea0003c00000 */
[----:B------:R2:W3:Y:S02]  /*14a20*/  SHFL.IDX P6, R14, R13, R12, R11 ;  /* 0x0000000c0d0e7389 */ /* 0x0004e400000c000b */
[----:B0123--:R-:W-:Y:S01]  /*14a30*/  ENDCOLLECTIVE ;  /* 0x000000000000791b */ /* 0x00ffe20003800000 */
.L_x_500:
[----:B------:R-:W-:Y:S05]  /*14a40*/  BSYNC B0 ;  /* 0x0000000000007941 */ /* 0x000fea0003800000 */
.L_x_499:
[----:B------:R-:W-:Y:S05]  /*14a50*/  BRA `(.L_x_501) ;  /* 0xffffffc000147947 */ /* 0x000fea000383ffff */
.L_x_369:
[----:B------:R-:W-:Y:S01]  /*14a60*/  BSSY B1, `(.L_x_502) ;  /* 0x0000006000017945 */ /* 0x000fe20003800000 */
[----:B------:R-:W-:-:S07]  /*14a70*/  IMAD.MOV.U32 R15, RZ, RZ, -0x1 ;  /* 0xffffffffff0f7424 */ /* 0x000fce00078e00ff */
[----:B012---:R-:W-:Y:S05]  /*14a80*/  WARPSYNC.COLLECTIVE R15, `(.L_x_503) ;  /* 0x000000000f0c7348 */ /* 0x007fea0003c00000 */
[----:B------:R-:W-:Y:S02]  /*14a90*/  ELECT P6, UR62, PT ;  /* 0x00000000003e782f */ /* 0x000fe400038c0000 */
[----:B------:R-:W-:Y:S01]  /*14aa0*/  MOV R14, UR62 ;  /* 0x0000003e000e7c02 */ /* 0x000fe20008000f00 */
[----:B012---:R-:W-:Y:S10]  /*14ab0*/  ENDCOLLECTIVE ;  /* 0x000000000000791b */ /* 0x007ff40003800000 */
.L_x_503:
[----:B------:R-:W-:Y:S05]  /*14ac0*/  BSYNC B1 ;  /* 0x0000000000017941 */ /* 0x000fea0003800000 */
.L_x_502:
[----:B------:R-:W-:Y:S05]  /*14ad0*/  BRA `(.L_x_504) ;  /* 0xffffffc0000c7947 */ /* 0x000fea000383ffff */
.L_x_371:
[----:B0-----:R0:W3:Y:S02]  /*14ae0*/  SYNCS.PHASECHK.TRANS64.TRYWAIT P1, [R3+URZ+0x22840], R2 ;  /* 0x02284002030075a7 */ /* 0x0010e4000802017f */
[----:B---3--:R-:W-:Y:S05]  /*14af0*/  @!P1 NANOSLEEP.SYNCS 0x989680 ;  /* 0x009896800000995d */ /* 0x008fea0003900000 */
[----:B------:R-:W3:Y:S02]  /*14b00*/  @!P1 SYNCS.PHASECHK.TRANS64 P1, [R3+URZ+0x22840], R2 ;  /* 0x02284002030095a7 */ /* 0x000ee4000802007f */
[----:B---3--:R-:W-:Y:S05]  /*14b10*/  @!P1 BRA `(.L_x_371) ;  /* 0xfffffffc00f09947 */ /* 0x008fea000383ffff */
[----:B------:R-:W-:Y:S05]  /*14b20*/  BRA `(.L_x_505) ;  /* 0xffffffc0002c7947 */ /* 0x000fea000383ffff */
.L_x_373:
[----:B---3--:R3:W4:Y:S02]  /*14b30*/  SYNCS.PHASECHK.TRANS64.TRYWAIT P1, [R5+URZ+0x22840], R0 ;  /* 0x02284000050075a7 */ /* 0x008724000802017f */
[----:B----4-:R-:W-:Y:S05]  /*14b40*/  @!P1 NANOSLEEP.SYNCS 0x989680 ;  /* 0x009896800000995d */ /* 0x010fea0003900000 */
[----:B------:R-:W4:Y:S02]  /*14b50*/  @!P1 SYNCS.PHASECHK.TRANS64 P1, [R5+URZ+0x22840], R0 ;  /* 0x02284000050095a7 */ /* 0x000f24000802007f */
[----:B----4-:R-:W-:Y:S05]  /*14b60*/  @!P1 BRA `(.L_x_373) ;  /* 0xfffffffc00f09947 */ /* 0x010fea000383ffff */
[----:B------:R-:W-:Y:S05]  /*14b70*/  BRA `(.L_x_506) ;  /* 0xffffffc000387947 */ /* 0x000fea000383ffff */
.L_x_375:
[----:B----4-:R4:W0:Y:S02]  /*14b80*/  SYNCS.PHASECHK.TRANS64.TRYWAIT P1, [R3+URZ+0x22860], R2 ;  /* 0x02286002030075a7 */ /* 0x010824000802017f */
[----:B0-----:R-:W-:Y:S05]  /*14b90*/  @!P1 NANOSLEEP.SYNCS 0x989680 ;  /* 0x009896800000995d */ /* 0x001fea0003900000 */
[----:B------:R-:W0:Y:S02]  /*14ba0*/  @!P1 SYNCS.PHASECHK.TRANS64 P1, [R3+URZ+0x22860], R2 ;  /* 0x02286002030095a7 */ /* 0x000e24000802007f */
[----:B0-----:R-:W-:Y:S05]  /*14bb0*/  @!P1 BRA `(.L_x_375) ;  /* 0xfffffffc00f09947 */ /* 0x001fea000383ffff */
[----:B------:R-:W-:Y:S05]  /*14bc0*/  BRA `(.L_x_507) ;  /* 0xffffffc000347947 */ /* 0x000fea000383ffff */
.L_x_377:
[----:B------:R0:W0:Y:S02]  /*14bd0*/  SYNCS.PHASECHK.TRANS64.TRYWAIT P1, [R5+URZ+0x22860], R0 ;  /* 0x02286000050075a7 */ /* 0x000024000802017f */
[----:B0-----:R-:W-:Y:S05]  /*14be0*/  @!P1 NANOSLEEP.SYNCS 0x989680 ;  /* 0x009896800000995d */ /* 0x001fea0003900000 */
[----:B------:R-:W0:Y:S02]  /*14bf0*/  @!P1 SYNCS.PHASECHK.TRANS64 P1, [R5+URZ+0x22860], R0 ;  /* 0x02286000050095a7 */ /* 0x000e24000802007f */
[----:B0-----:R-:W-:Y:S05]  /*14c00*/  @!P1 BRA `(.L_x_377) ;  /* 0xfffffffc00f09947 */ /* 0x001fea000383ffff */
[----:B------:R-:W-:Y:S05]  /*14c10*/  BRA `(.L_x_508) ;  /* 0xffffffc000307947 */ /* 0x000fea000383ffff */
.L_x_379:
[----:B------:R0:W0:Y:S02]  /*14c20*/  SYNCS.PHASECHK.TRANS64.TRYWAIT P1, [R3+URZ+0x22880], R2 ;  /* 0x02288002030075a7 */ /* 0x000024000802017f */
[----:B0-----:R-:W-:Y:S05]  /*14c30*/  @!P1 NANOSLEEP.SYNCS 0x989680 ;  /* 0x009896800000995d */ /* 0x001fea0003900000 */
[----:B------:R-:W0:Y:S02]  /*14c40*/  @!P1 SYNCS.PHASECHK.TRANS64 P1, [R3+URZ+0x22880], R2 ;  /* 0x02288002030095a7 */ /* 0x000e24000802007f */
[----:B0-----:R-:W-:Y:S05]  /*14c50*/  @!P1 BRA `(.L_x_379) ;  /* 0xfffffffc00f09947 */ /* 0x001fea000383ffff */
[----:B------:R-:W-:Y:S05]  /*14c60*/  BRA `(.L_x_509) ;  /* 0xffffffc0002c7947 */ /* 0x000fea000383ffff */
.L_x_510:
        /* <DEDUP_REMOVED lines=9> */
.L_x_3623:


//--------------------- .text._ZN7cutlass13device_kernelIN5flash11enable_sm90INS1_16FlashAttnFwdSm90INS1_25CollectiveMainloopFwdSm90ILi2EN4cute5tupleIJNS5_1CILi1EEES8_S8_EEENS6_IJNS7_ILi128EEENS7_ILi160EEESA_EEELi128ENS_12float_e4m3_tEfNS_4arch4Sm90ELb0ELb0ELb0ELb1ELb1ELb1ELb0ELb1ELb1ELb1ELb0ELb0EEENS1_21CollectiveEpilogueFwdINS6_IJSA_SA_SB_EEES9_NS_10bfloat16_tESF_Li256ELb1ELb1ELb0ELb1EEENS1_36VarlenDynamicPersistentTileSchedulerILi128ELi160ELi256ELi128ELb0ELb1ELb1ELb0ELb1ELb1EEEEEEEEEvNT_6ParamsE --------------------------
	.section	.text._ZN7cutlass13device_kernelIN5flash11enable_sm90INS1_16FlashAttnFwdSm90INS1_25CollectiveMainloopFwdSm90ILi2EN4cute5tupleIJNS5_1CILi1EEES8_S8_EEENS6_IJNS7_ILi128EEENS7_ILi160EEESA_EEELi128ENS_12float_e4m3_tEfNS_4arch4Sm90ELb0ELb0ELb0ELb1ELb1ELb1ELb0ELb1ELb1ELb1ELb0ELb0EEENS1_21CollectiveEpilogueFwdINS6_IJSA_SA_SB_EEES9_NS_10bfloat16_tESF_Li256ELb1ELb1ELb0ELb1EEENS1_36VarlenDynamicPersistentTileSchedulerILi128ELi160ELi256ELi128ELb0ELb1ELb1ELb0ELb1ELb1EEEEEEEEEvNT_6ParamsE,"ax",@progbits
	.align	128
.text._ZN7cutlass13device_kernelIN5flash11enable_sm90INS1_16FlashAttnFwdSm90INS1_25CollectiveMainloopFwdSm90ILi2EN4cute5tupleIJNS5_1CILi1EEES8_S8_EEENS6_IJNS7_ILi128EEENS7_ILi160EEESA_EEELi128ENS_12float_e4m3_tEfNS_4arch4Sm90ELb0ELb0ELb0ELb1ELb1ELb1ELb0ELb1ELb1ELb1ELb0ELb0EEENS1_21CollectiveEpilogueFwdINS6_IJSA_SA_SB_EEES9_NS_10bfloat16_tESF_Li256ELb1ELb1ELb0ELb1EEENS1_36VarlenDynamicPersistentTileSchedulerILi128ELi160ELi256ELi128ELb0ELb1ELb1ELb0ELb1ELb1EEEEEEEEEvNT_6ParamsE:
        .type           _ZN7cutlass13device_kernelIN5flash11enable_sm90INS1_16FlashAttnFwdSm90INS1_25CollectiveMainloopFwdSm90ILi2EN4cute5tupleIJNS5_1CILi1EEES8_S8_EEENS6_IJNS7_ILi128EEENS7_ILi160EEESA_EEELi128ENS_12float_e4m3_tEfNS_4arch4Sm90ELb0ELb0ELb0ELb1ELb1ELb1ELb0ELb1ELb1ELb1ELb0ELb0EEENS1_21CollectiveEpilogueFwdINS6_IJSA_SA_SB_EEES9_NS_10bfloat16_tESF_Li256ELb1ELb1ELb0ELb1EEENS1_36VarlenDynamicPersistentTileSchedulerILi128ELi160ELi256ELi128ELb0ELb1ELb1ELb0ELb1ELb1EEEEEEEEEvNT_6ParamsE,@function
        .size           _ZN7cutlass13device_kernelIN5flash11enable_sm90INS1_16FlashAttnFwdSm90INS1_25CollectiveMainloopFwdSm90ILi2EN4cute5tupleIJNS5_1CILi1EEES8_S8_EEENS6_IJNS7_ILi128EEENS7_ILi160EEESA_EEELi128ENS_12float_e4m3_tEfNS_4arch4Sm90ELb0ELb0ELb0ELb1ELb1ELb1ELb0ELb1ELb1ELb1ELb0ELb0EEENS1_21CollectiveEpilogueFwdINS6_IJSA_SA_SB_EEES9_NS_10bfloat16_tESF_Li256ELb1ELb1ELb0ELb1EEENS1_36VarlenDynamicPersistentTileSchedulerILi128ELi160ELi256ELi128ELb0ELb1ELb1ELb0ELb1ELb1EEEEEEEEEvNT_6ParamsE,(.L_x_3624 - _ZN7cutlass13device_kernelIN5flash11enable_sm90INS1_16FlashAttnFwdSm90INS1_25CollectiveMainloopFwdSm90ILi2EN4cute5tupleIJNS5_1CILi1EEES8_S8_EEENS6_IJNS7_ILi128EEENS7_ILi160EEESA_EEELi128ENS_12float_e4m3_tEfNS_4arch4Sm90ELb0ELb0ELb0ELb1ELb1ELb1ELb0ELb1ELb1ELb1ELb0ELb0EEENS1_21CollectiveEpilogueFwdINS6_IJSA_SA_SB_EEES9_NS_10bfloat16_tESF_Li256ELb1ELb1ELb0ELb1EEENS1_36VarlenDynamicPersistentTileSchedulerILi128ELi160ELi256ELi128ELb0ELb1ELb1ELb0ELb1ELb1EEEEEEEEEvNT_6ParamsE)
        .other          _ZN7cutlass13device_kernelIN5flash11enable_sm90INS1_16FlashAttnFwdSm90INS1_25CollectiveMainloopFwdSm90ILi2EN4cute5tupleIJNS5_1CILi1EEES8_S8_EEENS6_IJNS7_ILi128EEENS7_ILi160EEESA_EEELi128ENS_12float_e4m3_tEfNS_4arch4Sm90ELb0ELb0ELb0ELb1ELb1ELb1ELb0ELb1ELb1ELb1ELb0ELb0EEENS1_21CollectiveEpilogueFwdINS6_IJSA_SA_SB_EEES9_NS_10bfloat16_tESF_Li256ELb1ELb1ELb0ELb1EEENS1_36VarlenDynamicPersistentTileSchedulerILi128ELi160ELi256ELi128ELb0ELb1ELb1ELb0ELb1ELb1EEEEEEEEEvNT_6ParamsE,@"STO_CUDA_ENTRY STV_DEFAULT"
_ZN7cutlass13device_kernelIN5flash11enable_sm90INS1_16FlashAttnFwdSm90INS1_25CollectiveMainloopFwdSm90ILi2EN4cute5tupleIJNS5_1CILi1EEES8_S8_EEENS6_IJNS7_ILi128EEENS7_ILi160EEESA_EEELi128ENS_12float_e4m3_tEfNS_4arch4Sm90ELb0ELb0ELb0ELb1ELb1ELb1ELb0ELb1ELb1ELb1ELb0ELb0EEENS1_21CollectiveEpilogueFwdINS6_IJSA_SA_SB_EEES9_NS_10bfloat16_tESF_Li256ELb1ELb1ELb0ELb1EEENS1_36VarlenDynamicPersistentTileSchedulerILi128ELi160ELi256ELi128ELb0ELb1ELb1ELb0ELb1ELb1EEEEEEEEEvNT_6ParamsE:
[----:B------:R-:W0:Y:S02]  /*0000*/  LDC R1, c[0x0][0x28] ;  /* 0x00000a00ff017b82 */ /* 0x000e240000000800 */
[----:B0-----:R-:W-:Y:S01]  /*0010*/  VIADD R1, R1, 0xffffffb8 ;  /* 0xffffffb801017836 */ /* 0x001fe20000000000 */
[----:B------:R-:W0:Y:S01]  /*0020*/  S2R R3, SR_TID.X ;  /* 0x0000000000037919 */ /* 0x000e220000002100 */
[----:B------:R-:W-:Y:S01]  /*0030*/  ELECT P0, URZ, PT ;  /* 0x00000000003f782f */ /* 0x000fe20003800000 */
[----:B------:R-:W-:Y:S01]  /*0040*/  BSSY B0, `(.L_x_511) ;  /* 0x000000d000007945 */ /* 0x000fe20003800000 */
[----:B0-----:R-:W-:-:S05]  /*0050*/  SHF.R.U32.HI R0, RZ, 0x5, R3 ;  /* 0x00000005ff007819 */ /* 0x001fca0000011603 */
[----:B------:R-:W0:Y:S02]  /*0060*/  SHFL.IDX PT, R2, R0, RZ, 0x1f ;  /* 0x00001fff00027589 */ /* 0x000e2400000e0000 */
[----:B0-----:R-:W-:-:S13]  /*0070*/  ISETP.EQ.AND P0, PT, R2, RZ, P0 ;  /* 0x000000ff0200720c */ /* 0x001fda0000702270 */
[----:B------:R-:W-:Y:S05]  /*0080*/  @!P0 BRA `(.L_x_512) ;  /* 0x0000000000208947 */ /* 0x000fea0003800000 */
[----:B------:R-:W-:Y:S02]  /*0090*/  ULDC.64 UR4, c[0x0][0x198] ;  /* 0x0000660000047ab9 */ /* 0x000fe40000000a00 */
[----:B------:R-:W-:Y:S02]  /*00a0*/  UIADD3 UR6, UP0, UR4, 0x570, URZ ;  /* 0x0000057004067890 */ /* 0x000fe4000ff1e03f */
[----:B------:R-:W-:Y:S02]  /*00b0*/  UIADD3 UR4, UP1, UR4, 0x670, URZ ;  /* 0x0000067004047890 */ /* 0x000fe4000ff3e03f */
[----:B------:R-:W-:Y:S02]  /*00c0*/  UIADD3.X UR7, URZ, UR5, URZ, UP0, !UPT ;  /* 0x000000053f077290 */ /* 0x000fe400087fe43f */
[----:B------:R-:W-:-:S07]  /*00d0*/  UIADD3.X UR5, URZ, UR5, URZ, UP1, !UPT ;  /* 0x000000053f057290 */ /* 0x000fce0008ffe43f */
[----:B------:R0:W-:Y:S02]  /*00e0*/  UTMACCTL.PF [UR6] ;  /* 0x00000000060079b9 */ /* 0x0001e40008040000 */
[----:B------:R0:W-:Y:S02]  /*00f0*/  UTMACCTL.PF [UR4] ;  /* 0x00000000040079b9 */ /* 0x0001e40008040000 */
[----:B0-----:R-:W-:Y:S01]  /*0100*/  NOP ;  /* 0x0000000000007918 */ /* 0x001fe20000000000 */
.L_x_512:
[----:B------:R-:W-:Y:S05]  /*0110*/  BSYNC B0 ;  /* 0x0000000000007941 */ /* 0x000fea0003800000 */
.L_x_511:
[----:B------:R-:W-:Y:S01]  /*0120*/  VOTEU.ANY UP0, P0 ;  /* 0x00000000003f7886 */ /* 0x000fe20000000100 */
[----:B------:R-:W0:Y:S01]  /*0130*/  SHFL.IDX PT, R2, R0, RZ, 0x1f ;  /* 0x00001fff00027589 */ /* 0x000e2200000e0000 */
[----:B------:R-:W-:Y:S01]  /*0140*/  UMOV UR4, 0x80 ;  /* 0x0000008000047882 */ /* 0x000fe20000000000 */
[----:B------:R-:W-:Y:S01]  /*0150*/  UMOV UR7, 0x100 ;  /* 0x0000010000077882 */ /* 0x000fe20000000000 */
[----:B------:R-:W-:Y:S01]  /*0160*/  SHF.R.U32.HI R3, RZ, 0x7, R3 ;  /* 0x00000007ff037819 */ /* 0x000fe20000011603 */
[----:B------:R-:W1:Y:S01]  /*0170*/  @UP0 S2UR UR8, SR_CgaCtaId ;  /* 0x00000000000809c3 */ /* 0x000e620000008800 */
[----:B------:R-:W-:Y:S01]  /*0180*/  @UP0 UMOV UR6, 0x400 ;  /* 0x0000040000060882 */ /* 0x000fe20000000000 */
[----:B------:R-:W-:-:S04]  /*0190*/  @UP0 UIADD3 UR4, -UR4, 0x100000, URZ ;  /* 0x0010000004040890 */ /* 0x000fc8000fffe13f */
[----:B------:R-:W-:Y:S02]  /*01a0*/  @UP0 USHF.L.U32 UR5, UR4, 0xb, URZ ;  /* 0x0000000b04050899 */ /* 0x000fe4000800063f */
[----:B------:R-:W-:Y:S01]  /*01b0*/  @UP0 USHF.L.U32 UR4, UR4, 0x1, URZ ;  /* 0x0000000104040899 */ /* 0x000fe2000800063f */
[----:B------:R-:W-:Y:S01]  /*01c0*/  VOTEU.ANY UP1, P0 ;  /* 0x00000000003f7886 */ /* 0x000fe20000020100 */
[----:B0-----:R-:W-:Y:S02]  /*01d0*/  ISETP.NE.AND P1, PT, R2, RZ, PT ;  /* 0x000000ff0200720c */ /* 0x001fe40003f25270 */
[----:B------:R0:W2:Y:S01]  /*01e0*/  SHFL.IDX PT, R2, R3, RZ, 0x1f ;  /* 0x00001fff03027589 */ /* 0x0000a200000e0000 */
[----:B-1----:R-:W-:Y:S02]  /*01f0*/  @UP0 ULEA UR8, UR8, UR6, 0x18 ;  /* 0x0000000608080291 */ /* 0x002fe4000f8ec03f */
[----:B------:R-:W-:-:S04]  /*0200*/  @UP0 UIADD3 UR6, -UR7, 0x100000, URZ ;  /* 0x0010000007060890 */ /* 0x000fc8000fffe13f */
[----:B------:R-:W-:Y:S02]  /*0210*/  @UP0 USHF.L.U32 UR7, UR6, 0xb, URZ ;  /* 0x0000000b06070899 */ /* 0x000fe4000800063f */
[----:B------:R-:W-:Y:S01]  /*0220*/  @UP0 USHF.L.U32 UR6, UR6, 0x1, URZ ;  /* 0x0000000106060899 */ /* 0x000fe2000800063f */
[----:B------:R-:W-:Y:S01]  /*0230*/  VOTEU.ANY UP0, P0 ;  /* 0x00000000003f7886 */ /* 0x000fe20000000100 */
[----:B------:R-:W1:Y:S04]  /*0240*/  FENCE.VIEW.ASYNC.S ;  /* 0x00000000000073c6 */ /* 0x000e680000000000 */
[----:B-1----:R0:W1:Y:S06]  /*0250*/  @UP0 SYNCS.EXCH.64 URZ, [UR8+0x22800], UR4 ;  /* 0x02280004083f05b2 */ /* 0x00206c0008000100 */
[----:B------:R0:W3:Y:S02]  /*0260*/  @UP1 SYNCS.EXCH.64 URZ, [UR8+0x22820], UR6 ;  /* 0x02282006083f15b2 */ /* 0x0000e40008000100 */
[----:B0-----:R-:W-:Y:S05]  /*0270*/  @P1 BRA `(.L_x_513) ;  /* 0x0000000000481947 */ /* 0x001fea0003800000 */
[----:B------:R-:W0:Y:S01]  /*0280*/  S2UR UR5, SR_CgaCtaId ;  /* 0x00000000000579c3 */ /* 0x000e220000008800 */
        /* <DEDUP_REMOVED lines=12> */
[----:B0-----:R0:W4:Y:S08]  /*0350*/  SYNCS.EXCH.64 URZ, [UR8+0x22830], UR4 ;  /* 0x02283004083f75b2 */ /* 0x0011300008000100 */
[----:B------:R0:W0:Y:S01]  /*0360*/  SYNCS.EXCH.64 URZ, [UR8+0x22840], UR6 ;  /* 0x02284006083f75b2 */ /* 0x0000220008000100 */
[----:B------:R0:W0:Y:S01]  /*0370*/  SYNCS.EXCH.64 URZ, [UR8+0x22838], UR4 ;  /* 0x02283804083f75b2 */ /* 0x0000220008000100 */
[----:B------:R0:W0:Y:S01]  /*0380*/  SYNCS.EXCH.64 URZ, [UR8+0x22848], UR6 ;  /* 0x02284806083f75b2 */ /* 0x0000220008000100 */
[----:B------:R-:W-:Y:S01]  /*0390*/  NOP ;  /* 0x0000000000007918 */ /* 0x000fe20000000000 */
.L_x_513:
[----:B------:R-:W5:Y:S01]  /*03a0*/  SHFL.IDX PT, R3, R0, RZ, 0x1f ;  /* 0x00001fff00037589 */ /* 0x000f6200000e0000 */
[----:B------:R-:W-:Y:S01]  /*03b0*/  NOP ;  /* 0x0000000000007918 */ /* 0x000fe20000000000 */
[----:B-----5:R-:W-:-:S13]  /*03c0*/  ISETP.NE.AND P0, PT, R3, RZ, PT ;  /* 0x000000ff0300720c */ /* 0x020fda0003f05270 */
[----:B------:R-:W-:Y:S05]  /*03d0*/  @P0 BRA `(.L_x_514) ;  /* 0x0000000000480947 */ /* 0x000fea0003800000 */
[----:B0-----:R-:W0:Y:S01]  /*03e0*/  S2UR UR5, SR_CgaCtaId ;  /* 0x00000000000579c3 */ /* 0x001e220000008800 */
        /* <DEDUP_REMOVED lines=12> */
[----:B0-----:R0:W0:Y:S08]  /*04b0*/  SYNCS.EXCH.64 URZ, [UR8+0x22850], UR4 ;  /* 0x02285004083f75b2 */ /* 0x0010300008000100 */
[----:B------:R0:W0:Y:S01]  /*04c0*/  SYNCS.EXCH.64 URZ, [UR8+0x22860], UR6 ;  /* 0x02286006083f75b2 */ /* 0x0000220008000100 */
[----:B------:R0:W0:Y:S01]  /*04d0*/  SYNCS.EXCH.64 URZ, [UR8+0x22858], UR4 ;  /* 0x02285804083f75b2 */ /* 0x0000220008000100 */
[----:B------:R0:W0:Y:S01]  /*04e0*/  SYNCS.EXCH.64 URZ, [UR8+0x22868], UR6 ;  /* 0x02286806083f75b2 */ /* 0x0000220008000100 */
[----:B------:R-:W-:Y:S01]  /*04f0*/  NOP ;  /* 0x0000000000007918 */ /* 0x000fe20000000000 */
.L_x_514:
[----:B------:R-:W5:Y:S01]  /*0500*/  SHFL.IDX PT, R3, R0, RZ, 0x1f ;  /* 0x00001fff00037589 */ /* 0x000f6200000e0000 */
[----:B------:R-:W-:Y:S01]  /*0510*/  NOP ;  /* 0x0000000000007918 */ /* 0x000fe20000000000 */
[----:B-----5:R-:W-:-:S13]  /*0520*/  ISETP.NE.AND P0, PT, R3, RZ, PT ;  /* 0x000000ff0300720c */ /* 0x020fda0003f05270 */
[----:B------:R-:W-:Y:S05]  /*0530*/  @P0 BRA `(.L_x_515) ;  /* 0x0000000000380947 */ /* 0x000fea0003800000 */
[----:B0-----:R-:W0:Y:S01]  /*0540*/  S2UR UR5, SR_CgaCtaId ;  /* 0x00000000000579c3 */ /* 0x001e220000008800 */
[----:B------:R-:W-:Y:S01]  /*0550*/  UMOV UR4, 0x400 ;  /* 0x0000040000047882 */ /* 0x000fe20000000000 */
[----:B------:R-:W-:Y:S01]  /*0560*/  UMOV UR7, 0x80 ;  /* 0x0000008000077882 */ /* 0x000fe20000000000 */
[----:B------:R-:W-:Y:S01]  /*0570*/  ELECT P0, URZ, PT ;  /* 0x00000000003f782f */ /* 0x000fe20003800000 */
[----:B0-----:R-:W-:Y:S02]  /*0580*/  ULEA UR6, UR5, UR4, 0x18 ;  /* 0x0000000405067291 */ /* 0x001fe4000f8ec03f */
[----:B------:R-:W-:-:S04]  /*0590*/  UIADD3 UR4, -UR7, 0x100000, URZ ;  /* 0x0010000007047890 */ /* 0x000fc8000fffe13f */
[----:B------:R-:W-:Y:S02]  /*05a0*/  USHF.L.U32 UR5, UR4, 0xb, URZ ;  /* 0x0000000b04057899 */ /* 0x000fe4000800063f */
[----:B------:R-:W-:Y:S01]  /*05b0*/  USHF.L.U32 UR4, UR4, 0x1, URZ ;  /* 0x0000000104047899 */ /* 0x000fe2000800063f */
[----:B------:R-:W0:Y:S11]  /*05c0*/  FENCE.VIEW.ASYNC.S ;  /* 0x00000000000073c6 */ /* 0x000e360000000000 */
[----:B0-----:R0:W0:Y:S01]  /*05d0*/  SYNCS.EXCH.64 URZ, [UR6+0x22870], UR4 ;  /* 0x02287004063f75b2 */ /* 0x0010220008000100 */
[----:B------:R0:W0:Y:S01]  /*05e0*/  SYNCS.EXCH.64 URZ, [UR6+0x22880], UR4 ;  /* 0x02288004063f75b2 */ /* 0x0000220008000100 */
[----:B------:R0:W0:Y:S01]  /*05f0*/  SYNCS.EXCH.64 URZ, [UR6+0x22878], UR4 ;  /* 0x02287804063f75b2 */ /* 0x0000220008000100 */
[----:B------:R0:W0:Y:S01]  /*0600*/  SYNCS.EXCH.64 URZ, [UR6+0x22888], UR4 ;  /* 0x02288804063f75b2 */ /* 0x0000220008000100 */
[----:B------:R-:W-:Y:S01]  /*0610*/  NOP ;  /* 0x0000000000007918 */ /* 0x000fe20000000000 */
.L_x_515:
        /* <DEDUP_REMOVED lines=22> */
.L_x_516:
[----:B------:R-:W5:Y:S01]  /*0780*/  SHFL.IDX PT, R4, R0, RZ, 0x1f ;  /* 0x00001fff00047589 */ /* 0x000f6200000e0000 */
[----:B------:R-:W-:Y:S01]  /*0790*/  NOP ;  /* 0x0000000000007918 */ /* 0x000fe20000000000 */
[----:B------:R-:W0:Y:S01]  /*07a0*/  S2R R3, SR_CgaCtaId ;  /* 0x0000000000037919 */ /* 0x000e220000008800 */
[----:B-----5:R-:W-:-:S13]  /*07b0*/  ISETP.NE.AND P0, PT, R4, RZ, PT ;  /* 0x000000ff0400720c */ /* 0x020fda0003f05270 */
        /* <DEDUP_REMOVED lines=19> */
.L_x_517:
[----:B--2---:R-:W-:Y:S01]  /*08f0*/  ISETP.NE.AND P0, PT, R2, RZ, PT ;  /* 0x000000ff0200720c */ /* 0x004fe20003f05270 */
[----:B------:R-:W-:Y:S01]  /*0900*/  IMAD.MOV.U32 R2, RZ, RZ, 0x1 ;  /* 0x00000001ff027424 */ /* 0x000fe200078e00ff */
[----:B------:R-:W-:Y:S01]  /*0910*/  NOP ;  /* 0x0000000000007918 */ /* 0x000fe20000000000 */
[----:B------:R-:W-:Y:S01]  /*0920*/  ULDC.64 UR60, c[0x0][0x208] ;  /* 0x00008200003c7ab9 */ /* 0x000fe20000000a00 */
[----:B------:R-:W-:Y:S02]  /*0930*/  BSSY B8, `(.L_x_518) ;  /* 0x0001df0000087945 */ /* 0x000fe40003800000 */
[----:B------:R-:W-:-:S05]  /*0940*/  SEL R2, R2, 0x2, !P0 ;  /* 0x0000000202027807 */ /* 0x000fca0004000000 */
[----:B------:R2:W-:Y:S01]  /*0950*/  STL [R1+0x10], R2 ;  /* 0x0000100201007387 */ /* 0x0005e20000100800 */
[----:B01-34-:R-:W-:Y:S06]  /*0960*/  BAR.SYNC.DEFER_BLOCKING 0x0 ;  /* 0x0000000000007b1d */ /* 0x01bfec0000010000 */
[----:B------:R-:W-:Y:S05]  /*0970*/  @!P0 BRA `(.L_x_519) ;  /* 0x0000016400848947 */ /* 0x000fea0003800000 */
.L_x_520:
[----:B------:R-:W-:-:S08]  /*0980*/  NOP ;  /* 0x0000000000007918 */ /* 0x000fd00000000000 */
[----:B------:R-:W0:Y:S02]  /*0990*/  USETMAXREG.TRY_ALLOC.CTAPOOL UP0, 0xe8 ;  /* 0x000000e8000079c8 */ /* 0x000e240008000600 */
[----:B0-----:R-:W-:-:S13]  /*09a0*/  PLOP3.LUT P0, PT, PT, PT, UP0, 0x80, 0x0 ;  /* 0x000000000000781c */ /* 0x001fda0003f0f008 */
[----:B------:R-:W-:Y:S05]  /*09b0*/  @!P0 BRA `(.L_x_520) ;  /* 0xfffffffc00f08947 */ /* 0x000fea000383ffff */
[----:B------:R-:W2:Y:S01]  /*09c0*/  S2R R0, SR_TID.X ;  /* 0x0000000000007919 */ /* 0x000ea20000002100 */
[----:B------:R-:W-:Y:S01]  /*09d0*/  MOV R18, 0x400 ;  /* 0x0000040000127802 */ /* 0x000fe20000000f00 */
[----:B------:R-:W-:Y:S01]  /*09e0*/  ULDC UR4, c[0x0][0xc3c] ;  /* 0x00030f0000047ab9 */ /* 0x000fe20000000800 */
[----:B--2---:R-:W-:Y:S02]  /*09f0*/  SHF.R.U32.HI R2, RZ, 0x7, R0 ;  /* 0x00000007ff027819 */ /* 0x004fe40000011600 */
[----:B------:R-:W0:Y:S01]  /*0a00*/  S2R R0, SR_CgaCtaId ;  /* 0x0000000000007919 */ /* 0x000e220000008800 */
[----:B------:R-:W-:Y:S06]  /*0a10*/  BAR.ARV 0x8, 0x180 ;  /* 0x0206000000007b1d */ /* 0x000fec0000002000 */
[----:B------:R-:W-:-:S13]  /*0a20*/  ISETP.NE.AND P0, PT, R2, 0x1, PT ;  /* 0x000000010200780c */ /* 0x000fda0003f05270 */
[----:B------:R-:W-:Y:S08]  /*0a30*/  @!P0 BAR.ARV 0x9, 0x100 ;  /* 0x0244000000008b1d */ /* 0x000ff00000002000 */
[----:B------:R-:W-:Y:S01]  /*0a40*/  BAR.SYNC.DEFER_BLOCKING 0x5, 0x180 ;  /* 0x0146000000007b1d */ /* 0x000fe20000010000 */
[----:B0-----:R-:W-:-:S05]  /*0a50*/  LEA R18, R0, R18, 0x18 ;  /* 0x0000001200127211 */ /* 0x001fca00078ec0ff */
[----:B------:R-:W0:Y:S02]  /*0a60*/  LDS.128 R168, [R18+0x228d0] ;  /* 0x0228d00012a87984 */ /* 0x000e240000000c00 */
[----:B------:R-:W-:Y:S06]  /*0a70*/  BAR.ARV 0x4, 0x180 ;  /* 0x0106000000007b1d */ /* 0x000fec0000002000 */
[----:B0-----:R-:W-:-:S13]  /*0a80*/  ISETP.GE.AND P0, PT, R171, UR4, PT ;  /* 0x00000004ab007c0c */ /* 0x001fda000bf06270 */
[----:B------:R-:W-:Y:S05]  /*0a90*/  @P0 BRA `(.L_x_521) ;  /* 0x000001dc00640947 */ /* 0x000fea0003800000 */
[----:B------:R-:W2:Y:S01]  /*0aa0*/  LDL R12, [R1+0x10] ;  /* 0x00001000010c7983 */ /* 0x000ea20000100800 */
[----:B------:R-:W0:Y:S02]  /*0ab0*/  S2R R0, SR_TID.X ;  /* 0x0000000000007919 */ /* 0x000e240000002100 */
[----:B0-----:R-:W-:-:S05]  /*0ac0*/  VIADD R11, R0, 0xffffff80 ;  /* 0xffffff80000b7836 */ /* 0x001fca0000000000 */
[----:B------:R-:W-:-:S04]  /*0ad0*/  SHF.R.S32.HI R0, RZ, 0x1f, R11 ;  /* 0x0000001fff007819 */ /* 0x000fc8000001140b */
[----:B------:R-:W-:-:S04]  /*0ae0*/  LEA.HI R2, R0, R11, RZ, 0x7 ;  /* 0x0000000b00027211 */ /* 0x000fc800078f38ff */
[----:B------:R-:W-:-:S05]  /*0af0*/  LOP3.LUT R217, R2, 0xffffff80, RZ, 0xc0, !PT ;  /* 0xffffff8002d97812 */ /* 0x000fca00078ec0ff */
[----:B------:R-:W-:Y:S01]  /*0b00*/  IMAD.IADD R217, R11, 0x1, -R217 ;  /* 0x000000010bd97824 */ /* 0x000fe200078e0ad9 */
[----:B------:R-:W-:-:S04]  /*0b10*/  LEA.HI R4, R0, R11, RZ, 0x4 ;  /* 0x0000000b00047211 */ /* 0x000fc800078f20ff */
[----:B------:R-:W-:Y:S02]  /*0b20*/  SHF.R.S32.HI R8, RZ, 0x1f, R217 ;  /* 0x0000001fff087819 */ /* 0x000fe400000114d9 */
[----:B------:R-:W-:Y:S02]  /*0b30*/  SHF.R.S32.HI R5, RZ, 0x4, R4 ;  /* 0x00000004ff057819 */ /* 0x000fe40000011404 */
[----:B------:R-:W-:Y:S02]  /*0b40*/  LEA.HI R7, R8, R217, RZ, 0x2 ;  /* 0x000000d908077211 */ /* 0x000fe400078f10ff */
[----:B------:R-:W-:Y:S02]  /*0b50*/  LEA.HI R3, R4, R5, RZ, 0x1 ;  /* 0x0000000504037211 */ /* 0x000fe400078f08ff */
[--C-:B------:R-:W-:Y:S02]  /*0b60*/  SHF.R.S32.HI R9, RZ, 0x2, R7.reuse ;  /* 0x00000002ff097819 */ /* 0x100fe40000011407 */
[----:B------:R-:W-:-:S04]  /*0b70*/  SHF.R.S32.HI R6, RZ, 0x1f, R7 ;  /* 0x0000001fff067819 */ /* 0x000fc80000011407 */
[----:B------:R-:W-:Y:S02]  /*0b80*/  LEA.HI R10, R6, R9, RZ, 0x3 ;  /* 0x00000009060a7211 */ /* 0x000fe400078f18ff */
[----:B------:R-:W-:Y:S02]  /*0b90*/  LOP3.LUT R6, R3, 0x1ffffffe, RZ, 0xc0, !PT ;  /* 0x1ffffffe03067812 */ /* 0x000fe400078ec0ff */
[----:B------:R-:W-:Y:S02]  /*0ba0*/  LEA.HI R3, R0, R11, RZ, 0x5 ;  /* 0x0000000b00037211 */ /* 0x000fe400078f28ff */
[----:B------:R-:W-:Y:S02]  /*0bb0*/  SHF.R.S32.HI R229, RZ, 0x7, R2 ;  /* 0x00000007ffe57819 */ /* 0x000fe40000011402 */
[----:B------:R-:W-:Y:S01]  /*0bc0*/  LOP3.LUT R4, R4, 0x3fffff0, RZ, 0xc0, !PT ;  /* 0x03fffff004047812 */ /* 0x000fe200078ec0ff */
[----:B------:R-:W-:Y:S01]  /*0bd0*/  IMAD.SHL.U32 R3, R3, 0x20, RZ ;  /* 0x0000002003037824 */ /* 0x000fe200078e00ff */
[----:B------:R-:W-:-:S02]  /*0be0*/  LOP3.LUT R10, R10, 0xfffffff8, RZ, 0xc0, !PT ;  /* 0xfffffff80a0a7812 */ /* 0x000fc400078ec0ff */
[----:B------:R-:W-:Y:S02]  /*0bf0*/  LEA.HI R2, R2, R229, RZ, 0x1 ;  /* 0x000000e502027211 */ /* 0x000fe400078f08ff */
[----:B------:R-:W-:Y:S01]  /*0c00*/  LEA.HI R8, R8, R217, RZ, 0x5 ;  /* 0x000000d908087211 */ /* 0x000fe200078f28ff */
[----:B------:R-:W-:Y:S01]  /*0c10*/  IMAD.IADD R4, R11, 0x1, -R4 ;  /* 0x000000010b047824 */ /* 0x000fe200078e0a04 */
[----:B------:R-:W-:Y:S01]  /*0c20*/  LOP3.LUT R203, R3, 0xfffffc00, RZ, 0xc0, !PT ;  /* 0xfffffc0003cb7812 */ /* 0x000fe200078ec0ff */
[----:B------:R-:W-:Y:S01]  /*0c30*/  IMAD.IADD R9, R9, 0x1, -R10 ;  /* 0x0000000109097824 */ /* 0x000fe200078e0a0a */
[----:B------:R-:W-:Y:S02]  /*0c40*/  SHF.R.S32.HI R8, RZ, 0x5, R8 ;  /* 0x00000005ff087819 */ /* 0x000fe40000011408 */
[----:B------:R-:W-:Y:S02]  /*0c50*/  LOP3.LUT R2, R2, 0x3fffffe, RZ, 0xc0, !PT ;  /* 0x03fffffe02027812 */ /* 0x000fe400078ec0ff */
[----:B------:R-:W-:Y:S01]  /*0c60*/  IADD3 R6, R5, -R6, RZ ;  /* 0x8000000605067210 */ /* 0x000fe20007ffe0ff */
[----:B------:R-:W-:Y:S01]  /*0c70*/  IMAD R9, R8, 0x10, R9 ;  /* 0x0000001008097824 */ /* 0x000fe200078e0209 */
[----:B------:R-:W-:Y:S01]  /*0c80*/  LEA R3, R4, R203, 0x6 ;  /* 0x000000cb04037211 */ /* 0x000fe200078e30ff */
[----:B------:R-:W-:Y:S01]  /*0c90*/  IMAD.IADD R2, R229, 0x1, -R2 ;  /* 0x00000001e5027824 */ /* 0x000fe200078e0a02 */
[----:B------:R-:W-:-:S03]  /*0ca0*/  LOP3.LUT R10, R7, 0x7ffffffc, RZ, 0xc0, !PT ;  /* 0x7ffffffc070a7812 */ /* 0x000fc600078ec0ff */
[----:B------:R-:W-:Y:S01]  /*0cb0*/  IMAD R4, R6, 0x8, R3 ;  /* 0x0000000806047824 */ /* 0x000fe200078e0203 */
[----:B------:R-:W-:Y:S01]  /*0cc0*/  LEA R6, R2, R9, 0x6 ;  /* 0x0000000902067211 */ /* 0x000fe200078e30ff */
[----:B------:R-:W-:Y:S01]  /*0cd0*/  IMAD.MOV.U32 R5, RZ, RZ, -0x2 ;  /* 0xfffffffeff057424 */ /* 0x000fe200078e00ff */
[----:B------:R-:W-:Y:S01]  /*0ce0*/  LEA.HI R2, R0, R11, RZ, 0x2 ;  /* 0x0000000b00027211 */ /* 0x000fe200078f10ff */
[----:B------:R-:W-:-:S03]  /*0cf0*/  IMAD.IADD R10, R217, 0x1, -R10 ;  /* 0x00000001d90a7824 */ /* 0x000fc600078e0a0a */
[--C-:B------:R-:W-:Y:S01]  /*0d00*/  SHF.R.S32.HI R194, RZ, 0x2, R2.reuse ;  /* 0x00000002ffc27819 */ /* 0x100fe20000011402 */
[----:B------:R-:W-:Y:S01]  /*0d10*/  IMAD R3, R10, R5, 0xa0 ;  /* 0x000000a00a037424 */ /* 0x000fe200078e0205 */
[----:B------:R-:W-:Y:S01]  /*0d20*/  STL [R1+0x18], R4 ;  /* 0x0000180401007387 */ /* 0x000fe20000100800 */
[----:B------:R-:W-:Y:S02]  /*0d30*/  LEA.HI R0, R0, R11, RZ, 0x3 ;  /* 0x0000000b00007211 */ /* 0x000fe400078f18ff */
[----:B------:R-:W-:Y:S01]  /*0d40*/  VIADD R221, R194, 0x40 ;  /* 0x00000040c2dd7836 */ /* 0x000fe20000000000 */
[----:B------:R0:W-:Y:S01]  /*0d50*/  STL [R1+0x14], R3 ;  /* 0x0000140301007387 */ /* 0x0001e20000100800 */
[----:B------:R-:W-:Y:S02]  /*0d60*/  LOP3.LUT R228, R2, 0xfffffffc, RZ, 0xc0, !PT ;  /* 0xfffffffc02e47812 */ /* 0x000fe400078ec0ff */
[----:B------:R-:W-:Y:S02]  /*0d70*/  LOP3.LUT R209, R0, 0xfffffff8, RZ, 0xc0, !PT ;  /* 0xfffffff800d17812 */ /* 0x000fe400078ec0ff */
[----:B0-----:R-:W-:-:S02]  /*0d80*/  SHF.R.S32.HI R3, RZ, 0x1f, R2 ;  /* 0x0000001fff037819 */ /* 0x001fc40000011402 */
[----:B------:R-:W-:Y:S01]  /*0d90*/  SHF.R.S32.HI R2, RZ, 0x1f, R221 ;  /* 0x0000001fff027819 */ /* 0x000fe200000114dd */
[----:B------:R-:W-:Y:S01]  /*0da0*/  IMAD.IADD R228, R11, 0x1, -R228 ;  /* 0x000000010be47824 */ /* 0x000fe200078e0ae4 */
[----:B------:R-:W-:Y:S02]  /*0db0*/  LEA.HI R3, R3, R194, RZ, 0x3 ;  /* 0x000000c203037211 */ /* 0x000fe400078f18ff */
[----:B------:R-:W-:Y:S01]  /*0dc0*/  IADD3 R209, R11, -R209, RZ ;  /* 0x800000d10bd17210 */ /* 0x000fe20007ffe0ff */
[----:B------:R-:W-:Y:S01]  /*0dd0*/  IMAD.SHL.U32 R200, R221, 0x80, RZ ;  /* 0x00000080ddc87824 */ /* 0x000fe200078e00ff */
[----:B------:R-:W-:Y:S02]  /*0de0*/  LEA.HI R2, R2, R221, RZ, 0x3 ;  /* 0x000000dd02027211 */ /* 0x000fe400078f18ff */
[----:B------:R-:W-:Y:S02]  /*0df0*/  LOP3.LUT R3, R3, 0xfffffff8, RZ, 0xc0, !PT ;  /* 0xfffffff803037812 */ /* 0x000fe400078ec0ff */
[----:B------:R-:W-:Y:S01]  /*0e00*/  SHF.R.S32.HI R216, RZ, 0x3, R0 ;  /* 0x00000003ffd87819 */ /* 0x000fe20000011400 */
[----:B------:R-:W-:Y:S01]  /*0e10*/  IMAD.SHL.U32 R202, R209, 0x8, RZ ;  /* 0x00000008d1ca7824 */ /* 0x000fe200078e00ff */
[C---:B------:R-:W-:Y:S01]  /*0e20*/  LEA.HI R0, R228.reuse, R228, RZ, 0x1 ;  /* 0x000000e4e4007211 */ /* 0x040fe200078f08ff */
[----:B------:R-:W-:Y:S01]  /*0e30*/  IMAD.SHL.U32 R16, R228, 0x10, RZ ;  /* 0x00000010e4107824 */ /* 0x000fe200078e00ff */
[----:B------:R-:W-:Y:S01]  /*0e40*/  LOP3.LUT R200, R200, 0x380, RZ, 0xc0, !PT ;  /* 0x00000380c8c87812 */ /* 0x000fe200078ec0ff */
[----:B------:R-:W-:-:S02]  /*0e50*/  IMAD.SHL.U32 R2, R2, 0x80, RZ ;  /* 0x0000008002027824 */ /* 0x000fc400078e00ff */
[----:B------:R-:W-:Y:S01]  /*0e60*/  IMAD.IADD R204, R194, 0x1, -R3 ;  /* 0x00000001c2cc7824 */ /* 0x000fe200078e0a03 */
[----:B------:R-:W-:Y:S01]  /*0e70*/  LOP3.LUT R3, R0, 0x1ffffffe, RZ, 0xc0, !PT ;  /* 0x1ffffffe00037812 */ /* 0x000fe200078ec0ff */
[----:B------:R-:W-:Y:S01]  /*0e80*/  VIADD R208, R202, 0x40 ;  /* 0x00000040cad07836 */ /* 0x000fe20000000000 */
[----:B------:R-:W-:Y:S02]  /*0e90*/  SHF.R.S32.HI R0, RZ, 0x1f, R202 ;  /* 0x0000001fff007819 */ /* 0x000fe400000114ca */
[----:B------:R-:W-:Y:S02]  /*0ea0*/  SHF.R.U32.HI R5, RZ, 0x3, R200 ;  /* 0x00000003ff057819 */ /* 0x000fe400000116c8 */
[----:B------:R-:W-:Y:S02]  /*0eb0*/  LOP3.LUT R0, R200, 0x70, R16, 0xf8, !PT ;  /* 0x00000070c8007812 */ /* 0x000fe400078ef810 */
[----:B------:R-:W-:Y:S01]  /*0ec0*/  LOP3.LUT R205, R2, 0xfffffc00, RZ, 0xc0, !PT ;  /* 0xfffffc0002cd7812 */ /* 0x000fe200078ec0ff */
[----:B------:R-:W-:-:S03]  /*0ed0*/  IMAD.IADD R3, R228, 0x1, -R3 ;  /* 0x00000001e4037824 */ /* 0x000fc600078e0a03 */
[----:B------:R-:W-:Y:S02]  /*0ee0*/  LOP3.LUT R219, R205, R0, R5, 0xf6, !PT ;  /* 0x00000000cddb7212 */ /* 0x000fe400078ef605 */
[----:B------:R-:W-:Y:S01]  /*0ef0*/  SHF.R.S32.HI R0, RZ, 0x1f, R208 ;  /* 0x0000001fff007819 */ /* 0x000fe200000114d0 */
[----:B------:R-:W-:Y:S01]  /*0f00*/  IMAD R0, R3, 0x8, R6 ;  /* 0x0000000803007824 */ /* 0x000fe200078e0206 */
[----:B------:R0:W-:Y:S01]  /*0f10*/  STL [R1+0x8], R6 ;  /* 0x0000080601007387 */ /* 0x0001e20000100800 */
[----:B------:R-:W-:-:S03]  /*0f20*/  VIADD R227, R194, 0x80 ;  /* 0x00000080c2e37836 */ /* 0x000fc60000000000 */
[----:B------:R0:W-:Y:S02]  /*0f30*/  STL [R1+0xc], R0 ;  /* 0x00000c0001007387 */ /* 0x0001e40000100800 */
[----:B------:R-:W-:Y:S01]  /*0f40*/  SHF.R.S32.HI R4, RZ, 0x1f, R227 ;  /* 0x0000001fff047819 */ /* 0x000fe200000114e3 */
[----:B------:R-:W-:-:S03]  /*0f50*/  IMAD.SHL.U32 R22, R228, 0x8, RZ ;  /* 0x00000008e4167824 */ /* 0x000fc600078e00ff */
[----:B------:R-:W-:Y:S01]  /*0f60*/  LEA.HI R4, R4, R227, RZ, 0x3 ;  /* 0x000000e304047211 */ /* 0x000fe200078f18ff */
[----:B------:R-:W-:Y:S01]  /*0f70*/  VIADD R19, R16, 0x40 ;  /* 0x0000004010137836 */ /* 0x000fe20000000000 */
[----:B------:R-:W-:Y:S02]  /*0f80*/  SHF.L.U32 R201, R227, 0x7, RZ ;  /* 0x00000007e3c97819 */ /* 0x000fe400000006ff */
[----:B------:R-:W-:Y:S01]  /*0f90*/  IADD3 R195, R22, 0x20, RZ ;  /* 0x0000002016c37810 */ /* 0x000fe20007ffe0ff */
[----:B------:R-:W-:Y:S01]  /*0fa0*/  IMAD.SHL.U32 R4, R4, 0x80, RZ ;  /* 0x0000008004047824 */ /* 0x000fe200078e00ff */
[----:B------:R-:W-:Y:S01]  /*0fb0*/  CS2R R196, SRZ ;  /* 0x0000000000c47805 */ /* 0x000fe2000001ff00 */
[----:B------:R-:W-:Y:S01]  /*0fc0*/  IMAD.MOV.U32 R213, RZ, RZ, RZ ;  /* 0x000000ffffd57224 */ /* 0x000fe200078e00ff */
[----:B------:R-:W-:Y:S01]  /*0fd0*/  LOP3.LUT R201, R201, 0x380, RZ, 0xc0, !PT ;  /* 0x00000380c9c97812 */ /* 0x000fe200078ec0ff */
[----:B------:R-:W-:Y:S01]  /*0fe0*/  IMAD.MOV.U32 R192, RZ, RZ, RZ ;  /* 0x000000ffffc07224 */ /* 0x000fe200078e00ff */
[----:B------:R-:W-:Y:S01]  /*0ff0*/  SHF.R.S32.HI R17, RZ, 0x1f, R16 ;  /* 0x0000001fff117819 */ /* 0x000fe20000011410 */
[----:B------:R-:W-:Y:S01]  /*1000*/  IMAD.MOV.U32 R199, RZ, RZ, RZ ;  /* 0x000000ffffc77224 */ /* 0x000fe200078e00ff */
[----:B------:R-:W-:-:S02]  /*1010*/  SHF.R.S32.HI R193, RZ, 0x1f, R19 ;  /* 0x0000001fffc17819 */ /* 0x000fc40000011413 */
[----:B------:R-:W-:Y:S02]  /*1020*/  SHF.R.S32.HI R218, RZ, 0x1f, R195 ;  /* 0x0000001fffda7819 */ /* 0x000fe400000114c3 */
[----:B------:R-:W-:Y:S02]  /*1030*/  LOP3.LUT R206, R4, 0xfffffc00, RZ, 0xc0, !PT ;  /* 0xfffffc0004ce7812 */ /* 0x000fe400078ec0ff */
[----:B------:R-:W-:Y:S02]  /*1040*/  IADD3 R219, R18, R219, RZ ;  /* 0x000000db12db7210 */ /* 0x000fe40007ffe0ff */
[----:B0-2---:R-:W-:-:S07]  /*1050*/  LOP3.LUT R198, R12, 0x1, RZ, 0xfc, !PT ;  /* 0x000000010cc67812 */ /* 0x005fce00078efcff */
.L_x_685:
[----:B0--3--:R-:W0:Y:S02]  /*1060*/  LDC.64 R2, c[0x0][0xc88] ;  /* 0x00032200ff027b82 */ /* 0x009e240000000a00 */
[----:B0-----:R-:W-:-:S05]  /*1070*/  IMAD.WIDE R2, R171, 0x4, R2 ;  /* 0x00000004ab027825 */ /* 0x001fca00078e0202 */
[----:B--2---:R-:W2:Y:S01]  /*1080*/  LDG.E R207, desc[UR60][R2.64] ;  /* 0x0000003c02cf7981 */ /* 0x004ea2000c1e1900 */
[----:B------:R-:W-:Y:S05]  /*1090*/  YIELD ;  /* 0x0000000000007946 */ /* 0x000fea0003800000 */
[----:B------:R-:W-:Y:S01]  /*10a0*/  ULDC.64 UR4, c[0x0][0xa28] ;  /* 0x00028a0000047ab9 */ /* 0x000fe20000000a00 */
[----:B------:R-:W-:Y:S01]  /*10b0*/  ULDC.64 UR8, c[0x0][0xa18] ;  /* 0x0002860000087ab9 */ /* 0x000fe20000000a00 */
[----:B------:R-:W-:Y:S01]  /*10c0*/  ISETP.NE.U32.AND P1, PT, RZ, UR4, PT ;  /* 0x00000004ff007c0c */ /* 0x000fe2000bf25070 */
[----:B------:R-:W-:Y:S01]  /*10d0*/  ULDC.64 UR6, c[0x0][0xa08] ;  /* 0x0002820000067ab9 */ /* 0x000fe20000000a00 */
[----:B------:R-:W-:Y:S01]  /*10e0*/  IMAD.MOV.U32 R9, RZ, RZ, RZ ;  /* 0x000000ffff097224 */ /* 0x000fe200078e00ff */
[----:B------:R-:W-:Y:S01]  /*10f0*/  ISETP.NE.U32.AND P0, PT, RZ, UR6, PT ;  /* 0x00000006ff007c0c */ /* 0x000fe2000bf05070 */
[----:B------:R-:W-:Y:S01]  /*1100*/  IMAD.MOV.U32 R87, RZ, RZ, RZ ;  /* 0x000000ffff577224 */ /* 0x000fe200078e00ff */
[----:B------:R-:W-:-:S02]  /*1110*/  ISETP.NE.AND.EX P1, PT, RZ, UR5, PT, P1 ;  /* 0x00000005ff007c0c */ /* 0x000fc4000bf25310 */
[----:B------:R-:W-:Y:S02]  /*1120*/  ISETP.NE.AND.EX P0, PT, RZ, UR7, PT, P0 ;  /* 0x00000007ff007c0c */ /* 0x000fe4000bf05300 */
[----:B--2---:R-:W-:Y:S01]  /*1130*/  SHF.R.S32.HI R214, RZ, 0x1f, R207 ;  /* 0x0000001fffd67819 */ /* 0x004fe200000114cf */
[----:B------:R-:W-:-:S08]  /*1140*/  IMAD.SHL.U32 R211, R207, 0x4, RZ ;  /* 0x00000004cfd37824 */ /* 0x000fd000078e00ff */
[C---:B------:R-:W-:Y:S02]  /*1150*/  @P1 LEA R4, P2, R207.reuse, UR4, 0x2 ;  /* 0x00000004cf041c11 */ /* 0x040fe4000f8410ff */
[C-C-:B------:R-:W-:Y:S02]  /*1160*/  SHF.L.U64.HI R212, R207.reuse, 0x2, R214.reuse ;  /* 0x00000002cfd47819 */ /* 0x140fe400000102d6 */
[----:B----4-:R-:W-:Y:S02]  /*1170*/  @P1 LEA.HI.X R5, R207, UR5, R214, 0x2, P2 ;  /* 0x00000005cf051c11 */ /* 0x010fe400090f14d6 */
[----:B------:R-:W-:Y:S01]  /*1180*/  ISETP.NE.U32.AND P2, PT, RZ, UR8, PT ;  /* 0x00000008ff007c0c */ /* 0x000fe2000bf45070 */
[----:B------:R-:W-:Y:S01]  /*1190*/  ULDC UR4, c[0x0][0x288] ;  /* 0x0000a20000047ab9 */ /* 0x000fe20000000800 */
[----:B------:R-:W-:Y:S01]  /*11a0*/  IADD3 R6, P3, R211, UR6, RZ ;  /* 0x00000006d3067c10 */ /* 0x000fe2000ff7e0ff */
[----:B------:R0:W5:Y:S01]  /*11b0*/  @P1 LDG.E R9, desc[UR60][R4.64] ;  /* 0x0000003c04091981 */ /* 0x000162000c1e1900 */
[----:B------:R-:W-:-:S02]  /*11c0*/  ISETP.NE.AND.EX P2, PT, RZ, UR9, PT, P2 ;  /* 0x00000009ff007c0c */ /* 0x000fc4000bf45320 */
[----:B------:R-:W-:Y:S01]  /*11d0*/  MOV R25, UR4 ;  /* 0x0000000400197c02 */ /* 0x000fe20008000f00 */
[----:B------:R-:W-:Y:S01]  /*11e0*/  ULDC.64 UR4, c[0x0][0x418] ;  /* 0x0001060000047ab9 */ /* 0x000fe20000000a00 */
[----:B------:R-:W-:-:S05]  /*11f0*/  IADD3.X R7, R212, UR7, RZ, P3, !PT ;  /* 0x00000007d4077c10 */ /* 0x000fca0009ffe4ff */
[----:B------:R0:W5:Y:S04]  /*1200*/  @P0 LDG.E R87, desc[UR60][R6.64] ;  /* 0x0000003c06570981 */ /* 0x000168000c1e1900 */
[----:B------:R-:W-:-:S04]  /*1210*/  @P2 IADD3 R2, P1, R211, UR8, RZ ;  /* 0x00000008d3022c10 */ /* 0x000fc8000ff3e0ff */
[----:B------:R-:W-:-:S05]  /*1220*/  @P2 IADD3.X R3, R212, UR9, RZ, P1, !PT ;  /* 0x00000009d4032c10 */ /* 0x000fca0008ffe4ff */
[----:B------:R0:W5:Y:S01]  /*1230*/  @P2 LDG.E R25, desc[UR60][R2.64] ;  /* 0x0000003c02192981 */ /* 0x000162000c1e1900 */
[----:B------:R-:W-:-:S03]  /*1240*/  UISETP.NE.U32.AND UP0, UPT, UR4, URZ, UPT ;  /* 0x0000003f0400728c */ /* 0x000fc6000bf05070 */
[----:B------:R-:W-:Y:S01]  /*1250*/  ULDC UR4, c[0x0][0x424] ;  /* 0x0001090000047ab9 */ /* 0x000fe20000000800 */
[----:B------:R-:W-:-:S03]  /*1260*/  UISETP.NE.AND.EX UP0, UPT, UR5, URZ, UPT, UP0 ;  /* 0x0000003f0500728c */ /* 0x000fc6000bf05300 */
[----:B------:R-:W-:Y:S01]  /*1270*/  ULDC UR5, c[0x0][0x2f0] ;  /* 0x0000bc0000057ab9 */ /* 0x000fe20000000800 */
[----:B------:R-:W-:-:S04]  /*1280*/  USEL UR4, UR4, 0x1, UP0 ;  /* 0x0000000104047887 */ /* 0x000fc80008000000 */
[----:B------:R-:W-:-:S03]  /*1290*/  UIMAD UR4, UR4, UR5, URZ ;  /* 0x00000005040472a4 */ /* 0x000fc6000f8e023f */
[----:B------:R-:W-:Y:S02]  /*12a0*/  ULDC UR5, c[0x0][0x348] ;  /* 0x0000d20000057ab9 */ /* 0x000fe40000000800 */
[----:B------:R-:W-:Y:S02]  /*12b0*/  IMAD.U32 R48, RZ, RZ, UR5 ;  /* 0x00000005ff307e24 */ /* 0x000fe4000f8e00ff */
[----:B------:R-:W-:Y:S02]  /*12c0*/  IMAD.U32 R28, RZ, RZ, UR4 ;  /* 0x00000004ff1c7e24 */ /* 0x000fe4000f8e00ff */
[----:B------:R-:W-:Y:S01]  /*12d0*/  IMAD.MOV.U32 R27, RZ, RZ, R207 ;  /* 0x000000ffff1b7224 */ /* 0x000fe200078e00cf */
[----:B0-----:R-:W-:Y:S06]  /*12e0*/  @P2 BRA `(.L_x_522) ;  /* 0x0000000000242947 */ /* 0x001fec0003800000 */
[----:B------:R-:W-:Y:S02]  /*12f0*/  ULDC.64 UR4, c[0x0][0xa00] ;  /* 0x0002800000047ab9 */ /* 0x000fe40000000a00 */
[----:B------:R-:W-:-:S04]  /*1300*/  ISETP.NE.U32.AND P1, PT, RZ, UR4, PT ;  /* 0x00000004ff007c0c */ /* 0x000fc8000bf25070 */
[----:B------:R-:W-:-:S13]  /*1310*/  ISETP.NE.AND.EX P1, PT, RZ, UR5, PT, P1 ;  /* 0x00000005ff007c0c */ /* 0x000fda000bf25310 */
[----:B------:R-:W-:Y:S05]  /*1320*/  @!P1 BRA `(.L_x_522) ;  /* 0x0000000000149947 */ /* 0x000fea0003800000 */
[----:B------:R-:W0:Y:S02]  /*1330*/  LDC.64 R2, c[0x0][0xa00] ;  /* 0x00028000ff027b82 */ /* 0x000e240000000a00 */
[----:B0-----:R-:W-:-:S05]  /*1340*/  IMAD.WIDE R2, R27, 0x4, R2 ;  /* 0x000000041b027825 */ /* 0x001fca00078e0202 */
[----:B-----5:R-:W2:Y:S04]  /*1350*/  LDG.E R25, desc[UR60][R2.64] ;  /* 0x0000003c02197981 */ /* 0x020ea8000c1e1900 */
[----:B------:R-:W2:Y:S02]  /*1360*/  LDG.E R0, desc[UR60][R2.64+0x4] ;  /* 0x0000043c02007981 */ /* 0x000ea4000c1e1900 */
[----:B--2---:R-:W-:-:S07]  /*1370*/  IMAD.IADD R25, R0, 0x1, -R25 ;  /* 0x0000000100197824 */ /* 0x004fce00078e0a19 */
.L_x_522:
[----:B------:R-:W-:Y:S01]  /*1380*/  ULDC.64 UR4, c[0x0][0xa20] ;  /* 0x0002880000047ab9 */ /* 0x000fe20000000a00 */
[----:B------:R-:W-:Y:S01]  /*1390*/  MOV R215, R169 ;  /* 0x000000a900d77202 */ /* 0x000fe20000000f00 */
[----:B------:R-:W-:Y:S01]  /*13a0*/  IMAD.MOV.U32 R210, RZ, RZ, R170 ;  /* 0x000000ffffd27224 */ /* 0x000fe200078e00aa */
[----:B------:R-:W-:-:S04]  /*13b0*/  ISETP.NE.U32.AND P1, PT, RZ, UR4, PT ;  /* 0x00000004ff007c0c */ /* 0x000fc8000bf25070 */
[----:B------:R-:W-:-:S13]  /*13c0*/  ISETP.NE.AND.EX P1, PT, RZ, UR5, PT, P1 ;  /* 0x00000005ff007c0c */ /* 0x000fda000bf25310 */
[----:B------:R-:W-:Y:S05]  /*13d0*/  @!P1 BRA `(.L_x_523) ;  /* 0x0000000000109947 */ /* 0x000fea0003800000 */
[----:B------:R-:W-:-:S04]  /*13e0*/  IADD3 R2, P0, R211, UR4, RZ ;  /* 0x00000004d3027c10 */ /* 0x000fc8000ff1e0ff */
[----:B------:R-:W-:-:S05]  /*13f0*/  IADD3.X R3, R212, UR5, RZ, P0, !PT ;  /* 0x00000005d4037c10 */ /* 0x000fca00087fe4ff */
[----:B------:R0:W5:Y:S01]  /*1400*/  LDG.E R28, desc[UR60][R2.64] ;  /* 0x0000003c021c7981 */ /* 0x000162000c1e1900 */
[----:B------:R-:W-:Y:S05]  /*1410*/  BRA `(.L_x_524) ;  /* 0x0000000000107947 */ /* 0x000fea0003800000 */
.L_x_523:
[----:B------:R-:W-:Y:S05]  /*1420*/  @!P0 BRA `(.L_x_524) ;  /* 0x00000000000c8947 */ /* 0x000fea0003800000 */
[----:B------:R-:W2:Y:S04]  /*1430*/  LDG.E R3, desc[UR60][R6.64] ;  /* 0x0000003c06037981 */ /* 0x000ea8000c1e1900 */
[----:B------:R-:W2:Y:S02]  /*1440*/  LDG.E R28, desc[UR60][R6.64+0x4] ;  /* 0x0000043c061c7981 */ /* 0x000ea4000c1e1900 */
[----:B--2---:R-:W-:-:S07]  /*1450*/  IMAD.IADD R28, R28, 0x1, -R3 ;  /* 0x000000011c1c7824 */ /* 0x004fce00078e0a03 */
.L_x_524:
[----:B------:R-:W-:Y:S02]  /*1460*/  ULDC.64 UR4, c[0x0][0xa10] ;  /* 0x0002840000047ab9 */ /* 0x000fe40000000a00 */
[----:B------:R-:W-:-:S04]  /*1470*/  ISETP.NE.U32.AND P0, PT, RZ, UR4, PT ;  /* 0x00000004ff007c0c */ /* 0x000fc8000bf05070 */
[----:B------:R-:W-:Y:S01]  /*1480*/  ISETP.NE.AND.EX P0, PT, RZ, UR5, PT, P0 ;  /* 0x00000005ff007c0c */ /* 0x000fe2000bf05300 */
[----:B-----5:R-:W-:Y:S01]  /*1490*/  IMAD.IADD R9, R28, 0x1, -R9 ;  /* 0x000000011c097824 */ /* 0x020fe200078e0a09 */
[----:B------:R-:W-:-:S11]  /*14a0*/  ULDC.64 UR4, c[0x0][0xa30] ;  /* 0x00028c0000047ab9 */ /* 0x000fd60000000a00 */
[----:B0-----:R-:W0:Y:S02]  /*14b0*/  @P0 LDC.64 R2, c[0x0][0xa10] ;  /* 0x00028400ff020b82 */ /* 0x001e240000000a00 */
[----:B0-----:R-:W-:-:S05]  /*14c0*/  @P0 IMAD.WIDE R2, R27, 0x4, R2 ;  /* 0x000000041b020825 */ /* 0x001fca00078e0202 */
[----:B------:R-:W2:Y:S04]  /*14d0*/  @P0 LDG.E R0, desc[UR60][R2.64] ;  /* 0x0000003c02000981 */ /* 0x000ea8000c1e1900 */
[----:B------:R0:W2:Y:S01]  /*14e0*/  @P0 LDG.E R7, desc[UR60][R2.64+0x4] ;  /* 0x0000043c02070981 */ /* 0x0000a2000c1e1900 */
[----:B------:R-:W-:Y:S01]  /*14f0*/  ISETP.NE.U32.AND P1, PT, RZ, UR4, PT ;  /* 0x00000004ff007c0c */ /* 0x000fe2000bf25070 */
[----:B------:R-:W-:-:S03]  /*1500*/  IMAD.MOV.U32 R24, RZ, RZ, R28 ;  /* 0x000000ffff187224 */ /* 0x000fc600078e001c */
[----:B------:R-:W-:Y:S01]  /*1510*/  ISETP.NE.AND.EX P1, PT, RZ, UR5, PT, P1 ;  /* 0x00000005ff007c0c */ /* 0x000fe2000bf25310 */
[----:B0-----:R-:W-:-:S12]  /*1520*/  IMAD.MOV R2, RZ, RZ, -R9 ;  /* 0x000000ffff027224 */ /* 0x001fd800078e0a09 */
[----:B------:R-:W-:-:S04]  /*1530*/  @P1 IADD3 R4, P2, R211, UR4, RZ ;  /* 0x00000004d3041c10 */ /* 0x000fc8000ff5e0ff */
[----:B------:R-:W-:Y:S02]  /*1540*/  @P1 IADD3.X R5, R212, UR5, RZ, P2, !PT ;  /* 0x00000005d4051c10 */ /* 0x000fe400097fe4ff */
[----:B------:R-:W-:-:S03]  /*1550*/  VIMNMX R2, RZ, R2, !PT ;  /* 0x00000002ff027248 */ /* 0x000fc60007fe0100 */
[----:B------:R0:W5:Y:S01]  /*1560*/  @P1 LDG.E R24, desc[UR60][R4.64] ;  /* 0x0000003c04181981 */ /* 0x000162000c1e1900 */
[----:B--2---:R-:W-:-:S05]  /*1570*/  @P0 IADD3 R48, -R0, R7, RZ ;  /* 0x0000000700300210 */ /* 0x004fca0007ffe1ff */
[----:B------:R-:W-:-:S04]  /*1580*/  IMAD.IADD R72, R9, 0x1, R48 ;  /* 0x0000000109487824 */ /* 0x000fc800078e0230 */
[----:B------:R-:W-:-:S04]  /*1590*/  VIADD R0, R72, 0x9f ;  /* 0x0000009f48007836 */ /* 0x000fc80000000000 */
[----:B------:R-:W-:-:S05]  /*15a0*/  IMAD.HI R0, R0, 0x66666667, RZ ;  /* 0x6666666700007827 */ /* 0x000fca00078e02ff */
[----:B------:R-:W-:-:S04]  /*15b0*/  SHF.R.U32.HI R3, RZ, 0x1f, R0 ;  /* 0x0000001fff037819 */ /* 0x000fc80000011600 */
[----:B------:R-:W-:-:S05]  /*15c0*/  LEA.HI.SX32 R120, R0, R3, 0x1a ;  /* 0x0000000300787211 */ /* 0x000fca00078fd2ff */
[----:B------:R-:W-:-:S05]  /*15d0*/  IMAD R3, R120, 0xa0, -R9 ;  /* 0x000000a078037824 */ /* 0x000fca00078e0a09 */
[----:B0-----:R-:W-:-:S04]  /*15e0*/  VIMNMX R5, R3, R48, PT ;  /* 0x0000003003057248 */ /* 0x001fc80003fe0100 */
[----:B------:R-:W-:Y:S01]  /*15f0*/  ISETP.GT.AND P0, PT, R5, R2, PT ;  /* 0x000000020500720c */ /* 0x000fe20003f04270 */
[----:B------:R-:W-:-:S05]  /*1600*/  IMAD.WIDE.U32 R2, R2, -0x33333333, RZ ;  /* 0xcccccccd02027825 */ /* 0x000fca00078e00ff */
[----:B------:R-:W-:-:S04]  /*1610*/  SHF.R.U32.HI R26, RZ, 0x7, R3 ;  /* 0x00000007ff1a7819 */ /* 0x000fc80000011603 */
[----:B------:R-:W-:-:S03]  /*1620*/  MOV R2, R26 ;  /* 0x0000001a00027202 */ /* 0x000fc60000000f00 */
[----:B------:R-:W-:-:S04]  /*1630*/  @P0 VIADD R0, R5, 0x9f ;  /* 0x0000009f05000836 */ /* 0x000fc80000000000 */
[----:B------:R-:W-:-:S05]  /*1640*/  @P0 IMAD.HI R0, R0, 0x66666667, RZ ;  /* 0x6666666700000827 */ /* 0x000fca00078e02ff */
[----:B------:R-:W-:-:S04]  /*1650*/  @P0 SHF.R.U32.HI R3, RZ, 0x1f, R0 ;  /* 0x0000001fff030819 */ /* 0x000fc80000011600 */
[----:B------:R-:W-:Y:S02]  /*1660*/  @P0 LEA.HI.SX32 R2, R0, R3, 0x1a ;  /* 0x0000000300020211 */ /* 0x000fe400078fd2ff */
[----:B------:R-:W-:Y:S02]  /*1670*/  PLOP3.LUT P0, PT, PT, PT, PT, 0x80, 0x0 ;  /* 0x000000000000781c */ /* 0x000fe40003f0f070 */
[----:B------:R-:W-:-:S13]  /*1680*/  ISETP.GT.AND P1, PT, R2, R26, PT ;  /* 0x0000001a0200720c */ /* 0x000fda0003f24270 */
[----:B------:R-:W-:Y:S05]  /*1690*/  @!P1 BRA `(.L_x_525) ;  /* 0x0000007c00789947 */ /* 0x000fea0003800000 */
[----:B------:R-:W-:Y:S01]  /*16a0*/  VIADD R0, R18, 0x18400 ;  /* 0x0001840012007836 */ /* 0x000fe20000000000 */
[----:B------:R-:W-:Y:S04]  /*16b0*/  BSSY B6, `(.L_x_526) ;  /* 0x0000013000067945 */ /* 0x000fe80003800000 */
[----:B------:R-:W-:-:S13]  /*16c0*/  LOP3.LUT P0, RZ, R0, 0x3ff, RZ, 0xc0, !PT ;  /* 0x000003ff00ff7812 */ /* 0x000fda000780c0ff */
[----:B------:R-:W-:Y:S05]  /*16d0*/  @!P0 BRA `(.L_x_527) ;  /* 0x0000000000408947 */ /* 0x000fea0003800000 */
[----:B------:R-:W-:Y:S01]  /*16e0*/  MOV R0, 0x0 ;  /* 0x0000000000007802 */ /* 0x000fe20000000f00 */
[----:B------:R-:W-:Y:S01]  /*16f0*/  ULDC.64 UR4, c[0x4][0x98] ;  /* 0x0100260000047ab9 */ /* 0x000fe20000000a00 */
[----:B------:R-:W-:Y:S01]  /*1700*/  ULDC.64 UR6, c[0x4][0x20] ;  /* 0x0100080000067ab9 */ /* 0x000fe20000000a00 */
[----:B------:R-:W-:Y:S01]  /*1710*/  IMAD.U32 R4, RZ, RZ, UR4 ;  /* 0x00000004ff047e24 */ /* 0x000fe2000f8e00ff */
[----:B------:R0:W1:Y:S01]  /*1720*/  LDC.64 R14, c[0x4][R0] ;  /* 0x01000000000e7b82 */ /* 0x0000620000000a00 */
[----:B------:R-:W-:Y:S01]  /*1730*/  IMAD.U32 R5, RZ, RZ, UR5 ;  /* 0x00000005ff057e24 */ /* 0x000fe2000f8e00ff */
[----:B------:R-:W-:Y:S01]  /*1740*/  ULDC.64 UR4, c[0x4][0xa0] ;  /* 0x0100280000047ab9 */ /* 0x000fe20000000a00 */
[----:B------:R-:W-:Y:S01]  /*1750*/  IMAD.U32 R10, RZ, RZ, UR6 ;  /* 0x00000006ff0a7e24 */ /* 0x000fe2000f8e00ff */
[----:B------:R-:W-:Y:S01]  /*1760*/  MOV R7, UR5 ;  /* 0x0000000500077c02 */ /* 0x000fe20008000f00 */
[----:B------:R-:W-:Y:S01]  /*1770*/  IMAD.U32 R6, RZ, RZ, UR4 ;  /* 0x00000004ff067e24 */ /* 0x000fe2000f8e00ff */
[----:B------:R-:W-:Y:S01]  /*1780*/  MOV R13, RZ ;  /* 0x000000ff000d7202 */ /* 0x000fe20000000f00 */
[----:B------:R-:W-:-:S02]  /*1790*/  IMAD.U32 R11, RZ, RZ, UR7 ;  /* 0x00000007ff0b7e24 */ /* 0x000fc4000f8e00ff */
[----:B------:R-:W-:Y:S02]  /*17a0*/  IMAD.MOV.U32 R8, RZ, RZ, 0x70 ;  /* 0x00000070ff087424 */ /* 0x000fe400078e00ff */
[----:B0-----:R-:W-:-:S07]  /*17b0*/  IMAD.MOV.U32 R12, RZ, RZ, 0x1 ;  /* 0x00000001ff0c7424 */ /* 0x001fce00078e00ff */
[----:B------:R-:W-:-:S07]  /*17c0*/  LEPC R20, `(.L_x_527) ;  /* 0x000000001014794e */ /* 0x000fce0000000000 */
[----:B-1---5:R-:W-:Y:S05]  /*17d0*/  CALL.ABS.NOINC R14 ;  /* 0x000000000e007343 */ /* 0x022fea0003c00000 */
.L_x_527:
[----:B------:R-:W-:Y:S05]  /*17e0*/  BSYNC B6 ;  /* 0x0000000000067941 */ /* 0x000fea0003800000 */
.L_x_526:
        /* <DEDUP_REMOVED lines=20> */
.L_x_529:
[----:B------:R-:W-:Y:S05]  /*1930*/  BSYNC B6 ;  /* 0x0000000000067941 */ /* 0x000fea0003800000 */
.L_x_528:
[----:B------:R-:W-:Y:S01]  /*1940*/  ULDC.64 UR4, c[0x0][0x9f8] ;  /* 0x00027e0000047ab9 */ /* 0x000fe20000000a00 */
[----:B------:R-:W0:Y:S01]  /*1950*/  LDC.64 R52, c[0x0][0x3f8] ;  /* 0x0000fe00ff347b82 */ /* 0x000e220000000a00 */
[----:B------:R-:W-:-:S04]  /*1960*/  ISETP.NE.U32.AND P0, PT, RZ, UR4, PT ;  /* 0x00000004ff007c0c */ /* 0x000fc8000bf05070 */
[----:B------:R-:W-:-:S03]  /*1970*/  ISETP.NE.AND.EX P0, PT, RZ, UR5, PT, P0 ;  /* 0x00000005ff007c0c */ /* 0x000fc6000bf05300 */
[----:B------:R-:W1:Y:S08]  /*1980*/  LDC.64 R58, c[0x0][0x408] ;  /* 0x00010200ff3a7b82 */ /* 0x000e700000000a00 */
[----:B------:R-:W2:Y:S02]  /*1990*/  LDC R71, c[0x0][0x3f4] ;  /* 0x0000fd00ff477b82 */ /* 0x000ea40000000800 */
[----:B------:R-:W-:-:S04]  /*19a0*/  @P0 IADD3 R4, P1, R211, UR4, RZ ;  /* 0x00000004d3040c10 */ /* 0x000fc8000ff3e0ff */
[----:B------:R-:W-:-:S05]  /*19b0*/  @P0 IADD3.X R5, R212, UR5, RZ, P1, !PT ;  /* 0x00000005d4050c10 */ /* 0x000fca0008ffe4ff */
[----:B------:R3:W4:Y:S01]  /*19c0*/  @P0 LDG.E R27, desc[UR60][R4.64] ;  /* 0x0000003c041b0981 */ /* 0x000722000c1e1900 */
[----:B------:R-:W-:Y:S01]  /*19d0*/  SHF.R.S32.HI R3, RZ, 0x1f, R194 ;  /* 0x0000001fff037819 */ /* 0x000fe200000114c2 */
[----:B------:R-:W-:Y:S01]  /*19e0*/  IMAD.SHL.U32 R82, R204, 0x80, RZ ;  /* 0x00000080cc527824 */ /* 0x000fe200078e00ff */
[----:B------:R-:W-:Y:S01]  /*19f0*/  SHF.R.S32.HI R23, RZ, 0x1f, R22 ;  /* 0x0000001fff177819 */ /* 0x000fe20000011416 */
[----:B------:R-:W2:Y:S01]  /*1a00*/  S2R R30, SR_TID.X ;  /* 0x00000000001e7919 */ /* 0x000ea20000002100 */
[-C--:B0-----:R-:W-:Y:S01]  /*1a10*/  IMAD.WIDE.U32 R8, R194, R52.reuse, R16 ;  /* 0x00000034c2087225 */ /* 0x081fe200078e0010 */
[----:B------:R-:W-:Y:S02]  /*1a20*/  SHF.R.U32.HI R77, RZ, 0x3, R201 ;  /* 0x00000003ff4d7819 */ /* 0x000fe400000116c9 */
[----:B------:R-:W-:Y:S01]  /*1a30*/  LOP3.LUT R82, R82, 0x380, RZ, 0xc0, !PT ;  /* 0x0000038052527812 */ /* 0x000fe200078ec0ff */
[C---:B------:R-:W-:Y:S01]  /*1a40*/  IMAD R0, R3.reuse, R52, RZ ;  /* 0x0000003403007224 */ /* 0x040fe200078e02ff */
[----:B------:R-:W-:Y:S01]  /*1a50*/  SHF.L.U64.HI R86, R52, 0x6, R53 ;  /* 0x0000000634567819 */ /* 0x000fe20000010235 */
[-C--:B-1----:R-:W-:Y:S01]  /*1a60*/  IMAD R3, R3, R58.reuse, RZ ;  /* 0x0000003a03037224 */ /* 0x082fe200078e02ff */
[----:B------:R-:W-:Y:S01]  /*1a70*/  SHF.R.U32.HI R76, RZ, 0x3, R82 ;  /* 0x00000003ff4c7819 */ /* 0x000fe20000011652 */
[----:B---3--:R-:W-:Y:S01]  /*1a80*/  IMAD.WIDE.U32 R4, R194, R58, R22 ;  /* 0x0000003ac2047225 */ /* 0x008fe200078e0016 */
[----:B--2---:R-:W-:-:S02]  /*1a90*/  ISETP.GE.AND P0, PT, R16, R71, PT ;  /* 0x000000471000720c */ /* 0x004fc40003f06270 */
[----:B------:R-:W-:Y:S01]  /*1aa0*/  SHF.L.U64.HI R85, R52, 0x7, R53 ;  /* 0x0000000734557819 */ /* 0x000fe20000010235 */
[C---:B------:R-:W-:Y:S01]  /*1ab0*/  IMAD R15, R194.reuse, R59, R3 ;  /* 0x0000003bc20f7224 */ /* 0x040fe200078e0203 */
[----:B------:R-:W-:Y:S01]  /*1ac0*/  SEL R3, R71, RZ, P0 ;  /* 0x000000ff47037207 */ /* 0x000fe20000000000 */
[----:B------:R-:W-:Y:S01]  /*1ad0*/  IMAD R13, R194, R53, R0 ;  /* 0x00000035c20d7224 */ /* 0x000fe200078e0200 */
[----:B------:R-:W-:Y:S01]  /*1ae0*/  SHF.L.U64.HI R81, R58, 0x6, R59 ;  /* 0x000000063a517819 */ /* 0x000fe2000001023b */
[----:B------:R-:W-:Y:S01]  /*1af0*/  IMAD.WIDE.U32 R6, R194, R52, R22 ;  /* 0x00000034c2067225 */ /* 0x000fe200078e0016 */
[----:B------:R-:W-:Y:S02]  /*1b00*/  IADD3 R5, R5, R15, RZ ;  /* 0x0000000f05057210 */ /* 0x000fe40007ffe0ff */
[----:B------:R-:W-:Y:S01]  /*1b10*/  SHF.L.U64.HI R80, R58, 0x7, R59 ;  /* 0x000000073a507819 */ /* 0x000fe2000001023b */
[----:B------:R-:W-:Y:S01]  /*1b20*/  IMAD.IADD R3, R16, 0x1, R3 ;  /* 0x0000000110037824 */ /* 0x000fe200078e0203 */
[----:B------:R-:W-:Y:S01]  /*1b30*/  SHF.L.U32 R79, R58, 0x6, RZ ;  /* 0x000000063a4f7819 */ /* 0x000fe200000006ff */
[----:B------:R-:W-:Y:S01]  /*1b40*/  IMAD.IADD R7, R7, 0x1, R13 ;  /* 0x0000000107077824 */ /* 0x000fe200078e020d */
[----:B------:R-:W-:Y:S01]  /*1b50*/  LOP3.LUT P1, RZ, R204, 0x4, RZ, 0xc0, !PT ;  /* 0x00000004ccff7812 */ /* 0x000fe2000782c0ff */
[----:B------:R-:W-:Y:S01]  /*1b60*/  IMAD.IADD R9, R13, 0x1, R9 ;  /* 0x000000010d097824 */ /* 0x000fe200078e0209 */
[----:B------:R-:W-:Y:S01]  /*1b70*/  SHF.R.S32.HI R0, RZ, 0x1f, R3 ;  /* 0x0000001fff007819 */ /* 0x000fe20000011403 */
[----:B-----5:R-:W-:Y:S01]  /*1b80*/  IMAD.WIDE.U32 R54, R24, R58, R4 ;  /* 0x0000003a18367225 */ /* 0x020fe200078e0004 */
[----:B------:R-:W-:-:S02]  /*1b90*/  SHF.R.S32.HI R13, RZ, 0x1f, R24 ;  /* 0x0000001fff0d7819 */ /* 0x000fc40000011418 */
[--C-:B------:R-:W-:Y:S01]  /*1ba0*/  LOP3.LUT R5, R82, 0x30, R16.reuse, 0xf8, !PT ;  /* 0x0000003052057812 */ /* 0x100fe200078ef810 */
[----:B------:R-:W-:Y:S01]  /*1bb0*/  IMAD.WIDE.U32 R10, R194, R58, R16 ;  /* 0x0000003ac20a7225 */ /* 0x000fe200078e0010 */
[----:B------:R-:W-:Y:S02]  /*1bc0*/  SHF.R.U32.HI R30, RZ, 0x7, R30 ;  /* 0x00000007ff1e7819 */ /* 0x000fe4000001161e */
[----:B------:R-:W-:Y:S01]  /*1bd0*/  LEA.HI R3, R0, R3, RZ, 0x4 ;  /* 0x0000000300037211 */ /* 0x000fe200078f20ff */
[-C--:B------:R-:W-:Y:S01]  /*1be0*/  IMAD R0, R13, R52.reuse, RZ ;  /* 0x000000340d007224 */ /* 0x080fe200078e02ff */
[----:B------:R-:W-:Y:S01]  /*1bf0*/  ISETP.NE.AND P6, PT, R30, 0x1, PT ;  /* 0x000000011e00780c */ /* 0x000fe20003fc5270 */
[----:B------:R-:W-:Y:S01]  /*1c00*/  IMAD.WIDE.U32 R20, R24, R52, R6 ;  /* 0x0000003418147225 */ /* 0x000fe200078e0006 */
[----:B------:R-:W-:Y:S02]  /*1c10*/  LOP3.LUT R68, R5, R76, RZ, 0x3c, !PT ;  /* 0x0000004c05447212 */ /* 0x000fe400078e3cff */
[--C-:B------:R-:W-:Y:S01]  /*1c20*/  LOP3.LUT R5, R82, 0x70, R3.reuse, 0xf8, !PT ;  /* 0x0000007052057812 */ /* 0x100fe200078ef803 */
[----:B------:R-:W-:Y:S01]  /*1c30*/  VIADD R74, R30, 0x8 ;  /* 0x000000081e4a7836 */ /* 0x000fe20000000000 */
[----:B------:R-:W-:Y:S01]  /*1c40*/  LOP3.LUT R4, R200, 0x70, R3, 0xf8, !PT ;  /* 0x00000070c8047812 */ /* 0x000fe200078ef803 */
[----:B------:R-:W-:Y:S01]  /*1c50*/  IMAD.IADD R11, R15, 0x1, R11 ;  /* 0x000000010f0b7824 */ /* 0x000fe200078e020b */
[----:B------:R-:W-:Y:S01]  /*1c60*/  LOP3.LUT R6, R201, 0x70, R3, 0xf8, !PT ;  /* 0x00000070c9067812 */ /* 0x000fe200078ef803 */
[----:B------:R-:W-:Y:S01]  /*1c70*/  IMAD R13, R13, R58, RZ ;  /* 0x0000003a0d0d7224 */ /* 0x000fe200078e02ff */
[----:B------:R-:W-:Y:S01]  /*1c80*/  SHF.R.U32.HI R30, RZ, 0x3, R200 ;  /* 0x00000003ff1e7819 */ /* 0x000fe200000116c8 */
[----:B------:R-:W-:Y:S01]  /*1c90*/  IMAD R15, R24, R53, R0 ;  /* 0x00000035180f7224 */ /* 0x000fe200078e0200 */
[----:B------:R-:W-:Y:S01]  /*1ca0*/  LOP3.LUT R0, R5, R76, RZ, 0x3c, !PT ;  /* 0x0000004c05007212 */ /* 0x000fe200078e3cff */
[----:B------:R-:W-:Y:S05]  /*1cb0*/  @!P6 WARPSYNC.ALL ;  /* 0x000000000000e948 */ /* 0x000fea0003800000 */
[----:B------:R-:W-:Y:S01]  /*1cc0*/  IMAD R29, R53, 0xa0, RZ ;  /* 0x000000a0351d7824 */ /* 0x000fe200078e02ff */
[----:B------:R-:W-:Y:S01]  /*1cd0*/  ULDC UR4, c[0x0][0x2f4] ;  /* 0x0000bd0000047ab9 */ /* 0x000fe20000000800 */
[----:B------:R-:W-:Y:S01]  /*1ce0*/  IMAD.SHL.U32 R84, R52, 0x40, RZ ;  /* 0x0000004034547824 */ /* 0x000fe200078e00ff */
[----:B------:R-:W-:Y:S01]  /*1cf0*/  LOP3.LUT R4, R4, R30, RZ, 0x3c, !PT ;  /* 0x0000001e04047212 */ /* 0x000fe200078e3cff */
[----:B------:R-:W-:Y:S01]  /*1d00*/  IMAD.SHL.U32 R83, R52, 0x80, RZ ;  /* 0x0000008034537824 */ /* 0x000fe200078e00ff */
[----:B------:R-:W-:Y:S01]  /*1d10*/  LOP3.LUT R5, R6, R77, RZ, 0x3c, !PT ;  /* 0x0000004d06057212 */ /* 0x000fe200078e3cff */
[----:B------:R-:W-:Y:S01]  /*1d20*/  IMAD.WIDE.U32 R50, R24, R52, R8 ;  /* 0x0000003418327225 */ /* 0x000fe200078e0008 */
[----:B------:R-:W-:-:S02]  /*1d30*/  LOP3.LUT R62, R3, 0xfffffff0, RZ, 0xc0, !PT ;  /* 0xfffffff0033e7812 */ /* 0x000fc400078ec0ff */
[----:B------:R-:W-:Y:S01]  /*1d40*/  ISETP.GE.AND P2, PT, R19, UR4, PT ;  /* 0x0000000413007c0c */ /* 0x000fe2000bf46270 */
[----:B------:R-:W-:Y:S01]  /*1d50*/  IMAD.WIDE.U32 R52, R52, 0xa0, RZ ;  /* 0x000000a034347825 */ /* 0x000fe200078e00ff */
[----:B------:R-:W-:Y:S02]  /*1d60*/  SHF.R.S32.HI R63, RZ, 0x4, R3 ;  /* 0x00000004ff3f7819 */ /* 0x000fe40000011403 */
[----:B------:R-:W-:Y:S01]  /*1d70*/  SHF.R.S32.HI R75, RZ, 0x1f, R170 ;  /* 0x0000001fff4b7819 */ /* 0x000fe200000114aa */
[----:B------:R-:W-:Y:S01]  /*1d80*/  IMAD R13, R24, R59, R13 ;  /* 0x0000003b180d7224 */ /* 0x000fe200078e020d */
[----:B------:R-:W-:Y:S01]  /*1d90*/  IADD3 R70, R53, R29, RZ ;  /* 0x0000001d35467210 */ /* 0x000fe20007ffe0ff */
[----:B------:R-:W-:Y:S01]  /*1da0*/  IMAD R69, R59, 0xa0, RZ ;  /* 0x000000a03b457824 */ /* 0x000fe200078e02ff */
[----:B------:R-:W-:Y:S01]  /*1db0*/  ISETP.GE.AND P1, PT, R16, UR4, PT ;  /* 0x0000000410007c0c */ /* 0x000fe2000bf26270 */
[----:B------:R-:W-:Y:S01]  /*1dc0*/  IMAD.SHL.U32 R78, R58, 0x80, RZ ;  /* 0x000000803a4e7824 */ /* 0x000fe200078e00ff */
[----:B------:R-:W-:Y:S01]  /*1dd0*/  IADD3 R65, R55, R13, RZ ;  /* 0x0000000d37417210 */ /* 0x000fe20007ffe0ff */
[----:B------:R-:W-:Y:S01]  /*1de0*/  IMAD.WIDE.U32 R56, R24, R58, R10 ;  /* 0x0000003a18387225 */ /* 0x000fe200078e000a */
[----:B------:R-:W-:-:S02]  /*1df0*/  P2R R89, PR, RZ, 0x4 ;  /* 0x00000004ff597803 */ /* 0x000fc40000000000 */
[----:B------:R-:W-:Y:S01]  /*1e00*/  SHF.R.S32.HI R60, RZ, 0x1f, R62 ;  /* 0x0000001fff3c7819 */ /* 0x000fe2000001143e */
[----:B------:R-:W-:-:S04]  /*1e10*/  IMAD.WIDE.U32 R58, R58, 0xa0, RZ ;  /* 0x000000a03a3a7825 */ /* 0x000fc800078e00ff */
[----:B------:R-:W-:Y:S02]  /*1e20*/  IMAD.IADD R49, R203, 0x1, R0 ;  /* 0x00000001cb317824 */ /* 0x000fe400078e0200 */
[----:B------:R-:W-:Y:S02]  /*1e30*/  IMAD.IADD R87, R87, 0x1, R28 ;  /* 0x0000000157577824 */ /* 0x000fe400078e021c */
[----:B------:R-:W-:Y:S02]  /*1e40*/  IMAD R73, R228, 0x40, R194 ;  /* 0x00000040e4497824 */ /* 0x000fe400078e02c2 */
[----:B------:R-:W-:Y:S02]  /*1e50*/  IMAD.SHL.U32 R71, R71, 0x2, RZ ;  /* 0x0000000247477824 */ /* 0x000fe400078e00ff */
[----:B------:R-:W-:Y:S02]  /*1e60*/  IMAD.IADD R69, R59, 0x1, R69 ;  /* 0x000000013b457824 */ /* 0x000fe400078e0245 */
[----:B------:R-:W-:-:S02]  /*1e70*/  IMAD.IADD R68, R203, 0x1, R68 ;  /* 0x00000001cb447824 */ /* 0x000fc400078e0244 */
[----:B------:R-:W-:Y:S02]  /*1e80*/  IMAD.IADD R67, R21, 0x1, R15 ;  /* 0x0000000115437824 */ /* 0x000fe400078e020f */
[----:B------:R-:W-:Y:S02]  /*1e90*/  IMAD.IADD R66, R15, 0x1, R51 ;  /* 0x000000010f427824 */ /* 0x000fe400078e0233 */
[----:B------:R-:W-:Y:S02]  /*1ea0*/  IMAD.IADD R64, R13, 0x1, R57 ;  /* 0x000000010d407824 */ /* 0x000fe400078e0239 */
[----:B------:R-:W-:Y:S02]  /*1eb0*/  IMAD.IADD R3, R205, 0x1, R4 ;  /* 0x00000001cd037824 */ /* 0x000fe400078e0204 */
[----:B------:R-:W-:Y:S01]  /*1ec0*/  IMAD.IADD R0, R206, 0x1, R5 ;  /* 0x00000001ce007824 */ /* 0x000fe200078e0205 */
[----:B----4-:R-:W-:Y:S01]  /*1ed0*/  SHF.R.S32.HI R61, RZ, 0x1f, R27 ;  /* 0x0000001fff3d7819 */ /* 0x010fe2000001141b */
[----:B------:R-:W-:Y:S06]  /*1ee0*/  @!P6 BAR.SYNC.DEFER_BLOCKING 0x9, 0x100 ;  /* 0x024400000000eb1d */ /* 0x000fec0000010000 */
.L_x_604:
[----:B------:R-:W0:Y:S01]  /*1ef0*/  LDC R94, c[0x0][0x430] ;  /* 0x00010c00ff5e7b82 */ /* 0x000e220000000800 */
[----:B------:R-:W-:Y:S02]  /*1f00*/  IADD3 R2, R2, -0x1, RZ ;  /* 0xffffffff02027810 */ /* 0x000fe40007ffe0ff */
[----:B------:R-:W-:-:S03]  /*1f10*/  MOV R93, RZ ;  /* 0x000000ff005d7202 */ /* 0x000fc60000000f00 */
[----:B------:R-:W-:Y:S02]  /*1f20*/  IMAD R8, R2, 0xa0, R73 ;  /* 0x000000a002087824 */ /* 0x000fe400078e0249 */
[----:B------:R-:W1:Y:S02]  /*1f30*/  LDC R105, c[0x0][0x3f4] ;  /* 0x0000fd00ff697b82 */ /* 0x000e640000000800 */
[----:B------:R-:W-:Y:S01]  /*1f40*/  IMAD.IADD R11, R87, 0x1, R8 ;  /* 0x00000001570b7824 */ /* 0x000fe200078e0208 */
[----:B------:R-:W-:-:S03]  /*1f50*/  ISETP.GE.AND P2, PT, R8, R48, PT ;  /* 0x000000300800720c */ /* 0x000fc60003f46270 */
[----:B------:R-:W-:Y:S01]  /*1f60*/  IMAD.MOV.U32 R9, RZ, RZ, R11 ;  /* 0x000000ffff097224 */ /* 0x000fe200078e000b */
[----:B------:R-:W-:Y:S02]  /*1f70*/  ISETP.GT.OR P2, PT, R73, 0x9f, P2 ;  /* 0x0000009f4900780c */ /* 0x000fe40001744670 */
[----:B0-----:R-:W-:-:S11]  /*1f80*/  ISETP.NE.AND P3, PT, R94, 0x1, PT ;  /* 0x000000015e00780c */ /* 0x001fd60003f65270 */
[----:B------:R-:W0:Y:S08]  /*1f90*/  @!P2 LDC.64 R6, c[0x0][0x428] ;  /* 0x00010a00ff06ab82 */ /* 0x000e300000000a00 */
[----:B--2---:R-:W2:Y:S08]  /*1fa0*/  @!P2 LDC.64 R12, c[0x0][0x418] ;  /* 0x00010600ff0cab82 */ /* 0x004eb00000000a00 */
[----:B------:R-:W3:Y:S08]  /*1fb0*/  @P3 LDC R4, c[0x0][0x434] ;  /* 0x00010d00ff043b82 */ /* 0x000ef00000000800 */
[----:B----4-:R-:W4:Y:S01]  /*1fc0*/  @P3 LDC R5, c[0x0][0x438] ;  /* 0x00010e00ff053b82 */ /* 0x010f220000000800 */
[----:B---3--:R-:W-:-:S05]  /*1fd0*/  @P3 IMAD.HI.U32 R4, R11, R4, RZ ;  /* 0x000000040b043227 */ /* 0x008fca00078e00ff */
[----:B----4-:R-:W-:Y:S01]  /*1fe0*/  @P3 SHF.R.U32.HI R9, RZ, R5, R4 ;  /* 0x00000005ff093219 */ /* 0x010fe20000011604 */
[----:B0-----:R-:W-:-:S03]  /*1ff0*/  @!P2 IMAD R4, R61, R6, RZ ;  /* 0x000000063d04a224 */ /* 0x001fc600078e02ff */
[--C-:B------:R-:W-:Y:S01]  /*2000*/  @!P2 SHF.R.S32.HI R5, RZ, 0x1f, R9.reuse ;  /* 0x0000001fff05a819 */ /* 0x100fe20000011409 */
[----:B------:R-:W-:Y:S02]  /*2010*/  @!P2 IMAD R7, R27, R7, R4 ;  /* 0x000000071b07a224 */ /* 0x000fe400078e0204 */
[----:B------:R-:W-:-:S04]  /*2020*/  @!P2 IMAD.MOV.U32 R4, RZ, RZ, R9 ;  /* 0x000000ffff04a224 */ /* 0x000fc800078e0009 */
[----:B------:R-:W-:-:S04]  /*2030*/  @!P2 IMAD.WIDE.U32 R4, R27, R6, R4 ;  /* 0x000000061b04a225 */ /* 0x000fc800078e0004 */
[----:B------:R-:W-:Y:S01]  /*2040*/  @!P2 IMAD.IADD R5, R5, 0x1, R7 ;  /* 0x000000010505a824 */ /* 0x000fe200078e0207 */
[----:B--2---:R-:W-:-:S04]  /*2050*/  @!P2 LEA R6, P3, R4, R12, 0x2 ;  /* 0x0000000c0406a211 */ /* 0x004fc800078610ff */
[----:B------:R-:W-:Y:S02]  /*2060*/  @!P2 LEA.HI.X R7, R4, R13, R5, 0x2, P3 ;  /* 0x0000000d0407a211 */ /* 0x000fe400018f1405 */
[----:B------:R-:W-:-:S03]  /*2070*/  LOP3.LUT P4, RZ, R204, 0x4, RZ, 0xc0, !PT ;  /* 0x00000004ccff7812 */ /* 0x000fc6000788c0ff */
[----:B------:R0:W5:Y:S01]  /*2080*/  @!P2 LDG.E R93, desc[UR60][R6.64] ;  /* 0x0000003c065da981 */ /* 0x000162000c1e1900 */
[----:B------:R-:W-:Y:S01]  /*2090*/  ISETP.GT.AND P2, PT, R2, R26, PT ;  /* 0x0000001a0200720c */ /* 0x000fe20003f44270 */
[----:B------:R-:W-:Y:S01]  /*20a0*/  IMAD R5, R192, 0x5000, R68 ;  /* 0x00005000c0057824 */ /* 0x000fe200078e0244 */
[----:B------:R-:W-:Y:S05]  /*20b0*/  YIELD ;  /* 0x0000000000007946 */ /* 0x000fea0003800000 */
[----:B------:R-:W-:Y:S01]  /*20c0*/  P2R R90, PR, RZ, 0x4 ;  /* 0x00000004ff5a7803 */ /* 0x000fe20000000000 */
[----:B------:R-:W-:Y:S01]  /*20d0*/  VIADD R91, R5, 0x40 ;  /* 0x00000040055b7836 */ /* 0x000fe20000000000 */
[----:B-1----:R-:W-:Y:S01]  /*20e0*/  ISETP.GE.AND P2, PT, R105, 0x1, PT ;  /* 0x000000016900780c */ /* 0x002fe20003f46270 */
[----:B------:R-:W-:Y:S01]  /*20f0*/  @P4 VIADD R91, R5, 0xffffffc0 ;  /* 0xffffffc0055b4836 */ /* 0x000fe20000000000 */
[----:B------:R-:W-:Y:S01]  /*2100*/  BSSY B0, `(.L_x_530) ;  /* 0x00006c7000007945 */ /* 0x000fe20003800000 */
[----:B------:R-:W-:-:S02]  /*2110*/  IMAD.MOV R9, RZ, RZ, -R9 ;  /* 0x000000ffff097224 */ /* 0x000fc400078e0a09 */
[C---:B------:R-:W-:Y:S01]  /*2120*/  IMAD.IADD R92, R18.reuse, 0x1, R5 ;  /* 0x00000001125c7824 */ /* 0x040fe200078e0205 */
[----:B------:R-:W-:Y:S01]  /*2130*/  IADD3 R91, R18, R91, RZ ;  /* 0x0000005b125b7210 */ /* 0x000fe20007ffe0ff */
[----:B------:R-:W-:-:S06]  /*2140*/  IMAD R94, R94, R9, R11 ;  /* 0x000000095e5e7224 */ /* 0x000fcc00078e020b */
[----:B0-----:R-:W-:Y:S05]  /*2150*/  @!P2 BRA `(.L_x_531) ;  /* 0x0000006400aca947 */ /* 0x001fea0003800000 */
[----:B------:R-:W-:Y:S01]  /*2160*/  SHF.R.S32.HI R95, RZ, 0x1f, R94 ;  /* 0x0000001fff5f7819 */ /* 0x000fe2000001145e */
[----:B------:R-:W-:Y:S01]  /*2170*/  ULDC.64 UR4, c[0x0][0x300] ;  /* 0x0000c00000047ab9 */ /* 0x000fe20000000a00 */
[----:B-----5:R-:W-:Y:S01]  /*2180*/  SHF.R.S32.HI R96, RZ, 0x1f, R93 ;  /* 0x0000001fff607819 */ /* 0x020fe2000001145d */
[----:B------:R-:W-:-:S04]  /*2190*/  IMAD.WIDE.U32 R4, R94, UR4, RZ ;  /* 0x000000045e047c25 */ /* 0x000fc8000f8e00ff */
[----:B------:R-:W-:Y:S02]  /*21a0*/  IMAD R7, R95, UR4, RZ ;  /* 0x000000045f077c24 */ /* 0x000fe4000f8e02ff */
[----:B------:R-:W-:Y:S02]  /*21b0*/  IMAD R97, R2, -0xa0, R48 ;  /* 0xffffff6002617824 */ /* 0x000fe400078e0230 */
[----:B------:R-:W-:Y:S01]  /*21c0*/  IMAD R7, R94, UR5, R7 ;  /* 0x000000055e077c24 */ /* 0x000fe2000f8e0207 */
[----:B------:R-:W-:Y:S02]  /*21d0*/  ULDC.64 UR4, c[0x0][0x310] ;  /* 0x0000c40000047ab9 */ /* 0x000fe40000000a00 */
[----:B------:R-:W-:Y:S01]  /*21e0*/  IMAD R6, R96, UR4, RZ ;  /* 0x0000000460067c24 */ /* 0x000fe2000f8e02ff */
[----:B------:R-:W-:Y:S01]  /*21f0*/  VIMNMX R97, R97, 0xa0, PT ;  /* 0x000000a061617848 */ /* 0x000fe20003fe0100 */
[----:B------:R-:W-:Y:S02]  /*2200*/  IMAD.IADD R5, R5, 0x1, R7 ;  /* 0x0000000105057824 */ /* 0x000fe400078e0207 */
[----:B------:R-:W-:-:S02]  /*2210*/  IMAD R7, R93, UR5, R6 ;  /* 0x000000055d077c24 */ /* 0x000fc4000f8e0206 */
[----:B------:R-:W-:Y:S01]  /*2220*/  IMAD.WIDE.U32 R4, R93, UR4, R4 ;  /* 0x000000045d047c25 */ /* 0x000fe2000f8e0004 */
[----:B------:R-:W-:-:S03]  /*2230*/  ULDC.64 UR4, c[0x0][0x308] ;  /* 0x0000c20000047ab9 */ /* 0x000fc60000000a00 */
[----:B------:R-:W-:Y:S01]  /*2240*/  IMAD.IADD R5, R5, 0x1, R7 ;  /* 0x0000000105057824 */ /* 0x000fe200078e0207 */
[----:B------:R-:W-:Y:S01]  /*2250*/  SHF.R.S32.HI R7, RZ, 0x1f, R2 ;  /* 0x0000001fff077819 */ /* 0x000fe20000011402 */
[----:B------:R-:W-:Y:S02]  /*2260*/  IMAD R9, R75, UR4, RZ ;  /* 0x000000044b097c24 */ /* 0x000fe4000f8e02ff */
[----:B------:R-:W-:-:S04]  /*2270*/  IMAD.WIDE.U32 R102, R170, UR4, R4 ;  /* 0x00000004aa667c25 */ /* 0x000fc8000f8e0004 */
[----:B------:R-:W-:Y:S01]  /*2280*/  IMAD R9, R170, UR5, R9 ;  /* 0x00000005aa097c24 */ /* 0x000fe2000f8e0209 */
[----:B------:R-:W-:Y:S01]  /*2290*/  ULDC.64 UR4, c[0x0][0x2e8] ;  /* 0x0000ba0000047ab9 */ /* 0x000fe20000000a00 */
[-C--:B------:R-:W-:Y:S01]  /*22a0*/  IMAD R4, R70, R2.reuse, RZ ;  /* 0x0000000246047224 */ /* 0x080fe200078e02ff */
[----:B------:R-:W-:Y:S01]  /*22b0*/  IADD3 R101, P2, R102, UR4, RZ ;  /* 0x0000000466657c10 */ /* 0x000fe2000ff5e0ff */
[----:B------:R-:W-:Y:S01]  /*22c0*/  ULDC.U8 UR4, c[0x0][0x410] ;  /* 0x0001040000047ab9 */ /* 0x000fe20000000000 */
[----:B------:R-:W-:Y:S02]  /*22d0*/  IMAD R5, R69, R2, RZ ;  /* 0x0000000245057224 */ /* 0x000fe400078e02ff */
[----:B------:R-:W-:Y:S01]  /*22e0*/  IADD3.X R102, R103, UR5, R9, P2, !PT ;  /* 0x0000000567667c10 */ /* 0x000fe200097fe409 */
[C---:B------:R-:W-:Y:S01]  /*22f0*/  IMAD R11, R7.reuse, R52, R4 ;  /* 0x00000034070b7224 */ /* 0x040fe200078e0204 */
[----:B------:R-:W-:Y:S01]  /*2300*/  ISETP.NE.AND P2, PT, RZ, UR4, PT ;  /* 0x00000004ff007c0c */ /* 0x000fe2000bf45270 */
[----:B------:R-:W-:-:S02]  /*2310*/  IMAD R13, R7, R58, R5 ;  /* 0x0000003a070d7224 */ /* 0x000fc400078e0205 */
[----:B------:R-:W-:-:S04]  /*2320*/  IMAD.WIDE.U32 R4, R52, R2, RZ ;  /* 0x0000000234047225 */ /* 0x000fc800078e00ff */
[----:B------:R-:W-:-:S04]  /*2330*/  IMAD.WIDE.U32 R6, R58, R2, RZ ;  /* 0x000000023a067225 */ /* 0x000fc800078e00ff */
[----:B------:R-:W-:Y:S02]  /*2340*/  IMAD.IADD R88, R5, 0x1, R11 ;  /* 0x0000000105587824 */ /* 0x000fe400078e020b */
[----:B------:R-:W-:Y:S01]  /*2350*/  IMAD.IADD R100, R7, 0x1, R13 ;  /* 0x0000000107647824 */ /* 0x000fe200078e020d */
[----:B------:R-:W-:Y:S06]  /*2360*/  @!P2 BRA `(.L_x_532) ;  /* 0x0000003000a0a947 */ /* 0x000fec0003800000 */
[----:B------:R-:W-:Y:S01]  /*2370*/  ISETP.GE.AND P2, PT, R194, R97, PT ;  /* 0x00000061c200720c */ /* 0x000fe20003f46270 */
[----:B------:R-:W-:Y:S01]  /*2380*/  BSSY B1, `(.L_x_533) ;  /* 0x000001e000017945 */ /* 0x000fe20003800000 */
        /* <DEDUP_REMOVED lines=11> */
[----:B------:R-:W-:Y:S01]  /*2440*/  CS2R R46, SRZ ;  /* 0x00000000002e7805 */ /* 0x000fe2000001ff00 */
[----:B------:R-:W-:Y:S06]  /*2450*/  @P2 BRA `(.L_x_534) ;  /* 0x0000000000402947 */ /* 0x000fec0003800000 */
[----:B------:R-:W-:Y:S01]  /*2460*/  ULDC.64 UR4, c[0x0][0x3e8] ;  /* 0x0000fa0000047ab9 */ /* 0x000fe20000000a00 */
[----:B------:R-:W-:Y:S02]  /*2470*/  CS2R R98, SRZ ;  /* 0x0000000000627805 */ /* 0x000fe4000001ff00 */
[----:B------:R-:W-:Y:S02]  /*2480*/  IADD3 R10, P3, P4, R20, UR4, R4 ;  /* 0x00000004140a7c10 */ /* 0x000fe4000fc7e004 */
[----:B------:R-:W-:Y:S02]  /*2490*/  CS2R R46, SRZ ;  /* 0x00000000002e7805 */ /* 0x000fe4000001ff00 */
[----:B------:R-:W-:Y:S01]  /*24a0*/  IADD3.X R11, R67, UR5, R88, P3, P4 ;  /* 0x00000005430b7c10 */ /* 0x000fe20009fe8458 */
[----:B------:R-:W-:Y:S02]  /*24b0*/  ULDC.64 UR4, c[0x0][0x400] ;  /* 0x0001000000047ab9 */ /* 0x000fe40000000a00 */
[----:B------:R-:W-:-:S04]  /*24c0*/  IADD3 R12, P3, P4, R54, UR4, R6 ;  /* 0x00000004360c7c10 */ /* 0x000fc8000fc7e006 */
[----:B------:R-:W-:Y:S02]  /*24d0*/  IADD3.X R13, R65, UR5, R100, P3, P4 ;  /* 0x00000005410d7c10 */ /* 0x000fe40009fe8464 */
[----:B------:R-:W-:Y:S02]  /*24e0*/  ISETP.GE.AND P3, PT, R22, R105, PT ;  /* 0x000000691600720c */ /* 0x000fe40003f66270 */
[----:B------:R-:W-:Y:S02]  /*24f0*/  CS2R R44, SRZ ;  /* 0x00000000002c7805 */ /* 0x000fe4000001ff00 */
[----:B------:R-:W-:-:S09]  /*2500*/  CS2R R42, SRZ ;  /* 0x00000000002a7805 */ /* 0x000fd2000001ff00 */
[----:B------:R0:W5:Y:S04]  /*2510*/  @!P3 LDG.E.64 R98, desc[UR60][R10.64] ;  /* 0x0000003c0a62b981 */ /* 0x000168000c1e1b00 */
[----:B------:R0:W5:Y:S01]  /*2520*/  @!P3 LDG.E.64 R46, desc[UR60][R12.64] ;  /* 0x0000003c0c2eb981 */ /* 0x000162000c1e1b00 */
[----:B------:R-:W-:-:S13]  /*2530*/  ISETP.GE.AND P3, PT, R195, R105, PT ;  /* 0x00000069c300720c */ /* 0x000fda0003f66270 */
[----:B------:R0:W5:Y:S04]  /*2540*/  @!P3 LDG.E.64 R44, desc[UR60][R10.64+0x20] ;  /* 0x0000203c0a2cb981 */ /* 0x000168000c1e1b00 */
[----:B------:R0:W5:Y:S02]  /*2550*/  @!P3 LDG.E.64 R42, desc[UR60][R12.64+0x20] ;  /* 0x0000203c0c2ab981 */ /* 0x000164000c1e1b00 */
.L_x_534:
[----:B------:R-:W-:Y:S05]  /*2560*/  BSYNC B1 ;  /* 0x0000000000017941 */ /* 0x000fea0003800000 */
.L_x_533:
[----:B------:R-:W-:Y:S01]  /*2570*/  ISETP.GE.AND P3, PT, R221, R97, PT ;  /* 0x00000061dd00720c */ /* 0x000fe20003f66270 */
[----:B------:R-:W-:Y:S01]  /*2580*/  BSSY B1, `(.L_x_535) ;  /* 0x0000018000017945 */ /* 0x000fe20003800000 */
[----:B-----5:R-:W-:Y:S01]  /*2590*/  MOV R111, R44 ;  /* 0x0000002c006f7202 */ /* 0x020fe20000000f00 */
[----:B------:R-:W-:-:S10]  /*25a0*/  IMAD.MOV.U32 R123, RZ, RZ, R98 ;  /* 0x000000ffff7b7224 */ /* 0x000fd400078e0062 */
[----:B------:R-:W-:Y:S05]  /*25b0*/  @P3 BRA `(.L_x_536) ;  /* 0x0000000000503947 */ /* 0x000fea0003800000 */
[----:B0-----:R-:W-:Y:S01]  /*25c0*/  IADD3 R10, P4, P5, R20, R4, R84 ;  /* 0x00000004140a7210 */ /* 0x001fe20007d9e054 */
[----:B------:R-:W-:Y:S01]  /*25d0*/  ULDC.64 UR4, c[0x0][0x3e8] ;  /* 0x0000fa0000047ab9 */ /* 0x000fe20000000a00 */
[----:B------:R-:W-:Y:S02]  /*25e0*/  CS2R R38, SRZ ;  /* 0x0000000000267805 */ /* 0x000fe4000001ff00 */
[----:B------:R-:W-:Y:S02]  /*25f0*/  CS2R R40, SRZ ;  /* 0x0000000000287805 */ /* 0x000fe4000001ff00 */
[----:B------:R-:W-:Y:S02]  /*2600*/  IADD3.X R11, R67, R88, R86, P4, P5 ;  /* 0x00000058430b7210 */ /* 0x000fe400027ea456 */
[----:B------:R-:W-:-:S04]  /*2610*/  IADD3 R12, P4, P5, R54, R6, R79 ;  /* 0x00000006360c7210 */ /* 0x000fc80007d9e04f */
[----:B------:R-:W-:Y:S02]  /*2620*/  IADD3.X R13, R65, R100, R81, P4, P5 ;  /* 0x00000064410d7210 */ /* 0x000fe400027ea451 */
[----:B------:R-:W-:-:S04]  /*2630*/  IADD3 R10, P4, R10, UR4, RZ ;  /* 0x000000040a0a7c10 */ /* 0x000fc8000ff9e0ff */
[----:B------:R-:W-:Y:S01]  /*2640*/  IADD3.X R11, R11, UR5, RZ, P4, !PT ;  /* 0x000000050b0b7c10 */ /* 0x000fe2000a7fe4ff */
[----:B------:R-:W-:Y:S02]  /*2650*/  ULDC.64 UR4, c[0x0][0x400] ;  /* 0x0001000000047ab9 */ /* 0x000fe40000000a00 */
[----:B------:R-:W-:-:S04]  /*2660*/  IADD3 R12, P4, R12, UR4, RZ ;  /* 0x000000040c0c7c10 */ /* 0x000fc8000ff9e0ff */
[----:B------:R-:W-:Y:S02]  /*2670*/  IADD3.X R13, R13, UR5, RZ, P4, !PT ;  /* 0x000000050d0d7c10 */ /* 0x000fe4000a7fe4ff */
        /* <DEDUP_REMOVED lines=8> */
.L_x_536:
[----:B------:R-:W-:Y:S05]  /*2700*/  BSYNC B1 ;  /* 0x0000000000017941 */ /* 0x000fea0003800000 */
.L_x_535:
[----:B------:R-:W-:Y:S01]  /*2710*/  ISETP.GE.AND P4, PT, R227, R97, PT ;  /* 0x00000061e300720c */ /* 0x000fe20003f86270 */
[----:B------:R-:W-:-:S12]  /*2720*/  BSSY B1, `(.L_x_537) ;  /* 0x0000014000017945 */ /* 0x000fd80003800000 */
[----:B------:R-:W-:Y:S05]  /*2730*/  @P4 BRA `(.L_x_538) ;  /* 0x0000000000484947 */ /* 0x000fea0003800000 */
[----:B------:R-:W-:Y:S01]  /*2740*/  IADD3 R4, P5, P6, R20, R83, R4 ;  /* 0x0000005314047210 */ /* 0x000fe20007ebe004 */
[----:B------:R-:W-:-:S03]  /*2750*/  ULDC.64 UR4, c[0x0][0x3e8] ;  /* 0x0000fa0000047ab9 */ /* 0x000fc60000000a00 */
        /* <DEDUP_REMOVED lines=16> */
.L_x_538:
[----:B------:R-:W-:Y:S05]  /*2860*/  BSYNC B1 ;  /* 0x0000000000017941 */ /* 0x000fea0003800000 */
.L_x_537:
[----:B------:R-:W-:Y:S01]  /*2870*/  ISETP.NE.AND P5, PT, R198, 0x3, PT ;  /* 0x00000003c600780c */ /* 0x000fe20003fa5270 */
[----:B------:R-:W-:Y:S01]  /*2880*/  IMAD.MOV.U32 R114, RZ, RZ, R42 ;  /* 0x000000ffff727224 */ /* 0x000fe200078e002a */
[----:B-----5:R-:W-:Y:S01]  /*2890*/  MOV R112, R38 ;  /* 0x0000002600707202 */ /* 0x020fe20000000f00 */
[----:B------:R-:W-:Y:S01]  /*28a0*/  IMAD.MOV.U32 R119, RZ, RZ, R46 ;  /* 0x000000ffff777224 */ /* 0x000fe200078e002e */
[----:B------:R-:W-:Y:S01]  /*28b0*/  MOV R106, R28 ;  /* 0x0000001c006a7202 */ /* 0x000fe20000000f00 */
[----:B------:R-:W-:Y:S02]  /*28c0*/  IMAD.MOV.U32 R109, RZ, RZ, R34 ;  /* 0x000000ffff6d7224 */ /* 0x000fe400078e0022 */
[----:B------:R-:W-:Y:S02]  /*28d0*/  IMAD.MOV.U32 R110, RZ, RZ, R36 ;  /* 0x000000ffff6e7224 */ /* 0x000fe400078e0024 */
[----:B------:R-:W-:Y:S02]  /*28e0*/  IMAD.MOV.U32 R113, RZ, RZ, R40 ;  /* 0x000000ffff717224 */ /* 0x000fe400078e0028 */
[----:B------:R-:W-:-:S02]  /*28f0*/  IMAD.MOV.U32 R104, RZ, RZ, R8 ;  /* 0x000000ffff687224 */ /* 0x000fc400078e0008 */
[----:B------:R-:W-:Y:S02]  /*2900*/  IMAD.MOV.U32 R107, RZ, RZ, R30 ;  /* 0x000000ffff6b7224 */ /* 0x000fe400078e001e */
[----:B------:R-:W-:Y:S01]  /*2910*/  IMAD.MOV.U32 R108, RZ, RZ, R32 ;  /* 0x000000ffff6c7224 */ /* 0x000fe200078e0020 */
[----:B------:R-:W-:Y:S06]  /*2920*/  @!P5 BRA `(.L_x_539) ;  /* 0x000000000004d947 */ /* 0x000fec0003800000 */
[----:B------:R-:W-:Y:S01]  /*2930*/  BPT.TRAP 0x1 ;  /* 0x000000040000795c */ /* 0x000fe20000300000 */
.L_x_539:
[----:B------:R-:W-:Y:S01]  /*2940*/  IMAD R88, R192, 0x8, R18 ;  /* 0x00000008c0587824 */ /* 0x000fe200078e0212 */
[----:B------:R-:W-:Y:S01]  /*2950*/  SHF.L.U32 R100, R196, 0x1f, RZ ;  /* 0x0000001fc4647819 */ /* 0x000fe200000006ff */
[----:B------:R-:W-:Y:S03]  /*2960*/  BSSY B1, `(.L_x_540) ;  /* 0x0000003000017945 */ /* 0x000fe60003800000 */
[----:B------:R-:W3:Y:S02]  /*2970*/  SYNCS.PHASECHK.TRANS64.TRYWAIT P6, [R88+URZ+0x22890], R100 ;  /* 0x02289064580075a7 */ /* 0x000ee400080c017f */
[----:B---3--:R-:W-:Y:S05]  /*2980*/  @!P6 BRA `(.L_x_541) ;  /* 0x000001bc00b0e947 */ /* 0x008fea0003800000 */
.L_x_818:
[----:B------:R-:W-:Y:S05]  /*2990*/  BSYNC B1 ;  /* 0x0000000000017941 */ /* 0x000fea0003800000 */
.L_x_540:
[----:B------:R-:W-:-:S03]  /*29a0*/  UMOV UR4, 0xffffffff ;  /* 0xffffffff00047882 */ /* 0x000fc60000000000 */
[----:B------:R-:W-:Y:S05]  /*29b0*/  BRA.DIV UR4, `(.L_x_542) ;  /* 0x000001be04b87947 */ /* 0x000fea000b800000 */
[----:B------:R4:W0:Y:S04]  /*29c0*/  SHFL.IDX PT, R103, R102, RZ, 0x1c1f ;  /* 0x001c1fff66677589 */ /* 0x00082800000e0000 */
[----:B------:R4:W0:Y:S02]  /*29d0*/  SHFL.IDX PT, R14, R101, RZ, 0x1c1f ;  /* 0x001c1fff650e7589 */ /* 0x00082400000e0000 */
.L_x_822:
[----:B------:R-:W-:Y:S04]  /*29e0*/  BSSY B1, `(.L_x_543) ;  /* 0x00000e7000017945 */ /* 0x000fe80003800000 */
[----:B------:R-:W-:Y:S05]  /*29f0*/  @P2 BRA `(.L_x_544) ;  /* 0x0000000c00942947 */ /* 0x000fea0003800000 */
[----:B------:R-:W-:Y:S04]  /*2a00*/  BSSY B2, `(.L_x_545) ;  /* 0x0000071000027945 */ /* 0x000fe80003800000 */
[----:B------:R-:W-:Y:S05]  /*2a10*/  @P1 BRA `(.L_x_546) ;  /* 0x0000000400bc1947 */ /* 0x000fea0003800000 */
[----:B--2---:R2:W2:Y:S01]  /*2a20*/  LDS.128 R4, [R92+0x18400] ;  /* 0x018400005c047984 */ /* 0x0044a20000000c00 */
[----:B01----:R-:W-:Y:S01]  /*2a30*/  IADD3 R10, P2, R16, R14, RZ ;  /* 0x0000000e100a7210 */ /* 0x003fe20007f5e0ff */
[----:B------:R-:W-:Y:S04]  /*2a40*/  BSSY B3, `(.L_x_547) ;  /* 0x000006b000037945 */ /* 0x000fe80003800000 */
[----:B------:R-:W-:Y:S01]  /*2a50*/  IMAD.X R11, R103, 0x1, R17, P2 ;  /* 0x00000001670b7824 */ /* 0x000fe200010e0611 */
[----:B------:R-:W-:-:S13]  /*2a60*/  ISETP.GE.AND P2, PT, R22, R105, PT ;  /* 0x000000691600720c */ /* 0x000fda0003f46270 */
[----:B------:R-:W-:Y:S05]  /*2a70*/  @P2 BRA `(.L_x_548) ;  /* 0x00000004009c2947 */ /* 0x000fea0003800000 */
[----:B------:R-:W-:Y:S01]  /*2a80*/  SHF.R.U32.HI R13, RZ, 0x8, R99 ;  /* 0x00000008ff0d7819 */ /* 0x000fe20000011663 */
[----:B--2---:R-:W-:Y:S01]  /*2a90*/  IMAD.MOV.U32 R12, RZ, RZ, R4 ;  /* 0x000000ffff0c7224 */ /* 0x004fe200078e0004 */
[----:B------:R-:W-:Y:S02]  /*2aa0*/  SHF.R.U32.HI R15, RZ, 0x8, R47 ;  /* 0x00000008ff0f7819 */ /* 0x000fe4000001162f */
[----:B------:R-:W-:Y:S01]  /*2ab0*/  SHF.R.U32.HI R115, RZ, 0x10, R99 ;  /* 0x00000010ff737819 */ /* 0x000fe20000011663 */
[----:B------:R-:W-:Y:S01]  /*2ac0*/  IMAD.SHL.U32 R13, R13, 0x100, RZ ;  /* 0x000001000d0d7824 */ /* 0x000fe200078e00ff */
[----:B------:R-:W-:Y:S02]  /*2ad0*/  LOP3.LUT R46, R99, 0xff0000ff, RZ, 0xc0, !PT ;  /* 0xff0000ff632e7812 */ /* 0x000fe400078ec0ff */
[----:B------:R-:W-:Y:S02]  /*2ae0*/  SHF.R.U32.HI R99, RZ, 0x10, R47 ;  /* 0x00000010ff637819 */ /* 0x000fe4000001162f */
[----:B------:R-:W-:-:S02]  /*2af0*/  LOP3.LUT R98, R47, 0xff0000ff, RZ, 0xc0, !PT ;  /* 0xff0000ff2f627812 */ /* 0x000fc400078ec0ff */
[----:B------:R-:W-:Y:S01]  /*2b00*/  SHF.L.U32 R15, R15, 0x8, RZ ;  /* 0x000000080f0f7819 */ /* 0x000fe200000006ff */
[----:B------:R-:W-:Y:S01]  /*2b10*/  IMAD.U32 R47, R99, 0x10000, RZ ;  /* 0x00010000632f7824 */ /* 0x000fe200078e00ff */
[----:B------:R-:W-:Y:S01]  /*2b20*/  LOP3.LUT R46, R46, 0xff00, R13, 0xf8, !PT ;  /* 0x0000ff002e2e7812 */ /* 0x000fe200078ef80d */
[----:B------:R-:W-:Y:S01]  /*2b30*/  IMAD.U32 R13, R115, 0x10000, RZ ;  /* 0x00010000730d7824 */ /* 0x000fe200078e00ff */
[----:B------:R-:W-:Y:S02]  /*2b40*/  LOP3.LUT R98, R98, 0xff00, R15, 0xf8, !PT ;  /* 0x0000ff0062627812 */ /* 0x000fe400078ef80f */
[----:B------:R-:W-:Y:S02]  /*2b50*/  F2FP.F16.E4M3.UNPACK_B R15, R119.H1 ;  /* 0x00000077ff0f723e */ /* 0x000fe400030006ff */
[-C--:B------:R-:W-:Y:S02]  /*2b60*/  F2FP.F16.E4M3.UNPACK_B R4, R5.reuse ;  /* 0x00000005ff04723e */ /* 0x080fe400020006ff */
[----:B------:R-:W-:Y:S01]  /*2b70*/  F2FP.F16.E4M3.UNPACK_B R5, R5.H1 ;  /* 0x00000005ff05723e */ /* 0x000fe200030006ff */
[--C-:B------:R-:W-:Y:S01]  /*2b80*/  HADD2.F32 R116, -RZ, R15.reuse.H1_H1 ;  /* 0x3000000fff747230 */ /* 0x100fe20000004100 */
[----:B------:R-:W-:Y:S01]  /*2b90*/  LOP3.LUT R99, R46, 0xff0000, R13, 0xf8, !PT ;  /* 0x00ff00002e637812 */ /* 0x000fe200078ef80d */
[----:B------:R-:W-:Y:S01]  /*2ba0*/  HADD2.F32 R13, -RZ, R4.H1_H1 ;  /* 0x30000004ff0d7230 */ /* 0x000fe20000004100 */
[----:B------:R-:W-:Y:S01]  /*2bb0*/  LOP3.LUT R115, R98, 0xff0000, R47, 0xf8, !PT ;  /* 0x00ff000062737812 */ /* 0x000fe200078ef82f */
[----:B------:R-:W-:Y:S01]  /*2bc0*/  HADD2.F32 R98, -RZ, R15.H0_H0 ;  /* 0x2000000fff627230 */ /* 0x000fe20000004100 */
[----:B------:R-:W-:Y:S01]  /*2bd0*/  F2FP.F16.E4M3.UNPACK_B R46, R123.H1 ;  /* 0x0000007bff2e723e */ /* 0x000fe200030006ff */
[----:B------:R-:W-:-:S02]  /*2be0*/  HADD2.F32 R15, -RZ, R5.H1_H1 ;  /* 0x30000005ff0f7230 */ /* 0x000fc40000004100 */
[----:B------:R-:W-:Y:S02]  /*2bf0*/  HADD2.F32 R5, -RZ, R5.H0_H0 ;  /* 0x20000005ff057230 */ /* 0x000fe40000004100 */
[----:B------:R-:W-:Y:S01]  /*2c00*/  FMUL.FTZ R117, R13, R98 ;  /* 0x000000620d757220 */ /* 0x000fe20000410000 */
[--C-:B------:R-:W-:Y:S02]  /*2c10*/  HADD2.F32 R47, -RZ, R46.reuse.H0_H0 ;  /* 0x2000002eff2f7230 */ /* 0x100fe40000004100 */
[-C--:B------:R-:W-:Y:S01]  /*2c20*/  FMUL.FTZ R122, R15, R116.reuse ;  /* 0x000000740f7a7220 */ /* 0x080fe20000410000 */
[----:B------:R-:W-:Y:S02]  /*2c30*/  HADD2.F32 R46, -RZ, R46.H1_H1 ;  /* 0x3000002eff2e7230 */ /* 0x000fe40000004100 */
[C---:B------:R-:W-:Y:S01]  /*2c40*/  FMUL.FTZ R116, R5.reuse, R116 ;  /* 0x0000007405747220 */ /* 0x040fe20000410000 */
[----:B------:R-:W-:Y:S02]  /*2c50*/  HADD2.F32 R4, -RZ, R4.H0_H0 ;  /* 0x20000004ff047230 */ /* 0x000fe40000004100 */
[----:B------:R-:W-:Y:S01]  /*2c60*/  FFMA.FTZ R121, R5, R46, -R122 ;  /* 0x0000002e05797223 */ /* 0x000fe2000001087a */
[----:B------:R-:W-:-:S02]  /*2c70*/  F2FP.F16.E4M3.UNPACK_B R5, R12.H1 ;  /* 0x0000000cff05723e */ /* 0x000fc400030006ff */
[C---:B------:R-:W-:Y:S01]  /*2c80*/  FMUL.FTZ R118, R4.reuse, R98 ;  /* 0x0000006204767220 */ /* 0x040fe20000410000 */
[----:B------:R-:W-:Y:S01]  /*2c90*/  F2FP.F16.E4M3.UNPACK_B R98, R119 ;  /* 0x00000077ff62723e */ /* 0x000fe200020006ff */
[----:B------:R-:W-:Y:S01]  /*2ca0*/  FFMA.FTZ R124, R15, R46, R116 ;  /* 0x0000002e0f7c7223 */ /* 0x000fe20000010074 */
[----:B------:R-:W-:Y:S01]  /*2cb0*/  F2FP.F16.E4M3.UNPACK_B R12, R12 ;  /* 0x0000000cff0c723e */ /* 0x000fe200020006ff */
[-C--:B------:R-:W-:Y:S01]  /*2cc0*/  FFMA.FTZ R119, R13, R47.reuse, R118 ;  /* 0x0000002f0d777223 */ /* 0x080fe20000010076 */
[--C-:B------:R-:W-:Y:S02]  /*2cd0*/  HADD2.F32 R13, -RZ, R5.reuse.H0_H0 ;  /* 0x20000005ff0d7230 */ /* 0x100fe40000004100 */
[----:B------:R-:W-:Y:S01]  /*2ce0*/  FFMA.FTZ R4, R4, R47, -R117 ;  /* 0x0000002f04047223 */ /* 0x000fe20000010875 */
[----:B------:R-:W-:Y:S01]  /*2cf0*/  HADD2.F32 R15, -RZ, R5.H1_H1 ;  /* 0x30000005ff0f7230 */ /* 0x000fe20000004100 */
[----:B------:R-:W-:Y:S01]  /*2d00*/  F2FP.F16.E4M3.UNPACK_B R46, R123 ;  /* 0x0000007bff2e723e */ /* 0x000fe200020006ff */
[----:B------:R-:W-:Y:S01]  /*2d10*/  HADD2.F32 R116, -RZ, R98.H1_H1 ;  /* 0x30000062ff747230 */ /* 0x000fe20000004100 */
[----:B------:R-:W-:Y:S01]  /*2d20*/  F2FP.SATFINITE.E4M3.F32.PACK_AB_MERGE_C R125, R124, R121, RZ ;  /* 0x000000797c7d723e */ /* 0x000fe200048070ff */
[----:B------:R-:W-:-:S02]  /*2d30*/  HADD2.F32 R5, -RZ, R12.H0_H0 ;  /* 0x2000000cff057230 */ /* 0x000fc40000004100 */
[----:B------:R-:W-:Y:S02]  /*2d40*/  HADD2.F32 R47, -RZ, R98.H0_H0 ;  /* 0x20000062ff2f7230 */ /* 0x000fe40000004100 */
[-C--:B------:R-:W-:Y:S01]  /*2d50*/  FMUL.FTZ R118, R15, R116.reuse ;  /* 0x000000740f767220 */ /* 0x080fe20000410000 */
[----:B------:R-:W-:Y:S02]  /*2d60*/  HADD2.F32 R12, -RZ, R12.H1_H1 ;  /* 0x3000000cff0c7230 */ /* 0x000fe40000004100 */
[----:B------:R-:W-:Y:S01]  /*2d70*/  FMUL.FTZ R122, R13, R116 ;  /* 0x000000740d7a7220 */ /* 0x000fe20000410000 */
[--C-:B------:R-:W-:Y:S02]  /*2d80*/  HADD2.F32 R98, -RZ, R46.reuse.H1_H1 ;  /* 0x3000002eff627230 */ /* 0x100fe40000004100 */
[----:B------:R-:W-:Y:S02]  /*2d90*/  HADD2.F32 R46, -RZ, R46.H0_H0 ;  /* 0x2000002eff2e7230 */ /* 0x000fe40000004100 */
[CC--:B------:R-:W-:Y:S01]  /*2da0*/  FMUL.FTZ R116, R12.reuse, R47.reuse ;  /* 0x0000002f0c747220 */ /* 0x0c0fe20000410000 */
[----:B------:R-:W-:Y:S01]  /*2db0*/  FMUL.FTZ R47, R5, R47 ;  /* 0x0000002f052f7220 */ /* 0x000fe20000410000 */
[-C--:B------:R-:W-:Y:S01]  /*2dc0*/  FFMA.FTZ R15, R15, R98.reuse, R122 ;  /* 0x000000620f0f7223 */ /* 0x080fe2000001007a */
[----:B------:R-:W-:Y:S01]  /*2dd0*/  FFMA.FTZ R118, R13, R98, -R118 ;  /* 0x000000620d767223 */ /* 0x000fe20000010876 */
[-C--:B------:R-:W-:Y:S01]  /*2de0*/  FFMA.FTZ R117, R5, R46.reuse, -R116 ;  /* 0x0000002e05757223 */ /* 0x080fe20000010874 */
[----:B------:R-:W-:Y:S01]  /*2df0*/  FFMA.FTZ R122, R12, R46, R47 ;  /* 0x0000002e0c7a7223 */ /* 0x000fe2000001002f */
[----:B------:R-:W-:-:S02]  /*2e00*/  F2FP.F16.E4M3.UNPACK_B R12, R7.H1 ;  /* 0x00000007ff0c723e */ /* 0x000fc400030006ff */
[----:B------:R-:W-:Y:S02]  /*2e10*/  F2FP.F16.E4M3.UNPACK_B R47, R115.H1 ;  /* 0x00000073ff2f723e */ /* 0x000fe400030006ff */
[----:B------:R-:W-:Y:S01]  /*2e20*/  F2FP.SATFINITE.E4M3.F32.PACK_AB_MERGE_C R123, R15, R118, RZ ;  /* 0x000000760f7b723e */ /* 0x000fe200048070ff */
[--C-:B------:R-:W-:Y:S01]  /*2e30*/  HADD2.F32 R15, -RZ, R12.reuse.H1_H1 ;  /* 0x3000000cff0f7230 */ /* 0x100fe20000004100 */
[----:B------:R-:W-:Y:S01]  /*2e40*/  F2FP.F16.E4M3.UNPACK_B R46, R99.H1 ;  /* 0x00000063ff2e723e */ /* 0x000fe200030006ff */
[----:B------:R-:W-:Y:S01]  /*2e50*/  HADD2.F32 R118, -RZ, R47.H1_H1 ;  /* 0x3000002fff767230 */ /* 0x000fe20000004100 */
[----:B------:R-:W-:Y:S01]  /*2e60*/  F2FP.F16.E4M3.UNPACK_B R5, R6.H1 ;  /* 0x00000006ff05723e */ /* 0x000fe200030006ff */
[----:B------:R-:W-:Y:S01]  /*2e70*/  HADD2.F32 R13, -RZ, R12.H0_H0 ;  /* 0x2000000cff0d7230 */ /* 0x000fe20000004100 */
[----:B------:R-:W-:Y:S01]  /*2e80*/  F2FP.F16.E4M3.UNPACK_B R115, R115 ;  /* 0x00000073ff73723e */ /* 0x000fe200020006ff */
[----:B------:R-:W-:Y:S01]  /*2e90*/  HADD2.F32 R98, -RZ, R46.H1_H1 ;  /* 0x3000002eff627230 */ /* 0x000fe20000004100 */
[----:B------:R-:W-:Y:S01]  /*2ea0*/  F2FP.F16.E4M3.UNPACK_B R99, R99 ;  /* 0x00000063ff63723e */ /* 0x000fe200020006ff */
[----:B------:R-:W-:Y:S01]  /*2eb0*/  FMUL.FTZ R124, R15, R118 ;  /* 0x000000760f7c7220 */ /* 0x000fe20000410000 */
[----:B------:R-:W-:-:S02]  /*2ec0*/  HADD2.F32 R12, -RZ, R5.H1_H1 ;  /* 0x30000005ff0c7230 */ /* 0x000fc40000004100 */
[C---:B------:R-:W-:Y:S01]  /*2ed0*/  FMUL.FTZ R126, R13.reuse, R118 ;  /* 0x000000760d7e7220 */ /* 0x040fe20000410000 */
[----:B------:R-:W-:Y:S02]  /*2ee0*/  HADD2.F32 R116, -RZ, R115.H1_H1 ;  /* 0x30000073ff747230 */ /* 0x000fe40000004100 */
[----:B------:R-:W-:Y:S01]  /*2ef0*/  FFMA.FTZ R124, R13, R98, -R124 ;  /* 0x000000620d7c7223 */ /* 0x000fe2000001087c */
[----:B------:R-:W-:Y:S01]  /*2f00*/  HADD2.F32 R5, -RZ, R5.H0_H0 ;  /* 0x20000005ff057230 */ /* 0x000fe20000004100 */
[----:B------:R-:W-:Y:S01]  /*2f10*/  F2FP.F16.E4M3.UNPACK_B R6, R6 ;  /* 0x00000006ff06723e */ /* 0x000fe200020006ff */
[----:B------:R-:W-:Y:S02]  /*2f20*/  HADD2.F32 R13, -RZ, R99.H1_H1 ;  /* 0x30000063ff0d7230 */ /* 0x000fe40000004100 */
[-C--:B------:R-:W-:Y:S01]  /*2f30*/  FMUL.FTZ R118, R12, R116.reuse ;  /* 0x000000740c767220 */ /* 0x080fe20000410000 */
[----:B------:R-:W-:Y:S01]  /*2f40*/  F2FP.F16.E4M3.UNPACK_B R7, R7 ;  /* 0x00000007ff07723e */ /* 0x000fe200020006ff */
[----:B------:R-:W-:Y:S01]  /*2f50*/  FMUL.FTZ R121, R5, R116 ;  /* 0x0000007405797220 */ /* 0x000fe20000410000 */
[----:B------:R-:W-:-:S02]  /*2f60*/  HADD2.F32 R115, -RZ, R115.H0_H0 ;  /* 0x20000073ff737230 */ /* 0x000fc40000004100 */
[-C--:B------:R-:W-:Y:S01]  /*2f70*/  FFMA.FTZ R118, R5, R13.reuse, -R118 ;  /* 0x0000000d05767223 */ /* 0x080fe20000010876 */
[--C-:B------:R-:W-:Y:S02]  /*2f80*/  HADD2.F32 R5, -RZ, R6.reuse.H0_H0 ;  /* 0x20000006ff057230 */ /* 0x100fe40000004100 */
[----:B------:R-:W-:Y:S01]  /*2f90*/  FFMA.FTZ R121, R12, R13, R121 ;  /* 0x0000000d0c797223 */ /* 0x000fe20000010079 */
[--C-:B------:R-:W-:Y:S02]  /*2fa0*/  HADD2.F32 R12, -RZ, R7.reuse.H0_H0 ;  /* 0x20000007ff0c7230 */ /* 0x100fe40000004100 */
[----:B------:R-:W-:Y:S01]  /*2fb0*/  FFMA.FTZ R15, R15, R98, R126 ;  /* 0x000000620f0f7223 */ /* 0x000fe2000001007e */
[----:B------:R-:W-:Y:S02]  /*2fc0*/  HADD2.F32 R6, -RZ, R6.H1_H1 ;  /* 0x30000006ff067230 */ /* 0x000fe40000004100 */
[----:B------:R-:W-:Y:S01]  /*2fd0*/  HADD2.F32 R7, -RZ, R7.H1_H1 ;  /* 0x30000007ff077230 */ /* 0x000fe20000004100 */
[----:B------:R-:W-:Y:S01]  /*2fe0*/  F2FP.SATFINITE.E4M3.F32.PACK_AB_MERGE_C R118, R121, R118, RZ ;  /* 0x000000767976723e */ /* 0x000fe200048070ff */
[----:B------:R-:W-:-:S02]  /*2ff0*/  HADD2.F32 R47, -RZ, R47.H0_H0 ;  /* 0x2000002fff2f7230 */ /* 0x000fc40000004100 */
[-C--:B------:R-:W-:Y:S01]  /*3000*/  FMUL.FTZ R98, R6, R115.reuse ;  /* 0x0000007306627220 */ /* 0x080fe20000410000 */
[----:B------:R-:W-:Y:S02]  /*3010*/  HADD2.F32 R46, -RZ, R46.H0_H0 ;  /* 0x2000002eff2e7230 */ /* 0x000fe40000004100 */
[----:B------:R-:W-:Y:S01]  /*3020*/  FMUL.FTZ R115, R5, R115 ;  /* 0x0000007305737220 */ /* 0x000fe20000410000 */
[----:B------:R-:W-:Y:S02]  /*3030*/  HADD2.F32 R99, -RZ, R99.H0_H0 ;  /* 0x20000063ff637230 */ /* 0x000fe40000004100 */
[-C--:B------:R-:W-:Y:S01]  /*3040*/  FMUL.FTZ R13, R7, R47.reuse ;  /* 0x0000002f070d7220 */ /* 0x080fe20000410000 */
[C---:B------:R-:W-:Y:S01]  /*3050*/  FMUL.FTZ R116, R12.reuse, R47 ;  /* 0x0000002f0c747220 */ /* 0x040fe20000410000 */
[----:B------:R-:W-:Y:S02]  /*3060*/  F2FP.SATFINITE.E4M3.F32.PACK_AB_MERGE_C R15, R15, R124, RZ ;  /* 0x0000007c0f0f723e */ /* 0x000fe400048070ff */
[-C--:B------:R-:W-:Y:S01]  /*3070*/  FFMA.FTZ R13, R12, R46.reuse, -R13 ;  /* 0x0000002e0c0d7223 */ /* 0x080fe2000001080d */
[----:B------:R-:W-:Y:S01]  /*3080*/  FFMA.FTZ R116, R7, R46, R116 ;  /* 0x0000002e07747223 */ /* 0x000fe20000010074 */
[-C--:B------:R-:W-:Y:S01]  /*3090*/  FFMA.FTZ R98, R5, R99.reuse, -R98 ;  /* 0x0000006305627223 */ /* 0x080fe20000010862 */
[----:B------:R-:W-:Y:S01]  /*30a0*/  FFMA.FTZ R115, R6, R99, R115 ;  /* 0x0000006306737223 */ /* 0x000fe20000010073 */
[----:B------:R-:W-:-:S02]  /*30b0*/  F2FP.SATFINITE.E4M3.F32.PACK_AB_MERGE_C R5, R119, R4, R125 ;  /* 0x000000047705723e */ /* 0x000fc4000480707d */
[----:B------:R-:W-:Y:S02]  /*30c0*/  F2FP.SATFINITE.E4M3.F32.PACK_AB_MERGE_C R4, R122, R117, R123 ;  /* 0x000000757a04723e */ /* 0x000fe4000480707b */
[----:B------:R-:W-:Y:S02]  /*30d0*/  F2FP.SATFINITE.E4M3.F32.PACK_AB_MERGE_C R6, R115, R98, R118 ;  /* 0x000000627306723e */ /* 0x000fe40004807076 */
[----:B------:R-:W-:-:S07]  /*30e0*/  F2FP.SATFINITE.E4M3.F32.PACK_AB_MERGE_C R7, R116, R13, R15 ;  /* 0x0000000d7407723e */ /* 0x000fce000480700f */
.L_x_548:
[----:B------:R-:W-:Y:S05]  /*30f0*/  BSYNC B3 ;  /* 0x0000000000037941 */ /* 0x000fea0003800000 */
.L_x_547:
[----:B--2---:R0:W-:Y:S02]  /*3100*/  ST.E.128 desc[UR60][R10.64], R4 ;  /* 0x000000040a007985 */ /* 0x0041e4000c101d3c */
.L_x_546:
[----:B------:R-:W-:Y:S05]  /*3110*/  BSYNC B2 ;  /* 0x0000000000027941 */ /* 0x000fea0003800000 */
.L_x_545:
[----:B------:R-:W-:-:S13]  /*3120*/  ISETP.NE.AND P2, PT, R89, RZ, PT ;  /* 0x000000ff5900720c */ /* 0x000fda0003f45270 */
[----:B------:R-:W-:Y:S05]  /*3130*/  @P2 BRA `(.L_x_544) ;  /* 0x0000000400c42947 */ /* 0x000fea0003800000 */
[----:B0-2---:R0:W2:Y:S01]  /*3140*/  LDS.128 R4, [R91+0x18400] ;  /* 0x018400005b047984 */ /* 0x0050a20000000c00 */
[----:B-1----:R-:W-:Y:S01]  /*3150*/  IADD3 R10, P2, R19, R14, RZ ;  /* 0x0000000e130a7210 */ /* 0x002fe20007f5e0ff */
[----:B------:R-:W-:Y:S04]  /*3160*/  BSSY B2, `(.L_x_549) ;  /* 0x000006d000027945 */ /* 0x000fe80003800000 */
[----:B------:R-:W-:Y:S01]  /*3170*/  IMAD.X R11, R103, 0x1, R193, P2 ;  /* 0x00000001670b7824 */ /* 0x000fe200010e06c1 */
[----:B------:R-:W-:-:S13]  /*3180*/  ISETP.GE.AND P2, PT, R195, R105, PT ;  /* 0x00000069c300720c */ /* 0x000fda0003f46270 */
[----:B0-----:R-:W-:Y:S05]  /*3190*/  @P2 BRA `(.L_x_550) ;  /* 0x0000000400a42947 */ /* 0x001fea0003800000 */
[----:B------:R-:W-:Y:S01]  /*31a0*/  SHF.R.U32.HI R46, RZ, 0x8, R45 ;  /* 0x00000008ff2e7819 */ /* 0x000fe2000001162d */
[----:B--2---:R-:W-:Y:S01]  /*31b0*/  IMAD.MOV.U32 R13, RZ, RZ, R6 ;  /* 0x000000ffff0d7224 */ /* 0x004fe200078e0006 */
[----:B------:R-:W-:Y:S02]  /*31c0*/  SHF.R.U32.HI R42, RZ, 0x8, R43 ;  /* 0x00000008ff2a7819 */ /* 0x000fe4000001162b */
[----:B------:R-:W-:Y:S01]  /*31d0*/  MOV R14, R7 ;  /* 0x00000007000e7202 */ /* 0x000fe20000000f00 */
[----:B------:R-:W-:Y:S01]  /*31e0*/  IMAD.SHL.U32 R7, R46, 0x100, RZ ;  /* 0x000001002e077824 */ /* 0x000fe200078e00ff */
[----:B------:R-:W-:Y:S01]  /*31f0*/  LOP3.LUT R12, R45, 0xff0000ff, RZ, 0xc0, !PT ;  /* 0xff0000ff2d0c7812 */ /* 0x000fe200078ec0ff */
[----:B------:R-:W-:Y:S01]  /*3200*/  IMAD.SHL.U32 R6, R42, 0x100, RZ ;  /* 0x000001002a067824 */ /* 0x000fe200078e00ff */
[----:B------:R-:W-:Y:S02]  /*3210*/  SHF.R.U32.HI R45, RZ, 0x10, R45 ;  /* 0x00000010ff2d7819 */ /* 0x000fe4000001162d */
[----:B------:R-:W-:-:S02]  /*3220*/  LOP3.LUT R15, R43, 0xff0000ff, RZ, 0xc0, !PT ;  /* 0xff0000ff2b0f7812 */ /* 0x000fc400078ec0ff */
[----:B------:R-:W-:Y:S02]  /*3230*/  SHF.R.U32.HI R44, RZ, 0x10, R43 ;  /* 0x00000010ff2c7819 */ /* 0x000fe4000001162b */
[----:B------:R-:W-:Y:S01]  /*3240*/  LOP3.LUT R7, R12, 0xff00, R7, 0xf8, !PT ;  /* 0x0000ff000c077812 */ /* 0x000fe200078ef807 */
[----:B------:R-:W-:Y:S01]  /*3250*/  IMAD.U32 R12, R45, 0x10000, RZ ;  /* 0x000100002d0c7824 */ /* 0x000fe200078e00ff */
[----:B------:R-:W-:Y:S02]  /*3260*/  LOP3.LUT R15, R15, 0xff00, R6, 0xf8, !PT ;  /* 0x0000ff000f0f7812 */ /* 0x000fe400078ef806 */
[----:B------:R-:W-:Y:S02]  /*3270*/  SHF.L.U32 R44, R44, 0x10, RZ ;  /* 0x000000102c2c7819 */ /* 0x000fe400000006ff */
[----:B------:R-:W-:Y:S02]  /*3280*/  F2FP.F16.E4M3.UNPACK_B R42, R114.H1 ;  /* 0x00000072ff2a723e */ /* 0x000fe400030006ff */
[----:B------:R-:W-:-:S02]  /*3290*/  F2FP.F16.E4M3.UNPACK_B R6, R5 ;  /* 0x00000005ff06723e */ /* 0x000fc400020006ff */
[----:B------:R-:W-:Y:S01]  /*32a0*/  LOP3.LUT R46, R15, 0xff0000, R44, 0xf8, !PT ;  /* 0x00ff00000f2e7812 */ /* 0x000fe200078ef82c */
[----:B------:R-:W-:Y:S01]  /*32b0*/  HADD2.F32 R44, -RZ, R42.H0_H0 ;  /* 0x2000002aff2c7230 */ /* 0x000fe20000004100 */
[----:B------:R-:W-:Y:S01]  /*32c0*/  LOP3.LUT R43, R7, 0xff0000, R12, 0xf8, !PT ;  /* 0x00ff0000072b7812 */ /* 0x000fe200078ef80c */
[----:B------:R-:W-:Y:S01]  /*32d0*/  HADD2.F32 R7, -RZ, R6.H1_H1 ;  /* 0x30000006ff077230 */ /* 0x000fe20000004100 */
[----:B------:R-:W-:Y:S01]  /*32e0*/  F2FP.F16.E4M3.UNPACK_B R15, R111.H1 ;  /* 0x0000006fff0f723e */ /* 0x000fe200030006ff */
[----:B------:R-:W-:Y:S01]  /*32f0*/  HADD2.F32 R45, -RZ, R42.H1_H1 ;  /* 0x3000002aff2d7230 */ /* 0x000fe20000004100 */
[----:B------:R-:W-:Y:S01]  /*3300*/  F2FP.F16.E4M3.UNPACK_B R5, R5.H1 ;  /* 0x00000005ff05723e */ /* 0x000fe200030006ff */
[----:B------:R-:W-:Y:S02]  /*3310*/  HADD2.F32 R6, -RZ, R6.H0_H0 ;  /* 0x20000006ff067230 */ /* 0x000fe40000004100 */
[----:B------:R-:W-:Y:S01]  /*3320*/  FMUL.FTZ R47, R7, R44 ;  /* 0x0000002c072f7220 */ /* 0x000fe20000410000 */
[----:B------:R-:W-:Y:S01]  /*3330*/  HADD2.F32 R42, -RZ, R15.H0_H0 ;  /* 0x2000000fff2a7230 */ /* 0x000fe20000004100 */
[----:B------:R-:W-:Y:S01]  /*3340*/  F2FP.F16.E4M3.UNPACK_B R114, R114 ;  /* 0x00000072ff72723e */ /* 0x000fe200020006ff */
[----:B------:R-:W-:-:S02]  /*3350*/  HADD2.F32 R12, -RZ, R5.H1_H1 ;  /* 0x30000005ff0c7230 */ /* 0x000fc40000004100 */
[C---:B------:R-:W-:Y:S01]  /*3360*/  FMUL.FTZ R44, R6.reuse, R44 ;  /* 0x0000002c062c7220 */ /* 0x040fe20000410000 */
[----:B------:R-:W-:Y:S02]  /*3370*/  HADD2.F32 R5, -RZ, R5.H0_H0 ;  /* 0x20000005ff057230 */ /* 0x000fe40000004100 */
[-C--:B------:R-:W-:Y:S01]  /*3380*/  FFMA.FTZ R99, R6, R42.reuse, -R47 ;  /* 0x0000002a06637223 */ /* 0x080fe2000001082f */
[----:B------:R-:W-:Y:S02]  /*3390*/  HADD2.F32 R15, -RZ, R15.H1_H1 ;  /* 0x3000000fff0f7230 */ /* 0x000fe40000004100 */
[CC--:B------:R-:W-:Y:S01]  /*33a0*/  FMUL.FTZ R6, R12.reuse, R45.reuse ;  /* 0x0000002d0c067220 */ /* 0x0c0fe20000410000 */
[----:B------:R-:W-:Y:S01]  /*33b0*/  FFMA.FTZ R116, R7, R42, R44 ;  /* 0x0000002a07747223 */ /* 0x000fe2000001002c */
[C---:B------:R-:W-:Y:S01]  /*33c0*/  FMUL.FTZ R45, R5.reuse, R45 ;  /* 0x0000002d052d7220 */ /* 0x040fe20000410000 */
[----:B------:R-:W-:Y:S01]  /*33d0*/  F2FP.F16.E4M3.UNPACK_B R111, R111 ;  /* 0x0000006fff6f723e */ /* 0x000fe200020006ff */
[-C--:B------:R-:W-:Y:S01]  /*33e0*/  FFMA.FTZ R103, R5, R15.reuse, -R6 ;  /* 0x0000000f05677223 */ /* 0x080fe20000010806 */
[-C--:B------:R-:W-:Y:S01]  /*33f0*/  F2FP.F16.E4M3.UNPACK_B R5, R4.reuse.H1 ;  /* 0x00000004ff05723e */ /* 0x080fe200030006ff */
[----:B------:R-:W-:Y:S01]  /*3400*/  FFMA.FTZ R118, R12, R15, R45 ;  /* 0x0000000f0c767223 */ /* 0x000fe2000001002d */
[----:B------:R-:W-:Y:S01]  /*3410*/  F2FP.F16.E4M3.UNPACK_B R4, R4 ;  /* 0x00000004ff04723e */ /* 0x000fe200020006ff */
[----:B------:R-:W-:-:S02]  /*3420*/  HADD2.F32 R15, -RZ, R114.H1_H1 ;  /* 0x30000072ff0f7230 */ /* 0x000fc40000004100 */
[--C-:B------:R-:W-:Y:S01]  /*3430*/  HADD2.F32 R6, -RZ, R5.reuse.H0_H0 ;  /* 0x20000005ff067230 */ /* 0x100fe20000004100 */
[----:B------:R-:W-:Y:S01]  /*3440*/  F2FP.SATFINITE.E4M3.F32.PACK_AB_MERGE_C R118, R118, R103, RZ ;  /* 0x000000677676723e */ /* 0x000fe200048070ff */
[----:B------:R-:W-:Y:S02]  /*3450*/  HADD2.F32 R7, -RZ, R5.H1_H1 ;  /* 0x30000005ff077230 */ /* 0x000fe40000004100 */
[----:B------:R-:W-:Y:S02]  /*3460*/  HADD2.F32 R5, -RZ, R4.H0_H0 ;  /* 0x20000004ff057230 */ /* 0x000fe40000004100 */
[-C--:B------:R-:W-:Y:S01]  /*3470*/  FMUL.FTZ R44, R6, R15.reuse ;  /* 0x0000000f062c7220 */ /* 0x080fe20000410000 */
[----:B------:R-:W-:Y:S02]  /*3480*/  HADD2.F32 R114, -RZ, R114.H0_H0 ;  /* 0x20000072ff727230 */ /* 0x000fe40000004100 */
[----:B------:R-:W-:Y:S01]  /*3490*/  FMUL.FTZ R45, R7, R15 ;  /* 0x0000000f072d7220 */ /* 0x000fe20000410000 */
[----:B------:R-:W-:-:S02]  /*34a0*/  HADD2.F32 R4, -RZ, R4.H1_H1 ;  /* 0x30000004ff047230 */ /* 0x000fc40000004100 */
[--C-:B------:R-:W-:Y:S02]  /*34b0*/  HADD2.F32 R12, -RZ, R111.reuse.H1_H1 ;  /* 0x3000006fff0c7230 */ /* 0x100fe40000004100 */
[-C--:B------:R-:W-:Y:S01]  /*34c0*/  FMUL.FTZ R15, R5, R114.reuse ;  /* 0x00000072050f7220 */ /* 0x080fe20000410000 */
[----:B------:R-:W-:Y:S02]  /*34d0*/  HADD2.F32 R111, -RZ, R111.H0_H0 ;  /* 0x2000006fff6f7230 */ /* 0x000fe40000004100 */
[----:B------:R-:W-:Y:S01]  /*34e0*/  FMUL.FTZ R42, R4, R114 ;  /* 0x00000072042a7220 */ /* 0x000fe20000410000 */
[-C--:B------:R-:W-:Y:S01]  /*34f0*/  FFMA.FTZ R45, R6, R12.reuse, -R45 ;  /* 0x0000000c062d7223 */ /* 0x080fe2000001082d */
[----:B------:R-:W-:Y:S02]  /*3500*/  FFMA.FTZ R44, R7, R12, R44 ;  /* 0x0000000c072c7223 */ /* 0x000fe4000001002c */
[-C--:B------:R-:W-:Y:S01]  /*3510*/  FFMA.FTZ R47, R5, R111.reuse, -R42 ;  /* 0x0000006f052f7223 */ /* 0x080fe2000001082a */
[----:B------:R-:W-:Y:S01]  /*3520*/  F2FP.F16.E4M3.UNPACK_B R5, R14.H1 ;  /* 0x0000000eff05723e */ /* 0x000fe200030006ff */
[----:B------:R-:W-:Y:S01]  /*3530*/  FFMA.FTZ R98, R4, R111, R15 ;  /* 0x0000006f04627223 */ /* 0x000fe2000001000f */
[----:B------:R-:W-:-:S02]  /*3540*/  F2FP.F16.E4M3.UNPACK_B R42, R46.H1 ;  /* 0x0000002eff2a723e */ /* 0x000fc400030006ff */
        /* <DEDUP_REMOVED lines=17> */
[----:B------:R-:W-:Y:S01]  /*3660*/  FMUL.FTZ R45, R5, R44 ;  /* 0x0000002c052d7220 */ /* 0x000fe20000410000 */
[----:B------:R-:W-:Y:S01]  /*3670*/  F2FP.F16.E4M3.UNPACK_B R14, R14 ;  /* 0x0000000eff0e723e */ /* 0x000fe200020006ff */
[----:B------:R-:W-:Y:S01]  /*3680*/  FMUL.FTZ R44, R4, R44 ;  /* 0x0000002c042c7220 */ /* 0x000fe20000410000 */
[----:B------:R-:W-:-:S02]  /*3690*/  HADD2.F32 R46, -RZ, R46.H0_H0 ;  /* 0x2000002eff2e7230 */ /* 0x000fc40000004100 */
[-C--:B------:R-:W-:Y:S01]  /*36a0*/  FFMA.FTZ R45, R4, R6.reuse, -R45 ;  /* 0x00000006042d7223 */ /* 0x080fe2000001082d */
[--C-:B------:R-:W-:Y:S02]  /*36b0*/  HADD2.F32 R4, -RZ, R13.reuse.H0_H0 ;  /* 0x2000000dff047230 */ /* 0x100fe40000004100 */
[----:B------:R-:W-:Y:S01]  /*36c0*/  FFMA.FTZ R44, R5, R6, R44 ;  /* 0x00000006052c7223 */ /* 0x000fe2000001002c */
[----:B------:R-:W-:Y:S02]  /*36d0*/  HADD2.F32 R13, -RZ, R13.H1_H1 ;  /* 0x3000000dff0d7230 */ /* 0x000fe40000004100 */
[----:B------:R-:W-:Y:S01]  /*36e0*/  FFMA.FTZ R114, R7, R15, R114 ;  /* 0x0000000f07727223 */ /* 0x000fe20000010072 */
[--C-:B------:R-:W-:Y:S02]  /*36f0*/  HADD2.F32 R5, -RZ, R14.reuse.H0_H0 ;  /* 0x2000000eff057230 */ /* 0x100fe40000004100 */
[----:B------:R-:W-:Y:S02]  /*3700*/  HADD2.F32 R14, -RZ, R14.H1_H1 ;  /* 0x3000000eff0e7230 */ /* 0x000fe40000004100 */
[----:B------:R-:W-:Y:S01]  /*3710*/  FMUL.FTZ R7, R13, R46 ;  /* 0x0000002e0d077220 */ /* 0x000fe20000410000 */
[----:B------:R-:W-:-:S02]  /*3720*/  HADD2.F32 R42, -RZ, R42.H0_H0 ;  /* 0x2000002aff2a7230 */ /* 0x000fc40000004100 */
[----:B------:R-:W-:Y:S01]  /*3730*/  FMUL.FTZ R46, R4, R46 ;  /* 0x0000002e042e7220 */ /* 0x000fe20000410000 */
[----:B------:R-:W-:Y:S01]  /*3740*/  HADD2.F32 R43, -RZ, R43.H0_H0 ;  /* 0x2000002bff2b7230 */ /* 0x000fe20000004100 */
[----:B------:R-:W-:Y:S01]  /*3750*/  F2FP.SATFINITE.E4M3.F32.PACK_AB_MERGE_C R44, R44, R45, RZ ;  /* 0x0000002d2c2c723e */ /* 0x000fe200048070ff */
[----:B------:R-:W-:Y:S02]  /*3760*/  HADD2.F32 R12, -RZ, R12.H0_H0 ;  /* 0x2000000cff0c7230 */ /* 0x000fe40000004100 */
[-C--:B------:R-:W-:Y:S01]  /*3770*/  FMUL.FTZ R6, R14, R42.reuse ;  /* 0x0000002a0e067220 */ /* 0x080fe20000410000 */
[----:B------:R-:W-:Y:S01]  /*3780*/  FMUL.FTZ R15, R5, R42 ;  /* 0x0000002a050f7220 */ /* 0x000fe20000410000 */
[-C--:B------:R-:W-:Y:S01]  /*3790*/  FFMA.FTZ R7, R4, R43.reuse, -R7 ;  /* 0x0000002b04077223 */ /* 0x080fe20000010807 */
[----:B------:R-:W-:Y:S01]  /*37a0*/  FFMA.FTZ R46, R13, R43, R46 ;  /* 0x0000002b0d2e7223 */ /* 0x000fe2000001002e */
[-C--:B------:R-:W-:Y:S01]  /*37b0*/  FFMA.FTZ R6, R5, R12.reuse, -R6 ;  /* 0x0000000c05067223 */ /* 0x080fe20000010806 */
[----:B------:R-:W-:Y:S01]  /*37c0*/  FFMA.FTZ R15, R14, R12, R15 ;  /* 0x0000000c0e0f7223 */ /* 0x000fe2000001000f */
[----:B------:R-:W-:-:S02]  /*37d0*/  F2FP.SATFINITE.E4M3.F32.PACK_AB_MERGE_C R103, R114, R103, RZ ;  /* 0x000000677267723e */ /* 0x000fc400048070ff */
[----:B------:R-:W-:Y:S02]  /*37e0*/  F2FP.SATFINITE.E4M3.F32.PACK_AB_MERGE_C R44, R46, R7, R44 ;  /* 0x000000072e2c723e */ /* 0x000fe4000480702c */
[----:B------:R-:W-:Y:S02]  /*37f0*/  F2FP.SATFINITE.E4M3.F32.PACK_AB_MERGE_C R7, R15, R6, R103 ;  /* 0x000000060f07723e */ /* 0x000fe40004807067 */
[----:B------:R-:W-:Y:S01]  /*3800*/  F2FP.SATFINITE.E4M3.F32.PACK_AB_MERGE_C R5, R116, R99, R118 ;  /* 0x000000637405723e */ /* 0x000fe20004807076 */
[----:B------:R-:W-:Y:S01]  /*3810*/  IMAD.MOV.U32 R6, RZ, RZ, R44 ;  /* 0x000000ffff067224 */ /* 0x000fe200078e002c */
[----:B------:R-:W-:-:S07]  /*3820*/  F2FP.SATFINITE.E4M3.F32.PACK_AB_MERGE_C R4, R98, R47, R111 ;  /* 0x0000002f6204723e */ /* 0x000fce000480706f */
.L_x_550:
[----:B------:R-:W-:Y:S05]  /*3830*/  BSYNC B2 ;  /* 0x0000000000027941 */ /* 0x000fea0003800000 */
.L_x_549:
[----:B--2---:R0:W-:Y:S02]  /*3840*/  ST.E.128 desc[UR60][R10.64], R4 ;  /* 0x000000040a007985 */ /* 0x0041e4000c101d3c */
.L_x_544:
[----:B------:R-:W-:Y:S05]  /*3850*/  BSYNC B1 ;  /* 0x0000000000017941 */ /* 0x000fea0003800000 */
.L_x_543:
[----:B------:R-:W-:-:S03]  /*3860*/  UMOV UR4, 0xffffffff ;  /* 0xffffffff00047882 */ /* 0x000fc60000000000 */
[----:B------:R-:W-:Y:S05]  /*3870*/  BRA.DIV UR4, `(.L_x_551) ;  /* 0x000001b204507947 */ /* 0x000fea000b800000 */
[----:B------:R1:W1:Y:S04]  /*3880*/  SHFL.IDX PT, R42, R102, 0x1, 0x1c1f ;  /* 0x003c1f00662a7f89 */ /* 0x00026800000e0000 */
[----:B0-----:R0:W0:Y:S02]  /*3890*/  SHFL.IDX PT, R14, R101, 0x1, 0x1c1f ;  /* 0x003c1f00650e7f89 */ /* 0x00102400000e0000 */
.L_x_826:
        /* <DEDUP_REMOVED lines=12> */
[----:B------:R-:W-:Y:S01]  /*3960*/  LOP3.LUT R12, R39, 0xff0000ff, RZ, 0xc0, !PT ;  /* 0xff0000ff270c7812 */ /* 0x000fe200078ec0ff */
[----:B------:R-:W-:Y:S01]  /*3970*/  IMAD.MOV.U32 R13, RZ, RZ, R6 ;  /* 0x000000ffff0d7224 */ /* 0x000fe200078e0006 */
[----:B------:R-:W-:Y:S02]  /*3980*/  SHF.R.U32.HI R40, RZ, 0x10, R39 ;  /* 0x00000010ff287819 */ /* 0x000fe40000011627 */
[--C-:B------:R-:W-:Y:S02]  /*3990*/  SHF.R.U32.HI R39, RZ, 0x8, R41.reuse ;  /* 0x00000008ff277819 */ /* 0x100fe40000011629 */
[----:B------:R-:W-:Y:S02]  /*39a0*/  LOP3.LUT R38, R41, 0xff0000ff, RZ, 0xc0, !PT ;  /* 0xff0000ff29267812 */ /* 0x000fe400078ec0ff */
[----:B------:R-:W-:Y:S01]  /*39b0*/  SHF.R.U32.HI R41, RZ, 0x10, R41 ;  /* 0x00000010ff297819 */ /* 0x000fe20000011629 */
[----:B------:R-:W-:Y:S01]  /*39c0*/  IMAD.SHL.U32 R39, R39, 0x100, RZ ;  /* 0x0000010027277824 */ /* 0x000fe200078e00ff */
[----:B------:R-:W-:-:S02]  /*39d0*/  SHF.L.U32 R7, R43, 0x8, RZ ;  /* 0x000000082b077819 */ /* 0x000fc400000006ff */
[----:B------:R-:W-:Y:S01]  /*39e0*/  F2FP.F16.E4M3.UNPACK_B R6, R5 ;  /* 0x00000005ff06723e */ /* 0x000fe200020006ff */
[----:B------:R-:W-:Y:S01]  /*39f0*/  IMAD.U32 R41, R41, 0x10000, RZ ;  /* 0x0001000029297824 */ /* 0x000fe200078e00ff */
[----:B------:R-:W-:Y:S01]  /*3a00*/  LOP3.LUT R7, R12, 0xff00, R7, 0xf8, !PT ;  /* 0x0000ff000c077812 */ /* 0x000fe200078ef807 */
[----:B------:R-:W-:Y:S01]  /*3a10*/  IMAD.U32 R12, R40, 0x10000, RZ ;  /* 0x00010000280c7824 */ /* 0x000fe200078e00ff */
[----:B------:R-:W-:Y:S02]  /*3a20*/  LOP3.LUT R38, R38, 0xff00, R39, 0xf8, !PT ;  /* 0x0000ff0026267812 */ /* 0x000fe400078ef827 */
[----:B------:R-:W-:Y:S02]  /*3a30*/  F2FP.F16.E4M3.UNPACK_B R39, R113.H1 ;  /* 0x00000071ff27723e */ /* 0x000fe400030006ff */
[----:B------:R-:W-:Y:S02]  /*3a40*/  LOP3.LUT R44, R38, 0xff0000, R41, 0xf8, !PT ;  /* 0x00ff0000262c7812 */ /* 0x000fe400078ef829 */
[----:B------:R-:W-:Y:S01]  /*3a50*/  LOP3.LUT R40, R7, 0xff0000, R12, 0xf8, !PT ;  /* 0x00ff000007287812 */ /* 0x000fe200078ef80c */
[--C-:B------:R-:W-:Y:S01]  /*3a60*/  HADD2.F32 R41, -RZ, R39.reuse.H0_H0 ;  /* 0x20000027ff297230 */ /* 0x100fe20000004100 */
[----:B------:R-:W-:Y:S01]  /*3a70*/  F2FP.F16.E4M3.UNPACK_B R38, R112.H1 ;  /* 0x00000070ff26723e */ /* 0x000fe200030006ff */
[--C-:B------:R-:W-:Y:S01]  /*3a80*/  HADD2.F32 R7, -RZ, R6.reuse.H1_H1 ;  /* 0x30000006ff077230 */ /* 0x100fe20000004100 */
[----:B------:R-:W-:Y:S01]  /*3a90*/  F2FP.F16.E4M3.UNPACK_B R5, R5.H1 ;  /* 0x00000005ff05723e */ /* 0x000fe200030006ff */
[----:B------:R-:W-:Y:S01]  /*3aa0*/  HADD2.F32 R43, -RZ, R39.H1_H1 ;  /* 0x30000027ff2b7230 */ /* 0x000fe20000004100 */
[----:B------:R-:W-:Y:S01]  /*3ab0*/  F2FP.F16.E4M3.UNPACK_B R113, R113 ;  /* 0x00000071ff71723e */ /* 0x000fe200020006ff */
[----:B------:R-:W-:-:S02]  /*3ac0*/  HADD2.F32 R6, -RZ, R6.H0_H0 ;  /* 0x20000006ff067230 */ /* 0x000fc40000004100 */
[CC--:B------:R-:W-:Y:S01]  /*3ad0*/  FMUL.FTZ R45, R7.reuse, R41.reuse ;  /* 0x00000029072d7220 */ /* 0x0c0fe20000410000 */
[--C-:B------:R-:W-:Y:S01]  /*3ae0*/  HADD2.F32 R39, -RZ, R38.reuse.H0_H0 ;  /* 0x20000026ff277230 */ /* 0x100fe20000004100 */
[----:B------:R-:W-:Y:S01]  /*3af0*/  F2FP.F16.E4M3.UNPACK_B R112, R112 ;  /* 0x00000070ff70723e */ /* 0x000fe200020006ff */
[--C-:B------:R-:W-:Y:S02]  /*3b00*/  HADD2.F32 R12, -RZ, R5.reuse.H1_H1 ;  /* 0x30000005ff0c7230 */ /* 0x100fe40000004100 */
[C---:B------:R-:W-:Y:S01]  /*3b10*/  FMUL.FTZ R46, R6.reuse, R41 ;  /* 0x00000029062e7220 */ /* 0x040fe20000410000 */
[----:B------:R-:W-:Y:S02]  /*3b20*/  HADD2.F32 R5, -RZ, R5.H0_H0 ;  /* 0x20000005ff057230 */ /* 0x000fe40000004100 */
[----:B------:R-:W-:Y:S01]  /*3b30*/  FFMA.FTZ R47, R6, R39, -R45 ;  /* 0x00000027062f7223 */ /* 0x000fe2000001082d */
[----:B------:R-:W-:Y:S02]  /*3b40*/  HADD2.F32 R38, -RZ, R38.H1_H1 ;  /* 0x30000026ff267230 */ /* 0x000fe40000004100 */
[----:B------:R-:W-:Y:S01]  /*3b50*/  FMUL.FTZ R6, R12, R43 ;  /* 0x0000002b0c067220 */ /* 0x000fe20000410000 */
[----:B------:R-:W-:Y:S01]  /*3b60*/  FFMA.FTZ R98, R7, R39, R46 ;  /* 0x0000002707627223 */ /* 0x000fe2000001002e */
[----:B------:R-:W-:-:S02]  /*3b70*/  FMUL.FTZ R43, R5, R43 ;  /* 0x0000002b052b7220 */ /* 0x000fc40000410000 */
[----:B------:R-:W-:Y:S01]  /*3b80*/  FFMA.FTZ R41, R5, R38, -R6 ;  /* 0x0000002605297223 */ /* 0x000fe20000010806 */
[----:B------:R-:W-:Y:S01]  /*3b90*/  F2FP.F16.E4M3.UNPACK_B R5, R4.H1 ;  /* 0x00000004ff05723e */ /* 0x000fe200030006ff */
[----:B------:R-:W-:Y:S01]  /*3ba0*/  FFMA.FTZ R114, R12, R38, R43 ;  /* 0x000000260c727223 */ /* 0x000fe2000001002b */
[----:B------:R-:W-:Y:S01]  /*3bb0*/  F2FP.F16.E4M3.UNPACK_B R4, R4 ;  /* 0x00000004ff04723e */ /* 0x000fe200020006ff */
[----:B------:R-:W-:Y:S02]  /*3bc0*/  HADD2.F32 R38, -RZ, R113.H1_H1 ;  /* 0x30000071ff267230 */ /* 0x000fe40000004100 */
[--C-:B------:R-:W-:Y:S01]  /*3bd0*/  HADD2.F32 R6, -RZ, R5.reuse.H0_H0 ;  /* 0x20000005ff067230 */ /* 0x100fe20000004100 */
[----:B------:R-:W-:Y:S01]  /*3be0*/  F2FP.SATFINITE.E4M3.F32.PACK_AB_MERGE_C R111, R114, R41, RZ ;  /* 0x00000029726f723e */ /* 0x000fe200048070ff */
[----:B------:R-:W-:Y:S02]  /*3bf0*/  HADD2.F32 R7, -RZ, R5.H1_H1 ;  /* 0x30000005ff077230 */ /* 0x000fe40000004100 */
[----:B------:R-:W-:-:S02]  /*3c00*/  HADD2.F32 R5, -RZ, R4.H0_H0 ;  /* 0x20000004ff057230 */ /* 0x000fc40000004100 */
[CC--:B------:R-:W-:Y:S01]  /*3c10*/  FMUL.FTZ R46, R6.reuse, R38.reuse ;  /* 0x00000026062e7220 */ /* 0x0c0fe20000410000 */
[----:B------:R-:W-:Y:S02]  /*3c20*/  HADD2.F32 R12, -RZ, R112.H1_H1 ;  /* 0x30000070ff0c7230 */ /* 0x000fe40000004100 */
[C---:B------:R-:W-:Y:S01]  /*3c30*/  FMUL.FTZ R39, R7.reuse, R38 ;  /* 0x0000002607277220 */ /* 0x040fe20000410000 */
[----:B------:R-:W-:Y:S02]  /*3c40*/  HADD2.F32 R113, -RZ, R113.H0_H0 ;  /* 0x20000071ff717230 */ /* 0x000fe40000004100 */
[----:B------:R-:W-:Y:S02]  /*3c50*/  HADD2.F32 R4, -RZ, R4.H1_H1 ;  /* 0x30000004ff047230 */ /* 0x000fe40000004100 */
[-C--:B------:R-:W-:Y:S01]  /*3c60*/  FFMA.FTZ R39, R6, R12.reuse, -R39 ;  /* 0x0000000c06277223 */ /* 0x080fe20000010827 */
[----:B------:R-:W-:Y:S02]  /*3c70*/  HADD2.F32 R112, -RZ, R112.H0_H0 ;  /* 0x20000070ff707230 */ /* 0x000fe40000004100 */
[----:B------:R-:W-:Y:S01]  /*3c80*/  FFMA.FTZ R46, R7, R12, R46 ;  /* 0x0000000c072e7223 */ /* 0x000fe2000001002e */
[-C--:B------:R-:W-:Y:S01]  /*3c90*/  F2FP.F16.E4M3.UNPACK_B R12, R40.reuse.H1 ;  /* 0x00000028ff0c723e */ /* 0x080fe200030006ff */
[-C--:B------:R-:W-:Y:S01]  /*3ca0*/  FMUL.FTZ R38, R4, R113.reuse ;  /* 0x0000007104267220 */ /* 0x080fe20000410000 */
[----:B------:R-:W-:Y:S01]  /*3cb0*/  FMUL.FTZ R113, R5, R113 ;  /* 0x0000007105717220 */ /* 0x000fe20000410000 */
[----:B------:R-:W-:-:S02]  /*3cc0*/  F2FP.F16.E4M3.UNPACK_B R40, R40 ;  /* 0x00000028ff28723e */ /* 0x000fc400020006ff */
[-C--:B------:R-:W-:Y:S01]  /*3cd0*/  FFMA.FTZ R45, R5, R112.reuse, -R38 ;  /* 0x00000070052d7223 */ /* 0x080fe20000010826 */
[----:B------:R-:W-:Y:S01]  /*3ce0*/  F2FP.SATFINITE.E4M3.F32.PACK_AB_MERGE_C R103, R46, R39, RZ ;  /* 0x000000272e67723e */ /* 0x000fe200048070ff */
[----:B------:R-:W-:Y:S01]  /*3cf0*/  FFMA.FTZ R112, R4, R112, R113 ;  /* 0x0000007004707223 */ /* 0x000fe20000010071 */
[----:B------:R-:W-:Y:S01]  /*3d00*/  F2FP.F16.E4M3.UNPACK_B R5, R15.H1 ;  /* 0x0000000fff05723e */ /* 0x000fe200030006ff */
[--C-:B------:R-:W-:Y:S01]  /*3d10*/  HADD2.F32 R38, -RZ, R12.reuse.H1_H1 ;  /* 0x3000000cff267230 */ /* 0x100fe20000004100 */
[-C--:B------:R-:W-:Y:S01]  /*3d20*/  F2FP.F16.E4M3.UNPACK_B R39, R44.reuse.H1 ;  /* 0x0000002cff27723e */ /* 0x080fe200030006ff */
[----:B------:R-:W-:Y:S01]  /*3d30*/  HADD2.F32 R12, -RZ, R12.H0_H0 ;  /* 0x2000000cff0c7230 */ /* 0x000fe20000004100 */
[-C--:B------:R-:W-:Y:S01]  /*3d40*/  F2FP.F16.E4M3.UNPACK_B R4, R13.reuse.H1 ;  /* 0x0000000dff04723e */ /* 0x080fe200030006ff */
[----:B------:R-:W-:Y:S01]  /*3d50*/  HADD2.F32 R7, -RZ, R5.H1_H1 ;  /* 0x30000005ff077230 */ /* 0x000fe20000004100 */
[----:B------:R-:W-:Y:S01]  /*3d60*/  F2FP.F16.E4M3.UNPACK_B R44, R44 ;  /* 0x0000002cff2c723e */ /* 0x000fe200020006ff */
[----:B------:R-:W-:Y:S01]  /*3d70*/  HADD2.F32 R43, -RZ, R39.H1_H1 ;  /* 0x30000027ff2b7230 */ /* 0x000fe20000004100 */
[----:B------:R-:W-:Y:S01]  /*3d80*/  F2FP.F16.E4M3.UNPACK_B R13, R13 ;  /* 0x0000000dff0d723e */ /* 0x000fe200020006ff */
[----:B------:R-:W-:Y:S01]  /*3d90*/  HADD2.F32 R6, -RZ, R5.H0_H0 ;  /* 0x20000005ff067230 */ /* 0x000fe20000004100 */
[----:B------:R-:W-:Y:S01]  /*3da0*/  F2FP.F16.E4M3.UNPACK_B R15, R15 ;  /* 0x0000000fff0f723e */ /* 0x000fe200020006ff */
[----:B------:R-:W-:-:S02]  /*3db0*/  HADD2.F32 R5, -RZ, R4.H1_H1 ;  /* 0x30000004ff057230 */ /* 0x000fc40000004100 */
[-C--:B------:R-:W-:Y:S01]  /*3dc0*/  FMUL.FTZ R99, R7, R43.reuse ;  /* 0x0000002b07637220 */ /* 0x080fe20000410000 */
[----:B------:R-:W-:Y:S02]  /*3dd0*/  HADD2.F32 R41, -RZ, R44.H1_H1 ;  /* 0x3000002cff297230 */ /* 0x000fe40000004100 */
[C---:B------:R-:W-:Y:S01]  /*3de0*/  FMUL.FTZ R114, R6.reuse, R43 ;  /* 0x0000002b06727220 */ /* 0x040fe20000410000 */
[----:B------:R-:W-:Y:S02]  /*3df0*/  HADD2.F32 R4, -RZ, R4.H0_H0 ;  /* 0x20000004ff047230 */ /* 0x000fe40000004100 */
[----:B------:R-:W-:Y:S01]  /*3e00*/  FFMA.FTZ R99, R6, R38, -R99 ;  /* 0x0000002606637223 */ /* 0x000fe20000010863 */
[----:B------:R-:W-:Y:S02]  /*3e10*/  HADD2.F32 R6, -RZ, R40.H1_H1 ;  /* 0x30000028ff067230 */ /* 0x000fe40000004100 */
[----:B------:R-:W-:Y:S01]  /*3e20*/  FMUL.FTZ R43, R5, R41 ;  /* 0x00000029052b7220 */ /* 0x000fe20000410000 */
[----:B------:R-:W-:-:S02]  /*3e30*/  HADD2.F32 R44, -RZ, R44.H0_H0 ;  /* 0x2000002cff2c7230 */ /* 0x000fc40000004100 */
[C---:B------:R-:W-:Y:S01]  /*3e40*/  FMUL.FTZ R46, R4.reuse, R41 ;  /* 0x00000029042e7220 */ /* 0x040fe20000410000 */
[----:B------:R-:W-:Y:S01]  /*3e50*/  FFMA.FTZ R114, R7, R38, R114 ;  /* 0x0000002607727223 */ /* 0x000fe20000010072 */
[-C--:B------:R-:W-:Y:S01]  /*3e60*/  FFMA.FTZ R43, R4, R6.reuse, -R43 ;  /* 0x00000006042b7223 */ /* 0x080fe2000001082b */
[----:B------:R-:W-:Y:S02]  /*3e70*/  HADD2.F32 R4, -RZ, R13.H0_H0 ;  /* 0x2000000dff047230 */ /* 0x000fe40000004100 */
[----:B------:R-:W-:Y:S01]  /*3e80*/  FFMA.FTZ R46, R5, R6, R46 ;  /* 0x00000006052e7223 */ /* 0x000fe2000001002e */
[----:B------:R-:W-:Y:S01]  /*3e90*/  HADD2.F32 R5, -RZ, R15.H0_H0 ;  /* 0x2000000fff057230 */ /* 0x000fe20000004100 */
[----:B------:R-:W-:Y:S01]  /*3ea0*/  F2FP.SATFINITE.E4M3.F32.PACK_AB_MERGE_C R99, R114, R99, RZ ;  /* 0x000000637263723e */ /* 0x000fe200048070ff */
[----:B------:R-:W-:Y:S02]  /*3eb0*/  HADD2.F32 R13, -RZ, R13.H1_H1 ;  /* 0x3000000dff0d7230 */ /* 0x000fe40000004100 */
[----:B------:R-:W-:Y:S01]  /*3ec0*/  HADD2.F32 R15, -RZ, R15.H1_H1 ;  /* 0x3000000fff0f7230 */ /* 0x000fe20000004100 */
[----:B------:R-:W-:Y:S01]  /*3ed0*/  F2FP.SATFINITE.E4M3.F32.PACK_AB_MERGE_C R43, R46, R43, RZ ;  /* 0x0000002b2e2b723e */ /* 0x000fe200048070ff */
[----:B------:R-:W-:-:S02]  /*3ee0*/  HADD2.F32 R6, -RZ, R39.H0_H0 ;  /* 0x20000027ff067230 */ /* 0x000fc40000004100 */
[-C--:B------:R-:W-:Y:S01]  /*3ef0*/  FMUL.FTZ R7, R13, R44.reuse ;  /* 0x0000002c0d077220 */ /* 0x080fe20000410000 */
[----:B------:R-:W-:Y:S02]  /*3f00*/  HADD2.F32 R40, -RZ, R40.H0_H0 ;  /* 0x20000028ff287230 */ /* 0x000fe40000004100 */
[C---:B------:R-:W-:Y:S01]  /*3f10*/  FMUL.FTZ R44, R4.reuse, R44 ;  /* 0x0000002c042c7220 */ /* 0x040fe20000410000 */
[-C--:B------:R-:W-:Y:S01]  /*3f20*/  FMUL.FTZ R38, R15, R6.reuse ;  /* 0x000000060f267220 */ /* 0x080fe20000410000 */
[----:B------:R-:W-:Y:S01]  /*3f30*/  FMUL.FTZ R6, R5, R6 ;  /* 0x0000000605067220 */ /* 0x000fe20000410000 */
        /* <DEDUP_REMOVED lines=8> */
.L_x_557:
[----:B------:R-:W-:Y:S05]  /*3fc0*/  BSYNC B3 ;  /* 0x0000000000037941 */ /* 0x000fea0003800000 */
.L_x_556:
[----:B--2---:R0:W-:Y:S02]  /*3fd0*/  ST.E.128 desc[UR60][R10.64], R4 ;  /* 0x000000040a007985 */ /* 0x0041e4000c101d3c */
.L_x_555:
[----:B------:R-:W-:Y:S05]  /*3fe0*/  BSYNC B2 ;  /* 0x0000000000027941 */ /* 0x000fea0003800000 */
.L_x_554:
        /* <DEDUP_REMOVED lines=13> */
[----:B------:R-:W-:Y:S01]  /*40c0*/  SHF.R.U32.HI R38, RZ, 0x10, R35 ;  /* 0x00000010ff267819 */ /* 0x000fe20000011623 */
[----:B------:R-:W-:Y:S01]  /*40d0*/  IMAD.SHL.U32 R7, R12, 0x100, RZ ;  /* 0x000001000c077824 */ /* 0x000fe200078e00ff */
[----:B------:R-:W-:Y:S02]  /*40e0*/  LOP3.LUT R15, R35, 0xff0000ff, RZ, 0xc0, !PT ;  /* 0xff0000ff230f7812 */ /* 0x000fe400078ec0ff */
[----:B------:R-:W-:-:S02]  /*40f0*/  LOP3.LUT R34, R37, 0xff0000ff, RZ, 0xc0, !PT ;  /* 0xff0000ff25227812 */ /* 0x000fc400078ec0ff */
[----:B------:R-:W-:Y:S02]  /*4100*/  SHF.R.U32.HI R35, RZ, 0x10, R37 ;  /* 0x00000010ff237819 */ /* 0x000fe40000011625 */
[----:B------:R-:W-:Y:S02]  /*4110*/  LOP3.LUT R12, R15, 0xff00, R6, 0xf8, !PT ;  /* 0x0000ff000f0c7812 */ /* 0x000fe400078ef806 */
[----:B------:R-:W-:Y:S01]  /*4120*/  LOP3.LUT R36, R34, 0xff00, R7, 0xf8, !PT ;  /* 0x0000ff0022247812 */ /* 0x000fe200078ef807 */
[----:B------:R-:W-:Y:S01]  /*4130*/  IMAD.U32 R7, R38, 0x10000, RZ ;  /* 0x0001000026077824 */ /* 0x000fe200078e00ff */
        /* <DEDUP_REMOVED lines=92> */
.L_x_559:
[----:B------:R-:W-:Y:S05]  /*4700*/  BSYNC B2 ;  /* 0x0000000000027941 */ /* 0x000fea0003800000 */
.L_x_558:
[----:B--2---:R0:W-:Y:S02]  /*4710*/  ST.E.128 desc[UR60][R10.64], R4 ;  /* 0x000000040a007985 */ /* 0x0041e4000c101d3c */
.L_x_553:
[----:B------:R-:W-:Y:S05]  /*4720*/  BSYNC B1 ;  /* 0x0000000000017941 */ /* 0x000fea0003800000 */
.L_x_552:
[----:B------:R-:W-:-:S03]  /*4730*/  UMOV UR4, 0xffffffff ;  /* 0xffffffff00047882 */ /* 0x000fc60000000000 */
[----:B------:R-:W-:Y:S05]  /*4740*/  BRA.DIV UR4, `(.L_x_560) ;  /* 0x000001a204e47947 */ /* 0x000fea000b800000 */
[----:B-1--4-:R-:W1:Y:S04]  /*4750*/  SHFL.IDX PT, R102, R102, 0x2, 0x1c1f ;  /* 0x005c1f0066667f89 */ /* 0x012e6800000e0000 */
[----:B0-----:R0:W4:Y:S02]  /*4760*/  SHFL.IDX PT, R14, R101, 0x2, 0x1c1f ;  /* 0x005c1f00650e7f89 */ /* 0x00112400000e0000 */
.L_x_830:
[----:B------:R-:W-:Y:S05]  /*4770*/  @P4 BRA `(.L_x_561) ;  /* 0x00000044007c4947 */ /* 0x000fea0003800000 */
[----:B------:R-:W-:Y:S04]  /*4780*/  BSSY B1, `(.L_x_562) ;  /* 0x0000072000017945 */ /* 0x000fe80003800000 */
[----:B------:R-:W-:Y:S05]  /*4790*/  @P1 BRA `(.L_x_563) ;  /* 0x0000000400c01947 */ /* 0x000fea0003800000 */
[----:B--2---:R2:W0:Y:S01]  /*47a0*/  LDS.128 R4, [R92+0x1c400] ;  /* 0x01c400005c047984 */ /* 0x0044220000000c00 */
[----:B----4-:R-:W-:Y:S01]  /*47b0*/  IADD3 R10, P2, R16, R14, RZ ;  /* 0x0000000e100a7210 */ /* 0x010fe20007f5e0ff */
[----:B------:R-:W-:Y:S04]  /*47c0*/  BSSY B2, `(.L_x_564) ;  /* 0x000006c000027945 */ /* 0x000fe80003800000 */
[----:B-1----:R-:W-:Y:S01]  /*47d0*/  IMAD.X R11, R102, 0x1, R17, P2 ;  /* 0x00000001660b7824 */ /* 0x002fe200010e0611 */
[----:B------:R-:W-:-:S13]  /*47e0*/  ISETP.GE.AND P2, PT, R22, R105, PT ;  /* 0x000000691600720c */ /* 0x000fda0003f46270 */
[----:B--2---:R-:W-:Y:S05]  /*47f0*/  @P2 BRA `(.L_x_565) ;  /* 0x0000000400a02947 */ /* 0x004fea0003800000 */
[----:B------:R-:W-:Y:S01]  /*4800*/  SHF.R.U32.HI R12, RZ, 0x8, R33 ;  /* 0x00000008ff0c7819 */ /* 0x000fe20000011621 */
[----:B0-----:R-:W-:Y:S01]  /*4810*/  IMAD.MOV.U32 R15, RZ, RZ, R7 ;  /* 0x000000ffff0f7224 */ /* 0x001fe200078e0007 */
[----:B------:R-:W-:Y:S01]  /*4820*/  SHF.R.U32.HI R34, RZ, 0x8, R31 ;  /* 0x00000008ff227819 */ /* 0x000fe2000001161f */
[----:B------:R-:W-:Y:S01]  /*4830*/  IMAD.MOV.U32 R13, RZ, RZ, R6 ;  /* 0x000000ffff0d7224 */ /* 0x000fe200078e0006 */
[----:B------:R-:W-:Y:S01]  /*4840*/  SHF.R.U32.HI R32, RZ, 0x10, R33 ;  /* 0x00000010ff207819 */ /* 0x000fe20000011621 */
[----:B------:R-:W-:Y:S01]  /*4850*/  IMAD.SHL.U32 R7, R12, 0x100, RZ ;  /* 0x000001000c077824 */ /* 0x000fe200078e00ff */
[----:B------:R-:W-:Y:S02]  /*4860*/  LOP3.LUT R30, R33, 0xff0000ff, RZ, 0xc0, !PT ;  /* 0xff0000ff211e7812 */ /* 0x000fe400078ec0ff */
[----:B------:R-:W-:Y:S02]  /*4870*/  SHF.R.U32.HI R35, RZ, 0x10, R31 ;  /* 0x00000010ff237819 */ /* 0x000fe4000001161f */
[----:B------:R-:W-:-:S02]  /*4880*/  LOP3.LUT R31, R31, 0xff0000ff, RZ, 0xc0, !PT ;  /* 0xff0000ff1f1f7812 */ /* 0x000fc400078ec0ff */
[----:B------:R-:W-:Y:S02]  /*4890*/  SHF.L.U32 R6, R34, 0x8, RZ ;  /* 0x0000000822067819 */ /* 0x000fe400000006ff */
[----:B------:R-:W-:Y:S01]  /*48a0*/  LOP3.LUT R33, R30, 0xff00, R7, 0xf8, !PT ;  /* 0x0000ff001e217812 */ /* 0x000fe200078ef807 */
[----:B------:R-:W-:Y:S01]  /*48b0*/  IMAD.U32 R30, R32, 0x10000, RZ ;  /* 0x00010000201e7824 */ /* 0x000fe200078e00ff */
[----:B------:R-:W-:Y:S01]  /*48c0*/  LOP3.LUT R12, R31, 0xff00, R6, 0xf8, !PT ;  /* 0x0000ff001f0c7812 */ /* 0x000fe200078ef806 */
[----:B------:R-:W-:Y:S01]  /*48d0*/  IMAD.U32 R7, R35, 0x10000, RZ ;  /* 0x0001000023077824 */ /* 0x000fe200078e00ff */
[----:B------:R-:W-:Y:S02]  /*48e0*/  F2FP.F16.E4M3.UNPACK_B R31, R108.H1 ;  /* 0x0000006cff1f723e */ /* 0x000fe400030006ff */
[----:B------:R-:W-:Y:S02]  /*48f0*/  F2FP.F16.E4M3.UNPACK_B R6, R5 ;  /* 0x00000005ff06723e */ /* 0x000fe400020006ff */
[----:B------:R-:W-:Y:S01]  /*4900*/  LOP3.LUT R35, R33, 0xff0000, R30, 0xf8, !PT ;  /* 0x00ff000021237812 */ /* 0x000fe200078ef81e */
[--C-:B------:R-:W-:Y:S01]  /*4910*/  HADD2.F32 R33, -RZ, R31.reuse.H0_H0 ;  /* 0x2000001fff217230 */ /* 0x100fe20000004100 */
[----:B------:R-:W-:Y:S01]  /*4920*/  LOP3.LUT R32, R12, 0xff0000, R7, 0xf8, !PT ;  /* 0x00ff00000c207812 */ /* 0x000fe200078ef807 */
[--C-:B------:R-:W-:Y:S01]  /*4930*/  HADD2.F32 R7, -RZ, R6.reuse.H1_H1 ;  /* 0x30000006ff077230 */ /* 0x100fe20000004100 */
[----:B------:R-:W-:Y:S01]  /*4940*/  F2FP.F16.E4M3.UNPACK_B R30, R107.H1 ;  /* 0x0000006bff1e723e */ /* 0x000fe200030006ff */
[----:B------:R-:W-:Y:S01]  /*4950*/  HADD2.F32 R34, -RZ, R31.H1_H1 ;  /* 0x3000001fff227230 */ /* 0x000fe20000004100 */
[----:B------:R-:W-:Y:S01]  /*4960*/  F2FP.F16.E4M3.UNPACK_B R5, R5.H1 ;  /* 0x00000005ff05723e */ /* 0x000fe200030006ff */
[----:B------:R-:W-:-:S02]  /*4970*/  HADD2.F32 R6, -RZ, R6.H0_H0 ;  /* 0x20000006ff067230 */ /* 0x000fc40000004100 */
[CC--:B------:R-:W-:Y:S01]  /*4980*/  FMUL.FTZ R37, R7.reuse, R33.reuse ;  /* 0x0000002107257220 */ /* 0x0c0fe20000410000 */
[--C-:B------:R-:W-:Y:S01]  /*4990*/  HADD2.F32 R31, -RZ, R30.reuse.H0_H0 ;  /* 0x2000001eff1f7230 */ /* 0x100fe20000004100 */
[----:B------:R-:W-:Y:S01]  /*49a0*/  F2FP.F16.E4M3.UNPACK_B R108, R108 ;  /* 0x0000006cff6c723e */ /* 0x000fe200020006ff */
[--C-:B------:R-:W-:Y:S02]  /*49b0*/  HADD2.F32 R12, -RZ, R5.reuse.H1_H1 ;  /* 0x30000005ff0c7230 */ /* 0x100fe40000004100 */
        /* <DEDUP_REMOVED lines=8> */
[----:B------:R-:W-:Y:S01]  /*4a40*/  FFMA.FTZ R39, R5, R30, -R6 ;  /* 0x0000001e05277223 */ /* 0x000fe20000010806 */
[----:B------:R-:W-:Y:S01]  /*4a50*/  F2FP.F16.E4M3.UNPACK_B R5, R4.H1 ;  /* 0x00000004ff05723e */ /* 0x000fe200030006ff */
        /* <DEDUP_REMOVED lines=18> */
[----:B------:R-:W-:Y:S01]  /*4b80*/  FFMA.FTZ R107, R4, R107, R31 ;  /* 0x0000006b046b7223 */ /* 0x000fe2000001001f */
[----:B------:R-:W-:-:S02]  /*4b90*/  F2FP.F16.E4M3.UNPACK_B R5, R15.H1 ;  /* 0x0000000fff05723e */ /* 0x000fc400030006ff */
[----:B------:R-:W-:Y:S02]  /*4ba0*/  F2FP.F16.E4M3.UNPACK_B R31, R35.H1 ;  /* 0x00000023ff1f723e */ /* 0x000fe400030006ff */
[----:B------:R-:W-:Y:S01]  /*4bb0*/  F2FP.SATFINITE.E4M3.F32.PACK_AB_MERGE_C R43, R34, R33, RZ ;  /* 0x00000021222b723e */ /* 0x000fe200048070ff */
[----:B------:R-:W-:Y:S01]  /*4bc0*/  HADD2.F32 R7, -RZ, R5.H1_H1 ;  /* 0x30000005ff077230 */ /* 0x000fe20000004100 */
[-C--:B------:R-:W-:Y:S01]  /*4bd0*/  F2FP.F16.E4M3.UNPACK_B R12, R32.reuse.H1 ;  /* 0x00000020ff0c723e */ /* 0x080fe200030006ff */
[----:B------:R-:W-:Y:S01]  /*4be0*/  HADD2.F32 R34, -RZ, R31.H1_H1 ;  /* 0x3000001fff227230 */ /* 0x000fe20000004100 */
[----:B------:R-:W-:Y:S01]  /*4bf0*/  F2FP.F16.E4M3.UNPACK_B R4, R13.H1 ;  /* 0x0000000dff04723e */ /* 0x000fe200030006ff */
[----:B------:R-:W-:Y:S01]  /*4c00*/  HADD2.F32 R6, -RZ, R5.H0_H0 ;  /* 0x20000005ff067230 */ /* 0x000fe20000004100 */
[----:B------:R-:W-:Y:S01]  /*4c10*/  F2FP.F16.E4M3.UNPACK_B R35, R35 ;  /* 0x00000023ff23723e */ /* 0x000fe200020006ff */
[----:B------:R-:W-:Y:S01]  /*4c20*/  HADD2.F32 R30, -RZ, R12.H1_H1 ;  /* 0x3000000cff1e7230 */ /* 0x000fe20000004100 */
[----:B------:R-:W-:Y:S01]  /*4c30*/  F2FP.F16.E4M3.UNPACK_B R32, R32 ;  /* 0x00000020ff20723e */ /* 0x000fe200020006ff */
[----:B------:R-:W-:-:S02]  /*4c40*/  HADD2.F32 R5, -RZ, R4.H1_H1 ;  /* 0x30000004ff057230 */ /* 0x000fc40000004100 */
[-C--:B------:R-:W-:Y:S01]  /*4c50*/  FMUL.FTZ R39, R7, R34.reuse ;  /* 0x0000002207277220 */ /* 0x080fe20000410000 */
[--C-:B------:R-:W-:Y:S02]  /*4c60*/  HADD2.F32 R33, -RZ, R35.reuse.H1_H1 ;  /* 0x30000023ff217230 */ /* 0x100fe40000004100 */
[C---:B------:R-:W-:Y:S01]  /*4c70*/  FMUL.FTZ R40, R6.reuse, R34 ;  /* 0x0000002206287220 */ /* 0x040fe20000410000 */
[----:B------:R-:W-:Y:S02]  /*4c80*/  HADD2.F32 R4, -RZ, R4.H0_H0 ;  /* 0x20000004ff047230 */ /* 0x000fe40000004100 */
[----:B------:R-:W-:Y:S01]  /*4c90*/  FFMA.FTZ R41, R6, R30, -R39 ;  /* 0x0000001e06297223 */ /* 0x000fe20000010827 */
[----:B------:R-:W-:Y:S01]  /*4ca0*/  HADD2.F32 R6, -RZ, R32.H1_H1 ;  /* 0x30000020ff067230 */ /* 0x000fe20000004100 */
[----:B------:R-:W-:Y:S01]  /*4cb0*/  F2FP.F16.E4M3.UNPACK_B R15, R15 ;  /* 0x0000000fff0f723e */ /* 0x000fe200020006ff */
[-C--:B------:R-:W-:Y:S01]  /*4cc0*/  FMUL.FTZ R39, R5, R33.reuse ;  /* 0x0000002105277220 */ /* 0x080fe20000410000 */
[----:B------:R-:W-:Y:S01]  /*4cd0*/  FMUL.FTZ R34, R4, R33 ;  /* 0x0000002104227220 */ /* 0x000fe20000410000 */
[----:B------:R-:W-:Y:S01]  /*4ce0*/  F2FP.F16.E4M3.UNPACK_B R13, R13 ;  /* 0x0000000dff0d723e */ /* 0x000fe200020006ff */
[----:B------:R-:W-:-:S02]  /*4cf0*/  HADD2.F32 R35, -RZ, R35.H0_H0 ;  /* 0x20000023ff237230 */ /* 0x000fc40000004100 */
[-C--:B------:R-:W-:Y:S01]  /*4d00*/  FFMA.FTZ R39, R4, R6.reuse, -R39 ;  /* 0x0000000604277223 */ /* 0x080fe20000010827 */
[----:B------:R-:W-:Y:S01]  /*4d10*/  FFMA.FTZ R34, R5, R6, R34 ;  /* 0x0000000605227223 */ /* 0x000fe20000010022 */
[--C-:B------:R-:W-:Y:S02]  /*4d20*/  HADD2.F32 R5, -RZ, R15.reuse.H0_H0 ;  /* 0x2000000fff057230 */ /* 0x100fe40000004100 */
[----:B------:R-:W-:Y:S01]  /*4d30*/  FFMA.FTZ R42, R7, R30, R40 ;  /* 0x0000001e072a7223 */ /* 0x000fe20000010028 */
[----:B------:R-:W-:Y:S02]  /*4d40*/  HADD2.F32 R15, -RZ, R15.H1_H1 ;  /* 0x3000000fff0f7230 */ /* 0x000fe40000004100 */
[----:B------:R-:W-:Y:S01]  /*4d50*/  HADD2.F32 R6, -RZ, R31.H0_H0 ;  /* 0x2000001fff067230 */ /* 0x000fe20000004100 */
[----:B------:R-:W-:Y:S01]  /*4d60*/  F2FP.SATFINITE.E4M3.F32.PACK_AB_MERGE_C R34, R34, R39, RZ ;  /* 0x000000272222723e */ /* 0x000fe200048070ff */
[--C-:B------:R-:W-:Y:S01]  /*4d70*/  HADD2.F32 R4, -RZ, R13.reuse.H0_H0 ;  /* 0x2000000dff047230 */ /* 0x100fe20000004100 */
[----:B------:R-:W-:Y:S01]  /*4d80*/  F2FP.SATFINITE.E4M3.F32.PACK_AB_MERGE_C R41, R42, R41, RZ ;  /* 0x000000292a29723e */ /* 0x000fe200048070ff */
[----:B------:R-:W-:-:S02]  /*4d90*/  HADD2.F32 R13, -RZ, R13.H1_H1 ;  /* 0x3000000dff0d7230 */ /* 0x000fc40000004100 */
[-C--:B------:R-:W-:Y:S01]  /*4da0*/  FMUL.FTZ R30, R15, R6.reuse ;  /* 0x000000060f1e7220 */ /* 0x080fe20000410000 */
[----:B------:R-:W-:Y:S02]  /*4db0*/  HADD2.F32 R32, -RZ, R32.H0_H0 ;  /* 0x20000020ff207230 */ /* 0x000fe40000004100 */
[----:B------:R-:W-:Y:S01]  /*4dc0*/  FMUL.FTZ R40, R5, R6 ;  /* 0x0000000605287220 */ /* 0x000fe20000410000 */
[----:B------:R-:W-:Y:S02]  /*4dd0*/  HADD2.F32 R12, -RZ, R12.H0_H0 ;  /* 0x2000000cff0c7230 */ /* 0x000fe40000004100 */
[-C--:B------:R-:W-:Y:S01]  /*4de0*/  FMUL.FTZ R7, R13, R35.reuse ;  /* 0x000000230d077220 */ /* 0x080fe20000410000 */
[----:B------:R-:W-:-:S03]  /*4df0*/  FMUL.FTZ R6, R4, R35 ;  /* 0x0000002304067220 */ /* 0x000fc60000410000 */
[-C--:B------:R-:W-:Y:S01]  /*4e00*/  FFMA.FTZ R7, R4, R32.reuse, -R7 ;  /* 0x0000002004077223 */ /* 0x080fe20000010807 */
[----:B------:R-:W-:Y:S01]  /*4e10*/  FFMA.FTZ R6, R13, R32, R6 ;  /* 0x000000200d067223 */ /* 0x000fe20000010006 */
[-C--:B------:R-:W-:Y:S01]  /*4e20*/  FFMA.FTZ R30, R5, R12.reuse, -R30 ;  /* 0x0000000c051e7223 */ /* 0x080fe2000001081e */
[----:B------:R-:W-:Y:S01]  /*4e30*/  FFMA.FTZ R15, R15, R12, R40 ;  /* 0x0000000c0f0f7223 */ /* 0x000fe20000010028 */
[----:B------:R-:W-:Y:S02]  /*4e40*/  F2FP.SATFINITE.E4M3.F32.PACK_AB_MERGE_C R5, R38, R37, R44 ;  /* 0x000000252605723e */ /* 0x000fe4000480702c */
[----:B------:R-:W-:Y:S02]  /*4e50*/  F2FP.SATFINITE.E4M3.F32.PACK_AB_MERGE_C R6, R6, R7, R34 ;  /* 0x000000070606723e */ /* 0x000fe40004807022 */
[----:B------:R-:W-:Y:S02]  /*4e60*/  F2FP.SATFINITE.E4M3.F32.PACK_AB_MERGE_C R4, R107, R36, R43 ;  /* 0x000000246b04723e */ /* 0x000fe4000480702b */
[----:B------:R-:W-:-:S07]  /*4e70*/  F2FP.SATFINITE.E4M3.F32.PACK_AB_MERGE_C R7, R15, R30, R41 ;  /* 0x0000001e0f07723e */ /* 0x000fce0004807029 */
.L_x_565:
[----:B------:R-:W-:Y:S05]  /*4e80*/  BSYNC B2 ;  /* 0x0000000000027941 */ /* 0x000fea0003800000 */
.L_x_564:
[----:B0-----:R0:W-:Y:S02]  /*4e90*/  ST.E.128 desc[UR60][R10.64], R4 ;  /* 0x000000040a007985 */ /* 0x0011e4000c101d3c */
.L_x_563:
[----:B------:R-:W-:Y:S05]  /*4ea0*/  BSYNC B1 ;  /* 0x0000000000017941 */ /* 0x000fea0003800000 */
.L_x_562:
[----:B------:R-:W-:-:S13]  /*4eb0*/  ISETP.NE.AND P2, PT, R89, RZ, PT ;  /* 0x000000ff5900720c */ /* 0x000fda0003f45270 */
[----:B------:R-:W-:Y:S05]  /*4ec0*/  @P2 BRA `(.L_x_561) ;  /* 0x0000003c00a82947 */ /* 0x000fea0003800000 */
[----:B0-2---:R0:W2:Y:S01]  /*4ed0*/  LDS.128 R4, [R91+0x1c400] ;  /* 0x01c400005b047984 */ /* 0x0050a20000000c00 */
[----:B----4-:R-:W-:Y:S01]  /*4ee0*/  IADD3 R14, P2, R19, R14, RZ ;  /* 0x0000000e130e7210 */ /* 0x010fe20007f5e0ff */
[----:B------:R-:W-:Y:S04]  /*4ef0*/  BSSY B1, `(.L_x_566) ;  /* 0x000006d000017945 */ /* 0x000fe80003800000 */
[----:B-1----:R-:W-:Y:S01]  /*4f00*/  IMAD.X R15, R102, 0x1, R193, P2 ;  /* 0x00000001660f7824 */ /* 0x002fe200010e06c1 */
[----:B------:R-:W-:-:S13]  /*4f10*/  ISETP.GE.AND P2, PT, R195, R105, PT ;  /* 0x00000069c300720c */ /* 0x000fda0003f46270 */
[----:B0-----:R-:W-:Y:S05]  /*4f20*/  @P2 BRA `(.L_x_567) ;  /* 0x0000000400a42947 */ /* 0x001fea0003800000 */
[----:B------:R-:W-:Y:S02]  /*4f30*/  SHF.R.U32.HI R30, RZ, 0x8, R9 ;  /* 0x00000008ff1e7819 */ /* 0x000fe40000011609 */
[----:B------:R-:W-:Y:S02]  /*4f40*/  SHF.R.U32.HI R12, RZ, 0x8, R29 ;  /* 0x00000008ff0c7819 */ /* 0x000fe4000001161d */
[----:B------:R-:W-:Y:S02]  /*4f50*/  LOP3.LUT R8, R9, 0xff0000ff, RZ, 0xc0, !PT ;  /* 0xff0000ff09087812 */ /* 0x000fe400078ec0ff */
[----:B------:R-:W-:Y:S01]  /*4f60*/  SHF.R.U32.HI R13, RZ, 0x10, R9 ;  /* 0x00000010ff0d7819 */ /* 0x000fe20000011609 */
[----:B--2---:R-:W-:Y:S01]  /*4f70*/  IMAD.MOV.U32 R9, RZ, RZ, R6 ;  /* 0x000000ffff097224 */ /* 0x004fe200078e0006 */
[----:B------:R-:W-:Y:S01]  /*4f80*/  MOV R10, R7 ;  /* 0x00000007000a7202 */ /* 0x000fe20000000f00 */
[----:B------:R-:W-:Y:S01]  /*4f90*/  IMAD.SHL.U32 R7, R30, 0x100, RZ ;  /* 0x000001001e077824 */ /* 0x000fe200078e00ff */
[----:B------:R-:W-:Y:S01]  /*4fa0*/  LOP3.LUT R11, R29, 0xff0000ff, RZ, 0xc0, !PT ;  /* 0xff0000ff1d0b7812 */ /* 0x000fe200078ec0ff */
[----:B------:R-:W-:Y:S01]  /*4fb0*/  IMAD.SHL.U32 R6, R12, 0x100, RZ ;  /* 0x000001000c067824 */ /* 0x000fe200078e00ff */
[----:B------:R-:W-:-:S02]  /*4fc0*/  SHF.R.U32.HI R28, RZ, 0x10, R29 ;  /* 0x00000010ff1c7819 */ /* 0x000fc4000001161d */
[----:B------:R-:W-:Y:S01]  /*4fd0*/  LOP3.LUT R7, R8, 0xff00, R7, 0xf8, !PT ;  /* 0x0000ff0008077812 */ /* 0x000fe200078ef807 */
[----:B------:R-:W-:Y:S01]  /*4fe0*/  IMAD.U32 R8, R13, 0x10000, RZ ;  /* 0x000100000d087824 */ /* 0x000fe200078e00ff */
[----:B------:R-:W-:Y:S02]  /*4ff0*/  LOP3.LUT R11, R11, 0xff00, R6, 0xf8, !PT ;  /* 0x0000ff000b0b7812 */ /* 0x000fe400078ef806 */
[----:B------:R-:W-:Y:S02]  /*5000*/  SHF.L.U32 R28, R28, 0x10, RZ ;  /* 0x000000101c1c7819 */ /* 0x000fe400000006ff */
[----:B------:R-:W-:Y:S02]  /*5010*/  F2FP.F16.E4M3.UNPACK_B R12, R106.H1 ;  /* 0x0000006aff0c723e */ /* 0x000fe400030006ff */
[-C--:B------:R-:W-:Y:S02]  /*5020*/  F2FP.F16.E4M3.UNPACK_B R6, R5.reuse ;  /* 0x00000005ff06723e */ /* 0x080fe400020006ff */
[----:B------:R-:W-:Y:S01]  /*5030*/  LOP3.LUT R30, R11, 0xff0000, R28, 0xf8, !PT ;  /* 0x00ff00000b1e7812 */ /* 0x000fe200078ef81c */
[----:B------:R-:W-:Y:S01]  /*5040*/  HADD2.F32 R28, -RZ, R12.H0_H0 ;  /* 0x2000000cff1c7230 */ /* 0x000fe20000004100 */
[----:B------:R-:W-:Y:S01]  /*5050*/  LOP3.LUT R13, R7, 0xff0000, R8, 0xf8, !PT ;  /* 0x00ff0000070d7812 */ /* 0x000fe200078ef808 */
[----:B------:R-:W-:Y:S01]  /*5060*/  HADD2.F32 R7, -RZ, R6.H1_H1 ;  /* 0x30000006ff077230 */ /* 0x000fe20000004100 */
[----:B------:R-:W-:Y:S01]  /*5070*/  F2FP.F16.E4M3.UNPACK_B R11, R104.H1 ;  /* 0x00000068ff0b723e */ /* 0x000fe200030006ff */
[----:B------:R-:W-:Y:S01]  /*5080*/  HADD2.F32 R29, -RZ, R12.H1_H1 ;  /* 0x3000000cff1d7230 */ /* 0x000fe20000004100 */
[----:B------:R-:W-:Y:S01]  /*5090*/  F2FP.F16.E4M3.UNPACK_B R5, R5.H1 ;  /* 0x00000005ff05723e */ /* 0x000fe200030006ff */
[----:B------:R-:W-:-:S02]  /*50a0*/  HADD2.F32 R6, -RZ, R6.H0_H0 ;  /* 0x20000006ff067230 */ /* 0x000fc40000004100 */
[C---:B------:R-:W-:Y:S01]  /*50b0*/  FMUL.FTZ R31, R7.reuse, R28 ;  /* 0x0000001c071f7220 */ /* 0x040fe20000410000 */
[----:B------:R-:W-:Y:S01]  /*50c0*/  HADD2.F32 R12, -RZ, R11.H0_H0 ;  /* 0x2000000bff0c7230 */ /* 0x000fe20000004100 */
        /* <DEDUP_REMOVED lines=29> */
[----:B------:R-:W-:Y:S01]  /*52a0*/  FFMA.FTZ R31, R5, R104, -R12 ;  /* 0x00000068051f7223 */ /* 0x000fe2000001080c */
        /* <DEDUP_REMOVED lines=49> */
.L_x_567:
[----:B------:R-:W-:Y:S05]  /*55c0*/  BSYNC B1 ;  /* 0x0000000000017941 */ /* 0x000fea0003800000 */
.L_x_566:
[----:B--2---:R0:W-:Y:S01]  /*55d0*/  ST.E.128 desc[UR60][R14.64], R4 ;  /* 0x000000040e007985 */ /* 0x0041e2000c101d3c */
[----:B------:R-:W-:Y:S05]  /*55e0*/  BRA `(.L_x_561) ;  /* 0x0000003400e07947 */ /* 0x000fea0003800000 */
.L_x_532:
[----:B------:R-:W-:Y:S02]  /*55f0*/  ISETP.GE.AND P3, PT, R221, R97, PT ;  /* 0x00000061dd00720c */ /* 0x000fe40003f66270 */
[----:B------:R-:W-:Y:S02]  /*5600*/  CS2R R30, SRZ ;  /* 0x00000000001e7805 */ /* 0x000fe4000001ff00 */
[----:B------:R-:W-:Y:S02]  /*5610*/  CS2R R28, SRZ ;  /* 0x00000000001c7805 */ /* 0x000fe4000001ff00 */
[----:B------:R-:W-:-:S13]  /*5620*/  ISETP.GE.OR P3, PT, R16, R105, P3 ;  /* 0x000000691000720c */ /* 0x000fda0001f66670 */
[----:B------:R-:W-:Y:S01]  /*5630*/  @!P3 IADD3 R11, P2, P4, R50, R4, R84 ;  /* 0x00000004320bb210 */ /* 0x000fe20007c5e054 */
[----:B------:R-:W0:Y:S03]  /*5640*/  @!P3 LDC.64 R12, c[0x0][0x3e8] ;  /* 0x0000fa00ff0cbb82 */ /* 0x000e260000000a00 */
[----:B------:R-:W-:Y:S02]  /*5650*/  @!P3 IADD3.X R14, R66, R88, R86, P2, P4 ;  /* 0x00000058420eb210 */ /* 0x000fe400017e8456 */
[----:B------:R-:W-:-:S04]  /*5660*/  ISETP.GE.AND P4, PT, R194, R97, PT ;  /* 0x00000061c200720c */ /* 0x000fc80003f86270 */
[----:B------:R-:W-:-:S13]  /*5670*/  ISETP.GE.OR P4, PT, R16, R105, P4 ;  /* 0x000000691000720c */ /* 0x000fda0002786670 */
[----:B------:R-:W1:Y:S08]  /*5680*/  @!P4 LDC.64 R32, c[0x0][0x3e8] ;  /* 0x0000fa00ff20cb82 */ /* 0x000e700000000a00 */
[----:B------:R-:W2:Y:S01]  /*5690*/  @!P4 LDC.64 R34, c[0x0][0x400] ;  /* 0x00010000ff22cb82 */ /* 0x000ea20000000a00 */
[----:B-1----:R-:W-:-:S04]  /*56a0*/  @!P4 IADD3 R32, P2, P5, R50, R32, R4 ;  /* 0x000000203220c210 */ /* 0x002fc80007d5e004 */
[----:B------:R-:W-:Y:S02]  /*56b0*/  @!P4 IADD3.X R33, R66, R33, R88, P2, P5 ;  /* 0x000000214221c210 */ /* 0x000fe400017ea458 */
[----:B--2---:R-:W-:-:S04]  /*56c0*/  @!P4 IADD3 R34, P2, P5, R56, R34, R6 ;  /* 0x000000223822c210 */ /* 0x004fc80007d5e006 */
[----:B------:R-:W-:Y:S02]  /*56d0*/  @!P4 IADD3.X R35, R64, R35, R100, P2, P5 ;  /* 0x000000234023c210 */ /* 0x000fe400017ea464 */
[----:B------:R-:W-:Y:S02]  /*56e0*/  ISETP.GE.AND P2, PT, R227, R97, PT ;  /* 0x00000061e300720c */ /* 0x000fe40003f46270 */
[----:B------:R-:W-:Y:S02]  /*56f0*/  CS2R R38, SRZ ;  /* 0x0000000000267805 */ /* 0x000fe4000001ff00 */
[----:B------:R-:W-:Y:S01]  /*5700*/  CS2R R36, SRZ ;  /* 0x0000000000247805 */ /* 0x000fe2000001ff00 */
[----:B------:R1:W2:Y:S01]  /*5710*/  @!P4 LDG.E.128 R28, desc[UR60][R34.64] ;  /* 0x0000003c221cc981 */ /* 0x0002a2000c1e1d00 */
[----:B------:R-:W-:-:S13]  /*5720*/  ISETP.GE.OR P2, PT, R16, R105, P2 ;  /* 0x000000691000720c */ /* 0x000fda0001746670 */
[----:B------:R-:W-:-:S04]  /*5730*/  @!P2 IADD3 R5, P5, P6, R50, R83, R4 ;  /* 0x000000533205a210 */ /* 0x000fc80007ebe004 */
[----:B------:R-:W-:Y:S02]  /*5740*/  @!P2 IADD3.X R10, R66, R85, R88, P5, P6 ;  /* 0x00000055420aa210 */ /* 0x000fe40002fec458 */
[----:B------:R-:W-:-:S04]  /*5750*/  @!P3 IADD3 R9, P5, P6, R56, R6, R79 ;  /* 0x000000063809b210 */ /* 0x000fc80007ebe04f */
[----:B------:R-:W-:Y:S02]  /*5760*/  @!P3 IADD3.X R8, R64, R100, R81, P5, P6 ;  /* 0x000000644008b210 */ /* 0x000fe40002fec451 */
[----:B------:R-:W-:-:S04]  /*5770*/  @!P2 IADD3 R7, P5, P6, R56, R78, R6 ;  /* 0x0000004e3807a210 */ /* 0x000fc80007ebe006 */
[----:B------:R-:W-:Y:S02]  /*5780*/  @!P2 IADD3.X R4, R64, R80, R100, P5, P6 ;  /* 0x000000504004a210 */ /* 0x000fe40002fec464 */
[----:B0-----:R-:W-:-:S05]  /*5790*/  @!P3 IADD3 R12, P5, R11, R12, RZ ;  /* 0x0000000c0b0cb210 */ /* 0x001fca0007fbe0ff */
[----:B------:R-:W-:Y:S02]  /*57a0*/  @!P3 IMAD.X R13, R14, 0x1, R13, P5 ;  /* 0x000000010e0db824 */ /* 0x000fe400028e060d */
[----:B------:R-:W0:Y:S02]  /*57b0*/  @!P3 LDC.64 R14, c[0x0][0x400] ;  /* 0x00010000ff0ebb82 */ /* 0x000e240000000a00 */
[----:B0-----:R-:W-:-:S05]  /*57c0*/  @!P3 IADD3 R14, P5, R9, R14, RZ ;  /* 0x0000000e090eb210 */ /* 0x001fca0007fbe0ff */
[----:B------:R-:W-:Y:S02]  /*57d0*/  @!P3 IMAD.X R15, R8, 0x1, R15, P5 ;  /* 0x00000001080fb824 */ /* 0x000fe400028e060f */
[----:B------:R-:W0:Y:S01]  /*57e0*/  @!P2 LDC.64 R8, c[0x0][0x3e8] ;  /* 0x0000fa00ff08ab82 */ /* 0x000e220000000a00 */
[----:B-1----:R-:W-:Y:S02]  /*57f0*/  CS2R R34, SRZ ;  /* 0x0000000000227805 */ /* 0x002fe4000001ff00 */
[----:B------:R-:W-:Y:S02]  /*5800*/  CS2R R42, SRZ ;  /* 0x00000000002a7805 */ /* 0x000fe4000001ff00 */
[----:B------:R-:W-:Y:S02]  /*5810*/  CS2R R40, SRZ ;  /* 0x0000000000287805 */ /* 0x000fe4000001ff00 */
[----:B------:R-:W-:Y:S02]  /*5820*/  CS2R R46, SRZ ;  /* 0x00000000002e7805 */ /* 0x000fe4000001ff00 */
[----:B------:R-:W-:Y:S01]  /*5830*/  CS2R R44, SRZ ;  /* 0x00000000002c7805 */ /* 0x000fe2000001ff00 */
[----:B------:R-:W3:Y:S01]  /*5840*/  @!P3 LDG.E.128 R36, desc[UR60][R14.64] ;  /* 0x0000003c0e24b981 */ /* 0x000ee2000c1e1d00 */
[----:B0-----:R-:W-:-:S05]  /*5850*/  @!P2 IADD3 R8, P5, R5, R8, RZ ;  /* 0x000000080508a210 */ /* 0x001fca0007fbe0ff */
[----:B------:R-:W-:Y:S02]  /*5860*/  @!P2 IMAD.X R9, R10, 0x1, R9, P5 ;  /* 0x000000010a09a824 */ /* 0x000fe400028e0609 */
[----:B------:R-:W0:Y:S03]  /*5870*/  @!P2 LDC.64 R10, c[0x0][0x400] ;  /* 0x00010000ff0aab82 */ /* 0x000e260000000a00 */
[----:B------:R-:W4:Y:S01]  /*5880*/  @!P2 LDG.E.128 R40, desc[UR60][R8.64] ;  /* 0x0000003c0828a981 */ /* 0x000f22000c1e1d00 */
[----:B0-----:R-:W-:Y:S02]  /*5890*/  @!P2 IADD3 R10, P5, R7, R10, RZ ;  /* 0x0000000a070aa210 */ /* 0x001fe40007fbe0ff */
[----:B------:R-:W-:Y:S02]  /*58a0*/  CS2R R6, SRZ ;  /* 0x0000000000067805 */ /* 0x000fe4000001ff00 */
[----:B------:R-:W-:-:S02]  /*58b0*/  @!P2 IADD3.X R11, R4, R11, RZ, P5, !PT ;  /* 0x0000000b040ba210 */ /* 0x000fc40002ffe4ff */
[----:B------:R-:W-:-:S03]  /*58c0*/  CS2R R4, SRZ ;  /* 0x0000000000047805 */ /* 0x000fc6000001ff00 */
[----:B------:R-:W5:Y:S04]  /*58d0*/  @!P2 LDG.E.128 R44, desc[UR60][R10.64] ;  /* 0x0000003c0a2ca981 */ /* 0x000f68000c1e1d00 */
[----:B------:R0:W5:Y:S02]  /*58e0*/  @!P4 LDG.E.128 R4, desc[UR60][R32.64] ;  /* 0x0000003c2004c981 */ /* 0x000164000c1e1d00 */
[----:B0-----:R-:W-:-:S06]  /*58f0*/  CS2R R32, SRZ ;  /* 0x0000000000207805 */ /* 0x001fcc000001ff00 */
[----:B------:R-:W5:Y:S01]  /*5900*/  @!P3 LDG.E.128 R32, desc[UR60][R12.64] ;  /* 0x0000003c0c20b981 */ /* 0x000f62000c1e1d00 */
[----:B------:R-:W-:Y:S02]  /*5910*/  ISETP.NE.AND P5, PT, R198, 0x3, PT ;  /* 0x00000003c600780c */ /* 0x000fe40003fa5270 */
[----:B------:R-:W-:Y:S01]  /*5920*/  ISETP.GE.AND P2, PT, R16, R105, PT ;  /* 0x000000691000720c */ /* 0x000fe20003f46270 */
[----:B--2---:R-:W-:Y:S02]  /*5930*/  IMAD.MOV.U32 R117, RZ, RZ, R30 ;  /* 0x000000ffff757224 */ /* 0x004fe400078e001e */
[----:B------:R-:W-:Y:S02]  /*5940*/  IMAD.MOV.U32 R119, RZ, RZ, R28 ;  /* 0x000000ffff777224 */ /* 0x000fe400078e001c */
[----:B---3--:R-:W-:Y:S02]  /*5950*/  IMAD.MOV.U32 R113, RZ, RZ, R38 ;  /* 0x000000ffff717224 */ /* 0x008fe400078e0026 */
[----:B------:R-:W-:-:S02]  /*5960*/  IMAD.MOV.U32 R114, RZ, RZ, R36 ;  /* 0x000000ffff727224 */ /* 0x000fc400078e0024 */
[----:B----4-:R-:W-:Y:S01]  /*5970*/  IMAD.MOV.U32 R108, RZ, RZ, R42 ;  /* 0x000000ffff6c7224 */ /* 0x010fe200078e002a */
[----:B------:R-:W-:Y:S01]  /*5980*/  MOV R109, R40 ;  /* 0x00000028006d7202 */ /* 0x000fe20000000f00 */
[----:B-----5:R-:W-:Y:S02]  /*5990*/  IMAD.MOV.U32 R107, RZ, RZ, R46 ;  /* 0x000000ffff6b7224 */ /* 0x020fe400078e002e */
[----:B------:R-:W-:Y:S02]  /*59a0*/  IMAD.MOV.U32 R106, RZ, RZ, R44 ;  /* 0x000000ffff6a7224 */ /* 0x000fe400078e002c */
[----:B------:R-:W-:Y:S02]  /*59b0*/  IMAD.MOV.U32 R116, RZ, RZ, R6 ;  /* 0x000000ffff747224 */ /* 0x000fe400078e0006 */
[----:B------:R-:W-:Y:S01]  /*59c0*/  IMAD.MOV.U32 R118, RZ, RZ, R4 ;  /* 0x000000ffff767224 */ /* 0x000fe200078e0004 */
[----:B------:R-:W-:Y:S01]  /*59d0*/  MOV R111, R34 ;  /* 0x00000022006f7202 */ /* 0x000fe20000000f00 */
[----:B------:R-:W-:Y:S01]  /*59e0*/  IMAD.MOV.U32 R112, RZ, RZ, R32 ;  /* 0x000000ffff707224 */ /* 0x000fe200078e0020 */
[----:B------:R-:W-:Y:S06]  /*59f0*/  @!P5 BRA `(.L_x_568) ;  /* 0x000000000004d947 */ /* 0x000fec0003800000 */
[----:B------:R-:W-:Y:S01]  /*5a00*/  BPT.TRAP 0x1 ;  /* 0x000000040000795c */ /* 0x000fe20000300000 */
.L_x_568:
[----:B------:R-:W-:Y:S01]  /*5a10*/  IMAD R88, R192, 0x8, R18 ;  /* 0x00000008c0587824 */ /* 0x000fe200078e0212 */
[----:B------:R-:W-:Y:S01]  /*5a20*/  SHF.L.U32 R100, R196, 0x1f, RZ ;  /* 0x0000001fc4647819 */ /* 0x000fe200000006ff */
[----:B------:R-:W0:Y:S01]  /*5a30*/  LDC R104, c[0x0][0x2f4] ;  /* 0x0000bd00ff687b82 */ /* 0x000e220000000800 */
[----:B------:R-:W-:Y:S02]  /*5a40*/  BSSY B1, `(.L_x_569) ;  /* 0x0000003000017945 */ /* 0x000fe40003800000 */
[----:B------:R-:W1:Y:S02]  /*5a50*/  SYNCS.PHASECHK.TRANS64.TRYWAIT P3, [R88+URZ+0x22890], R100 ;  /* 0x02289064580075a7 */ /* 0x000e64000806017f */
[----:B-1----:R-:W-:Y:S05]  /*5a60*/  @!P3 BRA `(.L_x_570) ;  /* 0x000001900064b947 */ /* 0x002fea0003800000 */
.L_x_831:
[----:B------:R-:W-:Y:S05]  /*5a70*/  BSYNC B1 ;  /* 0x0000000000017941 */ /* 0x000fea0003800000 */
.L_x_569:
[----:B------:R-:W-:Y:S01]  /*5a80*/  UMOV UR4, 0xffffffff ;  /* 0xffffffff00047882 */ /* 0x000fe20000000000 */
[----:B0-----:R-:W-:Y:S02]  /*5a90*/  IMAD.IADD R110, R104, 0x1, -R71 ;  /* 0x00000001686e7824 */ /* 0x001fe400078e0a47 */
[----:B------:R-:W-:Y:S05]  /*5aa0*/  BRA.DIV UR4, `(.L_x_571) ;  /* 0x0000019204687947 */ /* 0x000fea000b800000 */
[----:B------:R0:W2:Y:S04]  /*5ab0*/  SHFL.IDX PT, R103, R102, RZ, 0x1c1f ;  /* 0x001c1fff66677589 */ /* 0x0000a800000e0000 */
[----:B------:R0:W3:Y:S02]  /*5ac0*/  SHFL.IDX PT, R105, R101, RZ, 0x1c1f ;  /* 0x001c1fff65697589 */ /* 0x0000e400000e0000 */
.L_x_835:
[----:B------:R-:W-:Y:S01]  /*5ad0*/  ISETP.GE.OR P3, PT, R194, R97, P1 ;  /* 0x00000061c200720c */ /* 0x000fe20000f66670 */
[----:B------:R-:W-:-:S12]  /*5ae0*/  BSSY B1, `(.L_x_572) ;  /* 0x00000e9000017945 */ /* 0x000fd80003800000 */
[----:B------:R-:W-:Y:S05]  /*5af0*/  @P3 BRA `(.L_x_573) ;  /* 0x0000000c009c3947 */ /* 0x000fea0003800000 */
[----:B------:R-:W-:Y:S01]  /*5b00*/  SEL R8, R71, R110, !P0 ;  /* 0x0000006e47087207 */ /* 0x000fe20004000000 */
[----:B------:R-:W-:Y:S01]  /*5b10*/  BSSY B2, `(.L_x_574) ;  /* 0x00000e0000027945 */ /* 0x000fe20003800000 */
[----:B---3--:R-:W-:Y:S02]  /*5b20*/  IADD3 R98, P3, R62, R105, RZ ;  /* 0x000000693e627210 */ /* 0x008fe40007f7e0ff */
[----:B------:R-:W-:Y:S02]  /*5b30*/  SHF.R.S32.HI R9, RZ, 0x1f, R8 ;  /* 0x0000001fff097819 */ /* 0x000fe40000011408 */
[----:B--2---:R-:W-:Y:S02]  /*5b40*/  IADD3.X R99, R103, R60, RZ, P3, !PT ;  /* 0x0000003c67637210 */ /* 0x004fe40001ffe4ff */
[----:B------:R-:W-:-:S04]  /*5b50*/  LEA.HI R8, R9, R8, RZ, 0x5 ;  /* 0x0000000809087211 */ /* 0x000fc800078f28ff */
[----:B------:R-:W-:-:S05]  /*5b60*/  LEA.HI.SX32 R8, R8, R63, 0x1b ;  /* 0x0000003f08087211 */ /* 0x000fca00078fdaff */
[----:B------:R-:W-:-:S05]  /*5b70*/  IMAD.SHL.U32 R115, R8, 0x10, RZ ;  /* 0x0000001008737824 */ /* 0x000fca00078e00ff */
[----:B------:R-:W-:-:S04]  /*5b80*/  LOP3.LUT R9, R82, 0x70, R115, 0xf8, !PT ;  /* 0x0000007052097812 */ /* 0x000fc800078ef873 */
[----:B------:R-:W-:Y:S01]  /*5b90*/  LOP3.LUT R8, R9, R76, RZ, 0x3c, !PT ;  /* 0x0000004c09087212 */ /* 0x000fe200078e3cff */
[----:B------:R-:W-:-:S04]  /*5ba0*/  IMAD R9, R192, 0x5000, R49 ;  /* 0x00005000c0097824 */ /* 0x000fc800078e0231 */
[----:B------:R-:W-:Y:S02]  /*5bb0*/  IMAD.IADD R11, R203, 0x1, R8 ;  /* 0x00000001cb0b7824 */ /* 0x000fe400078e0208 */
[----:B------:R-:W-:Y:S02]  /*5bc0*/  IMAD.IADD R9, R18, 0x1, R9 ;  /* 0x0000000112097824 */ /* 0x000fe400078e0209 */
[----:B------:R-:W-:-:S04]  /*5bd0*/  IMAD R11, R192, 0x5000, R11 ;  /* 0x00005000c00b7824 */ /* 0x000fc800078e020b */
[----:B------:R-:W-:Y:S02]  /*5be0*/  IMAD.IADD R12, R18, 0x1, R11 ;  /* 0x00000001120c7824 */ /* 0x000fe400078e020b */
[----:B------:R-:W2:Y:S04]  /*5bf0*/  LDS.128 R8, [R9+0x18400] ;  /* 0x0184000009087984 */ /* 0x000ea80000000c00 */
[----:B------:R-:W3:Y:S01]  /*5c00*/  LDS.128 R12, [R12+0x18400] ;  /* 0x018400000c0c7984 */ /* 0x000ee20000000c00 */
[----:B------:R-:W-:Y:S05]  /*5c10*/  @P2 BRA `(.L_x_575) ;  /* 0x0000000c003c2947 */ /* 0x000fea0003800000 */
[--C-:B------:R-:W-:Y:S02]  /*5c20*/  SHF.R.U32.HI R129, RZ, 0x8, R5.reuse ;  /* 0x00000008ff817819 */ /* 0x100fe40000011605 */
[----:B------:R-:W-:Y:S02]  /*5c30*/  LOP3.LUT R4, R5, 0xff0000ff, RZ, 0xc0, !PT ;  /* 0xff0000ff05047812 */ /* 0x000fe400078ec0ff */
[----:B------:R-:W-:Y:S01]  /*5c40*/  SHF.R.U32.HI R128, RZ, 0x10, R5 ;  /* 0x00000010ff807819 */ /* 0x000fe20000011605 */
[----:B------:R-:W-:Y:S01]  /*5c50*/  IMAD.SHL.U32 R5, R129, 0x100, RZ ;  /* 0x0000010081057824 */ /* 0x000fe200078e00ff */
[----:B------:R-:W-:Y:S02]  /*5c60*/  SHF.R.U32.HI R124, RZ, 0x8, R29 ;  /* 0x00000008ff7c7819 */ /* 0x000fe4000001161d */
[----:B------:R-:W-:Y:S02]  /*5c70*/  SHF.R.U32.HI R125, RZ, 0x8, R7 ;  /* 0x00000008ff7d7819 */ /* 0x000fe40000011607 */
[----:B------:R-:W-:-:S02]  /*5c80*/  SHF.R.U32.HI R122, RZ, 0x8, R31 ;  /* 0x00000008ff7a7819 */ /* 0x000fc4000001161f */
[----:B------:R-:W-:Y:S02]  /*5c90*/  LOP3.LUT R30, R29, 0xff0000ff, RZ, 0xc0, !PT ;  /* 0xff0000ff1d1e7812 */ /* 0x000fe400078ec0ff */
[----:B------:R-:W-:Y:S01]  /*5ca0*/  SHF.R.U32.HI R123, RZ, 0x10, R29 ;  /* 0x00000010ff7b7819 */ /* 0x000fe2000001161d */
[----:B------:R-:W-:Y:S01]  /*5cb0*/  IMAD.SHL.U32 R29, R124, 0x100, RZ ;  /* 0x000001007c1d7824 */ /* 0x000fe200078e00ff */
[----:B------:R-:W-:Y:S02]  /*5cc0*/  LOP3.LUT R6, R7, 0xff0000ff, RZ, 0xc0, !PT ;  /* 0xff0000ff07067812 */ /* 0x000fe400078ec0ff */
[----:B------:R-:W-:Y:S01]  /*5cd0*/  SHF.R.U32.HI R127, RZ, 0x10, R7 ;  /* 0x00000010ff7f7819 */ /* 0x000fe20000011607 */
[----:B------:R-:W-:Y:S01]  /*5ce0*/  IMAD.SHL.U32 R7, R125, 0x100, RZ ;  /* 0x000001007d077824 */ /* 0x000fe200078e00ff */
[----:B------:R-:W-:Y:S02]  /*5cf0*/  LOP3.LUT R121, R31, 0xff0000ff, RZ, 0xc0, !PT ;  /* 0xff0000ff1f797812 */ /* 0x000fe400078ec0ff */
[----:B------:R-:W-:Y:S01]  /*5d00*/  SHF.R.U32.HI R126, RZ, 0x10, R31 ;  /* 0x00000010ff7e7819 */ /* 0x000fe2000001161f */
[----:B---3--:R-:W-:Y:S01]  /*5d10*/  IMAD.MOV.U32 R31, RZ, RZ, R12 ;  /* 0x000000ffff1f7224 */ /* 0x008fe200078e000c */
[----:B--2---:R-:W-:-:S02]  /*5d20*/  MOV R28, R8 ;  /* 0x00000008001c7202 */ /* 0x004fc40000000f00 */
[----:B------:R-:W-:Y:S01]  /*5d30*/  LOP3.LUT R4, R4, 0xff00, R5, 0xf8, !PT ;  /* 0x0000ff0004047812 */ /* 0x000fe200078ef805 */
[----:B------:R-:W-:Y:S01]  /*5d40*/  IMAD.U32 R5, R128, 0x10000, RZ ;  /* 0x0001000080057824 */ /* 0x000fe200078e00ff */
[----:B------:R-:W-:Y:S01]  /*5d50*/  SHF.L.U32 R8, R122, 0x8, RZ ;  /* 0x000000087a087819 */ /* 0x000fe200000006ff */
[----:B------:R-:W-:Y:S01]  /*5d60*/  IMAD.U32 R126, R126, 0x10000, RZ ;  /* 0x000100007e7e7824 */ /* 0x000fe200078e00ff */
[----:B------:R-:W-:Y:S02]  /*5d70*/  LOP3.LUT R122, R30, 0xff00, R29, 0xf8, !PT ;  /* 0x0000ff001e7a7812 */ /* 0x000fe400078ef81d */
[----:B------:R-:W-:Y:S02]  /*5d80*/  LOP3.LUT R125, R121, 0xff00, R8, 0xf8, !PT ;  /* 0x0000ff00797d7812 */ /* 0x000fe400078ef808 */
[----:B------:R-:W-:Y:S02]  /*5d90*/  LOP3.LUT R7, R6, 0xff00, R7, 0xf8, !PT ;  /* 0x0000ff0006077812 */ /* 0x000fe400078ef807 */
[----:B------:R-:W-:-:S02]  /*5da0*/  F2FP.F16.E4M3.UNPACK_B R124, R119.H1 ;  /* 0x00000077ff7c723e */ /* 0x000fc400030006ff */
[-C--:B------:R-:W-:Y:S02]  /*5db0*/  F2FP.F16.E4M3.UNPACK_B R121, R31.reuse.H1 ;  /* 0x0000001fff79723e */ /* 0x080fe400030006ff */
[----:B------:R-:W-:Y:S02]  /*5dc0*/  F2FP.F16.E4M3.UNPACK_B R29, R28.H1 ;  /* 0x0000001cff1d723e */ /* 0x000fe400030006ff */
[----:B------:R-:W-:Y:S01]  /*5dd0*/  LOP3.LUT R6, R4, 0xff0000, R5, 0xf8, !PT ;  /* 0x00ff000004067812 */ /* 0x000fe200078ef805 */
[----:B------:R-:W-:Y:S01]  /*5de0*/  IMAD.U32 R4, R127, 0x10000, RZ ;  /* 0x000100007f047824 */ /* 0x000fe200078e00ff */
[----:B------:R-:W-:Y:S01]  /*5df0*/  F2FP.F16.E4M3.UNPACK_B R30, R118.H1 ;  /* 0x00000076ff1e723e */ /* 0x000fe200030006ff */
[----:B------:R-:W-:Y:S01]  /*5e00*/  HADD2.F32 R5, -RZ, R124.H0_H0 ;  /* 0x2000007cff057230 */ /* 0x000fe20000004100 */
[----:B------:R-:W-:Y:S01]  /*5e10*/  F2FP.F16.E4M3.UNPACK_B R28, R28 ;  /* 0x0000001cff1c723e */ /* 0x000fe200020006ff */
[----:B------:R-:W-:Y:S01]  /*5e20*/  HADD2.F32 R12, -RZ, R121.H0_H0 ;  /* 0x20000079ff0c7230 */ /* 0x000fe20000004100 */
[----:B------:R-:W-:Y:S01]  /*5e30*/  LOP3.LUT R4, R7, 0xff0000, R4, 0xf8, !PT ;  /* 0x00ff000007047812 */ /* 0x000fe200078ef804 */
[----:B------:R-:W-:Y:S01]  /*5e40*/  HADD2.F32 R8, -RZ, R29.H0_H0 ;  /* 0x2000001dff087230 */ /* 0x000fe20000004100 */
[----:B------:R-:W-:Y:S01]  /*5e50*/  F2FP.F16.E4M3.UNPACK_B R31, R31 ;  /* 0x0000001fff1f723e */ /* 0x000fe200020006ff */
[----:B------:R-:W-:-:S02]  /*5e60*/  IMAD.U32 R7, R123, 0x10000, RZ ;  /* 0x000100007b077824 */ /* 0x000fc400078e00ff */
[-C--:B------:R-:W-:Y:S01]  /*5e70*/  FMUL.FTZ R127, R12, R5.reuse ;  /* 0x000000050c7f7220 */ /* 0x080fe20000410000 */
[----:B------:R-:W-:Y:S02]  /*5e80*/  HADD2.F32 R123, -RZ, R30.H0_H0 ;  /* 0x2000001eff7b7230 */ /* 0x000fe40000004100 */
[----:B------:R-:W-:Y:S01]  /*5e90*/  FMUL.FTZ R129, R8, R5 ;  /* 0x0000000508817220 */ /* 0x000fe20000410000 */
[----:B------:R-:W-:Y:S01]  /*5ea0*/  LOP3.LUT R5, R125, 0xff0000, R126, 0xf8, !PT ;  /* 0x00ff00007d057812 */ /* 0x000fe200078ef87e */
[----:B------:R-:W-:Y:S01]  /*5eb0*/  HADD2.F32 R125, -RZ, R124.H1_H1 ;  /* 0x3000007cff7d7230 */ /* 0x000fe20000004100 */
[----:B------:R-:W-:Y:S01]  /*5ec0*/  LOP3.LUT R7, R122, 0xff0000, R7, 0xf8, !PT ;  /* 0x00ff00007a077812 */ /* 0x000fe200078ef807 */
[-C--:B------:R-:W-:Y:S01]  /*5ed0*/  FFMA.FTZ R8, R8, R123.reuse, -R127 ;  /* 0x0000007b08087223 */ /* 0x080fe2000001087f */
[----:B------:R-:W-:Y:S01]  /*5ee0*/  FFMA.FTZ R12, R12, R123, R129 ;  /* 0x0000007b0c0c7223 */ /* 0x000fe20000010081 */
[----:B------:R-:W-:Y:S01]  /*5ef0*/  HADD2.F32 R122, -RZ, R30.H1_H1 ;  /* 0x3000001eff7a7230 */ /* 0x000fe20000004100 */
[----:B------:R-:W-:Y:S01]  /*5f00*/  F2FP.F16.E4M3.UNPACK_B R123, R119 ;  /* 0x00000077ff7b723e */ /* 0x000fe200020006ff */
[----:B------:R-:W-:Y:S01]  /*5f10*/  HADD2.F32 R121, -RZ, R121.H1_H1 ;  /* 0x30000079ff797230 */ /* 0x000fe20000004100 */
[----:B------:R-:W-:Y:S01]  /*5f20*/  F2FP.F16.E4M3.UNPACK_B R119, R118 ;  /* 0x00000076ff77723e */ /* 0x000fe200020006ff */
[----:B------:R-:W-:-:S02]  /*5f30*/  HADD2.F32 R30, -RZ, R29.H1_H1 ;  /* 0x3000001dff1e7230 */ /* 0x000fc40000004100 */
[----:B------:R-:W-:Y:S02]  /*5f40*/  HADD2.F32 R124, -RZ, R123.H0_H0 ;  /* 0x2000007bff7c7230 */ /* 0x000fe40000004100 */
[CC--:B------:R-:W-:Y:S01]  /*5f50*/  FMUL.FTZ R127, R121.reuse, R125.reuse ;  /* 0x0000007d797f7220 */ /* 0x0c0fe20000410000 */
[----:B------:R-:W-:Y:S02]  /*5f60*/  HADD2.F32 R29, -RZ, R28.H0_H0 ;  /* 0x2000001cff1d7230 */ /* 0x000fe40000004100 */
[C---:B------:R-:W-:Y:S01]  /*5f70*/  FMUL.FTZ R126, R30.reuse, R125 ;  /* 0x0000007d1e7e7220 */ /* 0x040fe20000410000 */
[----:B------:R-:W-:Y:S02]  /*5f80*/  HADD2.F32 R118, -RZ, R31.H0_H0 ;  /* 0x2000001fff767230 */ /* 0x000fe40000004100 */
[-C--:B------:R-:W-:Y:S01]  /*5f90*/  FFMA.FTZ R127, R30, R122.reuse, -R127 ;  /* 0x0000007a1e7f7223 */ /* 0x080fe2000001087f */
[----:B------:R-:W-:Y:S02]  /*5fa0*/  HADD2.F32 R30, -RZ, R119.H0_H0 ;  /* 0x20000077ff1e7230 */ /* 0x000fe40000004100 */
[----:B------:R-:W-:Y:S01]  /*5fb0*/  FFMA.FTZ R129, R121, R122, R126 ;  /* 0x0000007a79817223 */ /* 0x000fe2000001007e */
[----:B------:R-:W-:Y:S01]  /*5fc0*/  FMUL.FTZ R121, R29, R124 ;  /* 0x0000007c1d797220 */ /* 0x000fe20000410000 */
[----:B------:R-:W-:-:S02]  /*5fd0*/  HADD2.F32 R123, -RZ, R123.H1_H1 ;  /* 0x3000007bff7b7230 */ /* 0x000fc40000004100 */
[C---:B------:R-:W-:Y:S01]  /*5fe0*/  FMUL.FTZ R122, R118.reuse, R124 ;  /* 0x0000007c767a7220 */ /* 0x040fe20000410000 */
[----:B------:R-:W-:Y:S02]  /*5ff0*/  HADD2.F32 R31, -RZ, R31.H1_H1 ;  /* 0x3000001fff1f7230 */ /* 0x000fe40000004100 */
[-C--:B------:R-:W-:Y:S01]  /*6000*/  FFMA.FTZ R125, R118, R30.reuse, R121 ;  /* 0x0000001e767d7223 */ /* 0x080fe20000010079 */
[----:B------:R-:W-:Y:S02]  /*6010*/  HADD2.F32 R28, -RZ, R28.H1_H1 ;  /* 0x3000001cff1c7230 */ /* 0x000fe40000004100 */
[----:B------:R-:W-:Y:S01]  /*6020*/  FFMA.FTZ R124, R29, R30, -R122 ;  /* 0x0000001e1d7c7223 */ /* 0x000fe2000001087a */
[----:B------:R-:W-:Y:S02]  /*6030*/  HADD2.F32 R119, -RZ, R119.H1_H1 ;  /* 0x30000077ff777230 */ /* 0x000fe40000004100 */
[----:B------:R-:W-:Y:S01]  /*6040*/  FMUL.FTZ R121, R31, R123 ;  /* 0x0000007b1f797220 */ /* 0x000fe20000410000 */
[----:B------:R-:W-:Y:S01]  /*6050*/  F2FP.F16.E4M3.UNPACK_B R29, R117.H1 ;  /* 0x00000075ff1d723e */ /* 0x000fe200030006ff */
[C---:B------:R-:W-:Y:S01]  /*6060*/  FMUL.FTZ R126, R28.reuse, R123 ;  /* 0x0000007b1c7e7220 */ /* 0x040fe20000410000 */
[----:B------:R-:W-:Y:S01]  /*6070*/  F2FP.F16.E4M3.UNPACK_B R30, R14.H1 ;  /* 0x0000000eff1e723e */ /* 0x000fe200030006ff */
[----:B------:R-:W-:Y:S01]  /*6080*/  FFMA.FTZ R123, R28, R119, -R121 ;  /* 0x000000771c7b7223 */ /* 0x000fe20000010879 */
[----:B------:R-:W-:Y:S01]  /*6090*/  F2FP.F16.E4M3.UNPACK_B R121, R116.H1 ;  /* 0x00000074ff79723e */ /* 0x000fe200030006ff */
[----:B------:R-:W-:Y:S01]  /*60a0*/  HADD2.F32 R122, -RZ, R29.H0_H0 ;  /* 0x2000001dff7a7230 */ /* 0x000fe20000004100 */
[----:B------:R-:W-:Y:S01]  /*60b0*/  F2FP.F16.E4M3.UNPACK_B R28, R10.H1 ;  /* 0x0000000aff1c723e */ /* 0x000fe200030006ff */
[----:B------:R-:W-:-:S02]  /*60c0*/  HADD2.F32 R118, -RZ, R30.H0_H0 ;  /* 0x2000001eff767230 */ /* 0x000fc40000004100 */
[----:B------:R-:W-:Y:S01]  /*60d0*/  FFMA.FTZ R126, R31, R119, R126 ;  /* 0x000000771f7e7223 */ /* 0x000fe2000001007e */
[----:B------:R-:W-:Y:S01]  /*60e0*/  HADD2.F32 R119, -RZ, R29.H1_H1 ;  /* 0x3000001dff777230 */ /* 0x000fe20000004100 */
[----:B------:R-:W-:Y:S01]  /*60f0*/  F2FP.F16.E4M3.UNPACK_B R117, R117 ;  /* 0x00000075ff75723e */ /* 0x000fe200020006ff */
[----:B------:R-:W-:Y:S02]  /*6100*/  HADD2.F32 R29, -RZ, R28.H0_H0 ;  /* 0x2000001cff1d7230 */ /* 0x000fe40000004100 */
[----:B------:R-:W-:Y:S01]  /*6110*/  FMUL.FTZ R128, R118, R122 ;  /* 0x0000007a76807220 */ /* 0x000fe20000410000 */
[----:B------:R-:W-:Y:S01]  /*6120*/  HADD2.F32 R31, -RZ, R121.H0_H0 ;  /* 0x20000079ff1f7230 */ /* 0x000fe20000004100 */
[----:B------:R-:W-:Y:S01]  /*6130*/  F2FP.F16.E4M3.UNPACK_B R10, R10 ;  /* 0x0000000aff0a723e */ /* 0x000fe200020006ff */
[----:B------:R-:W-:Y:S02]  /*6140*/  HADD2.F32 R30, -RZ, R30.H1_H1 ;  /* 0x3000001eff1e7230 */ /* 0x000fe40000004100 */
[----:B------:R-:W-:Y:S01]  /*6150*/  FMUL.FTZ R131, R29, R122 ;  /* 0x0000007a1d837220 */ /* 0x000fe20000410000 */
[----:B------:R-:W-:-:S02]  /*6160*/  HADD2.F32 R28, -RZ, R28.H1_H1 ;  /* 0x3000001cff1c7230 */ /* 0x000fc40000004100 */
[----:B------:R-:W-:Y:S01]  /*6170*/  FFMA.FTZ R128, R29, R31, -R128 ;  /* 0x0000001f1d807223 */ /* 0x000fe20000010880 */
[----:B------:R-:W-:Y:S02]  /*6180*/  HADD2.F32 R121, -RZ, R121.H1_H1 ;  /* 0x30000079ff797230 */ /* 0x000fe40000004100 */
[----:B------:R-:W-:Y:S01]  /*6190*/  FMUL.FTZ R29, R30, R119 ;  /* 0x000000771e1d7220 */ /* 0x000fe20000410000 */
[----:B------:R-:W-:Y:S01]  /*61a0*/  FFMA.FTZ R122, R118, R31, R131 ;  /* 0x0000001f767a7223 */ /* 0x000fe20000010083 */
[C---:B------:R-:W-:Y:S01]  /*61b0*/  FMUL.FTZ R119, R28.reuse, R119 ;  /* 0x000000771c777220 */ /* 0x040fe20000410000 */
[--C-:B------:R-:W-:Y:S02]  /*61c0*/  HADD2.F32 R118, -RZ, R117.reuse.H0_H0 ;  /* 0x20000075ff767230 */ /* 0x100fe40000004100 */
[-C--:B------:R-:W-:Y:S01]  /*61d0*/  FFMA.FTZ R135, R28, R121.reuse, -R29 ;  /* 0x000000791c877223 */ /* 0x080fe2000001081d */
[----:B------:R-:W-:Y:S01]  /*61e0*/  F2FP.F16.E4M3.UNPACK_B R28, R14 ;  /* 0x0000000eff1c723e */ /* 0x000fe200020006ff */
[----:B------:R-:W-:Y:S01]  /*61f0*/  HADD2.F32 R14, -RZ, R10.H0_H0 ;  /* 0x2000000aff0e7230 */ /* 0x000fe20000004100 */
[----:B------:R-:W-:Y:S01]  /*6200*/  F2FP.F16.E4M3.UNPACK_B R116, R116 ;  /* 0x00000074ff74723e */ /* 0x000fe200020006ff */
[----:B------:R-:W-:Y:S01]  /*6210*/  FFMA.FTZ R137, R30, R121, R119 ;  /* 0x000000791e897223 */ /* 0x000fe20000010077 */
[----:B------:R-:W-:Y:S01]  /*6220*/  HADD2.F32 R117, -RZ, R117.H1_H1 ;  /* 0x30000075ff757230 */ /* 0x000fe20000004100 */
[----:B------:R-:W-:Y:S01]  /*6230*/  F2FP.SATFINITE.E4M3.F32.PACK_AB_MERGE_C R8, R127, R8, RZ ;  /* 0x000000087f08723e */ /* 0x000fe200048070ff */
[--C-:B------:R-:W-:Y:S01]  /*6240*/  HADD2.F32 R29, -RZ, R28.reuse.H0_H0 ;  /* 0x2000001cff1d7230 */ /* 0x100fe20000004100 */
[----:B------:R-:W-:Y:S01]  /*6250*/  F2FP.SATFINITE.E4M3.F32.PACK_AB_MERGE_C R12, R129, R12, RZ ;  /* 0x0000000c810c723e */ /* 0x000fe200048070ff */
[----:B------:R-:W-:Y:S01]  /*6260*/  HADD2.F32 R28, -RZ, R28.H1_H1 ;  /* 0x3000001cff1c7230 */ /* 0x000fe20000004100 */
[----:B------:R-:W-:Y:S01]  /*6270*/  F2FP.SATFINITE.E4M3.F32.PACK_AB_MERGE_C R122, R137, R122, RZ ;  /* 0x0000007a897a723e */ /* 0x000fe200048070ff */
[----:B------:R-:W-:-:S02]  /*6280*/  HADD2.F32 R10, -RZ, R10.H1_H1 ;  /* 0x3000000aff0a7230 */ /* 0x000fc40000004100 */
[CC--:B------:R-:W-:Y:S01]  /*6290*/  FMUL.FTZ R119, R29.reuse, R118.reuse ;  /* 0x000000761d777220 */ /* 0x0c0fe20000410000 */
[--C-:B------:R-:W-:Y:S02]  /*62a0*/  HADD2.F32 R30, -RZ, R116.reuse.H0_H0 ;  /* 0x20000074ff1e7230 */ /* 0x100fe40000004100 */
[----:B------:R-:W-:Y:S01]  /*62b0*/  FMUL.FTZ R118, R14, R118 ;  /* 0x000000760e767220 */ /* 0x000fe20000410000 */
[----:B------:R-:W-:Y:S02]  /*62c0*/  HADD2.F32 R31, -RZ, R116.H1_H1 ;  /* 0x30000074ff1f7230 */ /* 0x000fe40000004100 */
[-C--:B------:R-:W-:Y:S01]  /*62d0*/  FMUL.FTZ R121, R28, R117.reuse ;  /* 0x000000751c797220 */ /* 0x080fe20000410000 */
[----:B------:R-:W-:Y:S01]  /*62e0*/  FMUL.FTZ R117, R10, R117 ;  /* 0x000000750a757220 */ /* 0x000fe20000410000 */
[-C--:B------:R-:W-:Y:S01]  /*62f0*/  FFMA.FTZ R14, R14, R30.reuse, -R119 ;  /* 0x0000001e0e0e7223 */ /* 0x080fe20000010877 */
[----:B------:R-:W-:Y:S01]  /*6300*/  FFMA.FTZ R118, R29, R30, R118 ;  /* 0x0000001e1d767223 */ /* 0x000fe20000010076 */
[----:B------:R-:W-:Y:S01]  /*6310*/  F2FP.F16.E4M3.UNPACK_B R119, R7 ;  /* 0x00000007ff77723e */ /* 0x000fe200020006ff */
[----:B------:R-:W-:Y:S01]  /*6320*/  FFMA.FTZ R131, R10, R31, -R121 ;  /* 0x0000001f0a837223 */ /* 0x000fe20000010879 */
[----:B------:R-:W-:Y:S01]  /*6330*/  F2FP.F16.E4M3.UNPACK_B R29, R9 ;  /* 0x00000009ff1d723e */ /* 0x000fe200020006ff */
[----:B------:R-:W-:Y:S01]  /*6340*/  FFMA.FTZ R133, R28, R31, R117 ;  /* 0x0000001f1c857223 */ /* 0x000fe20000010075 */
[----:B------:R-:W-:Y:S01]  /*6350*/  F2FP.SATFINITE.E4M3.F32.PACK_AB_MERGE_C R10, R135, R128, RZ ;  /* 0x00000080870a723e */ /* 0x000fe200048070ff */
[----:B------:R-:W-:Y:S01]  /*6360*/  HADD2.F32 R121, -RZ, R119.H0_H0 ;  /* 0x20000077ff797230 */ /* 0x000fe20000004100 */
[----:B------:R-:W-:Y:S01]  /*6370*/  F2FP.F16.E4M3.UNPACK_B R30, R13 ;  /* 0x0000000dff1e723e */ /* 0x000fe200020006ff */
[----:B------:R-:W-:Y:S01]  /*6380*/  HADD2.F32 R28, -RZ, R29.H0_H0 ;  /* 0x2000001dff1c7230 */ /* 0x000fe20000004100 */
[----:B------:R-:W-:Y:S01]  /*6390*/  F2FP.F16.E4M3.UNPACK_B R117, R6 ;  /* 0x00000006ff75723e */ /* 0x000fe200020006ff */
[----:B------:R-:W-:Y:S01]  /*63a0*/  HADD2.F32 R119, -RZ, R119.H1_H1 ;  /* 0x30000077ff777230 */ /* 0x000fe20000004100 */
[----:B------:R-:W-:Y:S01]  /*63b0*/  F2FP.SATFINITE.E4M3.F32.PACK_AB_MERGE_C R10, R131, R14, R10 ;  /* 0x0000000e830a723e */ /* 0x000fe2000480700a */
[----:B------:R-:W-:Y:S01]  /*63c0*/  HADD2.F32 R31, -RZ, R30.H0_H0 ;  /* 0x2000001eff1f7230 */ /* 0x000fe20000004100 */
[----:B------:R-:W-:Y:S01]  /*63d0*/  F2FP.SATFINITE.E4M3.F32.PACK_AB_MERGE_C R14, R133, R118, R122 ;  /* 0x00000076850e723e */ /* 0x000fe2000480707a */
[----:B------:R-:W-:-:S02]  /*63e0*/  HADD2.F32 R118, -RZ, R117.H0_H0 ;  /* 0x20000075ff767230 */ /* 0x000fc40000004100 */
[-C--:B------:R-:W-:Y:S01]  /*63f0*/  FMUL.FTZ R122, R28, R121.reuse ;  /* 0x000000791c7a7220 */ /* 0x080fe20000410000 */
[----:B------:R-:W-:Y:S01]  /*6400*/  HADD2.F32 R116, -RZ, R30.H1_H1 ;  /* 0x3000001eff747230 */ /* 0x000fe20000004100 */
[----:B------:R-:W-:Y:S01]  /*6410*/  F2FP.SATFINITE.E4M3.F32.PACK_AB_MERGE_C R8, R123, R124, R8 ;  /* 0x0000007c7b08723e */ /* 0x000fe20004807008 */
[----:B------:R-:W-:Y:S02]  /*6420*/  HADD2.F32 R30, -RZ, R29.H1_H1 ;  /* 0x3000001dff1e7230 */ /* 0x000fe40000004100 */
[C---:B------:R-:W-:Y:S01]  /*6430*/  FMUL.FTZ R123, R31.reuse, R121 ;  /* 0x000000791f7b7220 */ /* 0x040fe20000410000 */
[-C--:B------:R-:W-:Y:S01]  /*6440*/  FFMA.FTZ R29, R31, R118.reuse, R122 ;  /* 0x000000761f1d7223 */ /* 0x080fe2000001007a */
[----:B------:R-:W-:Y:S02]  /*6450*/  HADD2.F32 R117, -RZ, R117.H1_H1 ;  /* 0x30000075ff757230 */ /* 0x000fe40000004100 */
[----:B------:R-:W-:Y:S01]  /*6460*/  FMUL.FTZ R31, R116, R119 ;  /* 0x00000077741f7220 */ /* 0x000fe20000410000 */
[----:B------:R-:W-:Y:S01]  /*6470*/  FFMA.FTZ R28, R28, R118, -R123 ;  /* 0x000000761c1c7223 */ /* 0x000fe2000001087b */
[----:B------:R-:W-:Y:S01]  /*6480*/  F2FP.F16.E4M3.UNPACK_B R9, R9.H1 ;  /* 0x00000009ff09723e */ /* 0x000fe200030006ff */
[C---:B------:R-:W-:Y:S01]  /*6490*/  FMUL.FTZ R119, R30.reuse, R119 ;  /* 0x000000771e777220 */ /* 0x040fe20000410000 */
[----:B------:R-:W-:Y:S01]  /*64a0*/  FFMA.FTZ R123, R30, R117, -R31 ;  /* 0x000000751e7b7223 */ /* 0x000fe2000001081f */
[----:B------:R-:W-:-:S02]  /*64b0*/  F2FP.F16.E4M3.UNPACK_B R13, R13.H1 ;  /* 0x0000000dff0d723e */ /* 0x000fc400030006ff */
[----:B------:R-:W-:Y:S01]  /*64c0*/  F2FP.F16.E4M3.UNPACK_B R31, R7.H1 ;  /* 0x00000007ff1f723e */ /* 0x000fe200030006ff */
[----:B------:R-:W-:Y:S01]  /*64d0*/  FFMA.FTZ R124, R116, R117, R119 ;  /* 0x00000075747c7223 */ /* 0x000fe20000010077 */
[----:B------:R-:W-:Y:S01]  /*64e0*/  HADD2.F32 R7, -RZ, R9.H0_H0 ;  /* 0x20000009ff077230 */ /* 0x000fe20000004100 */
[----:B------:R-:W-:Y:S01]  /*64f0*/  F2FP.F16.E4M3.UNPACK_B R6, R6.H1 ;  /* 0x00000006ff06723e */ /* 0x000fe200030006ff */
[----:B------:R-:W-:Y:S01]  /*6500*/  HADD2.F32 R30, -RZ, R13.H0_H0 ;  /* 0x2000000dff1e7230 */ /* 0x000fe20000004100 */
[----:B------:R-:W-:Y:S01]  /*6510*/  F2FP.SATFINITE.E4M3.F32.PACK_AB_MERGE_C R12, R126, R125, R12 ;  /* 0x0000007d7e0c723e */ /* 0x000fe2000480700c */
[----:B------:R-:W-:Y:S01]  /*6520*/  HADD2.F32 R116, -RZ, R31.H0_H0 ;  /* 0x2000001fff747230 */ /* 0x000fe20000004100 */
[----:B------:R-:W-:Y:S01]  /*6530*/  F2FP.F16.E4M3.UNPACK_B R119, R5.H1 ;  /* 0x00000005ff77723e */ /* 0x000fe200030006ff */
[----:B------:R-:W-:Y:S02]  /*6540*/  HADD2.F32 R13, -RZ, R13.H1_H1 ;  /* 0x3000000dff0d7230 */ /* 0x000fe40000004100 */
[----:B------:R-:W-:-:S02]  /*6550*/  HADD2.F32 R118, -RZ, R31.H1_H1 ;  /* 0x3000001fff767230 */ /* 0x000fc40000004100 */
[CC--:B------:R-:W-:Y:S01]  /*6560*/  FMUL.FTZ R122, R30.reuse, R116.reuse ;  /* 0x000000741e7a7220 */ /* 0x0c0fe20000410000 */
[----:B------:R-:W-:Y:S02]  /*6570*/  HADD2.F32 R9, -RZ, R9.H1_H1 ;  /* 0x30000009ff097230 */ /* 0x000fe40000004100 */
[----:B------:R-:W-:Y:S01]  /*6580*/  FMUL.FTZ R117, R7, R116 ;  /* 0x0000007407757220 */ /* 0x000fe20000410000 */
[--C-:B------:R-:W-:Y:S02]  /*6590*/  HADD2.F32 R31, -RZ, R6.reuse.H0_H0 ;  /* 0x20000006ff1f7230 */ /* 0x100fe40000004100 */
[----:B------:R-:W-:Y:S02]  /*65a0*/  HADD2.F32 R116, -RZ, R6.H1_H1 ;  /* 0x30000006ff747230 */ /* 0x000fe40000004100 */
[-C--:B------:R-:W-:Y:S01]  /*65b0*/  FMUL.FTZ R6, R13, R118.reuse ;  /* 0x000000760d067220 */ /* 0x080fe20000410000 */
[C---:B------:R-:W-:Y:S01]  /*65c0*/  FMUL.FTZ R118, R9.reuse, R118 ;  /* 0x0000007609767220 */ /* 0x040fe20000410000 */
[----:B------:R-:W-:Y:S01]  /*65d0*/  FFMA.FTZ R126, R30, R31, R117 ;  /* 0x0000001f1e7e7223 */ /* 0x000fe20000010075 */
[----:B------:R-:W-:Y:S01]  /*65e0*/  F2FP.F16.E4M3.UNPACK_B R30, R15 ;  /* 0x0000000fff1e723e */ /* 0x000fe200020006ff */
[-C--:B------:R-:W-:Y:S01]  /*65f0*/  FFMA.FTZ R128, R9, R116.reuse, -R6 ;  /* 0x0000007409807223 */ /* 0x080fe20000010806 */
[----:B------:R-:W-:Y:S01]  /*6600*/  FFMA.FTZ R127, R13, R116, R118 ;  /* 0x000000740d7f7223 */ /* 0x000fe20000010076 */
[----:B------:R-:W-:Y:S01]  /*6610*/  F2FP.F16.E4M3.UNPACK_B R118, R5 ;  /* 0x00000005ff76723e */ /* 0x000fe200020006ff */
[----:B------:R-:W-:Y:S01]  /*6620*/  FFMA.FTZ R125, R7, R31, -R122 ;  /* 0x0000001f077d7223 */ /* 0x000fe2000001087a */
[----:B------:R-:W-:Y:S01]  /*6630*/  F2FP.F16.E4M3.UNPACK_B R6, R11 ;  /* 0x0000000bff06723e */ /* 0x000fe200020006ff */
[----:B------:R-:W-:Y:S01]  /*6640*/  HADD2.F32 R13, -RZ, R30.H0_H0 ;  /* 0x2000001eff0d7230 */ /* 0x000fe20000004100 */
[----:B------:R-:W-:Y:S01]  /*6650*/  F2FP.F16.E4M3.UNPACK_B R15, R15.H1 ;  /* 0x0000000fff0f723e */ /* 0x000fe200030006ff */
[----:B------:R-:W-:Y:S01]  /*6660*/  HADD2.F32 R122, -RZ, R118.H0_H0 ;  /* 0x20000076ff7a7230 */ /* 0x000fe20000004100 */
[----:B------:R-:W-:Y:S01]  /*6670*/  F2FP.F16.E4M3.UNPACK_B R11, R11.H1 ;  /* 0x0000000bff0b723e */ /* 0x000fe200030006ff */
[----:B------:R-:W-:Y:S01]  /*6680*/  HADD2.F32 R7, -RZ, R6.H0_H0 ;  /* 0x20000006ff077230 */ /* 0x000fe20000004100 */
[-C--:B------:R-:W-:Y:S01]  /*6690*/  F2FP.F16.E4M3.UNPACK_B R5, R4.reuse ;  /* 0x00000004ff05723e */ /* 0x080fe200020006ff */
[----:B------:R-:W-:Y:S01]  /*66a0*/  HADD2.F32 R121, -RZ, R119.H0_H0 ;  /* 0x20000077ff797230 */ /* 0x000fe20000004100 */
[----:B------:R-:W-:Y:S01]  /*66b0*/  F2FP.F16.E4M3.UNPACK_B R31, R4.H1 ;  /* 0x00000004ff1f723e */ /* 0x000fe200030006ff */
[----:B------:R-:W-:-:S02]  /*66c0*/  HADD2.F32 R4, -RZ, R15.H0_H0 ;  /* 0x2000000fff047230 */ /* 0x000fc40000004100 */
[-C--:B------:R-:W-:Y:S01]  /*66d0*/  FMUL.FTZ R130, R13, R122.reuse ;  /* 0x0000007a0d827220 */ /* 0x080fe20000410000 */
[----:B------:R-:W-:Y:S02]  /*66e0*/  HADD2.F32 R9, -RZ, R11.H0_H0 ;  /* 0x2000000bff097230 */ /* 0x000fe40000004100 */
[----:B------:R-:W-:Y:S01]  /*66f0*/  FMUL.FTZ R122, R7, R122 ;  /* 0x0000007a077a7220 */ /* 0x000fe20000410000 */
[----:B------:R-:W-:Y:S02]  /*6700*/  HADD2.F32 R116, -RZ, R5.H0_H0 ;  /* 0x20000005ff747230 */ /* 0x000fe40000004100 */
[-C--:B------:R-:W-:Y:S01]  /*6710*/  FMUL.FTZ R132, R4, R121.reuse ;  /* 0x0000007904847220 */ /* 0x080fe20000410000 */
[----:B------:R-:W-:Y:S02]  /*6720*/  HADD2.F32 R117, -RZ, R31.H0_H0 ;  /* 0x2000001fff757230 */ /* 0x000fe40000004100 */
[----:B------:R-:W-:Y:S01]  /*6730*/  FMUL.FTZ R121, R9, R121 ;  /* 0x0000007909797220 */ /* 0x000fe20000410000 */
[----:B------:R-:W-:-:S02]  /*6740*/  HADD2.F32 R15, -RZ, R15.H1_H1 ;  /* 0x3000000fff0f7230 */ /* 0x000fc40000004100 */
[-C--:B------:R-:W-:Y:S01]  /*6750*/  FFMA.FTZ R130, R7, R116.reuse, -R130 ;  /* 0x0000007407827223 */ /* 0x080fe20000010882 */
[----:B------:R-:W-:Y:S01]  /*6760*/  FFMA.FTZ R122, R13, R116, R122 ;  /* 0x000000740d7a7223 */ /* 0x000fe2000001007a */
[----:B------:R-:W-:Y:S02]  /*6770*/  HADD2.F32 R116, -RZ, R119.H1_H1 ;  /* 0x30000077ff747230 */ /* 0x000fe40000004100 */
[-C--:B------:R-:W-:Y:S01]  /*6780*/  FFMA.FTZ R121, R4, R117.reuse, R121 ;  /* 0x0000007504797223 */ /* 0x080fe20000010079 */
[----:B------:R-:W-:Y:S02]  /*6790*/  HADD2.F32 R11, -RZ, R11.H1_H1 ;  /* 0x3000000bff0b7230 */ /* 0x000fe40000004100 */
[----:B------:R-:W-:Y:S01]  /*67a0*/  FFMA.FTZ R132, R9, R117, -R132 ;  /* 0x0000007509847223 */ /* 0x000fe20000010884 */
[----:B------:R-:W-:Y:S01]  /*67b0*/  HADD2.F32 R30, -RZ, R30.H1_H1 ;  /* 0x3000001eff1e7230 */ /* 0x000fe20000004100 */
[----:B------:R-:W-:Y:S01]  /*67c0*/  F2FP.SATFINITE.E4M3.F32.PACK_AB_MERGE_C R125, R128, R125, RZ ;  /* 0x0000007d807d723e */ /* 0x000fe200048070ff */
[----:B------:R-:W-:-:S02]  /*67d0*/  HADD2.F32 R7, -RZ, R118.H1_H1 ;  /* 0x30000076ff077230 */ /* 0x000fc40000004100 */
[-C--:B------:R-:W-:Y:S01]  /*67e0*/  FMUL.FTZ R118, R15, R116.reuse ;  /* 0x000000740f767220 */ /* 0x080fe20000410000 */
[----:B------:R-:W-:Y:S02]  /*67f0*/  HADD2.F32 R4, -RZ, R31.H1_H1 ;  /* 0x3000001fff047230 */ /* 0x000fe40000004100 */
[C---:B------:R-:W-:Y:S01]  /*6800*/  FMUL.FTZ R116, R11.reuse, R116 ;  /* 0x000000740b747220 */ /* 0x040fe20000410000 */
[----:B------:R-:W-:Y:S02]  /*6810*/  HADD2.F32 R6, -RZ, R6.H1_H1 ;  /* 0x30000006ff067230 */ /* 0x000fe40000004100 */
[-C--:B------:R-:W-:Y:S01]  /*6820*/  FMUL.FTZ R9, R30, R7.reuse ;  /* 0x000000071e097220 */ /* 0x080fe20000410000 */
[----:B------:R-:W-:Y:S02]  /*6830*/  HADD2.F32 R5, -RZ, R5.H1_H1 ;  /* 0x30000005ff057230 */ /* 0x000fe40000004100 */
[-C--:B------:R-:W-:Y:S01]  /*6840*/  FFMA.FTZ R11, R11, R4.reuse, -R118 ;  /* 0x000000040b0b7223 */ /* 0x080fe20000010876 */
[----:B------:R-:W-:Y:S01]  /*6850*/  FFMA.FTZ R116, R15, R4, R116 ;  /* 0x000000040f747223 */ /* 0x000fe20000010074 */
[C---:B------:R-:W-:Y:S01]  /*6860*/  FMUL.FTZ R7, R6.reuse, R7 ;  /* 0x0000000706077220 */ /* 0x040fe20000410000 */
[----:B------:R-:W-:Y:S01]  /*6870*/  F2FP.SATFINITE.E4M3.F32.PACK_AB_MERGE_C R126, R127, R126, RZ ;  /* 0x0000007e7f7e723e */ /* 0x000fe200048070ff */
[-C--:B------:R-:W-:Y:S01]  /*6880*/  FFMA.FTZ R9, R6, R5.reuse, -R9 ;  /* 0x0000000506097223 */ /* 0x080fe20000010809 */
[----:B------:R-:W-:Y:S01]  /*6890*/  F2FP.SATFINITE.E4M3.F32.PACK_AB_MERGE_C R11, R11, R132, RZ ;  /* 0x000000840b0b723e */ /* 0x000fe200048070ff */
[----:B------:R-:W-:Y:S01]  /*68a0*/  FFMA.FTZ R7, R30, R5, R7 ;  /* 0x000000051e077223 */ /* 0x000fe20000010007 */
[----:B------:R-:W-:-:S02]  /*68b0*/  F2FP.SATFINITE.E4M3.F32.PACK_AB_MERGE_C R116, R116, R121, RZ ;  /* 0x000000797474723e */ /* 0x000fc400048070ff */
[----:B------:R-:W-:Y:S02]  /*68c0*/  F2FP.SATFINITE.E4M3.F32.PACK_AB_MERGE_C R123, R123, R28, R125 ;  /* 0x0000001c7b7b723e */ /* 0x000fe4000480707d */
[----:B------:R-:W-:Y:S02]  /*68d0*/  F2FP.SATFINITE.E4M3.F32.PACK_AB_MERGE_C R11, R9, R130, R11 ;  /* 0x00000082090b723e */ /* 0x000fe4000480700b */
[----:B------:R-:W-:Y:S02]  /*68e0*/  F2FP.SATFINITE.E4M3.F32.PACK_AB_MERGE_C R13, R124, R29, R126 ;  /* 0x0000001d7c0d723e */ /* 0x000fe4000480707e */
[----:B------:R-:W-:Y:S02]  /*68f0*/  F2FP.SATFINITE.E4M3.F32.PACK_AB_MERGE_C R15, R7, R122, R116 ;  /* 0x0000007a070f723e */ /* 0x000fe40004807074 */
[----:B------:R-:W-:-:S07]  /*6900*/  MOV R9, R123 ;  /* 0x0000007b00097202 */ /* 0x000fce0000000f00 */
.L_x_575:
[----:B------:R-:W-:Y:S05]  /*6910*/  BSYNC B2 ;  /* 0x0000000000027941 */ /* 0x000fea0003800000 */
.L_x_574:
[----:B------:R-:W-:Y:S01]  /*6920*/  ISETP.GE.AND P3, PT, R115, R104, PT ;  /* 0x000000687300720c */ /* 0x000fe20003f66270 */
[----:B--2---:R4:W-:-:S12]  /*6930*/  ST.E.128 desc[UR60][R98.64], R8 ;  /* 0x0000000862007985 */ /* 0x0049d8000c101d3c */
[----:B------:R-:W-:-:S04]  /*6940*/  @!P3 IADD3 R4, P4, R105, R115, RZ ;  /* 0x000000736904b210 */ /* 0x000fc80007f9e0ff */
[----:B------:R-:W-:-:S05]  /*6950*/  @!P3 LEA.HI.X.SX32 R5, R115, R103, 0x1, P4 ;  /* 0x000000677305b211 */ /* 0x000fca00020f0eff */
[----:B---3--:R4:W-:Y:S04]  /*6960*/  @!P3 ST.E.128 desc[UR60][R4.64], R12 ;  /* 0x0000000c0400b985 */ /* 0x0089e8000c101d3c */
.L_x_573:
[----:B------:R-:W-:Y:S05]  /*6970*/  BSYNC B1 ;  /* 0x0000000000017941 */ /* 0x000fea0003800000 */
.L_x_572:
[----:B------:R-:W-:-:S03]  /*6980*/  UMOV UR4, 0xffffffff ;  /* 0xffffffff00047882 */ /* 0x000fc60000000000 */
[----:B------:R-:W-:Y:S05]  /*6990*/  BRA.DIV UR4, `(.L_x_576) ;  /* 0x0000018204f87947 */ /* 0x000fea000b800000 */
[----:B------:R0:W0:Y:S04]  /*69a0*/  SHFL.IDX PT, R29, R102, 0x1, 0x1c1f ;  /* 0x003c1f00661d7f89 */ /* 0x00002800000e0000 */
[----:B----4-:R4:W0:Y:S02]  /*69b0*/  SHFL.IDX PT, R14, R101, 0x1, 0x1c1f ;  /* 0x003c1f00650e7f89 */ /* 0x01082400000e0000 */
.L_x_839:
[----:B------:R-:W-:Y:S01]  /*69c0*/  ISETP.GE.OR P3, PT, R221, R97, P1 ;  /* 0x00000061dd00720c */ /* 0x000fe20000f66670 */
[----:B------:R-:W-:-:S12]  /*69d0*/  BSSY B1, `(.L_x_577) ;  /* 0x00000ef000017945 */ /* 0x000fd80003800000 */
[----:B------:R-:W-:Y:S05]  /*69e0*/  @P3 BRA `(.L_x_578) ;  /* 0x0000000c00b43947 */ /* 0x000fea0003800000 */
[----:B------:R-:W-:Y:S01]  /*69f0*/  SEL R4, R71, R110, !P0 ;  /* 0x0000006e47047207 */ /* 0x000fe20004000000 */
[----:B------:R-:W-:Y:S01]  /*6a00*/  BSSY B2, `(.L_x_579) ;  /* 0x00000e6000027945 */ /* 0x000fe20003800000 */
[----:B------:R-:W-:Y:S02]  /*6a10*/  SHF.R.U32.HI R6, RZ, 0x3, R200 ;  /* 0x00000003ff067819 */ /* 0x000fe400000116c8 */
[----:B------:R-:W-:Y:S02]  /*6a20*/  SHF.R.S32.HI R5, RZ, 0x1f, R4 ;  /* 0x0000001fff057819 */ /* 0x000fe40000011404 */
[----:B0-----:R-:W-:Y:S02]  /*6a30*/  IADD3 R12, P3, R62, R14, RZ ;  /* 0x0000000e3e0c7210 */ /* 0x001fe40007f7e0ff */
[----:B------:R-:W-:Y:S01]  /*6a40*/  LEA.HI R4, R5, R4, RZ, 0x5 ;  /* 0x0000000405047211 */ /* 0x000fe200078f28ff */
[----:B------:R-:W-:Y:S02]  /*6a50*/  IMAD R5, R192, 0x5000, R3 ;  /* 0x00005000c0057824 */ /* 0x000fe400078e0203 */
[----:B------:R-:W-:Y:S01]  /*6a60*/  IMAD.X R13, R29, 0x1, R60, P3 ;  /* 0x000000011d0d7824 */ /* 0x000fe200018e063c */
[----:B------:R-:W-:Y:S01]  /*6a70*/  LEA.HI.SX32 R4, R4, R63, 0x1b ;  /* 0x0000003f04047211 */ /* 0x000fe200078fdaff */
[----:B------:R-:W-:-:S04]  /*6a80*/  IMAD.IADD R5, R18, 0x1, R5 ;  /* 0x0000000112057824 */ /* 0x000fc800078e0205 */
[----:B------:R-:W-:-:S05]  /*6a90*/  IMAD.SHL.U32 R15, R4, 0x10, RZ ;  /* 0x00000010040f7824 */ /* 0x000fca00078e00ff */
[----:B------:R-:W-:-:S04]  /*6aa0*/  LOP3.LUT R4, R200, 0x70, R15, 0xf8, !PT ;  /* 0x00000070c8047812 */ /* 0x000fc800078ef80f */
[----:B------:R-:W-:-:S05]  /*6ab0*/  LOP3.LUT R4, R4, R6, RZ, 0x3c, !PT ;  /* 0x0000000604047212 */ /* 0x000fca00078e3cff */
[----:B------:R-:W-:-:S04]  /*6ac0*/  IMAD.IADD R7, R205, 0x1, R4 ;  /* 0x00000001cd077824 */ /* 0x000fc800078e0204 */
[----:B------:R-:W-:-:S05]  /*6ad0*/  IMAD R7, R192, 0x5000, R7 ;  /* 0x00005000c0077824 */ /* 0x000fca00078e0207 */
[----:B------:R-:W-:Y:S02]  /*6ae0*/  IADD3 R8, R18, R7, RZ ;  /* 0x0000000712087210 */ /* 0x000fe40007ffe0ff */
[----:B------:R-:W0:Y:S04]  /*6af0*/  LDS.128 R4, [R5+0x18400] ;  /* 0x0184000005047984 */ /* 0x000e280000000c00 */
[----:B------:R-:W0:Y:S01]  /*6b00*/  LDS.128 R8, [R8+0x18400] ;  /* 0x0184000008087984 */ /* 0x000e220000000c00 */
[----:B------:R-:W-:Y:S05]  /*6b10*/  @P2 BRA `(.L_x_580) ;  /* 0x0000000c00502947 */ /* 0x000fea0003800000 */
[--C-:B------:R-:W-:Y:S01]  /*6b20*/  SHF.R.U32.HI R28, RZ, 0x8, R33.reuse ;  /* 0x00000008ff1c7819 */ /* 0x100fe20000011621 */
[----:B0-----:R-:W-:Y:S01]  /*6b30*/  IMAD.MOV.U32 R31, RZ, RZ, R4 ;  /* 0x000000ffff1f7224 */ /* 0x001fe200078e0004 */
[----:B------:R-:W-:Y:S01]  /*6b40*/  SHF.R.U32.HI R115, RZ, 0x10, R33 ;  /* 0x00000010ff737819 */ /* 0x000fe20000011621 */
[----:B------:R-:W-:Y:S01]  /*6b50*/  IMAD.MOV.U32 R34, RZ, RZ, R8 ;  /* 0x000000ffff227224 */ /* 0x000fe200078e0008 */
[----:B------:R-:W-:Y:S01]  /*6b60*/  LOP3.LUT R33, R33, 0xff0000ff, RZ, 0xc0, !PT ;  /* 0xff0000ff21217812 */ /* 0x000fe200078ec0ff */
[----:B------:R-:W-:Y:S01]  /*6b70*/  IMAD.SHL.U32 R4, R28, 0x100, RZ ;  /* 0x000001001c047824 */ /* 0x000fe200078e00ff */
[----:B--2---:R-:W-:Y:S01]  /*6b80*/  SHF.R.U32.HI R103, RZ, 0x8, R35 ;  /* 0x00000008ff677819 */ /* 0x004fe20000011623 */
[----:B------:R-:W-:Y:S01]  /*6b90*/  IMAD.MOV.U32 R28, RZ, RZ, R6 ;  /* 0x000000ffff1c7224 */ /* 0x000fe200078e0006 */
[----:B------:R-:W-:Y:S01]  /*6ba0*/  SHF.R.U32.HI R32, RZ, 0x8, R39 ;  /* 0x00000008ff207819 */ /* 0x000fe20000011627 */
[----:B------:R-:W-:Y:S01]  /*6bb0*/  IMAD.U32 R8, R115, 0x10000, RZ ;  /* 0x0001000073087824 */ /* 0x000fe200078e00ff */
[----:B------:R-:W-:Y:S01]  /*6bc0*/  LOP3.LUT R33, R33, 0xff00, R4, 0xf8, !PT ;  /* 0x0000ff0021217812 */ /* 0x000fe200078ef804 */
[----:B------:R-:W-:Y:S01]  /*6bd0*/  IMAD.SHL.U32 R4, R103, 0x100, RZ ;  /* 0x0000010067047824 */ /* 0x000fe200078e00ff */
[----:B---3--:R-:W-:-:S02]  /*6be0*/  SHF.R.U32.HI R105, RZ, 0x10, R35 ;  /* 0x00000010ff697819 */ /* 0x008fc40000011623 */
[----:B------:R-:W-:Y:S01]  /*6bf0*/  MOV R30, R10 ;  /* 0x0000000a001e7202 */ /* 0x000fe20000000f00 */
[----:B------:R-:W-:Y:S01]  /*6c00*/  IMAD.SHL.U32 R10, R32, 0x100, RZ ;  /* 0x00000100200a7824 */ /* 0x000fe200078e00ff */
[----:B------:R-:W-:Y:S02]  /*6c10*/  LOP3.LUT R35, R35, 0xff0000ff, RZ, 0xc0, !PT ;  /* 0xff0000ff23237812 */ /* 0x000fe400078ec0ff */
[----:B------:R-:W-:Y:S02]  /*6c20*/  SHF.R.U32.HI R36, RZ, 0x8, R37 ;  /* 0x00000008ff247819 */ /* 0x000fe40000011625 */
[----:B------:R-:W-:Y:S02]  /*6c30*/  SHF.R.U32.HI R98, RZ, 0x10, R39 ;  /* 0x00000010ff627819 */ /* 0x000fe40000011627 */
[----:B------:R-:W-:Y:S01]  /*6c40*/  LOP3.LUT R39, R39, 0xff0000ff, RZ, 0xc0, !PT ;  /* 0xff0000ff27277812 */ /* 0x000fe200078ec0ff */
[----:B------:R-:W-:Y:S01]  /*6c50*/  IMAD.SHL.U32 R6, R36, 0x100, RZ ;  /* 0x0000010024067824 */ /* 0x000fe200078e00ff */
[----:B------:R-:W-:Y:S01]  /*6c60*/  SHF.R.U32.HI R38, RZ, 0x10, R37 ;  /* 0x00000010ff267819 */ /* 0x000fe20000011625 */
[----:B------:R-:W-:Y:S01]  /*6c70*/  IMAD.U32 R98, R98, 0x10000, RZ ;  /* 0x0001000062627824 */ /* 0x000fe200078e00ff */
[----:B------:R-:W-:-:S02]  /*6c80*/  LOP3.LUT R99, R37, 0xff0000ff, RZ, 0xc0, !PT ;  /* 0xff0000ff25637812 */ /* 0x000fc400078ec0ff */
[----:B------:R-:W-:Y:S02]  /*6c90*/  LOP3.LUT R37, R35, 0xff00, R4, 0xf8, !PT ;  /* 0x0000ff0023257812 */ /* 0x000fe400078ef804 */
[----:B------:R-:W-:Y:S01]  /*6ca0*/  LOP3.LUT R103, R39, 0xff00, R10, 0xf8, !PT ;  /* 0x0000ff0027677812 */ /* 0x000fe200078ef80a */
[----:B------:R-:W-:Y:S01]  /*6cb0*/  IMAD.U32 R10, R38, 0x10000, RZ ;  /* 0x00010000260a7824 */ /* 0x000fe200078e00ff */
[----:B------:R-:W-:Y:S02]  /*6cc0*/  SHF.L.U32 R4, R105, 0x10, RZ ;  /* 0x0000001069047819 */ /* 0x000fe400000006ff */
[----:B------:R-:W-:Y:S02]  /*6cd0*/  F2FP.F16.E4M3.UNPACK_B R39, R114.H1 ;  /* 0x00000072ff27723e */ /* 0x000fe400030006ff */
[----:B------:R-:W-:Y:S02]  /*6ce0*/  F2FP.F16.E4M3.UNPACK_B R32, R31.H1 ;  /* 0x0000001fff20723e */ /* 0x000fe400030006ff */
[----:B------:R-:W-:-:S02]  /*6cf0*/  F2FP.F16.E4M3.UNPACK_B R35, R34.H1 ;  /* 0x00000022ff23723e */ /* 0x000fc400030006ff */
[----:B------:R-:W-:Y:S02]  /*6d00*/  LOP3.LUT R4, R37, 0xff0000, R4, 0xf8, !PT ;  /* 0x00ff000025047812 */ /* 0x000fe400078ef804 */
[----:B------:R-:W-:Y:S01]  /*6d10*/  LOP3.LUT R99, R99, 0xff00, R6, 0xf8, !PT ;  /* 0x0000ff0063637812 */ /* 0x000fe200078ef806 */
[----:B------:R-:W-:Y:S01]  /*6d20*/  HADD2.F32 R6, -RZ, R39.H0_H0 ;  /* 0x20000027ff067230 */ /* 0x000fe20000004100 */
[----:B------:R-:W-:Y:S01]  /*6d30*/  LOP3.LUT R8, R33, 0xff0000, R8, 0xf8, !PT ;  /* 0x00ff000021087812 */ /* 0x000fe200078ef808 */
[----:B------:R-:W-:Y:S01]  /*6d40*/  HADD2.F32 R33, -RZ, R32.H0_H0 ;  /* 0x20000020ff217230 */ /* 0x000fe20000004100 */
[----:B------:R-:W-:Y:S01]  /*6d50*/  F2FP.F16.E4M3.UNPACK_B R37, R112.H1 ;  /* 0x00000070ff25723e */ /* 0x000fe200030006ff */
[----:B------:R-:W-:Y:S01]  /*6d60*/  HADD2.F32 R36, -RZ, R35.H0_H0 ;  /* 0x20000023ff247230 */ /* 0x000fe20000004100 */
[----:B------:R-:W-:Y:S01]  /*6d70*/  F2FP.F16.E4M3.UNPACK_B R114, R114 ;  /* 0x00000072ff72723e */ /* 0x000fe200020006ff */
[----:B------:R-:W-:Y:S02]  /*6d80*/  HADD2.F32 R39, -RZ, R39.H1_H1 ;  /* 0x30000027ff277230 */ /* 0x000fe40000004100 */
[----:B------:R-:W-:Y:S01]  /*6d90*/  FMUL.FTZ R105, R33, R6 ;  /* 0x0000000621697220 */ /* 0x000fe20000410000 */
[----:B------:R-:W-:-:S02]  /*6da0*/  HADD2.F32 R38, -RZ, R37.H0_H0 ;  /* 0x20000025ff267230 */ /* 0x000fc40000004100 */
[C---:B------:R-:W-:Y:S01]  /*6db0*/  FMUL.FTZ R116, R36.reuse, R6 ;  /* 0x0000000624747220 */ /* 0x040fe20000410000 */
[----:B------:R-:W-:Y:S01]  /*6dc0*/  F2FP.F16.E4M3.UNPACK_B R34, R34 ;  /* 0x00000022ff22723e */ /* 0x000fe200020006ff */
[----:B------:R-:W-:Y:S01]  /*6dd0*/  HADD2.F32 R37, -RZ, R37.H1_H1 ;  /* 0x30000025ff257230 */ /* 0x000fe20000004100 */
[----:B------:R-:W-:Y:S01]  /*6de0*/  F2FP.F16.E4M3.UNPACK_B R31, R31 ;  /* 0x0000001fff1f723e */ /* 0x000fe200020006ff */
[-C--:B------:R-:W-:Y:S01]  /*6df0*/  FFMA.FTZ R105, R36, R38.reuse, R105 ;  /* 0x0000002624697223 */ /* 0x080fe20000010069 */
[----:B------:R-:W-:Y:S01]  /*6e00*/  FFMA.FTZ R116, R33, R38, -R116 ;  /* 0x0000002621747223 */ /* 0x000fe20000010874 */
[----:B------:R-:W-:Y:S01]  /*6e10*/  HADD2.F32 R36, -RZ, R35.H1_H1 ;  /* 0x30000023ff247230 */ /* 0x000fe20000004100 */
[----:B------:R-:W-:Y:S01]  /*6e20*/  LOP3.LUT R6, R103, 0xff0000, R98, 0xf8, !PT ;  /* 0x00ff000067067812 */ /* 0x000fe200078ef862 */
[----:B------:R-:W-:Y:S01]  /*6e30*/  HADD2.F32 R33, -RZ, R32.H1_H1 ;  /* 0x30000020ff217230 */ /* 0x000fe20000004100 */
[----:B------:R-:W-:Y:S01]  /*6e40*/  F2FP.F16.E4M3.UNPACK_B R112, R112 ;  /* 0x00000070ff70723e */ /* 0x000fe200020006ff */
[----:B------:R-:W-:-:S02]  /*6e50*/  HADD2.F32 R38, -RZ, R114.H0_H0 ;  /* 0x20000072ff267230 */ /* 0x000fc40000004100 */
        /* <DEDUP_REMOVED lines=11> */
[-C--:B------:R-:W-:Y:S01]  /*6f10*/  FFMA.FTZ R39, R32, R33.reuse, -R37 ;  /* 0x0000002120277223 */ /* 0x080fe20000010825 */
[----:B------:R-:W-:Y:S02]  /*6f20*/  HADD2.F32 R31, -RZ, R31.H1_H1 ;  /* 0x3000001fff1f7230 */ /* 0x000fe40000004100 */
[----:B------:R-:W-:Y:S01]  /*6f30*/  FFMA.FTZ R98, R35, R33, R38 ;  /* 0x0000002123627223 */ /* 0x000fe20000010026 */
[----:B------:R-:W-:Y:S02]  /*6f40*/  HADD2.F32 R112, -RZ, R112.H1_H1 ;  /* 0x30000070ff707230 */ /* 0x000fe40000004100 */
[----:B------:R-:W-:Y:S01]  /*6f50*/  FMUL.FTZ R36, R34, R114 ;  /* 0x0000007222247220 */ /* 0x000fe20000410000 */
[----:B------:R-:W-:-:S02]  /*6f60*/  F2FP.F16.E4M3.UNPACK_B R32, R113.H1 ;  /* 0x00000071ff20723e */ /* 0x000fc400030006ff */
[----:B------:R-:W-:Y:S02]  /*6f70*/  F2FP.F16.E4M3.UNPACK_B R33, R30.H1 ;  /* 0x0000001eff21723e */ /* 0x000fe400030006ff */
[----:B------:R-:W-:Y:S01]  /*6f80*/  LOP3.LUT R10, R99, 0xff0000, R10, 0xf8, !PT ;  /* 0x00ff0000630a7812 */ /* 0x000fe200078ef80a */
[C---:B------:R-:W-:Y:S01]  /*6f90*/  FMUL.FTZ R99, R31.reuse, R114 ;  /* 0x000000721f637220 */ /* 0x040fe20000410000 */
[----:B------:R-:W-:Y:S01]  /*6fa0*/  FFMA.FTZ R114, R31, R112, -R36 ;  /* 0x000000701f727223 */ /* 0x000fe20000010824 */
[----:B------:R-:W-:Y:S01]  /*6fb0*/  F2FP.F16.E4M3.UNPACK_B R36, R111.H1 ;  /* 0x0000006fff24723e */ /* 0x000fe200030006ff */
[--C-:B------:R-:W-:Y:S01]  /*6fc0*/  HADD2.F32 R37, -RZ, R32.reuse.H0_H0 ;  /* 0x20000020ff257230 */ /* 0x100fe20000004100 */
[----:B------:R-:W-:Y:S01]  /*6fd0*/  F2FP.F16.E4M3.UNPACK_B R31, R28.H1 ;  /* 0x0000001cff1f723e */ /* 0x000fe200030006ff */
[----:B------:R-:W-:Y:S02]  /*6fe0*/  HADD2.F32 R35, -RZ, R33.H0_H0 ;  /* 0x20000021ff237230 */ /* 0x000fe40000004100 */
[----:B------:R-:W-:Y:S01]  /*6ff0*/  FFMA.FTZ R99, R34, R112, R99 ;  /* 0x0000007022637223 */ /* 0x000fe20000010063 */
[----:B------:R-:W-:Y:S01]  /*7000*/  HADD2.F32 R38, -RZ, R32.H1_H1 ;  /* 0x30000020ff267230 */ /* 0x000fe20000004100 */
[----:B------:R-:W-:Y:S01]  /*7010*/  F2FP.F16.E4M3.UNPACK_B R113, R113 ;  /* 0x00000071ff71723e */ /* 0x000fe200020006ff */
[----:B------:R-:W-:-:S02]  /*7020*/  HADD2.F32 R32, -RZ, R31.H0_H0 ;  /* 0x2000001fff207230 */ /* 0x000fc40000004100 */
[-C--:B------:R-:W-:Y:S01]  /*7030*/  FMUL.FTZ R115, R35, R37.reuse ;  /* 0x0000002523737220 */ /* 0x080fe20000410000 */
[--C-:B------:R-:W-:Y:S01]  /*7040*/  HADD2.F32 R34, -RZ, R36.reuse.H0_H0 ;  /* 0x20000024ff227230 */ /* 0x100fe20000004100 */
[----:B------:R-:W-:Y:S01]  /*7050*/  F2FP.F16.E4M3.UNPACK_B R28, R28 ;  /* 0x0000001cff1c723e */ /* 0x000fe200020006ff */
[----:B------:R-:W-:Y:S02]  /*7060*/  HADD2.F32 R33, -RZ, R33.H1_H1 ;  /* 0x30000021ff217230 */ /* 0x000fe40000004100 */
[C---:B------:R-:W-:Y:S01]  /*7070*/  FMUL.FTZ R112, R32.reuse, R37 ;  /* 0x0000002520707220 */ /* 0x040fe20000410000 */
[----:B------:R-:W-:Y:S02]  /*7080*/  HADD2.F32 R31, -RZ, R31.H1_H1 ;  /* 0x3000001fff1f7230 */ /* 0x000fe40000004100 */
[----:B------:R-:W-:Y:S01]  /*7090*/  FFMA.FTZ R117, R32, R34, -R115 ;  /* 0x0000002220757223 */ /* 0x000fe20000010873 */
[----:B------:R-:W-:Y:S02]  /*70a0*/  HADD2.F32 R36, -RZ, R36.H1_H1 ;  /* 0x30000024ff247230 */ /* 0x000fe40000004100 */
[-C--:B------:R-:W-:Y:S01]  /*70b0*/  FMUL.FTZ R32, R33, R38.reuse ;  /* 0x0000002621207220 */ /* 0x080fe20000410000 */
[----:B------:R-:W-:Y:S01]  /*70c0*/  F2FP.F16.E4M3.UNPACK_B R111, R111 ;  /* 0x0000006fff6f723e */ /* 0x000fe200020006ff */
[----:B------:R-:W-:Y:S01]  /*70d0*/  FMUL.FTZ R124, R31, R38 ;  /* 0x000000261f7c7220 */ /* 0x000fe20000410000 */
[----:B------:R-:W-:Y:S01]  /*70e0*/  FFMA.FTZ R38, R35, R34, R112 ;  /* 0x0000002223267223 */ /* 0x000fe20000010070 */
[----:B------:R-:W-:Y:S01]  /*70f0*/  FFMA.FTZ R122, R31, R36, -R32 ;  /* 0x000000241f7a7223 */ /* 0x000fe20000010820 */
[----:B------:R-:W-:Y:S01]  /*7100*/  F2FP.F16.E4M3.UNPACK_B R31, R30 ;  /* 0x0000001eff1f723e */ /* 0x000fe200020006ff */
[----:B------:R-:W-:-:S02]  /*7110*/  HADD2.F32 R35, -RZ, R113.H0_H0 ;  /* 0x20000071ff237230 */ /* 0x000fc40000004100 */
[----:B------:R-:W-:Y:S01]  /*7120*/  FFMA.FTZ R119, R33, R36, R124 ;  /* 0x0000002421777223 */ /* 0x000fe2000001007c */
[----:B------:R-:W-:Y:S01]  /*7130*/  HADD2.F32 R113, -RZ, R113.H1_H1 ;  /* 0x30000071ff717230 */ /* 0x000fe20000004100 */
[----:B------:R-:W-:Y:S01]  /*7140*/  F2FP.SATFINITE.E4M3.F32.PACK_AB_MERGE_C R117, R122, R117, RZ ;  /* 0x000000757a75723e */ /* 0x000fe200048070ff */
[--C-:B------:R-:W-:Y:S02]  /*7150*/  HADD2.F32 R32, -RZ, R31.reuse.H0_H0 ;  /* 0x2000001fff207230 */ /* 0x100fe40000004100 */
[--C-:B------:R-:W-:Y:S02]  /*7160*/  HADD2.F32 R30, -RZ, R28.reuse.H0_H0 ;  /* 0x2000001cff1e7230 */ /* 0x100fe40000004100 */
[----:B------:R-:W-:Y:S02]  /*7170*/  HADD2.F32 R31, -RZ, R31.H1_H1 ;  /* 0x3000001fff1f7230 */ /* 0x000fe40000004100 */
[----:B------:R-:W-:Y:S01]  /*7180*/  FMUL.FTZ R37, R32, R35 ;  /* 0x0000002320257220 */ /* 0x000fe20000410000 */
[----:B------:R-:W-:-:S02]  /*7190*/  HADD2.F32 R28, -RZ, R28.H1_H1 ;  /* 0x3000001cff1c7230 */ /* 0x000fc40000004100 */
[----:B------:R-:W-:Y:S01]  /*71a0*/  FMUL.FTZ R35, R30, R35 ;  /* 0x000000231e237220 */ /* 0x000fe20000410000 */
[--C-:B------:R-:W-:Y:S02]  /*71b0*/  HADD2.F32 R33, -RZ, R111.reuse.H0_H0 ;  /* 0x2000006fff217230 */ /* 0x100fe40000004100 */
[CC--:B------:R-:W-:Y:S01]  /*71c0*/  FMUL.FTZ R115, R31.reuse, R113.reuse ;  /* 0x000000711f737220 */ /* 0x0c0fe20000410000 */
[----:B------:R-:W-:Y:S02]  /*71d0*/  HADD2.F32 R111, -RZ, R111.H1_H1 ;  /* 0x3000006fff6f7230 */ /* 0x000fe40000004100 */
[----:B------:R-:W-:Y:S01]  /*71e0*/  FMUL.FTZ R34, R28, R113 ;  /* 0x000000711c227220 */ /* 0x000fe20000410000 */
[-C--:B------:R-:W-:Y:S01]  /*71f0*/  FFMA.FTZ R112, R32, R33.reuse, R35 ;  /* 0x0000002120707223 */ /* 0x080fe20000010023 */
[----:B------:R-:W-:Y:S01]  /*7200*/  FFMA.FTZ R30, R30, R33, -R37 ;  /* 0x000000211e1e7223 */ /* 0x000fe20000010825 */
[-C--:B------:R-:W-:Y:S01]  /*7210*/  FFMA.FTZ R115, R28, R111.reuse, -R115 ;  /* 0x0000006f1c737223 */ /* 0x080fe20000010873 */
[----:B------:R-:W-:Y:S01]  /*7220*/  FFMA.FTZ R111, R31, R111, R34 ;  /* 0x0000006f1f6f7223 */ /* 0x000fe20000010022 */
[----:B------:R-:W-:-:S02]  /*7230*/  F2FP.SATFINITE.E4M3.F32.PACK_AB_MERGE_C R28, R119, R38, RZ ;  /* 0x00000026771c723e */ /* 0x000fc400048070ff */
[----:B------:R-:W-:Y:S02]  /*7240*/  F2FP.SATFINITE.E4M3.F32.PACK_AB_MERGE_C R31, R118, R105, RZ ;  /* 0x00000069761f723e */ /* 0x000fe400048070ff */
[----:B------:R-:W-:Y:S02]  /*7250*/  F2FP.F16.E4M3.UNPACK_B R35, R9 ;  /* 0x00000009ff23723e */ /* 0x000fe400020006ff */
[----:B------:R-:W-:Y:S02]  /*7260*/  F2FP.F16.E4M3.UNPACK_B R38, R10 ;  /* 0x0000000aff26723e */ /* 0x000fe400020006ff */
[----:B------:R-:W-:Y:S01]  /*7270*/  F2FP.F16.E4M3.UNPACK_B R33, R5 ;  /* 0x00000005ff21723e */ /* 0x000fe200020006ff */
[----:B------:R-:W-:Y:S01]  /*7280*/  HADD2.F32 R36, -RZ, R35.H0_H0 ;  /* 0x20000023ff247230 */ /* 0x000fe20000004100 */
[----:B------:R-:W-:Y:S01]  /*7290*/  F2FP.SATFINITE.E4M3.F32.PACK_AB_MERGE_C R31, R99, R98, R31 ;  /* 0x00000062631f723e */ /* 0x000fe2000480701f */
[--C-:B------:R-:W-:Y:S01]  /*72a0*/  HADD2.F32 R99, -RZ, R38.reuse.H0_H0 ;  /* 0x20000026ff637230 */ /* 0x100fe20000004100 */
[----:B------:R-:W-:Y:S01]  /*72b0*/  F2FP.SATFINITE.E4M3.F32.PACK_AB_MERGE_C R32, R103, R116, RZ ;  /* 0x000000746720723e */ /* 0x000fe200048070ff */
[----:B------:R-:W-:Y:S01]  /*72c0*/  HADD2.F32 R34, -RZ, R33.H0_H0 ;  /* 0x20000021ff227230 */ /* 0x000fe20000004100 */
[----:B------:R-:W-:Y:S01]  /*72d0*/  F2FP.F16.E4M3.UNPACK_B R37, R8 ;  /* 0x00000008ff25723e */ /* 0x000fe200020006ff */
[----:B------:R-:W-:Y:S01]  /*72e0*/  HADD2.F32 R35, -RZ, R35.H1_H1 ;  /* 0x30000023ff237230 */ /* 0x000fe20000004100 */
[----:B------:R-:W-:Y:S01]  /*72f0*/  F2FP.SATFINITE.E4M3.F32.PACK_AB_MERGE_C R32, R114, R39, R32 ;  /* 0x000000277220723e */ /* 0x000fe20004807020 */
[-C--:B------:R-:W-:Y:S01]  /*7300*/  FMUL.FTZ R103, R36, R99.reuse ;  /* 0x0000006324677220 */ /* 0x080fe20000410000 */
[----:B------:R-:W-:Y:S01]  /*7310*/  FMUL.FTZ R99, R34, R99 ;  /* 0x0000006322637220 */ /* 0x000fe20000410000 */
[----:B------:R-:W-:Y:S01]  /*7320*/  HADD2.F32 R39, -RZ, R37.H0_H0 ;  /* 0x20000025ff277230 */ /* 0x000fe20000004100 */
[----:B------:R-:W-:Y:S01]  /*7330*/  F2FP.SATFINITE.E4M3.F32.PACK_AB_MERGE_C R28, R111, R112, R28 ;  /* 0x000000706f1c723e */ /* 0x000fe2000480701c */
[----:B------:R-:W-:Y:S01]  /*7340*/  HADD2.F32 R38, -RZ, R38.H1_H1 ;  /* 0x30000026ff267230 */ /* 0x000fe20000004100 */
[----:B------:R-:W-:Y:S01]  /*7350*/  F2FP.F16.E4M3.UNPACK_B R5, R5.H1 ;  /* 0x00000005ff05723e */ /* 0x000fe200030006ff */
[----:B------:R-:W-:-:S02]  /*7360*/  HADD2.F32 R33, -RZ, R33.H1_H1 ;  /* 0x30000021ff217230 */ /* 0x000fc40000004100 */
[-C--:B------:R-:W-:Y:S01]  /*7370*/  FFMA.FTZ R99, R36, R39.reuse, R99 ;  /* 0x0000002724637223 */ /* 0x080fe20000010063 */
[----:B------:R-:W-:Y:S02]  /*7380*/  HADD2.F32 R36, -RZ, R37.H1_H1 ;  /* 0x30000025ff247230 */ /* 0x000fe40000004100 */
[-C--:B------:R-:W-:Y:S01]  /*7390*/  FMUL.FTZ R98, R35, R38.reuse ;  /* 0x0000002623627220 */ /* 0x080fe20000410000 */
[----:B------:R-:W-:Y:S01]  /*73a0*/  FFMA.FTZ R103, R34, R39, -R103 ;  /* 0x0000002722677223 */ /* 0x000fe20000010867 */
[C---:B------:R-:W-:Y:S01]  /*73b0*/  FMUL.FTZ R38, R33.reuse, R38 ;  /* 0x0000002621267220 */ /* 0x040fe20000410000 */
[----:B------:R-:W-:Y:S01]  /*73c0*/  F2FP.F16.E4M3.UNPACK_B R34, R9.H1 ;  /* 0x00000009ff22723e */ /* 0x000fe200030006ff */
[----:B------:R-:W-:Y:S01]  /*73d0*/  FFMA.FTZ R112, R33, R36, -R98 ;  /* 0x0000002421707223 */ /* 0x000fe20000010862 */
[----:B------:R-:W-:Y:S01]  /*73e0*/  F2FP.F16.E4M3.UNPACK_B R33, R10.H1 ;  /* 0x0000000aff21723e */ /* 0x000fe200030006ff */
[----:B------:R-:W-:Y:S01]  /*73f0*/  FFMA.FTZ R114, R35, R36, R38 ;  /* 0x0000002423727223 */ /* 0x000fe20000010026 */
[----:B------:R-:W-:Y:S01]  /*7400*/  F2FP.F16.E4M3.UNPACK_B R8, R8.H1 ;  /* 0x00000008ff08723e */ /* 0x000fe200030006ff */
[----:B------:R-:W-:Y:S01]  /*7410*/  HADD2.F32 R10, -RZ, R34.H0_H0 ;  /* 0x20000022ff0a7230 */ /* 0x000fe20000004100 */
[----:B------:R-:W-:Y:S01]  /*7420*/  F2FP.F16.E4M3.UNPACK_B R37, R6 ;  /* 0x00000006ff25723e */ /* 0x000fe200020006ff */
[----:B------:R-:W-:Y:S01]  /*7430*/  HADD2.F32 R35, -RZ, R33.H0_H0 ;  /* 0x20000021ff237230 */ /* 0x000fe20000004100 */
[----:B------:R-:W-:Y:S01]  /*7440*/  F2FP.SATFINITE.E4M3.F32.PACK_AB_MERGE_C R30, R115, R30, R117 ;  /* 0x0000001e731e723e */ /* 0x000fe20004807075 */
[----:B------:R-:W-:-:S02]  /*7450*/  HADD2.F32 R9, -RZ, R5.H0_H0 ;  /* 0x20000005ff097230 */ /* 0x000fc40000004100 */
[----:B------:R-:W-:Y:S02]  /*7460*/  HADD2.F32 R34, -RZ, R34.H1_H1 ;  /* 0x30000022ff227230 */ /* 0x000fe40000004100 */
[-C--:B------:R-:W-:Y:S01]  /*7470*/  FMUL.FTZ R38, R10, R35.reuse ;  /* 0x000000230a267220 */ /* 0x080fe20000410000 */
[----:B------:R-:W-:Y:S02]  /*7480*/  HADD2.F32 R36, -RZ, R33.H1_H1 ;  /* 0x30000021ff247230 */ /* 0x000fe40000004100 */
[----:B------:R-:W-:Y:S01]  /*7490*/  FMUL.FTZ R35, R9, R35 ;  /* 0x0000002309237220 */ /* 0x000fe20000410000 */
[--C-:B------:R-:W-:Y:S02]  /*74a0*/  HADD2.F32 R33, -RZ, R8.reuse.H0_H0 ;  /* 0x20000008ff217230 */ /* 0x100fe40000004100 */
[----:B------:R-:W-:Y:S02]  /*74b0*/  HADD2.F32 R5, -RZ, R5.H1_H1 ;  /* 0x30000005ff057230 */ /* 0x000fe40000004100 */
[----:B------:R-:W-:Y:S01]  /*74c0*/  FMUL.FTZ R98, R34, R36 ;  /* 0x0000002422627220 */ /* 0x000fe20000410000 */
[----:B------:R-:W-:-:S02]  /*74d0*/  HADD2.F32 R8, -RZ, R8.H1_H1 ;  /* 0x30000008ff087230 */ /* 0x000fc40000004100 */
[----:B------:R-:W-:Y:S01]  /*74e0*/  FFMA.FTZ R111, R10, R33, R35 ;  /* 0x000000210a6f7223 */ /* 0x000fe20000010023 */
[----:B------:R-:W-:Y:S01]  /*74f0*/  F2FP.F16.E4M3.UNPACK_B R10, R11 ;  /* 0x0000000bff0a723e */ /* 0x000fe200020006ff */
[----:B------:R-:W-:Y:S01]  /*7500*/  FFMA.FTZ R105, R9, R33, -R38 ;  /* 0x0000002109697223 */ /* 0x000fe20000010826 */
[C---:B------:R-:W-:Y:S01]  /*7510*/  FMUL.FTZ R9, R5.reuse, R36 ;  /* 0x0000002405097220 */ /* 0x040fe20000410000 */
[----:B------:R-:W-:Y:S01]  /*7520*/  FFMA.FTZ R116, R5, R8, -R98 ;  /* 0x0000000805747223 */ /* 0x000fe20000010862 */
[-C--:B------:R-:W-:Y:S01]  /*7530*/  F2FP.F16.E4M3.UNPACK_B R5, R7.reuse ;  /* 0x00000007ff05723e */ /* 0x080fe200020006ff */
[----:B------:R-:W-:Y:S01]  /*7540*/  HADD2.F32 R33, -RZ, R10.H0_H0 ;  /* 0x2000000aff217230 */ /* 0x000fe20000004100 */
[----:B------:R-:W-:Y:S01]  /*7550*/  F2FP.F16.E4M3.UNPACK_B R38, R6.H1 ;  /* 0x00000006ff26723e */ /* 0x000fe200030006ff */
[----:B------:R-:W-:Y:S01]  /*7560*/  HADD2.F32 R39, -RZ, R37.H0_H0 ;  /* 0x20000025ff277230 */ /* 0x000fe20000004100 */
[----:B------:R-:W-:Y:S01]  /*7570*/  F2FP.F16.E4M3.UNPACK_B R7, R7.H1 ;  /* 0x00000007ff07723e */ /* 0x000fe200030006ff */
[----:B------:R-:W-:Y:S01]  /*7580*/  FFMA.FTZ R118, R34, R8, R9 ;  /* 0x0000000822767223 */ /* 0x000fe20000010009 */
        /* <DEDUP_REMOVED lines=9> */
[----:B------:R-:W-:Y:S01]  /*7620*/  HADD2.F32 R35, -RZ, R6.H0_H0 ;  /* 0x20000006ff237230 */ /* 0x000fe20000004100 */
[----:B------:R-:W-:Y:S01]  /*7630*/  F2FP.SATFINITE.E4M3.F32.PACK_AB_MERGE_C R105, R116, R105, RZ ;  /* 0x000000697469723e */ /* 0x000fe200048070ff */
[----:B------:R-:W-:Y:S02]  /*7640*/  HADD2.F32 R11, -RZ, R11.H1_H1 ;  /* 0x3000000bff0b7230 */ /* 0x000fe40000004100 */
[----:B------:R-:W-:Y:S01]  /*7650*/  FMUL.FTZ R39, R9, R98 ;  /* 0x0000006209277220 */ /* 0x000fe20000410000 */
[----:B------:R-:W-:Y:S02]  /*7660*/  HADD2.F32 R38, -RZ, R38.H1_H1 ;  /* 0x30000026ff267230 */ /* 0x000fe40000004100 */
[----:B------:R-:W-:Y:S01]  /*7670*/  FFMA.FTZ R113, R8, R35, -R113 ;  /* 0x0000002308717223 */ /* 0x000fe20000010871 */
[----:B------:R-:W-:-:S02]  /*7680*/  HADD2.F32 R7, -RZ, R7.H1_H1 ;  /* 0x30000007ff077230 */ /* 0x000fc40000004100 */
[C---:B------:R-:W-:Y:S01]  /*7690*/  FMUL.FTZ R124, R4.reuse, R98 ;  /* 0x00000062047c7220 */ /* 0x040fe20000410000 */
[----:B------:R-:W-:Y:S02]  /*76a0*/  HADD2.F32 R36, -RZ, R34.H0_H0 ;  /* 0x20000022ff247230 */ /* 0x000fe40000004100 */
[-C--:B------:R-:W-:Y:S01]  /*76b0*/  FMUL.FTZ R8, R11, R38.reuse ;  /* 0x000000260b087220 */ /* 0x080fe20000410000 */
[----:B------:R-:W-:Y:S02]  /*76c0*/  HADD2.F32 R10, -RZ, R10.H1_H1 ;  /* 0x3000000aff0a7230 */ /* 0x000fe40000004100 */
[----:B------:R-:W-:Y:S01]  /*76d0*/  FMUL.FTZ R38, R7, R38 ;  /* 0x0000002607267220 */ /* 0x000fe20000410000 */
[----:B------:R-:W-:Y:S02]  /*76e0*/  HADD2.F32 R37, -RZ, R37.H1_H1 ;  /* 0x30000025ff257230 */ /* 0x000fe40000004100 */
[----:B------:R-:W-:Y:S01]  /*76f0*/  FFMA.FTZ R39, R4, R36, R39 ;  /* 0x0000002404277223 */ /* 0x000fe20000010027 */
[----:B------:R-:W-:-:S02]  /*7700*/  HADD2.F32 R34, -RZ, R34.H1_H1 ;  /* 0x30000022ff227230 */ /* 0x000fc40000004100 */
[----:B------:R-:W-:Y:S01]  /*7710*/  FFMA.FTZ R124, R9, R36, -R124 ;  /* 0x00000024097c7223 */ /* 0x000fe2000001087c */
[----:B------:R-:W-:Y:S02]  /*7720*/  HADD2.F32 R5, -RZ, R5.H1_H1 ;  /* 0x30000005ff057230 */ /* 0x000fe40000004100 */
[CC--:B------:R-:W-:Y:S01]  /*7730*/  FMUL.FTZ R4, R10.reuse, R37.reuse ;  /* 0x000000250a047220 */ /* 0x0c0fe20000410000 */
[----:B------:R-:W-:Y:S02]  /*7740*/  HADD2.F32 R6, -RZ, R6.H1_H1 ;  /* 0x30000006ff067230 */ /* 0x000fe40000004100 */
[-C--:B------:R-:W-:Y:S01]  /*7750*/  FFMA.FTZ R7, R7, R34.reuse, -R8 ;  /* 0x0000002207077223 */ /* 0x080fe20000010808 */
[----:B------:R-:W-:Y:S01]  /*7760*/  FFMA.FTZ R38, R11, R34, R38 ;  /* 0x000000220b267223 */ /* 0x000fe20000010026 */
[----:B------:R-:W-:Y:S01]  /*7770*/  FMUL.FTZ R37, R5, R37 ;  /* 0x0000002505257220 */ /* 0x000fe20000410000 */
[----:B------:R-:W-:Y:S01]  /*7780*/  FFMA.FTZ R122, R33, R35, R122 ;  /* 0x00000023217a7223 */ /* 0x000fe2000001007a */
[----:B------:R-:W-:Y:S01]  /*7790*/  FFMA.FTZ R4, R5, R6, -R4 ;  /* 0x0000000605047223 */ /* 0x000fe20000010804 */
[----:B------:R-:W-:Y:S01]  /*77a0*/  F2FP.SATFINITE.E4M3.F32.PACK_AB_MERGE_C R7, R7, R124, RZ ;  /* 0x0000007c0707723e */ /* 0x000fe200048070ff */
[----:B------:R-:W-:Y:S01]  /*77b0*/  FFMA.FTZ R37, R10, R6, R37 ;  /* 0x000000060a257223 */ /* 0x000fe20000010025 */
[----:B------:R-:W-:Y:S01]  /*77c0*/  F2FP.SATFINITE.E4M3.F32.PACK_AB_MERGE_C R111, R118, R111, RZ ;  /* 0x0000006f766f723e */ /* 0x000fe200048070ff */
[----:B------:R-:W-:Y:S01]  /*77d0*/  IMAD.MOV.U32 R8, RZ, RZ, R31 ;  /* 0x000000ffff087224 */ /* 0x000fe200078e001f */
[----:B------:R-:W-:Y:S01]  /*77e0*/  F2FP.SATFINITE.E4M3.F32.PACK_AB_MERGE_C R38, R38, R39, RZ ;  /* 0x000000272626723e */ /* 0x000fe200048070ff */
[----:B------:R-:W-:Y:S01]  /*77f0*/  IMAD.MOV.U32 R10, RZ, RZ, R28 ;  /* 0x000000ffff0a7224 */ /* 0x000fe200078e001c */
[----:B------:R-:W-:Y:S01]  /*7800*/  F2FP.SATFINITE.E4M3.F32.PACK_AB_MERGE_C R7, R4, R113, R7 ;  /* 0x000000710407723e */ /* 0x000fe20004807007 */
[----:B------:R-:W-:Y:S01]  /*7810*/  IMAD.MOV.U32 R4, RZ, RZ, R32 ;  /* 0x000000ffff047224 */ /* 0x000fe200078e0020 */
[----:B------:R-:W-:-:S02]  /*7820*/  F2FP.SATFINITE.E4M3.F32.PACK_AB_MERGE_C R5, R112, R103, R105 ;  /* 0x000000677005723e */ /* 0x000fc40004807069 */
[----:B------:R-:W-:Y:S02]  /*7830*/  F2FP.SATFINITE.E4M3.F32.PACK_AB_MERGE_C R9, R114, R99, R111 ;  /* 0x000000637209723e */ /* 0x000fe4000480706f */
[----:B------:R-:W-:Y:S02]  /*7840*/  F2FP.SATFINITE.E4M3.F32.PACK_AB_MERGE_C R11, R37, R122, R38 ;  /* 0x0000007a250b723e */ /* 0x000fe40004807026 */
[----:B------:R-:W-:-:S07]  /*7850*/  MOV R6, R30 ;  /* 0x0000001e00067202 */ /* 0x000fce0000000f00 */
.L_x_580:
[----:B------:R-:W-:Y:S05]  /*7860*/  BSYNC B2 ;  /* 0x0000000000027941 */ /* 0x000fea0003800000 */
.L_x_579:
[----:B------:R-:W-:Y:S01]  /*7870*/  ISETP.GE.AND P3, PT, R15, R104, PT ;  /* 0x000000680f00720c */ /* 0x000fe20003f66270 */
[----:B0-----:R0:W-:-:S12]  /*7880*/  ST.E.128 desc[UR60][R12.64], R4 ;  /* 0x000000040c007985 */ /* 0x0011d8000c101d3c */
[----:B------:R-:W-:-:S04]  /*7890*/  @!P3 IADD3 R14, P4, R15, R14, RZ ;  /* 0x0000000e0f0eb210 */ /* 0x000fc80007f9e0ff */
[----:B------:R-:W-:-:S05]  /*78a0*/  @!P3 LEA.HI.X.SX32 R15, R15, R29, 0x1, P4 ;  /* 0x0000001d0f0fb211 */ /* 0x000fca00020f0eff */
[----:B------:R0:W-:Y:S04]  /*78b0*/  @!P3 ST.E.128 desc[UR60][R14.64], R8 ;  /* 0x000000080e00b985 */ /* 0x0001e8000c101d3c */
.L_x_578:
[----:B------:R-:W-:Y:S05]  /*78c0*/  BSYNC B1 ;  /* 0x0000000000017941 */ /* 0x000fea0003800000 */
.L_x_577:
[----:B------:R-:W-:-:S03]  /*78d0*/  UMOV UR4, 0xffffffff ;  /* 0xffffffff00047882 */ /* 0x000fc60000000000 */
[----:B------:R-:W-:Y:S05]  /*78e0*/  BRA.DIV UR4, `(.L_x_581) ;  /* 0x00000176046c7947 */ /* 0x000fea000b800000 */
[----:B0-----:R0:W0:Y:S04]  /*78f0*/  SHFL.IDX PT, R29, R102, 0x2, 0x1c1f ;  /* 0x005c1f00661d7f89 */ /* 0x00102800000e0000 */
[----:B------:R0:W0:Y:S02]  /*7900*/  SHFL.IDX PT, R14, R101, 0x2, 0x1c1f ;  /* 0x005c1f00650e7f89 */ /* 0x00002400000e0000 */
.L_x_843:
[----:B------:R-:W-:-:S13]  /*7910*/  ISETP.GE.OR P3, PT, R227, R97, P1 ;  /* 0x00000061e300720c */ /* 0x000fda0000f66670 */
[----:B------:R-:W-:Y:S05]  /*7920*/  @P3 BRA `(.L_x_561) ;  /* 0x0000001400103947 */ /* 0x000fea0003800000 */
[----:B------:R-:W-:Y:S01]  /*7930*/  SEL R110, R71, R110, !P0 ;  /* 0x0000006e476e7207 */ /* 0x000fe20004000000 */
[----:B------:R-:W-:Y:S01]  /*7940*/  BSSY B1, `(.L_x_582) ;  /* 0x00000e5000017945 */ /* 0x000fe20003800000 */
[----:B0-----:R-:W-:Y:S02]  /*7950*/  IADD3 R12, P3, R62, R14, RZ ;  /* 0x0000000e3e0c7210 */ /* 0x001fe40007f7e0ff */
[----:B------:R-:W-:-:S03]  /*7960*/  SHF.R.S32.HI R5, RZ, 0x1f, R110 ;  /* 0x0000001fff057819 */ /* 0x000fc6000001146e */
[----:B------:R-:W-:Y:S01]  /*7970*/  IMAD.X R13, R29, 0x1, R60, P3 ;  /* 0x000000011d0d7824 */ /* 0x000fe200018e063c */
[----:B------:R-:W-:-:S04]  /*7980*/  LEA.HI R110, R5, R110, RZ, 0x5 ;  /* 0x0000006e056e7211 */ /* 0x000fc800078f28ff */
[----:B------:R-:W-:-:S05]  /*7990*/  LEA.HI.SX32 R15, R110, R63, 0x1b ;  /* 0x0000003f6e0f7211 */ /* 0x000fca00078fdaff */
[----:B------:R-:W-:-:S05]  /*79a0*/  IMAD.SHL.U32 R15, R15, 0x10, RZ ;  /* 0x000000100f0f7824 */ /* 0x000fca00078e00ff */
[----:B------:R-:W-:-:S04]  /*79b0*/  LOP3.LUT R4, R201, 0x70, R15, 0xf8, !PT ;  /* 0x00000070c9047812 */ /* 0x000fc800078ef80f */
[----:B------:R-:W-:-:S05]  /*79c0*/  LOP3.LUT R5, R4, R77, RZ, 0x3c, !PT ;  /* 0x0000004d04057212 */ /* 0x000fca00078e3cff */
[----:B------:R-:W-:Y:S02]  /*79d0*/  IMAD.IADD R7, R206, 0x1, R5 ;  /* 0x00000001ce077824 */ /* 0x000fe400078e0205 */
[C---:B------:R-:W-:Y:S02]  /*79e0*/  IMAD R5, R192.reuse, 0x5000, R0 ;  /* 0x00005000c0057824 */ /* 0x040fe400078e0200 */
[----:B------:R-:W-:-:S03]  /*79f0*/  IMAD R7, R192, 0x5000, R7 ;  /* 0x00005000c0077824 */ /* 0x000fc600078e0207 */
[C---:B------:R-:W-:Y:S01]  /*7a00*/  IADD3 R5, R18.reuse, R5, RZ ;  /* 0x0000000512057210 */ /* 0x040fe20007ffe0ff */
[----:B------:R-:W-:-:S05]  /*7a10*/  IMAD.IADD R8, R18, 0x1, R7 ;  /* 0x0000000112087824 */ /* 0x000fca00078e0207 */
[----:B------:R-:W0:Y:S04]  /*7a20*/  LDS.128 R4, [R5+0x18400] ;  /* 0x0184000005047984 */ /* 0x000e280000000c00 */
[----:B------:R-:W0:Y:S01]  /*7a30*/  LDS.128 R8, [R8+0x18400] ;  /* 0x0184000008087984 */ /* 0x000e220000000c00 */
[----:B------:R-:W-:Y:S05]  /*7a40*/  @P2 BRA `(.L_x_583) ;  /* 0x0000000c00502947 */ /* 0x000fea0003800000 */
[----:B------:R-:W-:Y:S01]  /*7a50*/  SHF.R.U32.HI R31, RZ, 0x8, R41 ;  /* 0x00000008ff1f7819 */ /* 0x000fe20000011629 */
[----:B0-----:R-:W-:Y:S01]  /*7a60*/  IMAD.MOV.U32 R33, RZ, RZ, R8 ;  /* 0x000000ffff217224 */ /* 0x001fe200078e0008 */
[----:B------:R-:W-:Y:S01]  /*7a70*/  LOP3.LUT R30, R41, 0xff0000ff, RZ, 0xc0, !PT ;  /* 0xff0000ff291e7812 */ /* 0x000fe200078ec0ff */
[----:B------:R-:W-:Y:S01]  /*7a80*/  IMAD.MOV.U32 R28, RZ, RZ, R4 ;  /* 0x000000ffff1c7224 */ /* 0x000fe200078e0004 */
[----:B------:R-:W-:Y:S01]  /*7a90*/  SHF.R.U32.HI R39, RZ, 0x8, R47 ;  /* 0x00000008ff277819 */ /* 0x000fe2000001162f */
[----:B------:R-:W-:Y:S01]  /*7aa0*/  IMAD.SHL.U32 R31, R31, 0x100, RZ ;  /* 0x000001001f1f7824 */ /* 0x000fe200078e00ff */
[----:B------:R-:W-:Y:S01]  /*7ab0*/  SHF.R.U32.HI R44, RZ, 0x10, R41 ;  /* 0x00000010ff2c7819 */ /* 0x000fe20000011629 */
[----:B------:R-:W-:Y:S01]  /*7ac0*/  IMAD.MOV.U32 R36, RZ, RZ, R10 ;  /* 0x000000ffff247224 */ /* 0x000fe200078e000a */
[----:B------:R-:W-:Y:S01]  /*7ad0*/  SHF.R.U32.HI R35, RZ, 0x8, R43 ;  /* 0x00000008ff237819 */ /* 0x000fe2000001162b */
[----:B------:R-:W-:Y:S01]  /*7ae0*/  IMAD.SHL.U32 R39, R39, 0x100, RZ ;  /* 0x0000010027277824 */ /* 0x000fe200078e00ff */
[----:B------:R-:W-:-:S02]  /*7af0*/  SHF.R.U32.HI R40, RZ, 0x8, R45 ;  /* 0x00000008ff287819 */ /* 0x000fc4000001162d */
[----:B------:R-:W-:Y:S01]  /*7b00*/  LOP3.LUT R8, R30, 0xff00, R31, 0xf8, !PT ;  /* 0x0000ff001e087812 */ /* 0x000fe200078ef81f */
[----:B------:R-:W-:Y:S01]  /*7b10*/  IMAD.SHL.U32 R35, R35, 0x100, RZ ;  /* 0x0000010023237824 */ /* 0x000fe200078e00ff */
[----:B------:R-:W-:Y:S02]  /*7b20*/  SHF.R.U32.HI R42, RZ, 0x10, R43 ;  /* 0x00000010ff2a7819 */ /* 0x000fe4000001162b */
[----:B------:R-:W-:Y:S02]  /*7b30*/  SHF.L.U32 R31, R44, 0x10, RZ ;  /* 0x000000102c1f7819 */ /* 0x000fe400000006ff */
[----:B------:R-:W-:Y:S02]  /*7b40*/  LOP3.LUT R38, R47, 0xff0000ff, RZ, 0xc0, !PT ;  /* 0xff0000ff2f267812 */ /* 0x000fe400078ec0ff */
[----:B------:R-:W-:Y:S02]  /*7b50*/  LOP3.LUT R34, R43, 0xff0000ff, RZ, 0xc0, !PT ;  /* 0xff0000ff2b227812 */ /* 0x000fe400078ec0ff */
[----:B------:R-:W-:Y:S01]  /*7b60*/  MOV R32, R6 ;  /* 0x0000000600207202 */ /* 0x000fe20000000f00 */
[----:B------:R-:W-:Y:S01]  /*7b70*/  IMAD.SHL.U32 R6, R40, 0x100, RZ ;  /* 0x0000010028067824 */ /* 0x000fe200078e00ff */
[----:B------:R-:W-:Y:S01]  /*7b80*/  LOP3.LUT R8, R8, 0xff0000, R31, 0xf8, !PT ;  /* 0x00ff000008087812 */ /* 0x000fe200078ef81f */
[----:B------:R-:W-:Y:S01]  /*7b90*/  IMAD.U32 R31, R42, 0x10000, RZ ;  /* 0x000100002a1f7824 */ /* 0x000fe200078e00ff */
[----:B------:R-:W-:-:S02]  /*7ba0*/  LOP3.LUT R37, R45, 0xff0000ff, RZ, 0xc0, !PT ;  /* 0xff0000ff2d257812 */ /* 0x000fc400078ec0ff */
[----:B------:R-:W-:Y:S02]  /*7bb0*/  LOP3.LUT R40, R38, 0xff00, R39, 0xf8, !PT ;  /* 0x0000ff0026287812 */ /* 0x000fe400078ef827 */
[----:B------:R-:W-:Y:S02]  /*7bc0*/  LOP3.LUT R4, R34, 0xff00, R35, 0xf8, !PT ;  /* 0x0000ff0022047812 */ /* 0x000fe400078ef823 */
[----:B------:R-:W-:Y:S02]  /*7bd0*/  F2FP.F16.E4M3.UNPACK_B R39, R106.H1 ;  /* 0x0000006aff27723e */ /* 0x000fe400030006ff */
[----:B------:R-:W-:Y:S02]  /*7be0*/  F2FP.F16.E4M3.UNPACK_B R30, R28.H1 ;  /* 0x0000001cff1e723e */ /* 0x000fe400030006ff */
[----:B------:R-:W-:Y:S02]  /*7bf0*/  F2FP.F16.E4M3.UNPACK_B R34, R33.H1 ;  /* 0x00000021ff22723e */ /* 0x000fe400030006ff */
[----:B------:R-:W-:Y:S01]  /*7c00*/  LOP3.LUT R10, R37, 0xff00, R6, 0xf8, !PT ;  /* 0x0000ff00250a7812 */ /* 0x000fe200078ef806 */
[----:B------:R-:W-:Y:S01]  /*7c10*/  HADD2.F32 R6, -RZ, R39.H0_H0 ;  /* 0x20000027ff067230 */ /* 0x000fe20000004100 */
[----:B------:R-:W-:Y:S01]  /*7c20*/  SHF.R.U32.HI R41, RZ, 0x10, R45 ;  /* 0x00000010ff297819 */ /* 0x000fe2000001162d */
[----:B------:R-:W-:Y:S01]  /*7c30*/  HADD2.F32 R35, -RZ, R34.H0_H0 ;  /* 0x20000022ff237230 */ /* 0x000fe20000004100 */
[----:B------:R-:W-:-:S02]  /*7c40*/  SHF.R.U32.HI R43, RZ, 0x10, R47 ;  /* 0x00000010ff2b7819 */ /* 0x000fc4000001162f */
[----:B------:R-:W-:Y:S01]  /*7c50*/  LOP3.LUT R4, R4, 0xff0000, R31, 0xf8, !PT ;  /* 0x00ff000004047812 */ /* 0x000fe200078ef81f */
[----:B------:R-:W-:Y:S01]  /*7c60*/  HADD2.F32 R31, -RZ, R30.H0_H0 ;  /* 0x2000001eff1f7230 */ /* 0x000fe20000004100 */
[----:B------:R-:W-:Y:S01]  /*7c70*/  F2FP.F16.E4M3.UNPACK_B R37, R109.H1 ;  /* 0x0000006dff25723e */ /* 0x000fe200030006ff */
[----:B------:R-:W-:Y:S02]  /*7c80*/  IMAD.U32 R41, R41, 0x10000, RZ ;  /* 0x0001000029297824 */ /* 0x000fe400078e00ff */
[-C--:B------:R-:W-:Y:S01]  /*7c90*/  FMUL.FTZ R42, R35, R6.reuse ;  /* 0x00000006232a7220 */ /* 0x080fe20000410000 */
[----:B------:R-:W-:Y:S02]  /*7ca0*/  IMAD.U32 R43, R43, 0x10000, RZ ;  /* 0x000100002b2b7824 */ /* 0x000fe400078e00ff */
[----:B------:R-:W-:Y:S01]  /*7cb0*/  FMUL.FTZ R44, R31, R6 ;  /* 0x000000061f2c7220 */ /* 0x000fe20000410000 */
[----:B------:R-:W-:Y:S01]  /*7cc0*/  HADD2.F32 R38, -RZ, R37.H0_H0 ;  /* 0x20000025ff267230 */ /* 0x000fe20000004100 */
[----:B------:R-:W-:-:S02]  /*7cd0*/  LOP3.LUT R10, R10, 0xff0000, R41, 0xf8, !PT ;  /* 0x00ff00000a0a7812 */ /* 0x000fc400078ef829 */
[----:B------:R-:W-:Y:S01]  /*7ce0*/  LOP3.LUT R6, R40, 0xff0000, R43, 0xf8, !PT ;  /* 0x00ff000028067812 */ /* 0x000fe200078ef82b */
[----:B------:R-:W-:Y:S02]  /*7cf0*/  HADD2.F32 R40, -RZ, R39.H1_H1 ;  /* 0x30000027ff287230 */ /* 0x000fe40000004100 */
[-C--:B------:R-:W-:Y:S01]  /*7d00*/  FFMA.FTZ R44, R35, R38.reuse, R44 ;  /* 0x00000026232c7223 */ /* 0x080fe2000001002c */
[----:B------:R-:W-:Y:S01]  /*7d10*/  FFMA.FTZ R41, R31, R38, -R42 ;  /* 0x000000261f297223 */ /* 0x000fe2000001082a */
[----:B------:R-:W-:Y:S01]  /*7d20*/  HADD2.F32 R35, -RZ, R34.H1_H1 ;  /* 0x30000022ff237230 */ /* 0x000fe20000004100 */
[----:B------:R-:W-:Y:S01]  /*7d30*/  F2FP.F16.E4M3.UNPACK_B R106, R106 ;  /* 0x0000006aff6a723e */ /* 0x000fe200020006ff */
[----:B------:R-:W-:Y:S01]  /*7d40*/  HADD2.F32 R31, -RZ, R30.H1_H1 ;  /* 0x3000001eff1f7230 */ /* 0x000fe20000004100 */
[----:B------:R-:W-:Y:S01]  /*7d50*/  F2FP.F16.E4M3.UNPACK_B R33, R33 ;  /* 0x00000021ff21723e */ /* 0x000fe200020006ff */
[----:B------:R-:W-:Y:S01]  /*7d60*/  HADD2.F32 R38, -RZ, R37.H1_H1 ;  /* 0x30000025ff267230 */ /* 0x000fe20000004100 */
[----:B------:R-:W-:Y:S01]  /*7d70*/  F2FP.F16.E4M3.UNPACK_B R28, R28 ;  /* 0x0000001cff1c723e */ /* 0x000fe200020006ff */
[----:B------:R-:W-:Y:S01]  /*7d80*/  FMUL.FTZ R42, R35, R40 ;  /* 0x00000028232a7220 */ /* 0x000fe20000410000 */
[----:B------:R-:W-:Y:S01]  /*7d90*/  F2FP.F16.E4M3.UNPACK_B R109, R109 ;  /* 0x0000006dff6d723e */ /* 0x000fe200020006ff */
[----:B------:R-:W-:-:S02]  /*7da0*/  HADD2.F32 R37, -RZ, R106.H0_H0 ;  /* 0x2000006aff257230 */ /* 0x000fc40000004100 */
[C---:B------:R-:W-:Y:S01]  /*7db0*/  FMUL.FTZ R40, R31.reuse, R40 ;  /* 0x000000281f287220 */ /* 0x040fe20000410000 */
[----:B------:R-:W-:Y:S02]  /*7dc0*/  HADD2.F32 R34, -RZ, R33.H0_H0 ;  /* 0x20000021ff227230 */ /* 0x000fe40000004100 */
[-C--:B------:R-:W-:Y:S01]  /*7dd0*/  FFMA.FTZ R46, R31, R38.reuse, -R42 ;  /* 0x000000261f2e7223 */ /* 0x080fe2000001082a */
[----:B------:R-:W-:Y:S02]  /*7de0*/  HADD2.F32 R30, -RZ, R28.H0_H0 ;  /* 0x2000001cff1e7230 */ /* 0x000fe40000004100 */
[----:B------:R-:W-:Y:S01]  /*7df0*/  FFMA.FTZ R43, R35, R38, R40 ;  /* 0x00000026232b7223 */ /* 0x000fe20000010028 */
[----:B------:R-:W-:Y:S02]  /*7e00*/  HADD2.F32 R31, -RZ, R109.H0_H0 ;  /* 0x2000006dff1f7230 */ /* 0x000fe40000004100 */
        /* <DEDUP_REMOVED lines=8> */
[-C--:B------:R-:W-:Y:S01]  /*7e90*/  FMUL.FTZ R35, R33, R106.reuse ;  /* 0x0000006a21237220 */ /* 0x080fe20000410000 */
        /* <DEDUP_REMOVED lines=11> */
[--C-:B------:R-:W-:Y:S02]  /*7f50*/  HADD2.F32 R30, -RZ, R28.reuse.H0_H0 ;  /* 0x2000001cff1e7230 */ /* 0x100fe40000004100 */
[----:B------:R-:W-:Y:S01]  /*7f60*/  FMUL.FTZ R45, R34, R37 ;  /* 0x00000025222d7220 */ /* 0x000fe20000410000 */
[----:B------:R-:W-:Y:S01]  /*7f70*/  HADD2.F32 R33, -RZ, R35.H0_H0 ;  /* 0x20000023ff217230 */ /* 0x000fe20000004100 */
[----:B------:R-:W-:Y:S01]  /*7f80*/  F2FP.F16.E4M3.UNPACK_B R32, R32 ;  /* 0x00000020ff20723e */ /* 0x000fe200020006ff */
[----:B------:R-:W-:Y:S01]  /*7f90*/  HADD2.F32 R31, -RZ, R31.H1_H1 ;  /* 0x3000001fff1f7230 */ /* 0x000fe20000004100 */
[----:B------:R-:W-:Y:S01]  /*7fa0*/  F2FP.F16.E4M3.UNPACK_B R36, R36 ;  /* 0x00000024ff24723e */ /* 0x000fe200020006ff */
[----:B------:R-:W-:-:S02]  /*7fb0*/  HADD2.F32 R28, -RZ, R28.H1_H1 ;  /* 0x3000001cff1c7230 */ /* 0x000fc40000004100 */
[C---:B------:R-:W-:Y:S01]  /*7fc0*/  FFMA.FTZ R98, R30.reuse, R33, -R45 ;  /* 0x000000211e627223 */ /* 0x040fe2000001082d */
[----:B------:R-:W-:Y:S02]  /*7fd0*/  HADD2.F32 R35, -RZ, R35.H1_H1 ;  /* 0x30000023ff237230 */ /* 0x000fe40000004100 */
[CC--:B------:R-:W-:Y:S01]  /*7fe0*/  FMUL.FTZ R45, R31.reuse, R38.reuse ;  /* 0x000000261f2d7220 */ /* 0x0c0fe20000410000 */
[----:B------:R-:W-:Y:S01]  /*7ff0*/  FMUL.FTZ R37, R30, R37 ;  /* 0x000000251e257220 */ /* 0x000fe20000410000 */
[C---:B------:R-:W-:Y:S01]  /*8000*/  FMUL.FTZ R38, R28.reuse, R38 ;  /* 0x000000261c267220 */ /* 0x040fe20000410000 */
[----:B------:R-:W-:Y:S01]  /*8010*/  F2FP.F16.E4M3.UNPACK_B R108, R108 ;  /* 0x0000006cff6c723e */ /* 0x000fe200020006ff */
[-C--:B------:R-:W-:Y:S01]  /*8020*/  FFMA.FTZ R99, R28, R35.reuse, -R45 ;  /* 0x000000231c637223 */ /* 0x080fe2000001082d */
[----:B------:R-:W-:Y:S02]  /*8030*/  HADD2.F32 R28, -RZ, R32.H0_H0 ;  /* 0x20000020ff1c7230 */ /* 0x000fe40000004100 */
[----:B----4-:R-:W-:Y:S01]  /*8040*/  FFMA.FTZ R101, R31, R35, R38 ;  /* 0x000000231f657223 */ /* 0x010fe20000010026 */
[----:B------:R-:W-:-:S02]  /*8050*/  HADD2.F32 R35, -RZ, R107.H0_H0 ;  /* 0x2000006bff237230 */ /* 0x000fc40000004100 */
[----:B------:R-:W-:Y:S01]  /*8060*/  FFMA.FTZ R34, R34, R33, R37 ;  /* 0x0000002122227223 */ /* 0x000fe20000010025 */
[--C-:B------:R-:W-:Y:S01]  /*8070*/  HADD2.F32 R30, -RZ, R36.reuse.H0_H0 ;  /* 0x20000024ff1e7230 */ /* 0x100fe20000004100 */
[----:B------:R-:W-:Y:S01]  /*8080*/  F2FP.SATFINITE.E4M3.F32.PACK_AB_MERGE_C R99, R99, R98, RZ ;  /* 0x000000626363723e */ /* 0x000fe200048070ff */
[----:B------:R-:W-:Y:S02]  /*8090*/  HADD2.F32 R107, -RZ, R107.H1_H1 ;  /* 0x3000006bff6b7230 */ /* 0x000fe40000004100 */
[-C--:B------:R-:W-:Y:S01]  /*80a0*/  FMUL.FTZ R45, R28, R35.reuse ;  /* 0x000000231c2d7220 */ /* 0x080fe20000410000 */
[----:B------:R-:W-:Y:S02]  /*80b0*/  HADD2.F32 R36, -RZ, R36.H1_H1 ;  /* 0x30000024ff247230 */ /* 0x000fe40000004100 */
[----:B------:R-:W-:Y:S01]  /*80c0*/  FMUL.FTZ R37, R30, R35 ;  /* 0x000000231e257220 */ /* 0x000fe20000410000 */
[----:B------:R-:W-:Y:S01]  /*80d0*/  HADD2.F32 R31, -RZ, R108.H0_H0 ;  /* 0x2000006cff1f7230 */ /* 0x000fe20000004100 */
[----:B------:R-:W-:Y:S01]  /*80e0*/  F2FP.SATFINITE.E4M3.F32.PACK_AB_MERGE_C R101, R101, R34, RZ ;  /* 0x000000226565723e */ /* 0x000fe200048070ff */
[----:B------:R-:W-:-:S02]  /*80f0*/  HADD2.F32 R32, -RZ, R32.H1_H1 ;  /* 0x30000020ff207230 */ /* 0x000fc40000004100 */
[----:B------:R-:W-:Y:S01]  /*8100*/  FMUL.FTZ R47, R36, R107 ;  /* 0x0000006b242f7220 */ /* 0x000fe20000410000 */
[----:B------:R-:W-:Y:S02]  /*8110*/  HADD2.F32 R33, -RZ, R108.H1_H1 ;  /* 0x3000006cff217230 */ /* 0x000fe40000004100 */
[-C--:B------:R-:W-:Y:S01]  /*8120*/  FFMA.FTZ R35, R28, R31.reuse, -R37 ;  /* 0x0000001f1c237223 */ /* 0x080fe20000010825 */
[----:B------:R-:W-:Y:S01]  /*8130*/  FFMA.FTZ R45, R30, R31, R45 ;  /* 0x0000001f1e2d7223 */ /* 0x000fe2000001002d */
[C---:B------:R-:W-:Y:S01]  /*8140*/  FMUL.FTZ R107, R32.reuse, R107 ;  /* 0x0000006b206b7220 */ /* 0x040fe20000410000 */
[----:B------:R-:W-:Y:S01]  /*8150*/  F2FP.F16.E4M3.UNPACK_B R31, R9 ;  /* 0x00000009ff1f723e */ /* 0x000fe200020006ff */
[-C--:B------:R-:W-:Y:S01]  /*8160*/  FFMA.FTZ R30, R32, R33.reuse, -R47 ;  /* 0x00000021201e7223 */ /* 0x080fe2000001082f */
[----:B------:R-:W-:Y:S01]  /*8170*/  F2FP.F16.E4M3.UNPACK_B R34, R10 ;  /* 0x0000000aff22723e */ /* 0x000fe200020006ff */
[----:B------:R-:W-:Y:S01]  /*8180*/  FFMA.FTZ R36, R36, R33, R107 ;  /* 0x0000002124247223 */ /* 0x000fe2000001006b */
[----:B------:R-:W-:Y:S01]  /*8190*/  F2FP.F16.E4M3.UNPACK_B R28, R5 ;  /* 0x00000005ff1c723e */ /* 0x000fe200020006ff */
[--C-:B------:R-:W-:Y:S01]  /*81a0*/  HADD2.F32 R32, -RZ, R31.reuse.H0_H0 ;  /* 0x2000001fff207230 */ /* 0x100fe20000004100 */
[----:B------:R-:W-:Y:S01]  /*81b0*/  F2FP.SATFINITE.E4M3.F32.PACK_AB_MERGE_C R41, R46, R41, RZ ;  /* 0x000000292e29723e */ /* 0x000fe200048070ff */
        /* <DEDUP_REMOVED lines=8> */
[----:B------:R-:W-:Y:S02]  /*8240*/  HADD2.F32 R34, -RZ, R34.H1_H1 ;  /* 0x30000022ff227230 */ /* 0x000fe40000004100 */
[C---:B------:R-:W-:Y:S01]  /*8250*/  FMUL.FTZ R37, R30.reuse, R37 ;  /* 0x000000251e257220 */ /* 0x040fe20000410000 */
[----:B------:R-:W-:Y:S02]  /*8260*/  HADD2.F32 R28, -RZ, R28.H1_H1 ;  /* 0x3000001cff1c7230 */ /* 0x000fe40000004100 */
[-C--:B------:R-:W-:Y:S01]  /*8270*/  FFMA.FTZ R39, R30, R35.reuse, -R39 ;  /* 0x000000231e277223 */ /* 0x080fe20000010827 */
[----:B------:R-:W-:Y:S02]  /*8280*/  HADD2.F32 R33, -RZ, R33.H1_H1 ;  /* 0x30000021ff217230 */ /* 0x000fe40000004100 */
[----:B------:R-:W-:Y:S01]  /*8290*/  FFMA.FTZ R37, R32, R35, R37 ;  /* 0x0000002320257223 */ /* 0x000fe20000010025 */
[----:B------:R-:W-:Y:S01]  /*82a0*/  FMUL.FTZ R35, R31, R34 ;  /* 0x000000221f237220 */ /* 0x000fe20000410000 */
[----:B------:R-:W-:Y:S01]  /*82b0*/  F2FP.SATFINITE.E4M3.F32.PACK_AB_MERGE_C R43, R43, R44, RZ ;  /* 0x0000002c2b2b723e */ /* 0x000fe200048070ff */
[C---:B------:R-:W-:Y:S01]  /*82c0*/  FMUL.FTZ R34, R28.reuse, R34 ;  /* 0x000000221c227220 */ /* 0x040fe20000410000 */
[----:B------:R-:W-:Y:S01]  /*82d0*/  F2FP.F16.E4M3.UNPACK_B R30, R9.H1 ;  /* 0x00000009ff1e723e */ /* 0x000fe200030006ff */
[----:B------:R-:W-:Y:S01]  /*82e0*/  FFMA.FTZ R38, R28, R33, -R35 ;  /* 0x000000211c267223 */ /* 0x000fe20000010823 */
[----:B------:R-:W-:-:S02]  /*82f0*/  F2FP.F16.E4M3.UNPACK_B R28, R10.H1 ;  /* 0x0000000aff1c723e */ /* 0x000fc400030006ff */
[----:B------:R-:W-:Y:S01]  /*8300*/  F2FP.F16.E4M3.UNPACK_B R5, R5.H1 ;  /* 0x00000005ff05723e */ /* 0x000fe200030006ff */
[----:B------:R-:W-:Y:S01]  /*8310*/  HADD2.F32 R10, -RZ, R30.H0_H0 ;  /* 0x2000001eff0a7230 */ /* 0x000fe20000004100 */
[----:B------:R-:W-:Y:S01]  /*8320*/  F2FP.SATFINITE.E4M3.F32.PACK_AB_MERGE_C R109, R109, R40, R43 ;  /* 0x000000286d6d723e */ /* 0x000fe2000480702b */
[----:B------:R-:W-:Y:S01]  /*8330*/  FFMA.FTZ R40, R31, R33, R34 ;  /* 0x000000211f287223 */ /* 0x000fe20000010022 */
[----:B------:R-:W-:Y:S01]  /*8340*/  F2FP.F16.E4M3.UNPACK_B R8, R8.H1 ;  /* 0x00000008ff08723e */ /* 0x000fe200030006ff */
[----:B------:R-:W-:Y:S01]  /*8350*/  HADD2.F32 R31, -RZ, R28.H0_H0 ;  /* 0x2000001cff1f7230 */ /* 0x000fe20000004100 */
[----:B------:R-:W-:Y:S01]  /*8360*/  F2FP.SATFINITE.E4M3.F32.PACK_AB_MERGE_C R101, R36, R45, R101 ;  /* 0x0000002d2465723e */ /* 0x000fe20004807065 */
[----:B------:R-:W-:Y:S01]  /*8370*/  HADD2.F32 R9, -RZ, R5.H0_H0 ;  /* 0x20000005ff097230 */ /* 0x000fe20000004100 */
[----:B------:R-:W-:Y:S01]  /*8380*/  F2FP.F16.E4M3.UNPACK_B R33, R6 ;  /* 0x00000006ff21723e */ /* 0x000fe200020006ff */
[----:B------:R-:W-:Y:S02]  /*8390*/  HADD2.F32 R30, -RZ, R30.H1_H1 ;  /* 0x3000001eff1e7230 */ /* 0x000fe40000004100 */
[----:B------:R-:W-:Y:S01]  /*83a0*/  FMUL.FTZ R34, R10, R31 ;  /* 0x0000001f0a227220 */ /* 0x000fe20000410000 */
[----:B------:R-:W-:-:S02]  /*83b0*/  HADD2.F32 R32, -RZ, R28.H1_H1 ;  /* 0x3000001cff207230 */ /* 0x000fc40000004100 */
[C---:B------:R-:W-:Y:S01]  /*83c0*/  FMUL.FTZ R31, R9.reuse, R31 ;  /* 0x0000001f091f7220 */ /* 0x040fe20000410000 */
[--C-:B------:R-:W-:Y:S02]  /*83d0*/  HADD2.F32 R28, -RZ, R8.reuse.H0_H0 ;  /* 0x20000008ff1c7230 */ /* 0x100fe40000004100 */
[----:B------:R-:W-:Y:S02]  /*83e0*/  HADD2.F32 R5, -RZ, R5.H1_H1 ;  /* 0x30000005ff057230 */ /* 0x000fe40000004100 */
[----:B------:R-:W-:Y:S01]  /*83f0*/  FMUL.FTZ R36, R30, R32 ;  /* 0x000000201e247220 */ /* 0x000fe20000410000 */
[----:B------:R-:W-:Y:S02]  /*8400*/  HADD2.F32 R8, -RZ, R8.H1_H1 ;  /* 0x30000008ff087230 */ /* 0x000fe40000004100 */
[-C--:B------:R-:W-:Y:S01]  /*8410*/  FFMA.FTZ R42, R10, R28.reuse, R31 ;  /* 0x0000001c0a2a7223 */ /* 0x080fe2000001001f */
        /* <DEDUP_REMOVED lines=36> */
[-C--:B------:R-:W-:Y:S01]  /*8660*/  FMUL.FTZ R4, R10, R33.reuse ;  /* 0x000000210a047220 */ /* 0x080fe20000410000 */
[----:B------:R-:W-:Y:S02]  /*8670*/  HADD2.F32 R6, -RZ, R6.H1_H1 ;  /* 0x30000006ff067230 */ /* 0x000fe40000004100 */
[----:B------:R-:W-:Y:S01]  /*8680*/  FMUL.FTZ R33, R5, R33 ;  /* 0x0000002105217220 */ /* 0x000fe20000410000 */
[----:B------:R-:W-:Y:S01]  /*8690*/  FFMA.FTZ R35, R28, R31, R35 ;  /* 0x0000001f1c237223 */ /* 0x000fe20000010023 */
[-C--:B------:R-:W-:Y:S01]  /*86a0*/  FFMA.FTZ R7, R7, R30.reuse, -R8 ;  /* 0x0000001e07077223 */ /* 0x080fe20000010808 */
[----:B------:R-:W-:Y:S01]  /*86b0*/  FFMA.FTZ R34, R11, R30, R34 ;  /* 0x0000001e0b227223 */ /* 0x000fe20000010022 */
[-C--:B------:R-:W-:Y:S01]  /*86c0*/  FFMA.FTZ R4, R5, R6.reuse, -R4 ;  /* 0x0000000605047223 */ /* 0x080fe20000010804 */
[----:B------:R-:W-:Y:S01]  /*86d0*/  FFMA.FTZ R6, R10, R6, R33 ;  /* 0x000000060a067223 */ /* 0x000fe20000010021 */
[----:B------:R-:W-:Y:S01]  /*86e0*/  F2FP.SATFINITE.E4M3.F32.PACK_AB_MERGE_C R42, R43, R42, RZ ;  /* 0x0000002a2b2a723e */ /* 0x000fe200048070ff */
[----:B------:R-:W-:Y:S01]  /*86f0*/  IMAD.MOV.U32 R10, RZ, RZ, R101 ;  /* 0x000000ffff0a7224 */ /* 0x000fe200078e0065 */
[----:B------:R-:W-:-:S02]  /*8700*/  F2FP.SATFINITE.E4M3.F32.PACK_AB_MERGE_C R7, R7, R46, RZ ;  /* 0x0000002e0707723e */ /* 0x000fc400048070ff */
[----:B------:R-:W-:Y:S02]  /*8710*/  F2FP.SATFINITE.E4M3.F32.PACK_AB_MERGE_C R34, R34, R47, RZ ;  /* 0x0000002f2222723e */ /* 0x000fe400048070ff */
[----:B------:R-:W-:Y:S01]  /*8720*/  F2FP.SATFINITE.E4M3.F32.PACK_AB_MERGE_C R7, R4, R45, R7 ;  /* 0x0000002d0407723e */ /* 0x000fe20004807007 */
[----:B------:R-:W-:Y:S01]  /*8730*/  IMAD.MOV.U32 R4, RZ, RZ, R98 ;  /* 0x000000ffff047224 */ /* 0x000fe200078e0062 */
[----:B------:R-:W-:Y:S01]  /*8740*/  F2FP.SATFINITE.E4M3.F32.PACK_AB_MERGE_C R11, R6, R35, R34 ;  /* 0x00000023060b723e */ /* 0x000fe20004807022 */
[----:B------:R-:W-:Y:S01]  /*8750*/  IMAD.MOV.U32 R6, RZ, RZ, R99 ;  /* 0x000000ffff067224 */ /* 0x000fe200078e0063 */
[----:B------:R-:W-:Y:S02]  /*8760*/  F2FP.SATFINITE.E4M3.F32.PACK_AB_MERGE_C R5, R38, R39, R41 ;  /* 0x000000272605723e */ /* 0x000fe40004807029 */
[----:B------:R-:W-:Y:S02]  /*8770*/  F2FP.SATFINITE.E4M3.F32.PACK_AB_MERGE_C R9, R40, R37, R42 ;  /* 0x000000252809723e */ /* 0x000fe4000480702a */
[----:B------:R-:W-:-:S07]  /*8780*/  MOV R8, R109 ;  /* 0x0000006d00087202 */ /* 0x000fce0000000f00 */
.L_x_583:
[----:B------:R-:W-:Y:S05]  /*8790*/  BSYNC B1 ;  /* 0x0000000000017941 */ /* 0x000fea0003800000 */
.L_x_582:
[----:B0-----:R0:W-:Y:S01]  /*87a0*/  ST.E.128 desc[UR60][R12.64], R4 ;  /* 0x000000040c007985 */ /* 0x0011e2000c101d3c */
[----:B------:R-:W-:-:S13]  /*87b0*/  ISETP.GE.AND P2, PT, R15, R104, PT ;  /* 0x000000680f00720c */ /* 0x000fda0003f46270 */
[----:B------:R-:W-:Y:S05]  /*87c0*/  @P2 BRA `(.L_x_561) ;  /* 0x0000000400682947 */ /* 0x000fea0003800000 */
[----:B------:R-:W-:-:S04]  /*87d0*/  IADD3 R14, P2, R15, R14, RZ ;  /* 0x0000000e0f0e7210 */ /* 0x000fc80007f5e0ff */
[----:B------:R-:W-:-:S05]  /*87e0*/  LEA.HI.X.SX32 R15, R15, R29, 0x1, P2 ;  /* 0x0000001d0f0f7211 */ /* 0x000fca00010f0eff */
[----:B------:R0:W-:Y:S01]  /*87f0*/  ST.E.128 desc[UR60][R14.64], R8 ;  /* 0x000000080e007985 */ /* 0x0001e2000c101d3c */
[----:B------:R-:W-:Y:S05]  /*8800*/  BRA `(.L_x_561) ;  /* 0x0000000400587947 */ /* 0x000fea0003800000 */
.L_x_531:
[----:B------:R-:W-:-:S13]  /*8810*/  ISETP.NE.AND P5, PT, R198, 0x3, PT ;  /* 0x00000003c600780c */ /* 0x000fda0003fa5270 */
[----:B------:R-:W-:Y:S05]  /*8820*/  @!P5 BRA `(.L_x_584) ;  /* 0x000000000004d947 */ /* 0x000fea0003800000 */
[----:B------:R-:W-:Y:S01]  /*8830*/  BPT.TRAP 0x1 ;  /* 0x000000040000795c */ /* 0x000fe20000300000 */
.L_x_584:
[----:B------:R-:W-:Y:S01]  /*8840*/  IMAD R88, R192, 0x8, R18 ;  /* 0x00000008c0587824 */ /* 0x000fe200078e0212 */
[----:B------:R-:W-:Y:S01]  /*8850*/  SHF.L.U32 R100, R196, 0x1f, RZ ;  /* 0x0000001fc4647819 */ /* 0x000fe200000006ff */
[----:B------:R-:W-:Y:S01]  /*8860*/  BSSY B1, `(.L_x_585) ;  /* 0x0000004000017945 */ /* 0x000fe20003800000 */
[----:B------:R-:W-:Y:S02]  /*8870*/  SHF.R.S32.HI R95, RZ, 0x1f, R94 ;  /* 0x0000001fff5f7819 */ /* 0x000fe4000001145e */
[----:B------:R-:W0:Y:S02]  /*8880*/  SYNCS.PHASECHK.TRANS64.TRYWAIT P2, [R88+URZ+0x22890], R100 ;  /* 0x02289064580075a7 */ /* 0x000e24000804017f */
[----:B0-----:R-:W-:Y:S05]  /*8890*/  @!P2 BRA `(.L_x_586) ;  /* 0x0000016400c8a947 */ /* 0x001fea0003800000 */
.L_x_844:
[----:B------:R-:W-:Y:S05]  /*88a0*/  BSYNC B1 ;  /* 0x0000000000017941 */ /* 0x000fea0003800000 */
.L_x_585:
[----:B------:R-:W-:Y:S01]  /*88b0*/  ULDC.64 UR4, c[0x0][0x300] ;  /* 0x0000c00000047ab9 */ /* 0x000fe20000000a00 */
[----:B-----5:R-:W-:Y:S01]  /*88c0*/  SHF.R.S32.HI R96, RZ, 0x1f, R93 ;  /* 0x0000001fff607819 */ /* 0x020fe2000001145d */
[----:B------:R-:W-:Y:S01]  /*88d0*/  IMAD R7, R95, UR4, RZ ;  /* 0x000000045f077c24 */ /* 0x000fe2000f8e02ff */
[----:B------:R-:W-:Y:S01]  /*88e0*/  ULDC.64 UR6, c[0x0][0x2e8] ;  /* 0x0000ba0000067ab9 */ /* 0x000fe20000000a00 */
[----:B------:R-:W-:-:S04]  /*88f0*/  IMAD.WIDE.U32 R4, R94, UR4, RZ ;  /* 0x000000045e047c25 */ /* 0x000fc8000f8e00ff */
[----:B------:R-:W-:Y:S01]  /*8900*/  IMAD R7, R94, UR5, R7 ;  /* 0x000000055e077c24 */ /* 0x000fe2000f8e0207 */
[----:B------:R-:W-:Y:S01]  /*8910*/  ULDC.64 UR4, c[0x0][0x310] ;  /* 0x0000c40000047ab9 */ /* 0x000fe20000000a00 */
[----:B------:R-:W-:Y:S02]  /*8920*/  IMAD R97, R2, -0xa0, R48 ;  /* 0xffffff6002617824 */ /* 0x000fe400078e0230 */
[----:B------:R-:W-:Y:S02]  /*8930*/  IMAD R6, R96, UR4, RZ ;  /* 0x0000000460067c24 */ /* 0x000fe4000f8e02ff */
[----:B------:R-:W-:Y:S01]  /*8940*/  IMAD.IADD R5, R5, 0x1, R7 ;  /* 0x0000000105057824 */ /* 0x000fe200078e0207 */
[----:B------:R-:W-:Y:S01]  /*8950*/  VIMNMX R97, R97, 0xa0, PT ;  /* 0x000000a061617848 */ /* 0x000fe20003fe0100 */
[C---:B------:R-:W-:Y:S02]  /*8960*/  IMAD R7, R93.reuse, UR5, R6 ;  /* 0x000000055d077c24 */ /* 0x040fe4000f8e0206 */
[----:B------:R-:W-:Y:S01]  /*8970*/  IMAD.WIDE.U32 R4, R93, UR4, R4 ;  /* 0x000000045d047c25 */ /* 0x000fe2000f8e0004 */
[----:B------:R-:W-:-:S03]  /*8980*/  ULDC.64 UR4, c[0x0][0x308] ;  /* 0x0000c20000047ab9 */ /* 0x000fc60000000a00 */
[----:B------:R-:W-:Y:S01]  /*8990*/  IMAD.IADD R28, R97, 0x1, -R194 ;  /* 0x00000001611c7824 */ /* 0x000fe200078e0ac2 */
[----:B------:R-:W-:Y:S01]  /*89a0*/  IADD3 R5, R5, R7, RZ ;  /* 0x0000000705057210 */ /* 0x000fe20007ffe0ff */
[----:B------:R-:W-:Y:S02]  /*89b0*/  IMAD R7, R75, UR4, RZ ;  /* 0x000000044b077c24 */ /* 0x000fe4000f8e02ff */
[----:B------:R-:W-:Y:S01]  /*89c0*/  IMAD.WIDE.U32 R4, R170, UR4, R4 ;  /* 0x00000004aa047c25 */ /* 0x000fe2000f8e0004 */
[----:B------:R-:W-:-:S03]  /*89d0*/  UMOV UR4, 0xffffffff ;  /* 0xffffffff00047882 */ /* 0x000fc60000000000 */
[----:B------:R-:W-:Y:S01]  /*89e0*/  IMAD R7, R170, UR5, R7 ;  /* 0x00000005aa077c24 */ /* 0x000fe2000f8e0207 */
[----:B------:R-:W-:-:S04]  /*89f0*/  IADD3 R8, P2, R4, UR6, RZ ;  /* 0x0000000604087c10 */ /* 0x000fc8000ff5e0ff */
[----:B------:R-:W-:Y:S02]  /*8a00*/  IADD3.X R9, R5, UR7, R7, P2, !PT ;  /* 0x0000000705097c10 */ /* 0x000fe400097fe407 */
[----:B------:R-:W-:Y:S01]  /*8a10*/  ISETP.GE.AND P2, PT, R28, 0x1, PT ;  /* 0x000000011c00780c */ /* 0x000fe20003f46270 */
[----:B------:R-:W-:-:S12]  /*8a20*/  BRA.DIV UR4, `(.L_x_587) ;  /* 0x0000016604787947 */ /* 0x000fd8000b800000 */
[----:B------:R1:W2:Y:S04]  /*8a30*/  SHFL.IDX PT, R4, R9, RZ, 0x1c1f ;  /* 0x001c1fff09047589 */ /* 0x0002a800000e0000 */
[----:B------:R1:W3:Y:S02]  /*8a40*/  SHFL.IDX PT, R14, R8, RZ, 0x1c1f ;  /* 0x001c1fff080e7589 */ /* 0x0002e400000e0000 */
.L_x_848:
[----:B------:R-:W-:Y:S04]  /*8a50*/  BSSY B1, `(.L_x_588) ;  /* 0x000000d000017945 */ /* 0x000fe80003800000 */
[----:B------:R-:W-:Y:S05]  /*8a60*/  @!P2 BRA `(.L_x_589) ;  /* 0x00000000002ca947 */ /* 0x000fea0003800000 */
[----:B------:R-:W-:Y:S02]  /*8a70*/  ULDC UR4, c[0x0][0x2f4] ;  /* 0x0000bd0000047ab9 */ /* 0x000fe40000000800 */
[----:B------:R-:W-:-:S13]  /*8a80*/  ISETP.GE.AND P2, PT, R16, UR4, PT ;  /* 0x0000000410007c0c */ /* 0x000fda000bf46270 */
[----:B---3--:R-:W-:-:S05]  /*8a90*/  @!P2 IADD3 R10, P3, R16, R14, RZ ;  /* 0x0000000e100aa210 */ /* 0x008fca0007f7e0ff */
[----:B--2---:R-:W-:Y:S01]  /*8aa0*/  @!P2 IMAD.X R11, R4, 0x1, R17, P3 ;  /* 0x00000001040ba824 */ /* 0x004fe200018e0611 */
[----:B------:R-:W-:-:S13]  /*8ab0*/  ISETP.GE.AND P3, PT, R19, UR4, PT ;  /* 0x0000000413007c0c */ /* 0x000fda000bf66270 */
[----:B------:R-:W-:-:S05]  /*8ac0*/  @!P3 IADD3 R14, P4, R19, R14, RZ ;  /* 0x0000000e130eb210 */ /* 0x000fca0007f9e0ff */
[----:B------:R-:W-:Y:S02]  /*8ad0*/  @!P3 IMAD.X R15, R4, 0x1, R193, P4 ;  /* 0x00000001040fb824 */ /* 0x000fe400020e06c1 */
[----:B------:R-:W2:Y:S04]  /*8ae0*/  @!P2 LDS.128 R4, [R92+0x18400] ;  /* 0x018400005c04a984 */ /* 0x000ea80000000c00 */
[----:B--2---:R-:W-:Y:S04]  /*8af0*/  @!P2 ST.E.128 desc[UR60][R10.64], R4 ;  /* 0x000000040a00a985 */ /* 0x004fe8000c101d3c */
[----:B------:R-:W2:Y:S04]  /*8b00*/  @!P3 LDS.128 R4, [R91+0x18400] ;  /* 0x018400005b04b984 */ /* 0x000ea80000000c00 */
[----:B--2---:R4:W-:Y:S02]  /*8b10*/  @!P3 ST.E.128 desc[UR60][R14.64], R4 ;  /* 0x000000040e00b985 */ /* 0x0049e4000c101d3c */
.L_x_589:
[----:B------:R-:W-:Y:S05]  /*8b20*/  BSYNC B1 ;  /* 0x0000000000017941 */ /* 0x000fea0003800000 */
.L_x_588:
[----:B------:R-:W-:-:S03]  /*8b30*/  UMOV UR4, 0xffffffff ;  /* 0xffffffff00047882 */ /* 0x000fc60000000000 */
[----:B------:R-:W-:Y:S05]  /*8b40*/  BRA.DIV UR4, `(.L_x_590) ;  /* 0x0000016604787947 */ /* 0x000fea000b800000 */
[----:B--2-4-:R2:W4:Y:S04]  /*8b50*/  SHFL.IDX PT, R4, R9, 0x1, 0x1c1f ;  /* 0x003c1f0009047f89 */ /* 0x01452800000e0000 */
[----:B---3--:R2:W3:Y:S02]  /*8b60*/  SHFL.IDX PT, R14, R8, 0x1, 0x1c1f ;  /* 0x003c1f00080e7f89 */ /* 0x0084e400000e0000 */
.L_x_852:
[----:B------:R-:W-:Y:S01]  /*8b70*/  ISETP.GE.AND P2, PT, R28, 0x41, PT ;  /* 0x000000411c00780c */ /* 0x000fe20003f46270 */
[----:B------:R-:W-:-:S12]  /*8b80*/  BSSY B1, `(.L_x_591) ;  /* 0x000000d000017945 */ /* 0x000fd80003800000 */
[----:B------:R-:W-:Y:S05]  /*8b90*/  @!P2 BRA `(.L_x_592) ;  /* 0x00000000002ca947 */ /* 0x000fea0003800000 */
[----:B------:R-:W-:Y:S02]  /*8ba0*/  ULDC UR4, c[0x0][0x2f4] ;  /* 0x0000bd0000047ab9 */ /* 0x000fe40000000800 */
[----:B------:R-:W-:-:S13]  /*8bb0*/  ISETP.GE.AND P2, PT, R16, UR4, PT ;  /* 0x0000000410007c0c */ /* 0x000fda000bf46270 */
[----:B---3--:R-:W-:-:S05]  /*8bc0*/  @!P2 IADD3 R10, P3, R16, R14, RZ ;  /* 0x0000000e100aa210 */ /* 0x008fca0007f7e0ff */
[----:B----4-:R-:W-:Y:S01]  /*8bd0*/  @!P2 IMAD.X R11, R4, 0x1, R17, P3 ;  /* 0x00000001040ba824 */ /* 0x010fe200018e0611 */
[----:B------:R-:W-:-:S13]  /*8be0*/  ISETP.GE.AND P3, PT, R19, UR4, PT ;  /* 0x0000000413007c0c */ /* 0x000fda000bf66270 */
[----:B------:R-:W-:-:S04]  /*8bf0*/  @!P3 IADD3 R14, P4, R19, R14, RZ ;  /* 0x0000000e130eb210 */ /* 0x000fc80007f9e0ff */
[----:B------:R-:W-:Y:S02]  /*8c00*/  @!P3 IADD3.X R15, R4, R193, RZ, P4, !PT ;  /* 0x000000c1040fb210 */ /* 0x000fe400027fe4ff */
[----:B------:R-:W3:Y:S04]  /*8c10*/  @!P2 LDS.128 R4, [R92+0x1a400] ;  /* 0x01a400005c04a984 */ /* 0x000ee80000000c00 */
[----:B---3--:R-:W-:Y:S04]  /*8c20*/  @!P2 ST.E.128 desc[UR60][R10.64], R4 ;  /* 0x000000040a00a985 */ /* 0x008fe8000c101d3c */
[----:B------:R-:W3:Y:S04]  /*8c30*/  @!P3 LDS.128 R4, [R91+0x1a400] ;  /* 0x01a400005b04b984 */ /* 0x000ee80000000c00 */
[----:B---3--:R3:W-:Y:S02]  /*8c40*/  @!P3 ST.E.128 desc[UR60][R14.64], R4 ;  /* 0x000000040e00b985 */ /* 0x0087e4000c101d3c */
.L_x_592:
[----:B------:R-:W-:Y:S05]  /*8c50*/  BSYNC B1 ;  /* 0x0000000000017941 */ /* 0x000fea0003800000 */
.L_x_591:
[----:B------:R-:W-:-:S03]  /*8c60*/  UMOV UR4, 0xffffffff ;  /* 0xffffffff00047882 */ /* 0x000fc60000000000 */
[----:B------:R-:W-:Y:S05]  /*8c70*/  BRA.DIV UR4, `(.L_x_593) ;  /* 0x0000016604747947 */ /* 0x000fea000b800000 */
[----:B---34-:R3:W4:Y:S04]  /*8c80*/  SHFL.IDX PT, R4, R9, 0x2, 0x1c1f ;  /* 0x005c1f0009047f89 */ /* 0x01872800000e0000 */
[----:B------:R3:W0:Y:S02]  /*8c90*/  SHFL.IDX PT, R14, R8, 0x2, 0x1c1f ;  /* 0x005c1f00080e7f89 */ /* 0x00062400000e0000 */
.L_x_856:
[----:B------:R-:W-:-:S13]  /*8ca0*/  ISETP.GE.AND P2, PT, R28, 0x81, PT ;  /* 0x000000811c00780c */ /* 0x000fda0003f46270 */
[----:B------:R-:W-:Y:S05]  /*8cb0*/  @!P2 BRA `(.L_x_561) ;  /* 0x00000000002ca947 */ /* 0x000fea0003800000 */
[----:B------:R-:W-:Y:S02]  /*8cc0*/  ULDC UR4, c[0x0][0x2f4] ;  /* 0x0000bd0000047ab9 */ /* 0x000fe40000000800 */
[----:B------:R-:W-:-:S13]  /*8cd0*/  ISETP.GE.AND P2, PT, R16, UR4, PT ;  /* 0x0000000410007c0c */ /* 0x000fda000bf46270 */
[----:B0123--:R-:W-:-:S05]  /*8ce0*/  @!P2 IADD3 R8, P3, R16, R14, RZ ;  /* 0x0000000e1008a210 */ /* 0x00ffca0007f7e0ff */
[----:B----4-:R-:W-:Y:S01]  /*8cf0*/  @!P2 IMAD.X R9, R4, 0x1, R17, P3 ;  /* 0x000000010409a824 */ /* 0x010fe200018e0611 */
[----:B------:R-:W-:-:S13]  /*8d00*/  ISETP.GE.AND P3, PT, R19, UR4, PT ;  /* 0x0000000413007c0c */ /* 0x000fda000bf66270 */
[----:B------:R-:W-:-:S05]  /*8d10*/  @!P3 IADD3 R14, P4, R19, R14, RZ ;  /* 0x0000000e130eb210 */ /* 0x000fca0007f9e0ff */
[----:B------:R-:W-:Y:S02]  /*8d20*/  @!P3 IMAD.X R15, R4, 0x1, R193, P4 ;  /* 0x00000001040fb824 */ /* 0x000fe400020e06c1 */
[----:B------:R-:W0:Y:S04]  /*8d30*/  @!P2 LDS.128 R4, [R92+0x1c400] ;  /* 0x01c400005c04a984 */ /* 0x000e280000000c00 */
[----:B0-----:R-:W-:Y:S04]  /*8d40*/  @!P2 ST.E.128 desc[UR60][R8.64], R4 ;  /* 0x000000040800a985 */ /* 0x001fe8000c101d3c */
[----:B------:R-:W0:Y:S04]  /*8d50*/  @!P3 LDS.128 R4, [R91+0x1c400] ;  /* 0x01c400005b04b984 */ /* 0x000e280000000c00 */
[----:B0-----:R0:W-:Y:S02]  /*8d60*/  @!P3 ST.E.128 desc[UR60][R14.64], R4 ;  /* 0x000000040e00b985 */ /* 0x0011e4000c101d3c */
.L_x_561:
[----:B------:R-:W-:Y:S05]  /*8d70*/  BSYNC B0 ;  /* 0x0000000000007941 */ /* 0x000fea0003800000 */
.L_x_530:
[----:B0-2-4-:R-:W0:Y:S01]  /*8d80*/  S2R R4, SR_TID.X ;  /* 0x0000000000047919 */ /* 0x015e220000002100 */
[----:B------:R-:W-:Y:S01]  /*8d90*/  @!PT LDS RZ, [RZ] ;  /* 0x00000000fffff984 */ /* 0x000fe20000000800 */
[----:B------:R-:W-:Y:S01]  /*8da0*/  @!PT LDS RZ, [RZ] ;  /* 0x00000000fffff984 */ /* 0x000fe20000000800 */
[----:B------:R-:W-:Y:S01]  /*8db0*/  @!PT LDS RZ, [RZ] ;  /* 0x00000000fffff984 */ /* 0x000fe20000000800 */
[----:B------:R-:W-:Y:S01]  /*8dc0*/  @!PT LDS RZ, [RZ] ;  /* 0x00000000fffff984 */ /* 0x000fe20000000800 */
[----:B------:R2:W-:Y:S06]  /*8dd0*/  MEMBAR.ALL.CTA ;  /* 0x0000000000007992 */ /* 0x0005ec0000008000 */
[----:B--2---:R-:W2:Y:S01]  /*8de0*/  FENCE.VIEW.ASYNC.S ;  /* 0x00000000000073c6 */ /* 0x004ea20000000000 */
[----:B------:R-:W-:Y:S05]  /*8df0*/  WARPSYNC.ALL ;  /* 0x0000000000007948 */ /* 0x000fea0003800000 */
[----:B------:R-:W-:Y:S01]  /*8e00*/  BSSY B0, `(.L_x_594) ;  /* 0x0000008000007945 */ /* 0x000fe20003800000 */
[----:B--2---:R2:W-:Y:S01]  /*8e10*/  BAR.SYNC.DEFER_BLOCKING R74, 0x80 ;  /* 0x0002004a0000751d */ /* 0x0045e20000010000 */
[----:B0-----:R-:W-:-:S13]  /*8e20*/  LOP3.LUT P2, RZ, R4, 0x7f, RZ, 0xc0, !PT ;  /* 0x0000007f04ff7812 */ /* 0x001fda000784c0ff */
[----:B------:R-:W-:-:S05]  /*8e30*/  @!P2 VIADD R4, R88, 0x228a0 ;  /* 0x000228a05804a836 */ /* 0x000fca0000000000 */
[----:B------:R-:W-:-:S04]  /*8e40*/  @!P2 PRMT R4, RZ, 0x654, R4 ;  /* 0x00000654ff04a816 */ /* 0x000fc80000000004 */
[----:B------:R2:W-:Y:S01]  /*8e50*/  @!P2 SYNCS.ARRIVE.TRANS64.RED.A1T0 RZ, [R4+URZ], RZ ;  /* 0x000000ff04ffa9a7 */ /* 0x0005e2000810043f */
[----:B------:R-:W-:Y:S05]  /*8e60*/  @!P5 BRA `(.L_x_595) ;  /* 0x000000000004d947 */ /* 0x000fea0003800000 */
[----:B------:R-:W-:Y:S01]  /*8e70*/  BPT.TRAP 0x1 ;  /* 0x000000040000795c */ /* 0x000fe20000300000 */
.L_x_595:
[----:B------:R-:W-:Y:S05]  /*8e80*/  BSYNC B0 ;  /* 0x0000000000007941 */ /* 0x000fea0003800000 */
.L_x_594:
[----:B------:R-:W0:Y:S01]  /*8e90*/  SYNCS.PHASECHK.TRANS64.TRYWAIT P3, [R88+URZ+0x228b0], R100 ;  /* 0x0228b064580075a7 */ /* 0x000e22000806017f */
[----:B------:R-:W-:Y:S04]  /*8ea0*/  BSSY B0, `(.L_x_596) ;  /* 0x0000002000007945 */ /* 0x000fe80003800000 */
[----:B0-----:R-:W-:Y:S05]  /*8eb0*/  @!P3 BRA `(.L_x_597) ;  /* 0x00000164002cb947 */ /* 0x001fea0003800000 */
.L_x_857:
[----:B------:R-:W-:Y:S05]  /*8ec0*/  BSYNC B0 ;  /* 0x0000000000007941 */ /* 0x000fea0003800000 */
.L_x_596:
[----:B------:R-:W-:Y:S01]  /*8ed0*/  ULDC.64 UR4, c[0x0][0x328] ;  /* 0x0000ca0000047ab9 */ /* 0x000fe20000000a00 */
[----:B------:R-:W-:Y:S01]  /*8ee0*/  ULDC.64 UR6, c[0x0][0x318] ;  /* 0x0000c60000067ab9 */ /* 0x000fe20000000a00 */
[----:B------:R-:W-:Y:S01]  /*8ef0*/  IMAD R95, R95, UR4, RZ ;  /* 0x000000045f5f7c24 */ /* 0x000fe2000f8e02ff */
[----:B------:R-:W-:Y:S01]  /*8f00*/  BSSY B0, `(.L_x_598) ;  /* 0x000001f000007945 */ /* 0x000fe20003800000 */
[----:B--2---:R-:W-:-:S04]  /*8f10*/  IMAD.WIDE.U32 R4, R94, UR4, RZ ;  /* 0x000000045e047c25 */ /* 0x004fc8000f8e00ff */
[----:B------:R-:W-:Y:S01]  /*8f20*/  IMAD R95, R94, UR5, R95 ;  /* 0x000000055e5f7c24 */ /* 0x000fe2000f8e025f */
[----:B------:R-:W-:Y:S01]  /*8f30*/  ULDC.64 UR4, c[0x0][0x338] ;  /* 0x0000ce0000047ab9 */ /* 0x000fe20000000a00 */
[----:B------:R-:W-:Y:S02]  /*8f40*/  IMAD.IADD R97, R97, 0x1, -R194 ;  /* 0x0000000161617824 */ /* 0x000fe400078e0ac2 */
[----:B------:R-:W-:Y:S02]  /*8f50*/  IMAD R96, R96, UR4, RZ ;  /* 0x0000000460607c24 */ /* 0x000fe4000f8e02ff */
[----:B------:R-:W-:Y:S02]  /*8f60*/  IMAD.IADD R5, R5, 0x1, R95 ;  /* 0x0000000105057824 */ /* 0x000fe400078e025f */
[C---:B------:R-:W-:Y:S02]  /*8f70*/  IMAD R7, R93.reuse, UR5, R96 ;  /* 0x000000055d077c24 */ /* 0x040fe4000f8e0260 */
[----:B------:R-:W-:Y:S01]  /*8f80*/  IMAD.WIDE.U32 R4, R93, UR4, R4 ;  /* 0x000000045d047c25 */ /* 0x000fe2000f8e0004 */
[----:B------:R-:W-:-:S04]  /*8f90*/  ULDC.64 UR4, c[0x0][0x330] ;  /* 0x0000cc0000047ab9 */ /* 0x000fc80000000a00 */
[----:B------:R-:W-:Y:S01]  /*8fa0*/  IADD3 R5, R5, R7, RZ ;  /* 0x0000000705057210 */ /* 0x000fe20007ffe0ff */
[----:B------:R-:W-:Y:S02]  /*8fb0*/  IMAD R7, R75, UR4, RZ ;  /* 0x000000044b077c24 */ /* 0x000fe4000f8e02ff */
[----:B------:R-:W-:-:S04]  /*8fc0*/  IMAD.WIDE.U32 R4, R170, UR4, R4 ;  /* 0x00000004aa047c25 */ /* 0x000fc8000f8e0004 */
[----:B------:R-:W-:Y:S01]  /*8fd0*/  IMAD R7, R170, UR5, R7 ;  /* 0x00000005aa077c24 */ /* 0x000fe2000f8e0207 */
[----:B------:R-:W-:-:S04]  /*8fe0*/  IADD3 R12, P3, R4, UR6, RZ ;  /* 0x00000006040c7c10 */ /* 0x000fc8000ff7e0ff */
[----:B------:R-:W-:Y:S01]  /*8ff0*/  IADD3.X R13, R5, UR7, R7, P3, !PT ;  /* 0x00000007050d7c10 */ /* 0x000fe20009ffe407 */
[----:B------:R2:W4:Y:S01]  /*9000*/  SHFL.IDX PT, R10, R12, RZ, 0x1c1f ;  /* 0x001c1fff0c0a7589 */ /* 0x00052200000e0000 */
[----:B------:R-:W-:-:S03]  /*9010*/  ISETP.GE.AND P3, PT, R97, 0x1, PT ;  /* 0x000000016100780c */ /* 0x000fc60003f66270 */
[----:B------:R2:W0:Y:S10]  /*9020*/  SHFL.IDX PT, R4, R13, RZ, 0x1c1f ;  /* 0x001c1fff0d047589 */ /* 0x00043400000e0000 */
[----:B--2---:R-:W-:Y:S05]  /*9030*/  @!P3 BRA `(.L_x_599) ;  /* 0x00000000002cb947 */ /* 0x004fea0003800000 */
[----:B------:R-:W-:Y:S02]  /*9040*/  ULDC UR4, c[0x0][0x2f4] ;  /* 0x0000bd0000047ab9 */ /* 0x000fe40000000800 */
[----:B------:R-:W-:-:S13]  /*9050*/  ISETP.GE.AND P3, PT, R16, UR4, PT ;  /* 0x0000000410007c0c */ /* 0x000fda000bf66270 */
[----:B-1-34-:R-:W-:-:S05]  /*9060*/  @!P3 IADD3 R8, P4, R16, R10, RZ ;  /* 0x0000000a1008b210 */ /* 0x01afca0007f9e0ff */
[----:B0-----:R-:W-:Y:S01]  /*9070*/  @!P3 IMAD.X R9, R4, 0x1, R17, P4 ;  /* 0x000000010409b824 */ /* 0x001fe200020e0611 */
[----:B------:R-:W-:-:S13]  /*9080*/  ISETP.GE.AND P4, PT, R19, UR4, PT ;  /* 0x0000000413007c0c */ /* 0x000fda000bf86270 */
[----:B------:R-:W-:-:S05]  /*9090*/  @!P4 IADD3 R10, P5, R19, R10, RZ ;  /* 0x0000000a130ac210 */ /* 0x000fca0007fbe0ff */
[----:B------:R-:W-:Y:S02]  /*90a0*/  @!P4 IMAD.X R11, R4, 0x1, R193, P5 ;  /* 0x00000001040bc824 */ /* 0x000fe400028e06c1 */
[----:B------:R-:W0:Y:S04]  /*90b0*/  @!P3 LDS.128 R4, [R92+0xa400] ;  /* 0x00a400005c04b984 */ /* 0x000e280000000c00 */
[----:B0-----:R-:W-:Y:S04]  /*90c0*/  @!P3 ST.E.128 desc[UR60][R8.64], R4 ;  /* 0x000000040800b985 */ /* 0x001fe8000c101d3c */
[----:B------:R-:W0:Y:S04]  /*90d0*/  @!P4 LDS.128 R4, [R91+0xa400] ;  /* 0x00a400005b04c984 */ /* 0x000e280000000c00 */
[----:B0-----:R2:W-:Y:S02]  /*90e0*/  @!P4 ST.E.128 desc[UR60][R10.64], R4 ;  /* 0x000000040a00c985 */ /* 0x0015e4000c101d3c */
.L_x_599:
[----:B------:R-:W-:Y:S05]  /*90f0*/  BSYNC B0 ;  /* 0x0000000000007941 */ /* 0x000fea0003800000 */
.L_x_598:
[----:B------:R-:W-:Y:S01]  /*9100*/  ISETP.GE.AND P3, PT, R97, 0x41, PT ;  /* 0x000000416100780c */ /* 0x000fe20003f66270 */
[----:B0-2---:R0:W2:Y:S01]  /*9110*/  SHFL.IDX PT, R4, R13, 0x1, 0x1c1f ;  /* 0x003c1f000d047f89 */ /* 0x0050a200000e0000 */
[----:B------:R-:W-:Y:S03]  /*9120*/  BSSY B0, `(.L_x_600) ;  /* 0x000000e000007945 */ /* 0x000fe60003800000 */
[----:B----4-:R0:W4:Y:S08]  /*9130*/  SHFL.IDX PT, R10, R12, 0x1, 0x1c1f ;  /* 0x003c1f000c0a7f89 */ /* 0x01013000000e0000 */
[----:B0-----:R-:W-:Y:S05]  /*9140*/  @!P3 BRA `(.L_x_601) ;  /* 0x00000000002cb947 */ /* 0x001fea0003800000 */
[----:B------:R-:W-:Y:S02]  /*9150*/  ULDC UR4, c[0x0][0x2f4] ;  /* 0x0000bd0000047ab9 */ /* 0x000fe40000000800 */
[----:B------:R-:W-:-:S13]  /*9160*/  ISETP.GE.AND P3, PT, R16, UR4, PT ;  /* 0x0000000410007c0c */ /* 0x000fda000bf66270 */
[----:B-1-34-:R-:W-:-:S05]  /*9170*/  @!P3 IADD3 R8, P4, R16, R10, RZ ;  /* 0x0000000a1008b210 */ /* 0x01afca0007f9e0ff */
[----:B--2---:R-:W-:Y:S01]  /*9180*/  @!P3 IMAD.X R9, R4, 0x1, R17, P4 ;  /* 0x000000010409b824 */ /* 0x004fe200020e0611 */
[----:B------:R-:W-:-:S13]  /*9190*/  ISETP.GE.AND P4, PT, R19, UR4, PT ;  /* 0x0000000413007c0c */ /* 0x000fda000bf86270 */
[----:B------:R-:W-:-:S04]  /*91a0*/  @!P4 IADD3 R10, P5, R19, R10, RZ ;  /* 0x0000000a130ac210 */ /* 0x000fc80007fbe0ff */
[----:B------:R-:W-:Y:S02]  /*91b0*/  @!P4 IADD3.X R11, R4, R193, RZ, P5, !PT ;  /* 0x000000c1040bc210 */ /* 0x000fe40002ffe4ff */
[----:B------:R-:W0:Y:S04]  /*91c0*/  @!P3 LDS.128 R4, [R92+0xc400] ;  /* 0x00c400005c04b984 */ /* 0x000e280000000c00 */
[----:B0-----:R-:W-:Y:S04]  /*91d0*/  @!P3 ST.E.128 desc[UR60][R8.64], R4 ;  /* 0x000000040800b985 */ /* 0x001fe8000c101d3c */
[----:B------:R-:W0:Y:S04]  /*91e0*/  @!P4 LDS.128 R4, [R91+0xc400] ;  /* 0x00c400005b04c984 */ /* 0x000e280000000c00 */
[----:B0-----:R0:W-:Y:S02]  /*91f0*/  @!P4 ST.E.128 desc[UR60][R10.64], R4 ;  /* 0x000000040a00c985 */ /* 0x0011e4000c101d3c */
.L_x_601:
[----:B------:R-:W-:Y:S05]  /*9200*/  BSYNC B0 ;  /* 0x0000000000007941 */ /* 0x000fea0003800000 */
.L_x_600:
[----:B------:R-:W-:Y:S01]  /*9210*/  ISETP.GE.AND P3, PT, R97, 0x81, PT ;  /* 0x000000816100780c */ /* 0x000fe20003f66270 */
[----:B------:R-:W1:Y:S01]  /*9220*/  SHFL.IDX PT, R13, R13, 0x2, 0x1c1f ;  /* 0x005c1f000d0d7f89 */ /* 0x000e6200000e0000 */
[----:B------:R-:W-:Y:S03]  /*9230*/  BSSY B0, `(.L_x_602) ;  /* 0x000000e000007945 */ /* 0x000fe60003800000 */
[----:B0---4-:R0:W4:Y:S08]  /*9240*/  SHFL.IDX PT, R10, R12, 0x2, 0x1c1f ;  /* 0x005c1f000c0a7f89 */ /* 0x01113000000e0000 */
[----:B0-----:R-:W-:Y:S05]  /*9250*/  @!P3 BRA `(.L_x_603) ;  /* 0x00000000002cb947 */ /* 0x001fea0003800000 */
[----:B------:R-:W-:Y:S02]  /*9260*/  ULDC UR4, c[0x0][0x2f4] ;  /* 0x0000bd0000047ab9 */ /* 0x000fe40000000800 */
[----:B------:R-:W-:-:S13]  /*9270*/  ISETP.GE.AND P3, PT, R16, UR4, PT ;  /* 0x0000000410007c0c */ /* 0x000fda000bf66270 */
[----:B--2---:R-:W0:Y:S01]  /*9280*/  @!P3 LDS.128 R4, [R92+0xe400] ;  /* 0x00e400005c04b984 */ /* 0x004e220000000c00 */
[----:B-1-34-:R-:W-:-:S05]  /*9290*/  @!P3 IADD3 R8, P4, R16, R10, RZ ;  /* 0x0000000a1008b210 */ /* 0x01afca0007f9e0ff */
[----:B------:R-:W-:Y:S01]  /*92a0*/  @!P3 IMAD.X R9, R13, 0x1, R17, P4 ;  /* 0x000000010d09b824 */ /* 0x000fe200020e0611 */
[----:B------:R-:W-:-:S13]  /*92b0*/  ISETP.GE.AND P4, PT, R19, UR4, PT ;  /* 0x0000000413007c0c */ /* 0x000fda000bf86270 */
[----:B------:R-:W-:-:S05]  /*92c0*/  @!P4 IADD3 R10, P5, R19, R10, RZ ;  /* 0x0000000a130ac210 */ /* 0x000fca0007fbe0ff */
[----:B------:R-:W-:Y:S01]  /*92d0*/  @!P4 IMAD.X R11, R13, 0x1, R193, P5 ;  /* 0x000000010d0bc824 */ /* 0x000fe200028e06c1 */
[----:B0-----:R-:W-:Y:S04]  /*92e0*/  @!P3 ST.E.128 desc[UR60][R8.64], R4 ;  /* 0x000000040800b985 */ /* 0x001fe8000c101d3c */
[----:B------:R-:W0:Y:S04]  /*92f0*/  @!P4 LDS.128 R4, [R91+0xe400] ;  /* 0x00e400005b04c984 */ /* 0x000e280000000c00 */
[----:B0-----:R0:W-:Y:S02]  /*9300*/  @!P4 ST.E.128 desc[UR60][R10.64], R4 ;  /* 0x000000040a00c985 */ /* 0x0011e4000c101d3c */
.L_x_603:
[----:B------:R-:W-:Y:S05]  /*9310*/  BSYNC B0 ;  /* 0x0000000000007941 */ /* 0x000fea0003800000 */
.L_x_602:
[----:B------:R-:W-:Y:S01]  /*9320*/  @!PT LDS RZ, [RZ] ;  /* 0x00000000fffff984 */ /* 0x000fe20000000800 */
[----:B------:R-:W-:Y:S01]  /*9330*/  @!PT LDS RZ, [RZ] ;  /* 0x00000000fffff984 */ /* 0x000fe20000000800 */
[----:B------:R-:W-:Y:S01]  /*9340*/  @!PT LDS RZ, [RZ] ;  /* 0x00000000fffff984 */ /* 0x000fe20000000800 */
[----:B------:R-:W-:Y:S01]  /*9350*/  @!PT LDS RZ, [RZ] ;  /* 0x00000000fffff984 */ /* 0x000fe20000000800 */
[----:B------:R5:W-:Y:S06]  /*9360*/  MEMBAR.ALL.CTA ;  /* 0x0000000000007992 */ /* 0x000bec0000008000 */
[----:B-----5:R-:W5:Y:S01]  /*9370*/  FENCE.VIEW.ASYNC.S ;  /* 0x00000000000073c6 */ /* 0x020f620000000000 */
[----:B-1-3--:R-:W-:Y:S01]  /*9380*/  @!P2 VIADD R88, R88, 0x228c0 ;  /* 0x000228c05858a836 */ /* 0x00afe20000000000 */
[----:B-----5:R1:W-:Y:S01]  /*9390*/  BAR.SYNC.DEFER_BLOCKING R74, 0x80 ;  /* 0x0002004a0000751d */ /* 0x0203e20000010000 */
[----:B------:R-:W-:Y:S01]  /*93a0*/  ISETP.NE.AND P3, PT, R90, RZ, PT ;  /* 0x000000ff5a00720c */ /* 0x000fe20003f65270 */
[----:B------:R-:W-:-:S02]  /*93b0*/  VIADD R192, R192, 0x1 ;  /* 0x00000001c0c07836 */ /* 0x000fc40000000000 */
[----:B------:R-:W-:-:S04]  /*93c0*/  @!P2 PRMT R88, RZ, 0x654, R88 ;  /* 0x00000654ff58a816 */ /* 0x000fc80000000058 */
[----:B------:R1:W-:Y:S01]  /*93d0*/  @!P2 SYNCS.ARRIVE.TRANS64.RED.A1T0 RZ, [R88+URZ], RZ ;  /* 0x000000ff58ffa9a7 */ /* 0x0003e2000810043f */
[----:B------:R-:W-:-:S04]  /*93e0*/  ISETP.NE.AND P2, PT, R192, 0x2, PT ;  /* 0x00000002c000780c */ /* 0x000fc80003f45270 */
[----:B0-----:R-:W-:Y:S02]  /*93f0*/  SEL R5, RZ, 0x1, P2 ;  /* 0x00000001ff057807 */ /* 0x001fe40001000000 */
[----:B------:R-:W-:Y:S02]  /*9400*/  SEL R192, R192, RZ, P2 ;  /* 0x000000ffc0c07207 */ /* 0x000fe40001000000 */
[----:B------:R-:W-:Y:S01]  /*9410*/  LOP3.LUT R196, R196, R5, RZ, 0x3c, !PT ;  /* 0x00000005c4c47212 */ /* 0x000fe200078e3cff */
[----:B-1----:R-:W-:Y:S06]  /*9420*/  @P3 BRA `(.L_x_604) ;  /* 0xffffff8800b03947 */ /* 0x002fec000383ffff */
[----:B--2---:R-:W0:Y:S01]  /*9430*/  S2R R4, SR_TID.X ;  /* 0x0000000000047919 */ /* 0x004e220000002100 */
[----:B------:R-:W-:Y:S02]  /*9440*/  PLOP3.LUT P0, PT, PT, PT, PT, 0x8, 0x0 ;  /* 0x000000000000781c */ /* 0x000fe40003f0e170 */
[----:B0-----:R-:W-:-:S04]  /*9450*/  SHF.R.U32.HI R4, RZ, 0x7, R4 ;  /* 0x00000007ff047819 */ /* 0x001fc80000011604 */
[----:B------:R-:W-:-:S13]  /*9460*/  ISETP.NE.AND P3, PT, R4, 0x1, PT ;  /* 0x000000010400780c */ /* 0x000fda0003f65270 */
[----:B------:R-:W-:Y:S06]  /*9470*/  @!P3 BAR.ARV 0x9, 0x100 ;  /* 0x024400000000bb1d */ /* 0x000fec0000002000 */
.L_x_525:
[----:B------:R-:W-:Y:S05]  /*9480*/  @P0 BRA `(.L_x_605) ;  /* 0x00000000000c0947 */ /* 0x000fea0003800000 */
[----:B------:R-:W0:Y:S01]  /*9490*/  FENCE.VIEW.ASYNC.G ;  /* 0x00000000000073c6 */ /* 0x000e220000000100 */
[----:B------:R-:W-:Y:S05]  /*94a0*/  WARPSYNC.ALL ;  /* 0x0000000000007948 */ /* 0x000fea0003800000 */
[----:B0-----:R-:W-:Y:S06]  /*94b0*/  BAR.ARV 0xc, 0x180 ;  /* 0x0306000000007b1d */ /* 0x001fec0000002000 */
.L_x_605:
[----:B------:R-:W-:Y:S01]  /*94c0*/  ULDC.64 UR6, c[0x0][0x998] ;  /* 0x0002660000067ab9 */ /* 0x000fe20000000a00 */
[----:B------:R-:W-:Y:S01]  /*94d0*/  ULDC.64 UR4, c[0x0][0x990] ;  /* 0x0002640000047ab9 */ /* 0x000fe20000000a00 */
[----:B------:R-:W-:Y:S02]  /*94e0*/  ISETP.NE.U32.AND P1, PT, RZ, UR6, PT ;  /* 0x00000006ff007c0c */ /* 0x000fe4000bf25070 */
[----:B------:R-:W-:Y:S02]  /*94f0*/  ISETP.NE.U32.AND P0, PT, RZ, UR4, PT ;  /* 0x00000004ff007c0c */ /* 0x000fe4000bf05070 */
[----:B------:R-:W-:Y:S02]  /*9500*/  ISETP.NE.AND.EX P1, PT, RZ, UR7, PT, P1 ;  /* 0x00000007ff007c0c */ /* 0x000fe4000bf25310 */
[----:B------:R-:W-:-:S11]  /*9510*/  ISETP.NE.AND.EX P0, PT, RZ, UR5, PT, P0 ;  /* 0x00000005ff007c0c */ /* 0x000fd6000bf05300 */
[----:B------:R-:W0:Y:S01]  /*9520*/  @P1 LDC.64 R8, c[0x0][0x9b8] ;  /* 0x00026e00ff081b82 */ /* 0x000e220000000a00 */
[----:B------:R-:W-:-:S07]  /*9530*/  @P1 SHF.R.S32.HI R15, RZ, 0x1f, R170 ;  /* 0x0000001fff0f1819 */ /* 0x000fce00000114aa */
[----:B------:R-:W1:Y:S08]  /*9540*/  @P0 LDC.64 R6, c[0x0][0x9a8] ;  /* 0x00026a00ff060b82 */ /* 0x000e700000000a00 */
[----:B----4-:R-:W2:Y:S08]  /*9550*/  @P1 LDC.64 R10, c[0x0][0x9c0] ;  /* 0x00027000ff0a1b82 */ /* 0x010eb00000000a00 */
[----:B------:R-:W3:Y:S01]  /*9560*/  @P0 LDC.64 R12, c[0x0][0x9b0] ;  /* 0x00026c00ff0c0b82 */ /* 0x000ee20000000a00 */
[----:B0-----:R-:W-:-:S02]  /*9570*/  @P1 IMAD R2, R214, R8, RZ ;  /* 0x00000008d6021224 */ /* 0x001fc400078e02ff */
[----:B------:R-:W-:-:S04]  /*9580*/  @P1 IMAD.WIDE.U32 R4, R207, R8, RZ ;  /* 0x00000008cf041225 */ /* 0x000fc800078e00ff */
[C---:B------:R-:W-:Y:S02]  /*9590*/  @P1 IMAD R9, R207.reuse, R9, R2 ;  /* 0x00000009cf091224 */ /* 0x040fe400078e0202 */
[-C--:B-1----:R-:W-:Y:S02]  /*95a0*/  @P0 IMAD R0, R214, R6.reuse, RZ ;  /* 0x00000006d6000224 */ /* 0x082fe400078e02ff */
[----:B------:R-:W-:Y:S01]  /*95b0*/  @P0 IMAD.WIDE.U32 R2, R207, R6, RZ ;  /* 0x00000006cf020225 */ /* 0x000fe200078e00ff */
[----:B------:R-:W-:Y:S02]  /*95c0*/  @P1 IADD3 R5, R5, R9, RZ ;  /* 0x0000000905051210 */ /* 0x000fe40007ffe0ff */
[----:B------:R-:W-:Y:S01]  /*95d0*/  @P0 SHF.R.S32.HI R9, RZ, 0x1f, R170 ;  /* 0x0000001fff090819 */ /* 0x000fe200000114aa */
[----:B------:R-:W-:Y:S02]  /*95e0*/  @P0 IMAD R7, R207, R7, R0 ;  /* 0x00000007cf070224 */ /* 0x000fe400078e0200 */
[----:B--2---:R-:W-:-:S02]  /*95f0*/  @P1 IMAD R6, R15, R10, RZ ;  /* 0x0000000a0f061224 */ /* 0x004fc400078e02ff */
[----:B------:R-:W-:Y:S02]  /*9600*/  @P0 IMAD.IADD R3, R3, 0x1, R7 ;  /* 0x0000000103030824 */ /* 0x000fe400078e0207 */
[C---:B------:R-:W-:Y:S02]  /*9610*/  @P1 IMAD R11, R170.reuse, R11, R6 ;  /* 0x0000000baa0b1224 */ /* 0x040fe400078e0206 */
[----:B------:R-:W-:-:S04]  /*9620*/  @P1 IMAD.WIDE.U32 R6, R170, R10, R4 ;  /* 0x0000000aaa061225 */ /* 0x000fc800078e0004 */
[-C--:B---3--:R-:W-:Y:S01]  /*9630*/  @P0 IMAD R0, R9, R12.reuse, RZ ;  /* 0x0000000c09000224 */ /* 0x088fe200078e02ff */
[----:B------:R-:W-:Y:S01]  /*9640*/  @P1 LEA R8, P3, R6, UR6, 0x2 ;  /* 0x0000000606081c11 */ /* 0x000fe2000f8610ff */
[----:B------:R-:W-:-:S04]  /*9650*/  @P0 IMAD.WIDE.U32 R2, R170, R12, R2 ;  /* 0x0000000caa020225 */ /* 0x000fc800078e0002 */
[----:B------:R-:W-:Y:S01]  /*9660*/  @P0 IMAD R9, R170, R13, R0 ;  /* 0x0000000daa090224 */ /* 0x000fe200078e0200 */
[----:B------:R-:W-:Y:S01]  /*9670*/  @P0 LEA R4, P2, R2, UR4, 0x2 ;  /* 0x0000000402040c11 */ /* 0x000fe2000f8410ff */
[----:B------:R-:W-:Y:S01]  /*9680*/  @P1 IMAD.IADD R5, R7, 0x1, R11 ;  /* 0x0000000107051824 */ /* 0x000fe200078e020b */
[----:B------:R-:W-:Y:S01]  /*9690*/  ULDC UR4, c[0x0][0x988] ;  /* 0x0002620000047ab9 */ /* 0x000fe20000000800 */
[----:B------:R-:W-:Y:S02]  /*96a0*/  @P0 IMAD.IADD R3, R3, 0x1, R9 ;  /* 0x0000000103030824 */ /* 0x000fe400078e0209 */
[----:B------:R-:W-:Y:S01]  /*96b0*/  IMAD.MOV.U32 R0, RZ, RZ, 0x3f800000 ;  /* 0x3f800000ff007424 */ /* 0x000fe200078e00ff */
[----:B------:R-:W-:Y:S02]  /*96c0*/  @P1 LEA.HI.X R9, R6, UR7, R5, 0x2, P3 ;  /* 0x0000000706091c11 */ /* 0x000fe400098f1405 */
[----:B------:R-:W-:Y:S02]  /*96d0*/  @P0 LEA.HI.X R5, R2, UR5, R3, 0x2, P2 ;  /* 0x0000000502050c11 */ /* 0x000fe400090f1403 */
[----:B------:R-:W-:Y:S01]  /*96e0*/  MOV R3, 0x3f800000 ;  /* 0x3f80000000037802 */ /* 0x000fe20000000f00 */
[----:B------:R0:W2:Y:S05]  /*96f0*/  @P1 LDG.E R0, desc[UR60][R8.64] ;  /* 0x0000003c08001981 */ /* 0x0000aa000c1e1900 */
[----:B------:R1:W2:Y:S01]  /*9700*/  @P0 LDG.E R3, desc[UR60][R4.64] ;  /* 0x0000003c04030981 */ /* 0x0002a2000c1e1900 */
[----:B------:R-:W-:-:S02]  /*9710*/  ISETP.GE.AND P1, PT, R72, 0x1, PT ;  /* 0x000000014800780c */ /* 0x000fc40003f26270 */
[----:B------:R-:W-:Y:S02]  /*9720*/  CS2R R88, SRZ ;  /* 0x0000000000587805 */ /* 0x000fe4000001ff00 */
[----:B------:R-:W-:Y:S01]  /*9730*/  PLOP3.LUT P0, PT, PT, PT, PT, 0x80, 0x0 ;  /* 0x000000000000781c */ /* 0x000fe20003f0f070 */
[----:B------:R-:W-:Y:S01]  /*9740*/  IMAD.MOV.U32 R87, RZ, RZ, RZ ;  /* 0x000000ffff577224 */ /* 0x000fe200078e00ff */
[----:B------:R-:W-:Y:S02]  /*9750*/  CS2R R6, SRZ ;  /* 0x0000000000067805 */ /* 0x000fe4000001ff00 */
[----:B------:R-:W-:Y:S02]  /*9760*/  CS2R R10, SRZ ;  /* 0x00000000000a7805 */ /* 0x000fe4000001ff00 */
[----:B0-----:R-:W-:Y:S02]  /*9770*/  CS2R R8, SRZ ;  /* 0x0000000000087805 */ /* 0x001fe4000001ff00 */
[----:B------:R-:W-:-:S02]  /*9780*/  CS2R R12, SRZ ;  /* 0x00000000000c7805 */ /* 0x000fc4000001ff00 */
[----:B------:R-:W-:Y:S02]  /*9790*/  CS2R R14, SRZ ;  /* 0x00000000000e7805 */ /* 0x000fe4000001ff00 */
[----:B-1----:R-:W-:Y:S02]  /*97a0*/  CS2R R4, SRZ ;  /* 0x0000000000047805 */ /* 0x002fe4000001ff00 */
        /* <DEDUP_REMOVED lines=25> */
[----:B------:R-:W-:Y:S02]  /*9940*/  IMAD.MOV.U32 R76, RZ, RZ, RZ ;  /* 0x000000ffff4c7224 */ /* 0x000fe400078e00ff */
[----:B------:R-:W-:Y:S02]  /*9950*/  IMAD.MOV.U32 R102, RZ, RZ, RZ ;  /* 0x000000ffff667224 */ /* 0x000fe400078e00ff */
[----:B--2---:R-:W-:-:S04]  /*9960*/  FMUL.FTZ R0, R3, R0 ;  /* 0x0000000003007220 */ /* 0x004fc80000410000 */
[----:B------:R-:W-:Y:S01]  /*9970*/  FMUL.FTZ R2, R0, UR4 ;  /* 0x0000000400027c20 */ /* 0x000fe20008410000 */
[----:B------:R-:W-:Y:S06]  /*9980*/  @!P1 BRA `(.L_x_606) ;  /* 0x000000ac00889947 */ /* 0x000fec0003800000 */
[----:B------:R-:W-:-:S03]  /*9990*/  UMOV UR4, 0xffffffff ;  /* 0xffffffff00047882 */ /* 0x000fc60000000000 */
[----:B------:R-:W-:Y:S05]  /*99a0*/  BRA.DIV UR4, `(.L_x_607) ;  /* 0x0000015a04847947 */ /* 0x000fea000b800000 */
[----:B------:R0:W1:Y:S02]  /*99b0*/  SHFL.IDX PT, R168, R229, RZ, 0x1f ;  /* 0x00001fffe5a87589 */ /* 0x00006400000e0000 */
.L_x_860:
[----:B-1----:R-:W-:Y:S01]  /*99c0*/  LEA.HI R0, R168, R168, RZ, 0x1 ;  /* 0x000000a8a8007211 */ /* 0x002fe200078f08ff */
[----:B------:R-:W-:Y:S01]  /*99d0*/  BSSY B6, `(.L_x_608) ;  /* 0x0000019000067945 */ /* 0x000fe20003800000 */
[----:B------:R-:W-:Y:S02]  /*99e0*/  IADD3 R30, R18, 0x14400, RZ ;  /* 0x00014400121e7810 */ /* 0x000fe40007ffe0ff */
[----:B------:R-:W-:Y:S02]  /*99f0*/  LOP3.LUT R3, R0, 0x1e, RZ, 0xc0, !PT ;  /* 0x0000001e00037812 */ /* 0x000fe400078ec0ff */
[----:B------:R-:W-:-:S03]  /*9a00*/  LOP3.LUT P0, RZ, R30, 0x9f, RZ, 0xc0, !PT ;  /* 0x0000009f1eff7812 */ /* 0x000fc6000780c0ff */
[----:B------:R-:W-:-:S04]  /*9a10*/  IMAD.IADD R3, R168, 0x1, -R3 ;  /* 0x00000001a8037824 */ /* 0x000fc800078e0a03 */
[----:B------:R-:W-:-:S05]  /*9a20*/  IMAD R3, R3, 0x2000, R30 ;  /* 0x0000200003037824 */ /* 0x000fca00078e021e */
[----:B------:R-:W-:-:S04]  /*9a30*/  SHF.R.U32.HI R3, RZ, 0x4, R3 ;  /* 0x00000004ff037819 */ /* 0x000fc80000011603 */
[----:B------:R-:W-:Y:S01]  /*9a40*/  LOP3.LUT R31, R3, 0x3fff, RZ, 0xc0, !PT ;  /* 0x00003fff031f7812 */ /* 0x000fe200078ec0ff */
[----:B------:R-:W-:Y:S06]  /*9a50*/  @!P0 BRA `(.L_x_609) ;  /* 0x0000000000408947 */ /* 0x000fec0003800000 */
[----:B------:R-:W-:Y:S01]  /*9a60*/  MOV R0, 0x0 ;  /* 0x0000000000007802 */ /* 0x000fe20000000f00 */
[----:B------:R-:W-:Y:S01]  /*9a70*/  ULDC.64 UR4, c[0x4][0x98] ;  /* 0x0100260000047ab9 */ /* 0x000fe20000000a00 */
[----:B------:R-:W-:Y:S01]  /*9a80*/  ULDC.64 UR6, c[0x4][0xa0] ;  /* 0x0100280000067ab9 */ /* 0x000fe20000000a00 */
[----:B------:R-:W-:Y:S01]  /*9a90*/  IMAD.U32 R4, RZ, RZ, UR4 ;  /* 0x00000004ff047e24 */ /* 0x000fe2000f8e00ff */
[----:B------:R1:W2:Y:S01]  /*9aa0*/  LDC.64 R14, c[0x4][R0] ;  /* 0x01000000000e7b82 */ /* 0x0002a20000000a00 */
[----:B------:R-:W-:Y:S01]  /*9ab0*/  IMAD.U32 R5, RZ, RZ, UR5 ;  /* 0x00000005ff057e24 */ /* 0x000fe2000f8e00ff */
[----:B------:R-:W-:Y:S01]  /*9ac0*/  ULDC.64 UR4, c[0x4][0x30] ;  /* 0x01000c0000047ab9 */ /* 0x000fe20000000a00 */
[----:B------:R-:W-:Y:S01]  /*9ad0*/  MOV R6, UR6 ;  /* 0x0000000600067c02 */ /* 0x000fe20008000f00 */
[----:B------:R-:W-:Y:S01]  /*9ae0*/  IMAD.U32 R7, RZ, RZ, UR7 ;  /* 0x00000007ff077e24 */ /* 0x000fe2000f8e00ff */
[----:B------:R-:W-:Y:S01]  /*9af0*/  MOV R12, 0x1 ;  /* 0x00000001000c7802 */ /* 0x000fe20000000f00 */
[----:B------:R-:W-:-:S02]  /*9b00*/  IMAD.U32 R10, RZ, RZ, UR4 ;  /* 0x00000004ff0a7e24 */ /* 0x000fc4000f8e00ff */
[----:B------:R-:W-:Y:S02]  /*9b10*/  IMAD.U32 R11, RZ, RZ, UR5 ;  /* 0x00000005ff0b7e24 */ /* 0x000fe4000f8e00ff */
[----:B------:R-:W-:Y:S02]  /*9b20*/  IMAD.MOV.U32 R8, RZ, RZ, 0x70 ;  /* 0x00000070ff087424 */ /* 0x000fe400078e00ff */
[----:B-1----:R-:W-:-:S07]  /*9b30*/  IMAD.MOV.U32 R13, RZ, RZ, RZ ;  /* 0x000000ffff0d7224 */ /* 0x002fce00078e00ff */
[----:B------:R-:W-:-:S07]  /*9b40*/  LEPC R20, `(.L_x_609) ;  /* 0x000000001014794e */ /* 0x000fce0000000000 */
[----:B0-2--5:R-:W-:Y:S05]  /*9b50*/  CALL.ABS.NOINC R14 ;  /* 0x000000000e007343 */ /* 0x025fea0003c00000 */
.L_x_609:
[----:B------:R-:W-:Y:S05]  /*9b60*/  BSYNC B6 ;  /* 0x0000000000067941 */ /* 0x000fea0003800000 */
.L_x_608:
[----:B------:R-:W-:Y:S02]  /*9b70*/  ULDC UR4, c[0x0][0x3f4] ;  /* 0x0000fd0000047ab9 */ /* 0x000fe40000000800 */
[----:B------:R-:W-:-:S13]  /*9b80*/  ISETP.LT.AND P0, PT, RZ, UR4, PT ;  /* 0x00000004ff007c0c */ /* 0x000fda000bf01270 */
[----:B------:R-:W-:Y:S05]  /*9b90*/  @P0 BRA `(.L_x_610) ;  /* 0x00000000003c0947 */ /* 0x000fea0003800000 */
[----:B------:R-:W-:-:S04]  /*9ba0*/  LEA.HI R0, R213, R213, RZ, 0x1 ;  /* 0x000000d5d5007211 */ /* 0x000fc800078f08ff */
[----:B------:R-:W-:-:S05]  /*9bb0*/  LOP3.LUT R0, R0, 0xfffffffe, RZ, 0xc0, !PT ;  /* 0xfffffffe00007812 */ /* 0x000fca00078ec0ff */
[----:B------:R-:W-:-:S05]  /*9bc0*/  IMAD.IADD R0, R213, 0x1, -R0 ;  /* 0x00000001d5007824 */ /* 0x000fca00078e0a00 */
[----:B------:R-:W-:-:S04]  /*9bd0*/  SHF.L.U32 R3, R0, 0x1f, RZ ;  /* 0x0000001f00037819 */ /* 0x000fc800000006ff */
[----:B------:R1:W2:Y:S03]  /*9be0*/  SYNCS.PHASECHK.TRANS64.TRYWAIT P0, [R18+URZ+0x22800], R3 ;  /* 0x02280003120075a7 */ /* 0x0002a6000800017f */
[----:B--2---:R-:W-:Y:S05]  /*9bf0*/  @!P0 NANOSLEEP.SYNCS 0x989680 ;  /* 0x009896800000895d */ /* 0x004fea0003900000 */
[----:B------:R-:W2:Y:S01]  /*9c00*/  @!P0 SYNCS.PHASECHK.TRANS64 P0, [R18+URZ+0x22800], R3 ;  /* 0x02280003120085a7 */ /* 0x000ea2000800007f */
[----:B------:R-:W-:Y:S04]  /*9c10*/  BSSY B0, `(.L_x_611) ;  /* 0x0000006000007945 */ /* 0x000fe80003800000 */
[----:B--2---:R-:W-:Y:S05]  /*9c20*/  @P0 BRA `(.L_x_612) ;  /* 0x0000000000100947 */ /* 0x004fea0003800000 */
.L_x_613:
[----:B--2---:R2:W3:Y:S02]  /*9c30*/  SYNCS.PHASECHK.TRANS64.TRYWAIT P0, [R18+URZ+0x22800], R3 ;  /* 0x02280003120075a7 */ /* 0x0044e4000800017f */
[----:B---3--:R-:W-:Y:S05]  /*9c40*/  @!P0 NANOSLEEP.SYNCS 0x989680 ;  /* 0x009896800000895d */ /* 0x008fea0003900000 */
[----:B------:R-:W3:Y:S02]  /*9c50*/  @!P0 SYNCS.PHASECHK.TRANS64 P0, [R18+URZ+0x22800], R3 ;  /* 0x02280003120085a7 */ /* 0x000ee4000800007f */
[----:B---3--:R-:W-:Y:S05]  /*9c60*/  @!P0 BRA `(.L_x_613) ;  /* 0xfffffffc00f08947 */ /* 0x008fea000383ffff */
.L_x_612:
[----:B------:R-:W-:Y:S05]  /*9c70*/  BSYNC B0 ;  /* 0x0000000000007941 */ /* 0x000fea0003800000 */
.L_x_611:
[----:B------:R-:W-:Y:S05]  /*9c80*/  BRA `(.L_x_614) ;  /* 0x0000003c00dc7947 */ /* 0x000fea0003800000 */
.L_x_610:
[----:B------:R-:W1:Y:S01]  /*9c90*/  LDC.64 R26, c[0x0][0x3e8] ;  /* 0x0000fa00ff1a7b82 */ /* 0x000e620000000a00 */
[----:B------:R-:W-:Y:S01]  /*9ca0*/  LOP3.LUT P0, RZ, R30, 0x3ff, RZ, 0xc0, !PT ;  /* 0x000003ff1eff7812 */ /* 0x000fe2000780c0ff */
[----:B------:R-:W-:Y:S01]  /*9cb0*/  ULDC.64 UR4, c[0x0][0x3f8] ;  /* 0x0000fe0000047ab9 */ /* 0x000fe20000000a00 */
[----:B-----5:R-:W-:Y:S01]  /*9cc0*/  SHF.R.S32.HI R0, RZ, 0x1f, R24 ;  /* 0x0000001fff007819 */ /* 0x020fe20000011418 */
[----:B------:R-:W-:Y:S01]  /*9cd0*/  ULDC.64 UR6, c[0x0][0x408] ;  /* 0x0001020000067ab9 */ /* 0x000fe20000000a00 */
[----:B------:R-:W-:Y:S03]  /*9ce0*/  BSSY B6, `(.L_x_615) ;  /* 0x000001b000067945 */ /* 0x000fe60003800000 */
[----:B------:R-:W2:Y:S01]  /*9cf0*/  LDC.64 R28, c[0x0][0x400] ;  /* 0x00010000ff1c7b82 */ /* 0x000ea20000000a00 */
[C---:B------:R-:W-:Y:S02]  /*9d00*/  IMAD R3, R0.reuse, UR4, RZ ;  /* 0x0000000400037c24 */ /* 0x040fe4000f8e02ff */
[----:B------:R-:W-:-:S02]  /*9d10*/  IMAD R5, R0, UR6, RZ ;  /* 0x0000000600057c24 */ /* 0x000fc4000f8e02ff */
[C---:B------:R-:W-:Y:S02]  /*9d20*/  IMAD R3, R24.reuse, UR5, R3 ;  /* 0x0000000518037c24 */ /* 0x040fe4000f8e0203 */
[C---:B------:R-:W-:Y:S02]  /*9d30*/  IMAD R5, R24.reuse, UR7, R5 ;  /* 0x0000000718057c24 */ /* 0x040fe4000f8e0205 */
[----:B-1----:R-:W-:-:S04]  /*9d40*/  IMAD.WIDE.U32 R26, R24, UR4, R26 ;  /* 0x00000004181a7c25 */ /* 0x002fc8000f8e001a */
[----:B--2---:R-:W-:-:S04]  /*9d50*/  IMAD.WIDE.U32 R28, R24, UR6, R28 ;  /* 0x00000006181c7c25 */ /* 0x004fc8000f8e001c */
[----:B------:R-:W-:Y:S02]  /*9d60*/  IMAD.IADD R24, R3, 0x1, R27 ;  /* 0x0000000103187824 */ /* 0x000fe400078e021b */
[----:B------:R-:W-:Y:S01]  /*9d70*/  IMAD.IADD R30, R5, 0x1, R29 ;  /* 0x00000001051e7824 */ /* 0x000fe200078e021d */
[----:B------:R-:W-:Y:S06]  /*9d80*/  @!P0 BRA `(.L_x_616) ;  /* 0x0000000000408947 */ /* 0x000fec0003800000 */
[----:B------:R-:W-:Y:S01]  /*9d90*/  MOV R0, 0x0 ;  /* 0x0000000000007802 */ /* 0x000fe20000000f00 */
[----:B------:R-:W-:Y:S01]  /*9da0*/  ULDC.64 UR4, c[0x4][0x98] ;  /* 0x0100260000047ab9 */ /* 0x000fe20000000a00 */
[----:B------:R-:W-:Y:S01]  /*9db0*/  ULDC.64 UR6, c[0x4][0xa0] ;  /* 0x0100280000067ab9 */ /* 0x000fe20000000a00 */
[----:B------:R-:W-:Y:S01]  /*9dc0*/  MOV R4, UR4 ;  /* 0x0000000400047c02 */ /* 0x000fe20008000f00 */
[----:B------:R1:W2:Y:S01]  /*9dd0*/  LDC.64 R14, c[0x4][R0] ;  /* 0x01000000000e7b82 */ /* 0x0002a20000000a00 */
[----:B------:R-:W-:Y:S01]  /*9de0*/  IMAD.U32 R5, RZ, RZ, UR5 ;  /* 0x00000005ff057e24 */ /* 0x000fe2000f8e00ff */
[----:B------:R-:W-:Y:S01]  /*9df0*/  ULDC.64 UR4, c[0x4][0x28] ;  /* 0x01000a0000047ab9 */ /* 0x000fe20000000a00 */
[----:B------:R-:W-:Y:S01]  /*9e00*/  IMAD.U32 R6, RZ, RZ, UR6 ;  /* 0x00000006ff067e24 */ /* 0x000fe2000f8e00ff */
[----:B------:R-:W-:Y:S01]  /*9e10*/  MOV R11, UR5 ;  /* 0x00000005000b7c02 */ /* 0x000fe20008000f00 */
[----:B------:R-:W-:Y:S02]  /*9e20*/  IMAD.U32 R7, RZ, RZ, UR7 ;  /* 0x00000007ff077e24 */ /* 0x000fe4000f8e00ff */
[----:B------:R-:W-:-:S02]  /*9e30*/  IMAD.U32 R10, RZ, RZ, UR4 ;  /* 0x00000004ff0a7e24 */ /* 0x000fc4000f8e00ff */
[----:B------:R-:W-:Y:S02]  /*9e40*/  IMAD.MOV.U32 R8, RZ, RZ, 0x70 ;  /* 0x00000070ff087424 */ /* 0x000fe400078e00ff */
[----:B------:R-:W-:Y:S02]  /*9e50*/  IMAD.MOV.U32 R12, RZ, RZ, 0x1 ;  /* 0x00000001ff0c7424 */ /* 0x000fe400078e00ff */
[----:B-1----:R-:W-:-:S07]  /*9e60*/  IMAD.MOV.U32 R13, RZ, RZ, RZ ;  /* 0x000000ffff0d7224 */ /* 0x002fce00078e00ff */
[----:B------:R-:W-:-:S07]  /*9e70*/  LEPC R20, `(.L_x_616) ;  /* 0x000000001014794e */ /* 0x000fce0000000000 */
[----:B0-2---:R-:W-:Y:S05]  /*9e80*/  CALL.ABS.NOINC R14 ;  /* 0x000000000e007343 */ /* 0x005fea0003c00000 */
.L_x_616:
[----:B------:R-:W-:Y:S05]  /*9e90*/  BSYNC B6 ;  /* 0x0000000000067941 */ /* 0x000fea0003800000 */
.L_x_615:
[----:B------:R-:W-:Y:S01]  /*9ea0*/  ULDC.U8 UR4, c[0x0][0x410] ;  /* 0x0001040000047ab9 */ /* 0x000fe20000000000 */
[----:B------:R-:W-:Y:S01]  /*9eb0*/  BSSY B0, `(.L_x_617) ;  /* 0x00003cc000007945 */ /* 0x000fe20003800000 */
[----:B------:R-:W-:Y:S01]  /*9ec0*/  ISETP.NE.AND P0, PT, RZ, UR4, PT ;  /* 0x00000004ff007c0c */ /* 0x000fe2000bf05270 */
[----:B------:R-:W-:-:S12]  /*9ed0*/  IMAD R4, R169, 0x80, R194 ;  /* 0x00000080a9047824 */ /* 0x000fd800078e02c2 */
[----:B------:R-:W-:Y:S05]  /*9ee0*/  @!P0 BRA `(.L_x_618) ;  /* 0x0000001c00b48947 */ /* 0x000fea0003800000 */
[----:B------:R-:W-:-:S03]  /*9ef0*/  UMOV UR4, 0xffffffff ;  /* 0xffffffff00047882 */ /* 0x000fc60000000000 */
[----:B------:R-:W-:Y:S05]  /*9f00*/  BRA.DIV UR4, `(.L_x_619) ;  /* 0x0000015604587947 */ /* 0x000fea000b800000 */
[----:B------:R1:W2:Y:S04]  /*9f10*/  SHFL.IDX PT, R0, R26, RZ, 0x1c1f ;  /* 0x001c1fff1a007589 */ /* 0x0002a800000e0000 */
[----:B------:R1:W3:Y:S04]  /*9f20*/  SHFL.IDX PT, R14, R28, RZ, 0x1c1f ;  /* 0x001c1fff1c0e7589 */ /* 0x0002e800000e0000 */
[----:B------:R1:W4:Y:S04]  /*9f30*/  SHFL.IDX PT, R3, R24, RZ, 0x1c1f ;  /* 0x001c1fff18037589 */ /* 0x00032800000e0000 */
[----:B------:R1:W0:Y:S02]  /*9f40*/  SHFL.IDX PT, R5, R30, RZ, 0x1c1f ;  /* 0x001c1fff1e057589 */ /* 0x00022400000e0000 */
.L_x_866:
[----:B------:R-:W-:Y:S01]  /*9f50*/  SHF.L.U32 R6, R204, 0x7, RZ ;  /* 0x00000007cc067819 */ /* 0x000fe200000006ff */
[----:B------:R-:W-:Y:S01]  /*9f60*/  ULDC UR4, c[0x0][0x448] ;  /* 0x0001120000047ab9 */ /* 0x000fe20000000800 */
[----:B------:R-:W-:Y:S01]  /*9f70*/  BSSY B1, `(.L_x_620) ;  /* 0x0000029000017945 */ /* 0x000fe20003800000 */
[----:B------:R-:W-:Y:S01]  /*9f80*/  IMAD R25, R25, UR4, RZ ;  /* 0x0000000419197c24 */ /* 0x000fe2000f8e02ff */
[----:B------:R-:W-:Y:S02]  /*9f90*/  LOP3.LUT R7, R6, 0x380, RZ, 0xc0, !PT ;  /* 0x0000038006077812 */ /* 0x000fe400078ec0ff */
[----:B------:R-:W-:Y:S02]  /*9fa0*/  CS2R R12, SRZ ;  /* 0x00000000000c7805 */ /* 0x000fe4000001ff00 */
[----:B------:R-:W-:Y:S01]  /*9fb0*/  LEA.HI R6, R213, R213, RZ, 0x1 ;  /* 0x000000d5d5067211 */ /* 0x000fe200078f08ff */
[----:B-1----:R-:W-:Y:S01]  /*9fc0*/  IMAD R30, R169, -0x80, R25 ;  /* 0xffffff80a91e7824 */ /* 0x002fe200078e0219 */
[----:B------:R-:W-:-:S02]  /*9fd0*/  ISETP.GE.AND P1, PT, R4, R25, PT ;  /* 0x000000190400720c */ /* 0x000fc40003f26270 */
[----:B------:R-:W-:Y:S02]  /*9fe0*/  CS2R R20, SRZ ;  /* 0x0000000000147805 */ /* 0x000fe4000001ff00 */
[----:B------:R-:W-:Y:S02]  /*9ff0*/  LOP3.LUT R8, R7, 0x30, R16, 0xf8, !PT ;  /* 0x0000003007087812 */ /* 0x000fe400078ef810 */
[----:B------:R-:W-:Y:S02]  /*a000*/  CS2R R24, SRZ ;  /* 0x0000000000187805 */ /* 0x000fe4000001ff00 */
[----:B------:R-:W-:Y:S02]  /*a010*/  SHF.R.U32.HI R7, RZ, 0x3, R7 ;  /* 0x00000003ff077819 */ /* 0x000fe40000011607 */
[----:B------:R-:W-:Y:S02]  /*a020*/  LOP3.LUT R6, R6, 0xfffffffe, RZ, 0xc0, !PT ;  /* 0xfffffffe06067812 */ /* 0x000fe400078ec0ff */
[----:B------:R-:W-:-:S02]  /*a030*/  LOP3.LUT R7, R8, R7, RZ, 0x3c, !PT ;  /* 0x0000000708077212 */ /* 0x000fc400078e3cff */
[----:B------:R-:W-:Y:S01]  /*a040*/  LOP3.LUT P0, RZ, R204, 0x4, RZ, 0xc0, !PT ;  /* 0x00000004ccff7812 */ /* 0x000fe2000780c0ff */
[----:B------:R-:W-:Y:S01]  /*a050*/  IMAD.IADD R41, R213, 0x1, -R6 ;  /* 0x00000001d5297824 */ /* 0x000fe200078e0a06 */
[----:B------:R-:W-:Y:S02]  /*a060*/  IADD3 R9, R18, R7, R203 ;  /* 0x0000000712097210 */ /* 0x000fe40007ffe0cb */
[----:B------:R-:W-:Y:S02]  /*a070*/  CS2R R6, SRZ ;  /* 0x0000000000067805 */ /* 0x000fe4000001ff00 */
[----:B------:R-:W-:Y:S01]  /*a080*/  SHF.L.U32 R41, R41, 0x1f, RZ ;  /* 0x0000001f29297819 */ /* 0x000fe200000006ff */
[C---:B------:R-:W-:Y:S02]  /*a090*/  VIADD R28, R9.reuse, 0x14400 ;  /* 0x00014400091c7836 */ /* 0x040fe40000000000 */
[----:B------:R-:W-:Y:S01]  /*a0a0*/  VIADD R8, R9, 0x14440 ;  /* 0x0001444009087836 */ /* 0x000fe20000000000 */
[----:B------:R-:W-:Y:S06]  /*a0b0*/  @P1 BRA `(.L_x_621) ;  /* 0x0000000000501947 */ /* 0x000fec0003800000 */
[----:B------:R-:W-:Y:S01]  /*a0c0*/  ULDC UR4, c[0x0][0x3f4] ;  /* 0x0000fd0000047ab9 */ /* 0x000fe20000000800 */
[----:B------:R-:W-:Y:S02]  /*a0d0*/  CS2R R24, SRZ ;  /* 0x0000000000187805 */ /* 0x000fe4000001ff00 */
[----:B------:R-:W-:Y:S02]  /*a0e0*/  ISETP.GE.AND P1, PT, R22, UR4, PT ;  /* 0x0000000416007c0c */ /* 0x000fe4000bf26270 */
[----:B------:R-:W-:Y:S02]  /*a0f0*/  CS2R R6, SRZ ;  /* 0x0000000000067805 */ /* 0x000fe4000001ff00 */
[----:B------:R-:W-:Y:S02]  /*a100*/  ISETP.GE.AND P2, PT, R195, UR4, PT ;  /* 0x00000004c3007c0c */ /* 0x000fe4000bf46270 */
[----:B------:R-:W-:-:S07]  /*a110*/  CS2R R12, SRZ ;  /* 0x00000000000c7805 */ /* 0x000fce000001ff00 */
[C---:B--2---:R-:W-:Y:S02]  /*a120*/  @!P1 IADD3 R10, P5, R22.reuse, R0, RZ ;  /* 0x00000000160a9210 */ /* 0x044fe40007fbe0ff */
[----:B------:R-:W-:Y:S02]  /*a130*/  @!P1 SHF.R.S32.HI R4, RZ, 0x1f, R22 ;  /* 0x0000001fff049819 */ /* 0x000fe40000011416 */
[----:B---3--:R-:W-:Y:S02]  /*a140*/  @!P1 IADD3 R32, P3, R22, R14, RZ ;  /* 0x0000000e16209210 */ /* 0x008fe40007f7e0ff */
[----:B------:R-:W-:Y:S01]  /*a150*/  @!P2 IADD3 R26, P4, R195, R0, RZ ;  /* 0x00000000c31aa210 */ /* 0x000fe20007f9e0ff */
[----:B----4-:R-:W-:Y:S01]  /*a160*/  @!P1 IMAD.X R11, R3, 0x1, R4, P5 ;  /* 0x00000001030b9824 */ /* 0x010fe200028e0604 */
[----:B------:R-:W-:Y:S02]  /*a170*/  @!P2 IADD3 R14, P5, R195, R14, RZ ;  /* 0x0000000ec30ea210 */ /* 0x000fe40007fbe0ff */
[----:B------:R-:W-:-:S02]  /*a180*/  CS2R R20, SRZ ;  /* 0x0000000000147805 */ /* 0x000fc4000001ff00 */
[----:B------:R-:W-:Y:S01]  /*a190*/  @!P2 IADD3.X R27, R3, R218, RZ, P4, !PT ;  /* 0x000000da031ba210 */ /* 0x000fe200027fe4ff */
[C---:B0-----:R-:W-:Y:S01]  /*a1a0*/  @!P1 IMAD.X R33, R5.reuse, 0x1, R4, P3 ;  /* 0x0000000105219824 */ /* 0x041fe200018e0604 */
[----:B------:R1:W5:Y:S01]  /*a1b0*/  @!P1 LD.E.64 R12, desc[UR60][R10.64] ;  /* 0x0000003c0a0c9980 */ /* 0x000362000c101b00 */
[----:B------:R-:W-:-:S03]  /*a1c0*/  @!P2 IMAD.X R15, R5, 0x1, R218, P5 ;  /* 0x00000001050fa824 */ /* 0x000fc600028e06da */
[----:B------:R1:W5:Y:S04]  /*a1d0*/  @!P2 LD.E.64 R24, desc[UR60][R26.64] ;  /* 0x0000003c1a18a980 */ /* 0x000368000c101b00 */
[----:B------:R1:W5:Y:S04]  /*a1e0*/  @!P2 LD.E.64 R6, desc[UR60][R14.64] ;  /* 0x0000003c0e06a980 */ /* 0x000368000c101b00 */
[----:B------:R1:W5:Y:S02]  /*a1f0*/  @!P1 LD.E.64 R20, desc[UR60][R32.64] ;  /* 0x0000003c20149980 */ /* 0x000364000c101b00 */
.L_x_621:
[----:B------:R-:W-:Y:S05]  /*a200*/  BSYNC B1 ;  /* 0x0000000000017941 */ /* 0x000fea0003800000 */
.L_x_620:
[----:B------:R-:W-:Y:S01]  /*a210*/  @P0 VIADD R8, R28, 0xffffffc0 ;  /* 0xffffffc01c080836 */ /* 0x000fe20000000000 */
[----:B------:R-:W0:Y:S01]  /*a220*/  SYNCS.PHASECHK.TRANS64.TRYWAIT P0, [R18+URZ+0x22800], R41 ;  /* 0x02280029120075a7 */ /* 0x000e22000800017f */
[----:B----45:R-:W-:Y:S01]  /*a230*/  SHF.R.U32.HI R3, RZ, 0x8, R24 ;  /* 0x00000008ff037819 */ /* 0x030fe20000011618 */
[----:B------:R-:W-:Y:S01]  /*a240*/  BSSY B1, `(.L_x_622) ;  /* 0x000002e000017945 */ /* 0x000fe20003800000 */
[----:B--2---:R-:W-:Y:S02]  /*a250*/  SHF.R.U32.HI R0, RZ, 0x8, R12 ;  /* 0x00000008ff007819 */ /* 0x004fe4000001160c */
[----:B-1----:R-:W-:Y:S02]  /*a260*/  SHF.R.U32.HI R26, RZ, 0x8, R25 ;  /* 0x00000008ff1a7819 */ /* 0x002fe40000011619 */
[----:B---3--:R-:W-:Y:S02]  /*a270*/  LOP3.LUT R14, R24, 0xff, RZ, 0xc0, !PT ;  /* 0x000000ff180e7812 */ /* 0x008fe400078ec0ff */
[----:B------:R-:W-:-:S02]  /*a280*/  LOP3.LUT R3, R3, 0xff, RZ, 0xc0, !PT ;  /* 0x000000ff03037812 */ /* 0x000fc400078ec0ff */
[----:B------:R-:W-:Y:S02]  /*a290*/  LOP3.LUT R4, R12, 0xff, RZ, 0xc0, !PT ;  /* 0x000000ff0c047812 */ /* 0x000fe400078ec0ff */
[----:B0-----:R-:W-:Y:S02]  /*a2a0*/  LOP3.LUT R5, R0, 0xff, RZ, 0xc0, !PT ;  /* 0x000000ff00057812 */ /* 0x001fe400078ec0ff */
[----:B------:R-:W-:Y:S02]  /*a2b0*/  SHF.R.U32.HI R11, RZ, 0x8, R13 ;  /* 0x00000008ff0b7819 */ /* 0x000fe4000001160d */
[----:B------:R-:W-:Y:S02]  /*a2c0*/  LOP3.LUT R15, R25, 0xff, RZ, 0xc0, !PT ;  /* 0x000000ff190f7812 */ /* 0x000fe400078ec0ff */
[----:B------:R-:W-:Y:S02]  /*a2d0*/  LOP3.LUT R0, R26, 0xff, RZ, 0xc0, !PT ;  /* 0x000000ff1a007812 */ /* 0x000fe400078ec0ff */
[----:B------:R-:W-:-:S02]  /*a2e0*/  PRMT R27, R3, 0x7604, R14 ;  /* 0x00007604031b7816 */ /* 0x000fc4000000000e */
[----:B------:R-:W-:Y:S02]  /*a2f0*/  SHF.R.U32.HI R3, RZ, 0x8, R6 ;  /* 0x00000008ff037819 */ /* 0x000fe40000011606 */
[----:B------:R-:W-:Y:S02]  /*a300*/  PRMT R5, R5, 0x7604, R4 ;  /* 0x0000760405057816 */ /* 0x000fe40000000004 */
[----:B------:R-:W-:Y:S02]  /*a310*/  LOP3.LUT R10, R13, 0xff, RZ, 0xc0, !PT ;  /* 0x000000ff0d0a7812 */ /* 0x000fe400078ec0ff */
[----:B------:R-:W-:Y:S02]  /*a320*/  LOP3.LUT R11, R11, 0xff, RZ, 0xc0, !PT ;  /* 0x000000ff0b0b7812 */ /* 0x000fe400078ec0ff */
[----:B------:R-:W-:Y:S02]  /*a330*/  PRMT R4, R0, 0x7604, R15 ;  /* 0x0000760400047816 */ /* 0x000fe4000000000f */
[----:B------:R-:W-:-:S02]  /*a340*/  SHF.R.U32.HI R0, RZ, 0x8, R20 ;  /* 0x00000008ff007819 */ /* 0x000fc40000011614 */
[----:B------:R-:W-:Y:S02]  /*a350*/  LOP3.LUT R26, R6, 0xff, RZ, 0xc0, !PT ;  /* 0x000000ff061a7812 */ /* 0x000fe400078ec0ff */
[----:B------:R-:W-:Y:S02]  /*a360*/  LOP3.LUT R3, R3, 0xff, RZ, 0xc0, !PT ;  /* 0x000000ff03037812 */ /* 0x000fe400078ec0ff */
[----:B------:R-:W-:Y:S02]  /*a370*/  PRMT R10, R11, 0x7604, R10 ;  /* 0x000076040b0a7816 */ /* 0x000fe4000000000a */
[----:B------:R-:W-:Y:S02]  /*a380*/  LOP3.LUT R11, R20, 0xff, RZ, 0xc0, !PT ;  /* 0x000000ff140b7812 */ /* 0x000fe400078ec0ff */
[----:B------:R-:W-:Y:S02]  /*a390*/  LOP3.LUT R0, R0, 0xff, RZ, 0xc0, !PT ;  /* 0x000000ff00007812 */ /* 0x000fe400078ec0ff */
[----:B------:R-:W-:-:S02]  /*a3a0*/  SHF.R.U32.HI R15, RZ, 0x8, R21 ;  /* 0x00000008ff0f7819 */ /* 0x000fc40000011615 */
[----:B------:R-:W-:Y:S02]  /*a3b0*/  SHF.R.U32.HI R29, RZ, 0x8, R7 ;  /* 0x00000008ff1d7819 */ /* 0x000fe40000011607 */
[----:B------:R-:W-:Y:S02]  /*a3c0*/  PRMT R37, R3, 0x7604, R26 ;  /* 0x0000760403257816 */ /* 0x000fe4000000001a */
[----:B------:R-:W-:Y:S02]  /*a3d0*/  SHF.R.U32.HI R3, RZ, 0x10, R13 ;  /* 0x00000010ff037819 */ /* 0x000fe4000001160d */
[----:B------:R-:W-:Y:S02]  /*a3e0*/  SHF.R.U32.HI R35, RZ, 0x10, R21 ;  /* 0x00000010ff237819 */ /* 0x000fe40000011615 */
[----:B------:R-:W-:Y:S01]  /*a3f0*/  SHF.R.U32.HI R39, RZ, 0x10, R7 ;  /* 0x00000010ff277819 */ /* 0x000fe20000011607 */
[----:B------:R-:W-:Y:S01]  /*a400*/  IMAD.U32 R3, R3, 0x10000, RZ ;  /* 0x0001000003037824 */ /* 0x000fe200078e00ff */
[----:B------:R-:W-:Y:S01]  /*a410*/  PRMT R33, R0, 0x7604, R11 ;  /* 0x0000760400217816 */ /* 0x000fe2000000000b */
[----:B------:R-:W-:Y:S01]  /*a420*/  IMAD.U32 R35, R35, 0x10000, RZ ;  /* 0x0001000023237824 */ /* 0x000fe200078e00ff */
[----:B------:R-:W-:Y:S01]  /*a430*/  LOP3.LUT R14, R21, 0xff, RZ, 0xc0, !PT ;  /* 0x000000ff150e7812 */ /* 0x000fe200078ec0ff */
[----:B------:R-:W-:Y:S01]  /*a440*/  IMAD.U32 R39, R39, 0x10000, RZ ;  /* 0x0001000027277824 */ /* 0x000fe200078e00ff */
[----:B------:R-:W-:-:S02]  /*a450*/  LOP3.LUT R28, R7, 0xff, RZ, 0xc0, !PT ;  /* 0x000000ff071c7812 */ /* 0x000fc400078ec0ff */
[----:B------:R-:W-:Y:S02]  /*a460*/  LOP3.LUT R15, R15, 0xff, RZ, 0xc0, !PT ;  /* 0x000000ff0f0f7812 */ /* 0x000fe400078ec0ff */
[----:B------:R-:W-:Y:S02]  /*a470*/  LOP3.LUT R29, R29, 0xff, RZ, 0xc0, !PT ;  /* 0x000000ff1d1d7812 */ /* 0x000fe400078ec0ff */
[----:B------:R-:W-:Y:S02]  /*a480*/  SHF.R.U32.HI R11, RZ, 0x10, R25 ;  /* 0x00000010ff0b7819 */ /* 0x000fe40000011619 */
[----:B------:R-:W-:Y:S02]  /*a490*/  PRMT R14, R15, 0x7604, R14 ;  /* 0x000076040f0e7816 */ /* 0x000fe4000000000e */
[----:B------:R-:W-:Y:S02]  /*a4a0*/  PRMT R28, R29, 0x7604, R28 ;  /* 0x000076041d1c7816 */ /* 0x000fe4000000001c */
[----:B------:R-:W-:-:S02]  /*a4b0*/  SHF.L.U32 R11, R11, 0x10, RZ ;  /* 0x000000100b0b7819 */ /* 0x000fc400000006ff */
[----:B------:R-:W-:Y:S02]  /*a4c0*/  LOP3.LUT R15, R10, 0xff0000, R3, 0xf8, !PT ;  /* 0x00ff00000a0f7812 */ /* 0x000fe400078ef803 */
[----:B------:R-:W-:Y:S02]  /*a4d0*/  LOP3.LUT R29, R4, 0xff0000, R11, 0xf8, !PT ;  /* 0x00ff0000041d7812 */ /* 0x000fe400078ef80b */
[----:B------:R-:W-:Y:S02]  /*a4e0*/  LOP3.LUT R35, R14, 0xff0000, R35, 0xf8, !PT ;  /* 0x00ff00000e237812 */ /* 0x000fe400078ef823 */
[----:B------:R-:W-:Y:S02]  /*a4f0*/  LOP3.LUT R39, R28, 0xff0000, R39, 0xf8, !PT ;  /* 0x00ff00001c277812 */ /* 0x000fe400078ef827 */
[----:B------:R-:W-:Y:S01]  /*a500*/  LOP3.LUT R3, R5, 0xff0000, R12, 0xf8, !PT ;  /* 0x00ff000005037812 */ /* 0x000fe200078ef80c */
[----:B------:R-:W-:Y:S06]  /*a510*/  @!P0 BRA `(.L_x_623) ;  /* 0x0000015000448947 */ /* 0x000fec0003800000 */
.L_x_867:
[----:B------:R-:W-:Y:S05]  /*a520*/  BSYNC B1 ;  /* 0x0000000000017941 */ /* 0x000fea0003800000 */
.L_x_622:
[----:B------:R-:W-:Y:S01]  /*a530*/  VIMNMX R11, R30, 0x80, PT ;  /* 0x000000801e0b7848 */ /* 0x000fe20003fe0100 */
[----:B------:R-:W-:Y:S01]  /*a540*/  BSSY B1, `(.L_x_624) ;  /* 0x00000c9000017945 */ /* 0x000fe20003800000 */
[----:B------:R-:W-:Y:S02]  /*a550*/  LOP3.LUT R3, R3, 0xff000000, R12, 0xf8, !PT ;  /* 0xff00000003037812 */ /* 0x000fe400078ef80c */
[----:B------:R-:W-:Y:S02]  /*a560*/  ISETP.GE.AND P0, PT, R194, R11, PT ;  /* 0x0000000bc200720c */ /* 0x000fe40003f06270 */
[----:B------:R-:W-:Y:S02]  /*a570*/  LOP3.LUT R12, R15, 0xff000000, R13, 0xf8, !PT ;  /* 0xff0000000f0c7812 */ /* 0x000fe400078ef80d */
[----:B------:R-:W-:Y:S02]  /*a580*/  LOP3.LUT R15, R33, 0xff0000, R20, 0xf8, !PT ;  /* 0x00ff0000210f7812 */ /* 0x000fe400078ef814 */
[----:B------:R-:W-:-:S02]  /*a590*/  LOP3.LUT R27, R27, 0xff0000, R24, 0xf8, !PT ;  /* 0x00ff00001b1b7812 */ /* 0x000fc400078ef818 */
[----:B------:R-:W-:Y:S02]  /*a5a0*/  LOP3.LUT R13, R37, 0xff0000, R6, 0xf8, !PT ;  /* 0x00ff0000250d7812 */ /* 0x000fe400078ef806 */
[----:B------:R-:W-:Y:S02]  /*a5b0*/  LOP3.LUT R15, R15, 0xff000000, R20, 0xf8, !PT ;  /* 0xff0000000f0f7812 */ /* 0x000fe400078ef814 */
[----:B------:R-:W-:Y:S02]  /*a5c0*/  LOP3.LUT R0, R27, 0xff000000, R24, 0xf8, !PT ;  /* 0xff0000001b007812 */ /* 0x000fe400078ef818 */
[----:B------:R-:W-:Y:S02]  /*a5d0*/  LOP3.LUT R10, R29, 0xff000000, R25, 0xf8, !PT ;  /* 0xff0000001d0a7812 */ /* 0x000fe400078ef819 */
[----:B------:R-:W-:Y:S02]  /*a5e0*/  LOP3.LUT R20, R35, 0xff000000, R21, 0xf8, !PT ;  /* 0xff00000023147812 */ /* 0x000fe400078ef815 */
[----:B------:R-:W-:-:S02]  /*a5f0*/  LOP3.LUT R13, R13, 0xff000000, R6, 0xf8, !PT ;  /* 0xff0000000d0d7812 */ /* 0x000fc400078ef806 */
[----:B------:R-:W-:Y:S01]  /*a600*/  LOP3.LUT R14, R39, 0xff000000, R7, 0xf8, !PT ;  /* 0xff000000270e7812 */ /* 0x000fe200078ef807 */
[----:B------:R-:W-:Y:S06]  /*a610*/  @P0 BRA `(.L_x_625) ;  /* 0x0000000800ec0947 */ /* 0x000fec0003800000 */
[----:B------:R-:W1:Y:S01]  /*a620*/  LDC R4, c[0x0][0x3f4] ;  /* 0x0000fd00ff047b82 */ /* 0x000e620000000800 */
[----:B------:R-:W-:Y:S01]  /*a630*/  BSSY B2, `(.L_x_626) ;  /* 0x000005e000027945 */ /* 0x000fe20003800000 */
[-C--:B-1----:R-:W-:Y:S02]  /*a640*/  ISETP.GE.AND P0, PT, R22, R4.reuse, PT ;  /* 0x000000041600720c */ /* 0x082fe40003f06270 */
[----:B------:R-:W-:-:S11]  /*a650*/  ISETP.GE.AND P1, PT, R195, R4, PT ;  /* 0x00000004c300720c */ /* 0x000fd60003f26270 */
[----:B------:R-:W-:Y:S05]  /*a660*/  @P0 BRA `(.L_x_627) ;  /* 0x0000000400680947 */ /* 0x000fea0003800000 */
[----:B------:R-:W1:Y:S01]  /*a670*/  LDS.128 R4, [R9+0x14400] ;  /* 0x0144000009047984 */ /* 0x000e620000000c00 */
[----:B------:R-:W-:Y:S02]  /*a680*/  F2FP.F16.E4M3.UNPACK_B R30, R15 ;  /* 0x0000000fff1e723e */ /* 0x000fe400020006ff */
[----:B------:R-:W-:-:S03]  /*a690*/  F2FP.F16.E4M3.UNPACK_B R28, R3 ;  /* 0x00000003ff1c723e */ /* 0x000fc600020006ff */
[----:B------:R-:W-:Y:S02]  /*a6a0*/  HADD2.F32 R32, -RZ, R30.H1_H1 ;  /* 0x3000001eff207230 */ /* 0x000fe40000004100 */
[----:B------:R-:W-:Y:S02]  /*a6b0*/  HADD2.F32 R29, -RZ, R28.H1_H1 ;  /* 0x3000001cff1d7230 */ /* 0x000fe40000004100 */
[----:B------:R-:W-:Y:S02]  /*a6c0*/  HADD2.F32 R30, -RZ, R30.H0_H0 ;  /* 0x2000001eff1e7230 */ /* 0x000fe40000004100 */
[----:B------:R-:W-:Y:S01]  /*a6d0*/  HADD2.F32 R28, -RZ, R28.H0_H0 ;  /* 0x2000001cff1c7230 */ /* 0x000fe20000004100 */
[-C--:B-1----:R-:W-:Y:S02]  /*a6e0*/  F2FP.F16.E4M3.UNPACK_B R21, R4.reuse.H1 ;  /* 0x00000004ff15723e */ /* 0x082fe400030006ff */
[-C--:B------:R-:W-:Y:S02]  /*a6f0*/  F2FP.F16.E4M3.UNPACK_B R25, R5.reuse ;  /* 0x00000005ff19723e */ /* 0x080fe400020006ff */
[----:B------:R-:W-:Y:S01]  /*a700*/  F2FP.F16.E4M3.UNPACK_B R26, R5.H1 ;  /* 0x00000005ff1a723e */ /* 0x000fe200030006ff */
[--C-:B------:R-:W-:Y:S01]  /*a710*/  HADD2.F32 R24, -RZ, R21.reuse.H0_H0 ;  /* 0x20000015ff187230 */ /* 0x100fe20000004100 */
[----:B------:R-:W-:Y:S01]  /*a720*/  F2FP.F16.E4M3.UNPACK_B R4, R4 ;  /* 0x00000004ff04723e */ /* 0x000fe200020006ff */
[----:B------:R-:W-:Y:S01]  /*a730*/  HADD2.F32 R21, -RZ, R21.H1_H1 ;  /* 0x30000015ff157230 */ /* 0x000fe20000004100 */
[----:B------:R-:W-:-:S02]  /*a740*/  F2FP.F16.E4M3.UNPACK_B R27, R6 ;  /* 0x00000006ff1b723e */ /* 0x000fc400020006ff */
[----:B------:R-:W-:Y:S02]  /*a750*/  F2FP.F16.E4M3.UNPACK_B R6, R6.H1 ;  /* 0x00000006ff06723e */ /* 0x000fe400030006ff */
[CC--:B------:R-:W-:Y:S01]  /*a760*/  FMUL.FTZ R5, R21.reuse, R32.reuse ;  /* 0x0000002015057220 */ /* 0x0c0fe20000410000 */
[----:B------:R-:W-:Y:S01]  /*a770*/  FMUL.FTZ R33, R21, R29 ;  /* 0x0000001d15217220 */ /* 0x000fe20000410000 */
[----:B------:R-:W-:Y:S02]  /*a780*/  F2FP.F16.E4M3.UNPACK_B R21, R7 ;  /* 0x00000007ff15723e */ /* 0x000fe400020006ff */
[C---:B------:R-:W-:Y:S01]  /*a790*/  FFMA.FTZ R36, R24.reuse, R29, -R5 ;  /* 0x0000001d18247223 */ /* 0x040fe20000010805 */
[--C-:B------:R-:W-:Y:S01]  /*a7a0*/  HADD2.F32 R5, -RZ, R4.reuse.H1_H1 ;  /* 0x30000004ff057230 */ /* 0x100fe20000004100 */
[----:B------:R-:W-:Y:S01]  /*a7b0*/  F2FP.F16.E4M3.UNPACK_B R29, R15.H1 ;  /* 0x0000000fff1d723e */ /* 0x000fe200030006ff */
[----:B------:R-:W-:Y:S01]  /*a7c0*/  FFMA.FTZ R37, R24, R32, R33 ;  /* 0x0000002018257223 */ /* 0x000fe20000010021 */
[----:B------:R-:W-:Y:S01]  /*a7d0*/  HADD2.F32 R4, -RZ, R4.H0_H0 ;  /* 0x20000004ff047230 */ /* 0x000fe20000004100 */
[----:B------:R-:W-:Y:S01]  /*a7e0*/  F2FP.F16.E4M3.UNPACK_B R24, R3.H1 ;  /* 0x00000003ff18723e */ /* 0x000fe200030006ff */
[C---:B------:R-:W-:Y:S01]  /*a7f0*/  FMUL.FTZ R33, R5.reuse, R30 ;  /* 0x0000001e05217220 */ /* 0x040fe20000410000 */
[----:B------:R-:W-:Y:S01]  /*a800*/  FMUL.FTZ R35, R5, R28 ;  /* 0x0000001c05237220 */ /* 0x000fe20000410000 */
[----:B------:R-:W-:Y:S01]  /*a810*/  HADD2.F32 R32, -RZ, R29.H1_H1 ;  /* 0x3000001dff207230 */ /* 0x000fe20000004100 */
[----:B------:R-:W-:Y:S01]  /*a820*/  F2FP.F16.E4M3.UNPACK_B R7, R7.H1 ;  /* 0x00000007ff07723e */ /* 0x000fe200030006ff */
[----:B------:R-:W-:-:S02]  /*a830*/  HADD2.F32 R5, -RZ, R26.H1_H1 ;  /* 0x3000001aff057230 */ /* 0x000fc40000004100 */
[C---:B------:R-:W-:Y:S01]  /*a840*/  FFMA.FTZ R33, R4.reuse, R28, -R33 ;  /* 0x0000001c04217223 */ /* 0x040fe20000010821 */
[----:B------:R-:W-:Y:S01]  /*a850*/  FFMA.FTZ R34, R4, R30, R35 ;  /* 0x0000001e04227223 */ /* 0x000fe20000010023 */
[----:B------:R-:W-:Y:S02]  /*a860*/  HADD2.F32 R28, -RZ, R24.H1_H1 ;  /* 0x30000018ff1c7230 */ /* 0x000fe40000004100 */
[----:B------:R-:W-:Y:S02]  /*a870*/  HADD2.F32 R26, -RZ, R26.H0_H0 ;  /* 0x2000001aff1a7230 */ /* 0x000fe40000004100 */
[C---:B------:R-:W-:Y:S01]  /*a880*/  FMUL.FTZ R35, R5.reuse, R32 ;  /* 0x0000002005237220 */ /* 0x040fe20000410000 */
[----:B------:R-:W-:Y:S02]  /*a890*/  HADD2.F32 R29, -RZ, R29.H0_H0 ;  /* 0x2000001dff1d7230 */ /* 0x000fe40000004100 */
[----:B------:R-:W-:Y:S01]  /*a8a0*/  FMUL.FTZ R5, R5, R28 ;  /* 0x0000001c05057220 */ /* 0x000fe20000410000 */
[----:B------:R-:W-:-:S02]  /*a8b0*/  HADD2.F32 R4, -RZ, R25.H1_H1 ;  /* 0x30000019ff047230 */ /* 0x000fc40000004100 */
[----:B------:R-:W-:Y:S01]  /*a8c0*/  FFMA.FTZ R35, R26, R28, -R35 ;  /* 0x0000001c1a237223 */ /* 0x000fe20000010823 */
[----:B------:R-:W-:Y:S01]  /*a8d0*/  HADD2.F32 R24, -RZ, R24.H0_H0 ;  /* 0x20000018ff187230 */ /* 0x000fe20000004100 */
[----:B------:R-:W-:Y:S01]  /*a8e0*/  F2FP.F16.E4M3.UNPACK_B R28, R20 ;  /* 0x00000014ff1c723e */ /* 0x000fe200020006ff */
[----:B------:R-:W-:Y:S02]  /*a8f0*/  HADD2.F32 R25, -RZ, R25.H0_H0 ;  /* 0x20000019ff197230 */ /* 0x000fe40000004100 */
[----:B------:R-:W-:Y:S01]  /*a900*/  FMUL.FTZ R30, R4, R29 ;  /* 0x0000001d041e7220 */ /* 0x000fe20000410000 */
[----:B------:R-:W-:Y:S01]  /*a910*/  FFMA.FTZ R38, R26, R32, R5 ;  /* 0x000000201a267223 */ /* 0x000fe20000010005 */
[----:B------:R-:W-:Y:S01]  /*a920*/  F2FP.F16.E4M3.UNPACK_B R26, R12 ;  /* 0x0000000cff1a723e */ /* 0x000fe200020006ff */
[-C--:B------:R-:W-:Y:S01]  /*a930*/  FMUL.FTZ R4, R4, R24.reuse ;  /* 0x0000001804047220 */ /* 0x080fe20000410000 */
[----:B------:R-:W-:Y:S01]  /*a940*/  FFMA.FTZ R32, R25, R24, -R30 ;  /* 0x0000001819207223 */ /* 0x000fe2000001081e */
[----:B------:R-:W-:Y:S01]  /*a950*/  HADD2.F32 R30, -RZ, R28.H1_H1 ;  /* 0x3000001cff1e7230 */ /* 0x000fe20000004100 */
[----:B------:R-:W-:Y:S01]  /*a960*/  F2FP.SATFINITE.E4M3.F32.PACK_AB_MERGE_C R35, R38, R35, RZ ;  /* 0x000000232623723e */ /* 0x000fe200048070ff */
[----:B------:R-:W-:-:S02]  /*a970*/  HADD2.F32 R5, -RZ, R6.H1_H1 ;  /* 0x30000006ff057230 */ /* 0x000fc40000004100 */
[----:B------:R-:W-:Y:S01]  /*a980*/  FFMA.FTZ R29, R25, R29, R4 ;  /* 0x0000001d191d7223 */ /* 0x000fe20000010004 */
[----:B------:R-:W-:Y:S02]  /*a990*/  HADD2.F32 R24, -RZ, R26.H1_H1 ;  /* 0x3000001aff187230 */ /* 0x000fe40000004100 */
[----:B------:R-:W-:Y:S02]  /*a9a0*/  HADD2.F32 R6, -RZ, R6.H0_H0 ;  /* 0x20000006ff067230 */ /* 0x000fe40000004100 */
[C---:B------:R-:W-:Y:S01]  /*a9b0*/  FMUL.FTZ R25, R5.reuse, R30 ;  /* 0x0000001e05197220 */ /* 0x040fe20000410000 */
[----:B------:R-:W-:Y:S02]  /*a9c0*/  HADD2.F32 R26, -RZ, R26.H0_H0 ;  /* 0x2000001aff1a7230 */ /* 0x000fe40000004100 */
[-C--:B0-----:R-:W-:Y:S01]  /*a9d0*/  FMUL.FTZ R41, R5, R24.reuse ;  /* 0x0000001805297220 */ /* 0x081fe20000410000 */
[----:B------:R-:W-:Y:S02]  /*a9e0*/  HADD2.F32 R28, -RZ, R28.H0_H0 ;  /* 0x2000001cff1c7230 */ /* 0x000fe40000004100 */
[----:B------:R-:W-:Y:S01]  /*a9f0*/  FFMA.FTZ R39, R6, R24, -R25 ;  /* 0x0000001806277223 */ /* 0x000fe20000010819 */
[--C-:B------:R-:W-:Y:S01]  /*aa00*/  HADD2.F32 R4, -RZ, R27.reuse.H1_H1 ;  /* 0x3000001bff047230 */ /* 0x100fe20000004100 */
[----:B------:R-:W-:Y:S01]  /*aa10*/  F2FP.F16.E4M3.UNPACK_B R5, R12.H1 ;  /* 0x0000000cff05723e */ /* 0x000fe200030006ff */
[----:B------:R-:W-:-:S02]  /*aa20*/  HADD2.F32 R27, -RZ, R27.H0_H0 ;  /* 0x2000001bff1b7230 */ /* 0x000fc40000004100 */
[----:B------:R-:W-:Y:S01]  /*aa30*/  FFMA.FTZ R40, R6, R30, R41 ;  /* 0x0000001e06287223 */ /* 0x000fe20000010029 */
[C---:B------:R-:W-:Y:S01]  /*aa40*/  FMUL.FTZ R24, R4.reuse, R28 ;  /* 0x0000001c04187220 */ /* 0x040fe20000410000 */
[----:B------:R-:W-:Y:S01]  /*aa50*/  FMUL.FTZ R25, R4, R26 ;  /* 0x0000001a04197220 */ /* 0x000fe20000410000 */
[----:B------:R-:W-:Y:S01]  /*aa60*/  F2FP.F16.E4M3.UNPACK_B R4, R20.H1 ;  /* 0x00000014ff04723e */ /* 0x000fe200030006ff */
[--C-:B------:R-:W-:Y:S02]  /*aa70*/  HADD2.F32 R6, -RZ, R5.reuse.H0_H0 ;  /* 0x20000005ff067230 */ /* 0x100fe40000004100 */
[C---:B------:R-:W-:Y:S01]  /*aa80*/  FFMA.FTZ R30, R27.reuse, R26, -R24 ;  /* 0x0000001a1b1e7223 */ /* 0x040fe20000010818 */
[----:B------:R-:W-:Y:S02]  /*aa90*/  HADD2.F32 R24, -RZ, R5.H1_H1 ;  /* 0x30000005ff187230 */ /* 0x000fe40000004100 */
[----:B------:R-:W-:Y:S01]  /*aaa0*/  FFMA.FTZ R27, R27, R28, R25 ;  /* 0x0000001c1b1b7223 */ /* 0x000fe20000010019 */
[----:B------:R-:W-:-:S02]  /*aab0*/  HADD2.F32 R26, -RZ, R4.H1_H1 ;  /* 0x30000004ff1a7230 */ /* 0x000fc40000004100 */
[----:B------:R-:W-:Y:S02]  /*aac0*/  HADD2.F32 R5, -RZ, R7.H1_H1 ;  /* 0x30000007ff057230 */ /* 0x000fe40000004100 */
[----:B------:R-:W-:Y:S02]  /*aad0*/  HADD2.F32 R25, -RZ, R4.H0_H0 ;  /* 0x20000004ff197230 */ /* 0x000fe40000004100 */
[----:B------:R-:W-:Y:S02]  /*aae0*/  HADD2.F32 R4, -RZ, R21.H1_H1 ;  /* 0x30000015ff047230 */ /* 0x000fe40000004100 */
[C---:B------:R-:W-:Y:S01]  /*aaf0*/  FMUL.FTZ R42, R5.reuse, R26 ;  /* 0x0000001a052a7220 */ /* 0x040fe20000410000 */
[----:B------:R-:W-:Y:S02]  /*ab00*/  HADD2.F32 R7, -RZ, R7.H0_H0 ;  /* 0x20000007ff077230 */ /* 0x000fe40000004100 */
[----:B------:R-:W-:Y:S01]  /*ab10*/  FMUL.FTZ R5, R5, R24 ;  /* 0x0000001805057220 */ /* 0x000fe20000410000 */
[----:B------:R-:W-:-:S02]  /*ab20*/  HADD2.F32 R21, -RZ, R21.H0_H0 ;  /* 0x20000015ff157230 */ /* 0x000fc40000004100 */
[CC--:B------:R-:W-:Y:S01]  /*ab30*/  FMUL.FTZ R28, R4.reuse, R25.reuse ;  /* 0x00000019041c7220 */ /* 0x0c0fe20000410000 */
[----:B------:R-:W-:Y:S01]  /*ab40*/  FMUL.FTZ R4, R4, R6 ;  /* 0x0000000604047220 */ /* 0x000fe20000410000 */
[C---:B------:R-:W-:Y:S01]  /*ab50*/  FFMA.FTZ R42, R7.reuse, R24, -R42 ;  /* 0x00000018072a7223 */ /* 0x040fe2000001082a */
[----:B------:R-:W-:Y:S01]  /*ab60*/  FFMA.FTZ R5, R7, R26, R5 ;  /* 0x0000001a07057223 */ /* 0x000fe20000010005 */
[C---:B------:R-:W-:Y:S01]  /*ab70*/  FFMA.FTZ R7, R21.reuse, R6, -R28 ;  /* 0x0000000615077223 */ /* 0x040fe2000001081c */
[----:B------:R-:W-:Y:S01]  /*ab80*/  FFMA.FTZ R24, R21, R25, R4 ;  /* 0x0000001915187223 */ /* 0x000fe20000010004 */
[----:B------:R-:W-:Y:S02]  /*ab90*/  F2FP.SATFINITE.E4M3.F32.PACK_AB_MERGE_C R4, R37, R36, RZ ;  /* 0x000000242504723e */ /* 0x000fe400048070ff */
[----:B------:R-:W-:Y:S02]  /*aba0*/  F2FP.SATFINITE.E4M3.F32.PACK_AB_MERGE_C R6, R40, R39, RZ ;  /* 0x000000272806723e */ /* 0x000fe400048070ff */
[----:B------:R-:W-:-:S02]  /*abb0*/  F2FP.SATFINITE.E4M3.F32.PACK_AB_MERGE_C R42, R5, R42, RZ ;  /* 0x0000002a052a723e */ /* 0x000fc400048070ff */
[----:B------:R-:W-:Y:S02]  /*abc0*/  F2FP.SATFINITE.E4M3.F32.PACK_AB_MERGE_C R4, R34, R33, R4 ;  /* 0x000000212204723e */ /* 0x000fe40004807004 */
[----:B------:R-:W-:Y:S02]  /*abd0*/  F2FP.SATFINITE.E4M3.F32.PACK_AB_MERGE_C R5, R29, R32, R35 ;  /* 0x000000201d05723e */ /* 0x000fe40004807023 */
[----:B------:R-:W-:Y:S02]  /*abe0*/  F2FP.SATFINITE.E4M3.F32.PACK_AB_MERGE_C R6, R27, R30, R6 ;  /* 0x0000001e1b06723e */ /* 0x000fe40004807006 */
[----:B------:R-:W-:-:S05]  /*abf0*/  F2FP.SATFINITE.E4M3.F32.PACK_AB_MERGE_C R7, R24, R7, R42 ;  /* 0x000000071807723e */ /* 0x000fca000480702a */
[----:B------:R1:W-:Y:S02]  /*ac00*/  STS.128 [R9+0x14400], R4 ;  /* 0x0144000409007388 */ /* 0x0003e40000000c00 */
.L_x_627:
[----:B------:R-:W-:Y:S05]  /*ac10*/  BSYNC B2 ;  /* 0x0000000000027941 */ /* 0x000fea0003800000 */
.L_x_626:
[----:B------:R-:W-:Y:S05]  /*ac20*/  @P1 BRA `(.L_x_625) ;  /* 0x0000000400681947 */ /* 0x000fea0003800000 */
[----:B-1----:R-:W1:Y:S01]  /*ac30*/  LDS.128 R4, [R8] ;  /* 0x0000000008047984 */ /* 0x002e620000000c00 */
        /* <DEDUP_REMOVED lines=88> */
[----:B------:R2:W-:Y:S02]  /*b1c0*/  STS.128 [R8], R4 ;  /* 0x0000000408007388 */ /* 0x0005e40000000c00 */
.L_x_625:
[----:B------:R-:W-:Y:S05]  /*b1d0*/  BSYNC B1 ;  /* 0x0000000000017941 */ /* 0x000fea0003800000 */
.L_x_624:
[----:B------:R-:W-:-:S13]  /*b1e0*/  ISETP.GE.AND P0, PT, R221, R11, PT ;  /* 0x0000000bdd00720c */ /* 0x000fda0003f06270 */
[----:B------:R-:W-:Y:S05]  /*b1f0*/  @P0 BRA `(.L_x_628) ;  /* 0x00000028005c0947 */ /* 0x000fea0003800000 */
[----:B-12---:R-:W1:Y:S01]  /*b200*/  LDC R4, c[0x0][0x3f4] ;  /* 0x0000fd00ff047b82 */ /* 0x006e620000000800 */
[----:B------:R-:W-:Y:S01]  /*b210*/  BSSY B1, `(.L_x_629) ;  /* 0x000005e000017945 */ /* 0x000fe20003800000 */
[-C--:B-1----:R-:W-:Y:S02]  /*b220*/  ISETP.GE.AND P0, PT, R22, R4.reuse, PT ;  /* 0x000000041600720c */ /* 0x082fe40003f06270 */
[----:B------:R-:W-:-:S11]  /*b230*/  ISETP.GE.AND P1, PT, R195, R4, PT ;  /* 0x00000004c300720c */ /* 0x000fd60003f26270 */
[----:B------:R-:W-:Y:S05]  /*b240*/  @P0 BRA `(.L_x_630) ;  /* 0x0000000400680947 */ /* 0x000fea0003800000 */
[----:B------:R-:W1:Y:S01]  /*b250*/  LDS.128 R4, [R9+0x16400] ;  /* 0x0164000009047984 */ /* 0x000e620000000c00 */
[----:B------:R-:W-:Y:S02]  /*b260*/  F2FP.F16.E4M3.UNPACK_B R32, R15 ;  /* 0x0000000fff20723e */ /* 0x000fe400020006ff */
[----:B------:R-:W-:-:S03]  /*b270*/  F2FP.F16.E4M3.UNPACK_B R29, R3 ;  /* 0x00000003ff1d723e */ /* 0x000fc600020006ff */
[--C-:B------:R-:W-:Y:S02]  /*b280*/  HADD2.F32 R33, -RZ, R32.reuse.H1_H1 ;  /* 0x30000020ff217230 */ /* 0x100fe40000004100 */
[----:B------:R-:W-:Y:S02]  /*b290*/  HADD2.F32 R27, -RZ, R29.H1_H1 ;  /* 0x3000001dff1b7230 */ /* 0x000fe40000004100 */
[----:B------:R-:W-:Y:S01]  /*b2a0*/  HADD2.F32 R34, -RZ, R32.H0_H0 ;  /* 0x20000020ff227230 */ /* 0x000fe20000004100 */
[----:B------:R-:W-:Y:S02]  /*b2b0*/  F2FP.F16.E4M3.UNPACK_B R32, R15.H1 ;  /* 0x0000000fff20723e */ /* 0x000fe400030006ff */
[-C--:B-1----:R-:W-:Y:S02]  /*b2c0*/  F2FP.F16.E4M3.UNPACK_B R11, R4.reuse.H1 ;  /* 0x00000004ff0b723e */ /* 0x082fe400030006ff */
[----:B------:R-:W-:Y:S02]  /*b2d0*/  F2FP.F16.E4M3.UNPACK_B R4, R4 ;  /* 0x00000004ff04723e */ /* 0x000fe400020006ff */
[-C--:B------:R-:W-:Y:S01]  /*b2e0*/  F2FP.F16.E4M3.UNPACK_B R24, R5.reuse ;  /* 0x00000005ff18723e */ /* 0x080fe200020006ff */
[--C-:B------:R-:W-:Y:S01]  /*b2f0*/  HADD2.F32 R21, -RZ, R11.reuse.H0_H0 ;  /* 0x2000000bff157230 */ /* 0x100fe20000004100 */
[----:B------:R-:W-:Y:S01]  /*b300*/  F2FP.F16.E4M3.UNPACK_B R25, R5.H1 ;  /* 0x00000005ff19723e */ /* 0x000fe200030006ff */
[----:B------:R-:W-:Y:S01]  /*b310*/  HADD2.F32 R11, -RZ, R11.H1_H1 ;  /* 0x3000000bff0b7230 */ /* 0x000fe20000004100 */
[-C--:B------:R-:W-:Y:S01]  /*b320*/  F2FP.F16.E4M3.UNPACK_B R26, R6.reuse ;  /* 0x00000006ff1a723e */ /* 0x080fe200020006ff */
[--C-:B------:R-:W-:Y:S01]  /*b330*/  HADD2.F32 R5, -RZ, R4.reuse.H1_H1 ;  /* 0x30000004ff057230 */ /* 0x100fe20000004100 */
[----:B------:R-:W-:Y:S01]  /*b340*/  F2FP.F16.E4M3.UNPACK_B R6, R6.H1 ;  /* 0x00000006ff06723e */ /* 0x000fe200030006ff */
[----:B------:R-:W-:-:S02]  /*b350*/  HADD2.F32 R4, -RZ, R4.H0_H0 ;  /* 0x20000004ff047230 */ /* 0x000fc40000004100 */
[-C--:B------:R-:W-:Y:S01]  /*b360*/  FMUL.FTZ R28, R33, R11.reuse ;  /* 0x0000000b211c7220 */ /* 0x080fe20000410000 */
[C---:B------:R-:W-:Y:S01]  /*b370*/  FMUL.FTZ R30, R27.reuse, R11 ;  /* 0x0000000b1b1e7220 */ /* 0x040fe20000410000 */
[----:B------:R-:W-:Y:S02]  /*b380*/  F2FP.F16.E4M3.UNPACK_B R11, R7 ;  /* 0x00000007ff0b723e */ /* 0x000fe400020006ff */
[----:B------:R-:W-:Y:S01]  /*b390*/  FFMA.FTZ R27, R27, R21, -R28 ;  /* 0x000000151b1b7223 */ /* 0x000fe2000001081c */
[----:B------:R-:W-:Y:S01]  /*b3a0*/  HADD2.F32 R28, -RZ, R29.H0_H0 ;  /* 0x2000001dff1c7230 */ /* 0x000fe20000004100 */
[----:B------:R-:W-:Y:S01]  /*b3b0*/  F2FP.F16.E4M3.UNPACK_B R29, R3.H1 ;  /* 0x00000003ff1d723e */ /* 0x000fe200030006ff */
[----:B------:R-:W-:Y:S01]  /*b3c0*/  FFMA.FTZ R30, R33, R21, R30 ;  /* 0x00000015211e7223 */ /* 0x000fe2000001001e */
[-C--:B------:R-:W-:Y:S01]  /*b3d0*/  FMUL.FTZ R3, R34, R5.reuse ;  /* 0x0000000522037220 */ /* 0x080fe20000410000 */
[----:B------:R-:W-:Y:S02]  /*b3e0*/  HADD2.F32 R33, -RZ, R32.H1_H1 ;  /* 0x30000020ff217230 */ /* 0x000fe40000004100 */
[----:B------:R-:W-:Y:S01]  /*b3f0*/  FMUL.FTZ R21, R28, R5 ;  /* 0x000000051c157220 */ /* 0x000fe20000410000 */
[----:B------:R-:W-:-:S02]  /*b400*/  HADD2.F32 R5, -RZ, R25.H1_H1 ;  /* 0x30000019ff057230 */ /* 0x000fc40000004100 */
[-C--:B------:R-:W-:Y:S01]  /*b410*/  FFMA.FTZ R15, R28, R4.reuse, -R3 ;  /* 0x000000041c0f7223 */ /* 0x080fe20000010803 */
[----:B------:R-:W-:Y:S02]  /*b420*/  HADD2.F32 R25, -RZ, R25.H0_H0 ;  /* 0x20000019ff197230 */ /* 0x000fe40000004100 */
[----:B------:R-:W-:Y:S01]  /*b430*/  FFMA.FTZ R28, R34, R4, R21 ;  /* 0x00000004221c7223 */ /* 0x000fe20000010015 */
[--C-:B------:R-:W-:Y:S02]  /*b440*/  HADD2.F32 R21, -RZ, R29.reuse.H1_H1 ;  /* 0x3000001dff157230 */ /* 0x100fe40000004100 */
[----:B------:R-:W-:Y:S01]  /*b450*/  FMUL.FTZ R4, R33, R5 ;  /* 0x0000000521047220 */ /* 0x000fe20000410000 */
[----:B------:R-:W-:Y:S01]  /*b460*/  HADD2.F32 R34, -RZ, R32.H0_H0 ;  /* 0x20000020ff227230 */ /* 0x000fe20000004100 */
[----:B------:R-:W-:Y:S01]  /*b470*/  F2FP.F16.E4M3.UNPACK_B R7, R7.H1 ;  /* 0x00000007ff07723e */ /* 0x000fe200030006ff */
[--C-:B------:R-:W-:Y:S02]  /*b480*/  HADD2.F32 R3, -RZ, R24.reuse.H1_H1 ;  /* 0x30000018ff037230 */ /* 0x100fe40000004100 */
[C---:B------:R-:W-:Y:S01]  /*b490*/  FMUL.FTZ R32, R21.reuse, R5 ;  /* 0x0000000515207220 */ /* 0x040fe20000410000 */
[----:B------:R-:W-:Y:S01]  /*b4a0*/  FFMA.FTZ R21, R21, R25, -R4 ;  /* 0x0000001915157223 */ /* 0x000fe20000010804 */
[----:B------:R-:W-:Y:S01]  /*b4b0*/  HADD2.F32 R4, -RZ, R29.H0_H0 ;  /* 0x2000001dff047230 */ /* 0x000fe20000004100 */
[----:B------:R-:W-:Y:S01]  /*b4c0*/  F2FP.F16.E4M3.UNPACK_B R29, R20 ;  /* 0x00000014ff1d723e */ /* 0x000fe200020006ff */
[----:B------:R-:W-:-:S02]  /*b4d0*/  HADD2.F32 R24, -RZ, R24.H0_H0 ;  /* 0x20000018ff187230 */ /* 0x000fc40000004100 */
[----:B------:R-:W-:Y:S01]  /*b4e0*/  FMUL.FTZ R5, R34, R3 ;  /* 0x0000000322057220 */ /* 0x000fe20000410000 */
[----:B------:R-:W-:Y:S01]  /*b4f0*/  FFMA.FTZ R32, R33, R25, R32 ;  /* 0x0000001921207223 */ /* 0x000fe20000010020 */
[----:B------:R-:W-:Y:S01]  /*b500*/  F2FP.F16.E4M3.UNPACK_B R25, R12 ;  /* 0x0000000cff19723e */ /* 0x000fe200020006ff */
[C---:B------:R-:W-:Y:S01]  /*b510*/  FMUL.FTZ R3, R4.reuse, R3 ;  /* 0x0000000304037220 */ /* 0x040fe20000410000 */
[----:B------:R-:W-:Y:S01]  /*b520*/  FFMA.FTZ R5, R4, R24, -R5 ;  /* 0x0000001804057223 */ /* 0x000fe20000010805 */
[----:B------:R-:W-:Y:S01]  /*b530*/  HADD2.F32 R40, -RZ, R29.H1_H1 ;  /* 0x3000001dff287230 */ /* 0x000fe20000004100 */
[----:B------:R-:W-:Y:S01]  /*b540*/  F2FP.F16.E4M3.UNPACK_B R20, R20.H1 ;  /* 0x00000014ff14723e */ /* 0x000fe200030006ff */
[----:B------:R-:W-:Y:S02]  /*b550*/  HADD2.F32 R4, -RZ, R6.H1_H1 ;  /* 0x30000006ff047230 */ /* 0x000fe40000004100 */
[----:B------:R-:W-:Y:S01]  /*b560*/  FFMA.FTZ R24, R34, R24, R3 ;  /* 0x0000001822187223 */ /* 0x000fe20000010003 */
[--C-:B------:R-:W-:Y:S01]  /*b570*/  HADD2.F32 R36, -RZ, R25.reuse.H1_H1 ;  /* 0x30000019ff247230 */ /* 0x100fe20000004100 */
[----:B------:R-:W-:Y:S01]  /*b580*/  F2FP.SATFINITE.E4M3.F32.PACK_AB_MERGE_C R21, R32, R21, RZ ;  /* 0x000000152015723e */ /* 0x000fe200048070ff */
[----:B------:R-:W-:-:S02]  /*b590*/  HADD2.F32 R34, -RZ, R25.H0_H0 ;  /* 0x20000019ff227230 */ /* 0x000fc40000004100 */
[-C--:B------:R-:W-:Y:S01]  /*b5a0*/  FMUL.FTZ R25, R40, R4.reuse ;  /* 0x0000000428197220 */ /* 0x080fe20000410000 */
[----:B------:R-:W-:Y:S02]  /*b5b0*/  HADD2.F32 R6, -RZ, R6.H0_H0 ;  /* 0x20000006ff067230 */ /* 0x000fe40000004100 */
[C---:B------:R-:W-:Y:S01]  /*b5c0*/  FMUL.FTZ R33, R36.reuse, R4 ;  /* 0x0000000424217220 */ /* 0x040fe20000410000 */
[----:B------:R-:W-:Y:S01]  /*b5d0*/  HADD2.F32 R38, -RZ, R29.H0_H0 ;  /* 0x2000001dff267230 */ /* 0x000fe20000004100 */
[----:B------:R-:W-:Y:S01]  /*b5e0*/  F2FP.F16.E4M3.UNPACK_B R4, R12.H1 ;  /* 0x0000000cff04723e */ /* 0x000fe200030006ff */
[--C-:B------:R-:W-:Y:S02]  /*b5f0*/  HADD2.F32 R3, -RZ, R26.reuse.H1_H1 ;  /* 0x3000001aff037230 */ /* 0x100fe40000004100 */
[-C--:B------:R-:W-:Y:S01]  /*b600*/  FFMA.FTZ R29, R36, R6.reuse, -R25 ;  /* 0x00000006241d7223 */ /* 0x080fe20000010819 */
[----:B------:R-:W-:Y:S02]  /*b610*/  HADD2.F32 R26, -RZ, R26.H0_H0 ;  /* 0x2000001aff1a7230 */ /* 0x000fe40000004100 */
[----:B------:R-:W-:Y:S01]  /*b620*/  FFMA.FTZ R12, R40, R6, R33 ;  /* 0x00000006280c7223 */ /* 0x000fe20000010021 */
[----:B------:R-:W-:-:S02]  /*b630*/  HADD2.F32 R35, -RZ, R4.H1_H1 ;  /* 0x30000004ff237230 */ /* 0x000fc40000004100 */
[-C--:B------:R-:W-:Y:S01]  /*b640*/  FMUL.FTZ R25, R38, R3.reuse ;  /* 0x0000000326197220 */ /* 0x080fe20000410000 */
[----:B------:R-:W-:Y:S01]  /*b650*/  FMUL.FTZ R3, R34, R3 ;  /* 0x0000000322037220 */ /* 0x000fe20000410000 */
[----:B------:R-:W-:Y:S01]  /*b660*/  HADD2.F32 R33, -RZ, R4.H0_H0 ;  /* 0x20000004ff217230 */ /* 0x000fe20000004100 */
[----:B------:R-:W-:Y:S01]  /*b670*/  F2FP.SATFINITE.E4M3.F32.PACK_AB_MERGE_C R12, R12, R29, RZ ;  /* 0x0000001d0c0c723e */ /* 0x000fe200048070ff */
[--C-:B------:R-:W-:Y:S02]  /*b680*/  HADD2.F32 R39, -RZ, R20.reuse.H1_H1 ;  /* 0x30000014ff277230 */ /* 0x100fe40000004100 */
[-C--:B------:R-:W-:Y:S01]  /*b690*/  FFMA.FTZ R6, R34, R26.reuse, -R25 ;  /* 0x0000001a22067223 */ /* 0x080fe20000010819 */
[----:B------:R-:W-:Y:S02]  /*b6a0*/  HADD2.F32 R4, -RZ, R7.H1_H1 ;  /* 0x30000007ff047230 */ /* 0x000fe40000004100 */
[----:B------:R-:W-:Y:S01]  /*b6b0*/  FFMA.FTZ R25, R38, R26, R3 ;  /* 0x0000001a26197223 */ /* 0x000fe20000010003 */
[----:B------:R-:W-:Y:S01]  /*b6c0*/  HADD2.F32 R37, -RZ, R20.H0_H0 ;  /* 0x20000014ff257230 */ /* 0x000fe20000004100 */
[----:B------:R-:W-:Y:S01]  /*b6d0*/  F2FP.SATFINITE.E4M3.F32.PACK_AB_MERGE_C R5, R24, R5, R21 ;  /* 0x000000051805723e */ /* 0x000fe20004807015 */
[----:B------:R-:W-:-:S02]  /*b6e0*/  HADD2.F32 R3, -RZ, R11.H1_H1 ;  /* 0x3000000bff037230 */ /* 0x000fc40000004100 */
[-C--:B------:R-:W-:Y:S01]  /*b6f0*/  FMUL.FTZ R26, R39, R4.reuse ;  /* 0x00000004271a7220 */ /* 0x080fe20000410000 */
[----:B------:R-:W-:Y:S02]  /*b700*/  HADD2.F32 R7, -RZ, R7.H0_H0 ;  /* 0x20000007ff077230 */ /* 0x000fe40000004100 */
[----:B------:R-:W-:Y:S01]  /*b710*/  FMUL.FTZ R34, R35, R4 ;  /* 0x0000000423227220 */ /* 0x000fe20000410000 */
        /* <DEDUP_REMOVED lines=8> */
[----:B------:R-:W-:Y:S02]  /*b7a0*/  F2FP.SATFINITE.E4M3.F32.PACK_AB_MERGE_C R3, R3, R26, RZ ;  /* 0x0000001a0303723e */ /* 0x000fe400048070ff */
[----:B------:R-:W-:Y:S02]  /*b7b0*/  F2FP.SATFINITE.E4M3.F32.PACK_AB_MERGE_C R4, R28, R15, R4 ;  /* 0x0000000f1c04723e */ /* 0x000fe40004807004 */
[----:B------:R-:W-:Y:S02]  /*b7c0*/  F2FP.SATFINITE.E4M3.F32.PACK_AB_MERGE_C R6, R25, R6, R12 ;  /* 0x000000061906723e */ /* 0x000fe4000480700c */
[----:B------:R-:W-:-:S05]  /*b7d0*/  F2FP.SATFINITE.E4M3.F32.PACK_AB_MERGE_C R7, R20, R7, R3 ;  /* 0x000000071407723e */ /* 0x000fca0004807003 */
[----:B------:R1:W-:Y:S02]  /*b7e0*/  STS.128 [R9+0x16400], R4 ;  /* 0x0164000409007388 */ /* 0x0003e40000000c00 */
.L_x_630:
[----:B------:R-:W-:Y:S05]  /*b7f0*/  BSYNC B1 ;  /* 0x0000000000017941 */ /* 0x000fea0003800000 */
.L_x_629:
[----:B------:R-:W-:Y:S05]  /*b800*/  @P1 BRA `(.L_x_628) ;  /* 0x0000002000d81947 */ /* 0x000fea0003800000 */
[----:B-1----:R-:W1:Y:S01]  /*b810*/  LDS.128 R4, [R8+0x2000] ;  /* 0x0020000008047984 */ /* 0x002e620000000c00 */
[-C--:B------:R-:W-:Y:S02]  /*b820*/  F2FP.F16.E4M3.UNPACK_B R26, R13.reuse ;  /* 0x0000000dff1a723e */ /* 0x080fe400020006ff */
[----:B------:R-:W-:Y:S02]  /*b830*/  F2FP.F16.E4M3.UNPACK_B R25, R0 ;  /* 0x00000000ff19723e */ /* 0x000fe400020006ff */
[-C--:B------:R-:W-:Y:S01]  /*b840*/  F2FP.F16.E4M3.UNPACK_B R32, R14.reuse ;  /* 0x0000000eff20723e */ /* 0x080fe200020006ff */
[--C-:B------:R-:W-:Y:S01]  /*b850*/  HADD2.F32 R27, -RZ, R26.reuse.H1_H1 ;  /* 0x3000001aff1b7230 */ /* 0x100fe20000004100 */
[----:B------:R-:W-:Y:S01]  /*b860*/  F2FP.F16.E4M3.UNPACK_B R14, R14.H1 ;  /* 0x0000000eff0e723e */ /* 0x000fe200030006ff */
[----:B------:R-:W-:Y:S02]  /*b870*/  HADD2.F32 R21, -RZ, R25.H1_H1 ;  /* 0x30000019ff157230 */ /* 0x000fe40000004100 */
[----:B------:R-:W-:Y:S01]  /*b880*/  HADD2.F32 R28, -RZ, R26.H0_H0 ;  /* 0x2000001aff1c7230 */ /* 0x000fe20000004100 */
[----:B------:R-:W-:Y:S01]  /*b890*/  F2FP.F16.E4M3.UNPACK_B R26, R13.H1 ;  /* 0x0000000dff1a723e */ /* 0x000fe200030006ff */
[----:B------:R-:W-:-:S02]  /*b8a0*/  HADD2.F32 R34, -RZ, R32.H1_H1 ;  /* 0x30000020ff227230 */ /* 0x000fc40000004100 */
[----:B------:R-:W-:Y:S02]  /*b8b0*/  HADD2.F32 R32, -RZ, R32.H0_H0 ;  /* 0x20000020ff207230 */ /* 0x000fe40000004100 */
[----:B------:R-:W-:Y:S02]  /*b8c0*/  HADD2.F32 R29, -RZ, R26.H0_H0 ;  /* 0x2000001aff1d7230 */ /* 0x000fe40000004100 */
[--C-:B------:R-:W-:Y:S02]  /*b8d0*/  HADD2.F32 R35, -RZ, R14.reuse.H1_H1 ;  /* 0x3000000eff237230 */ /* 0x100fe40000004100 */
[----:B------:R-:W-:Y:S01]  /*b8e0*/  HADD2.F32 R33, -RZ, R14.H0_H0 ;  /* 0x2000000eff217230 */ /* 0x000fe20000004100 */
[-C--:B-1----:R-:W-:Y:S02]  /*b8f0*/  F2FP.F16.E4M3.UNPACK_B R3, R4.reuse.H1 ;  /* 0x00000004ff03723e */ /* 0x082fe400030006ff */
[----:B------:R-:W-:Y:S02]  /*b900*/  F2FP.F16.E4M3.UNPACK_B R4, R4 ;  /* 0x00000004ff04723e */ /* 0x000fe400020006ff */
[-C--:B------:R-:W-:Y:S01]  /*b910*/  F2FP.F16.E4M3.UNPACK_B R11, R5.reuse ;  /* 0x00000005ff0b723e */ /* 0x080fe200020006ff */
[--C-:B------:R-:W-:Y:S01]  /*b920*/  HADD2.F32 R9, -RZ, R3.reuse.H0_H0 ;  /* 0x20000003ff097230 */ /* 0x100fe20000004100 */
[----:B------:R-:W-:Y:S01]  /*b930*/  F2FP.F16.E4M3.UNPACK_B R5, R5.H1 ;  /* 0x00000005ff05723e */ /* 0x000fe200030006ff */
[----:B------:R-:W-:Y:S01]  /*b940*/  HADD2.F32 R3, -RZ, R3.H1_H1 ;  /* 0x30000003ff037230 */ /* 0x000fe20000004100 */
[----:B------:R-:W-:-:S02]  /*b950*/  F2FP.F16.E4M3.UNPACK_B R12, R6 ;  /* 0x00000006ff0c723e */ /* 0x000fc400020006ff */
[----:B------:R-:W-:Y:S02]  /*b960*/  F2FP.F16.E4M3.UNPACK_B R6, R6.H1 ;  /* 0x00000006ff06723e */ /* 0x000fe400030006ff */
[-C--:B------:R-:W-:Y:S01]  /*b970*/  FMUL.FTZ R20, R27, R3.reuse ;  /* 0x000000031b147220 */ /* 0x080fe20000410000 */
[C---:B------:R-:W-:Y:S01]  /*b980*/  FMUL.FTZ R24, R21.reuse, R3 ;  /* 0x0000000315187220 */ /* 0x040fe20000410000 */
[--C-:B------:R-:W-:Y:S01]  /*b990*/  HADD2.F32 R3, -RZ, R4.reuse.H1_H1 ;  /* 0x30000004ff037230 */ /* 0x100fe20000004100 */
[----:B------:R-:W-:Y:S01]  /*b9a0*/  F2FP.F16.E4M3.UNPACK_B R15, R7 ;  /* 0x00000007ff0f723e */ /* 0x000fe200020006ff */
[-C--:B------:R-:W-:Y:S01]  /*b9b0*/  FFMA.FTZ R20, R21, R9.reuse, -R20 ;  /* 0x0000000915147223 */ /* 0x080fe20000010814 */
[----:B------:R-:W-:Y:S01]  /*b9c0*/  FFMA.FTZ R21, R27, R9, R24 ;  /* 0x000000091b157223 */ /* 0x000fe20000010018 */
[----:B------:R-:W-:Y:S02]  /*b9d0*/  HADD2.F32 R24, -RZ, R25.H0_H0 ;  /* 0x20000019ff187230 */ /* 0x000fe40000004100 */
[----:B------:R-:W-:Y:S01]  /*b9e0*/  FMUL.FTZ R9, R28, R3 ;  /* 0x000000031c097220 */ /* 0x000fe20000410000 */
[----:B------:R-:W-:Y:S01]  /*b9f0*/  HADD2.F32 R4, -RZ, R4.H0_H0 ;  /* 0x20000004ff047230 */ /* 0x000fe20000004100 */
[----:B------:R-:W-:Y:S01]  /*ba00*/  F2FP.F16.E4M3.UNPACK_B R25, R0.H1 ;  /* 0x00000000ff19723e */ /* 0x000fe200030006ff */
[----:B------:R-:W-:-:S02]  /*ba10*/  HADD2.F32 R27, -RZ, R26.H1_H1 ;  /* 0x3000001aff1b7230 */ /* 0x000fc40000004100 */
[C---:B------:R-:W-:Y:S01]  /*ba20*/  FMUL.FTZ R13, R24.reuse, R3 ;  /* 0x00000003180d7220 */ /* 0x040fe20000410000 */
[--C-:B------:R-:W-:Y:S02]  /*ba30*/  HADD2.F32 R3, -RZ, R5.reuse.H1_H1 ;  /* 0x30000005ff037230 */ /* 0x100fe40000004100 */
[-C--:B------:R-:W-:Y:S01]  /*ba40*/  FFMA.FTZ R9, R24, R4.reuse, -R9 ;  /* 0x0000000418097223 */ /* 0x080fe20000010809 */
[----:B------:R-:W-:Y:S02]  /*ba50*/  HADD2.F32 R5, -RZ, R5.H0_H0 ;  /* 0x20000005ff057230 */ /* 0x000fe40000004100 */
[----:B------:R-:W-:Y:S01]  /*ba60*/  FFMA.FTZ R4, R28, R4, R13 ;  /* 0x000000041c047223 */ /* 0x000fe2000001000d */
[----:B------:R-:W-:Y:S02]  /*ba70*/  HADD2.F32 R13, -RZ, R25.H1_H1 ;  /* 0x30000019ff0d7230 */ /* 0x000fe40000004100 */
[----:B------:R-:W-:Y:S01]  /*ba80*/  FMUL.FTZ R24, R27, R3 ;  /* 0x000000031b187220 */ /* 0x000fe20000410000 */
[----:B------:R-:W-:Y:S01]  /*ba90*/  HADD2.F32 R0, -RZ, R11.H1_H1 ;  /* 0x3000000bff007230 */ /* 0x000fe20000004100 */
[----:B------:R-:W-:Y:S01]  /*baa0*/  F2FP.F16.E4M3.UNPACK_B R7, R7.H1 ;  /* 0x00000007ff07723e */ /* 0x000fe200030006ff */
[----:B------:R-:W-:-:S02]  /*bab0*/  HADD2.F32 R25, -RZ, R25.H0_H0 ;  /* 0x20000019ff197230 */ /* 0x000fc40000004100 */
[C---:B------:R-:W-:Y:S01]  /*bac0*/  FMUL.FTZ R26, R13.reuse, R3 ;  /* 0x000000030d1a7220 */ /* 0x040fe20000410000 */
[-C--:B------:R-:W-:Y:S01]  /*bad0*/  FFMA.FTZ R13, R13, R5.reuse, -R24 ;  /* 0x000000050d0d7223 */ /* 0x080fe20000010818 */
[----:B------:R-:W-:Y:S02]  /*bae0*/  HADD2.F32 R11, -RZ, R11.H0_H0 ;  /* 0x2000000bff0b7230 */ /* 0x000fe40000004100 */
[----:B------:R-:W-:Y:S01]  /*baf0*/  FMUL.FTZ R24, R29, R0 ;  /* 0x000000001d187220 */ /* 0x000fe20000410000 */
[----:B------:R-:W-:Y:S01]  /*bb00*/  FFMA.FTZ R26, R27, R5, R26 ;  /* 0x000000051b1a7223 */ /* 0x000fe2000001001a */
[----:B------:R-:W-:Y:S01]  /*bb10*/  F2FP.F16.E4M3.UNPACK_B R27, R10 ;  /* 0x0000000aff1b723e */ /* 0x000fe200020006ff */
[C---:B------:R-:W-:Y:S01]  /*bb20*/  FMUL.FTZ R0, R25.reuse, R0 ;  /* 0x0000000019007220 */ /* 0x040fe20000410000 */
[--C-:B------:R-:W-:Y:S02]  /*bb30*/  HADD2.F32 R3, -RZ, R6.reuse.H1_H1 ;  /* 0x30000006ff037230 */ /* 0x100fe40000004100 */
[----:B------:R-:W-:Y:S01]  /*bb40*/  FFMA.FTZ R5, R25, R11, -R24 ;  /* 0x0000000b19057223 */ /* 0x000fe20000010818 */
[----:B------:R-:W-:-:S02]  /*bb50*/  HADD2.F32 R6, -RZ, R6.H0_H0 ;  /* 0x20000006ff067230 */ /* 0x000fc40000004100 */
[----:B------:R-:W-:Y:S01]  /*bb60*/  FFMA.FTZ R24, R29, R11, R0 ;  /* 0x0000000b1d187223 */ /* 0x000fe20000010000 */
[--C-:B------:R-:W-:Y:S02]  /*bb70*/  HADD2.F32 R28, -RZ, R27.reuse.H1_H1 ;  /* 0x3000001bff1c7230 */ /* 0x100fe40000004100 */
[-C--:B------:R-:W-:Y:S01]  /*bb80*/  FMUL.FTZ R11, R34, R3.reuse ;  /* 0x00000003220b7220 */ /* 0x080fe20000410000 */
[--C-:B------:R-:W-:Y:S01]  /*bb90*/  HADD2.F32 R0, -RZ, R12.reuse.H1_H1 ;  /* 0x3000000cff007230 */ /* 0x100fe20000004100 */
[----:B------:R-:W-:Y:S01]  /*bba0*/  F2FP.SATFINITE.E4M3.F32.PACK_AB_MERGE_C R20, R21, R20, RZ ;  /* 0x000000141514723e */ /* 0x000fe200048070ff */
[----:B------:R-:W-:Y:S02]  /*bbb0*/  HADD2.F32 R30, -RZ, R27.H0_H0 ;  /* 0x2000001bff1e7230 */ /* 0x000fe40000004100 */
[C---:B------:R-:W-:Y:S01]  /*bbc0*/  FMUL.FTZ R27, R28.reuse, R3 ;  /* 0x000000031c1b7220 */ /* 0x040fe20000410000 */
[----:B------:R-:W-:Y:S01]  /*bbd0*/  FFMA.FTZ R25, R28, R6, -R11 ;  /* 0x000000061c197223 */ /* 0x000fe2000001080b */
[----:B------:R-:W-:Y:S01]  /*bbe0*/  HADD2.F32 R12, -RZ, R12.H0_H0 ;  /* 0x2000000cff0c7230 */ /* 0x000fe20000004100 */
[----:B------:R-:W-:Y:S01]  /*bbf0*/  F2FP.F16.E4M3.UNPACK_B R28, R10.H1 ;  /* 0x0000000aff1c723e */ /* 0x000fe200030006ff */
[----:B------:R-:W-:Y:S01]  /*bc00*/  FMUL.FTZ R3, R32, R0 ;  /* 0x0000000020037220 */ /* 0x000fe20000410000 */
[----:B------:R-:W-:Y:S01]  /*bc10*/  FFMA.FTZ R10, R34, R6, R27 ;  /* 0x00000006220a7223 */ /* 0x000fe2000001001b */
[----:B------:R-:W-:Y:S01]  /*bc20*/  FMUL.FTZ R11, R30, R0 ;  /* 0x000000001e0b7220 */ /* 0x000fe20000410000 */
[----:B------:R-:W-:-:S02]  /*bc30*/  HADD2.F32 R0, -RZ, R15.H1_H1 ;  /* 0x3000000fff007230 */ /* 0x000fc40000004100 */
[-C--:B------:R-:W-:Y:S01]  /*bc40*/  FFMA.FTZ R6, R30, R12.reuse, -R3 ;  /* 0x0000000c1e067223 */ /* 0x080fe20000010803 */
[--C-:B------:R-:W-:Y:S02]  /*bc50*/  HADD2.F32 R29, -RZ, R28.reuse.H1_H1 ;  /* 0x3000001cff1d7230 */ /* 0x100fe40000004100 */
[----:B------:R-:W-:Y:S01]  /*bc60*/  FFMA.FTZ R11, R32, R12, R11 ;  /* 0x0000000c200b7223 */ /* 0x000fe2000001000b */
[--C-:B------:R-:W-:Y:S02]  /*bc70*/  HADD2.F32 R3, -RZ, R7.reuse.H1_H1 ;  /* 0x30000007ff037230 */ /* 0x100fe40000004100 */
[----:B------:R-:W-:Y:S01]  /*bc80*/  FMUL.FTZ R12, R33, R0 ;  /* 0x00000000210c7220 */ /* 0x000fe20000410000 */
[----:B------:R-:W-:Y:S01]  /*bc90*/  HADD2.F32 R27, -RZ, R28.H0_H0 ;  /* 0x2000001cff1b7230 */ /* 0x000fe20000004100 */
[----:B------:R-:W-:Y:S01]  /*bca0*/  F2FP.SATFINITE.E4M3.F32.PACK_AB_MERGE_C R13, R26, R13, RZ ;  /* 0x0000000d1a0d723e */ /* 0x000fe200048070ff */
[----:B------:R-:W-:Y:S02]  /*bcb0*/  HADD2.F32 R7, -RZ, R7.H0_H0 ;  /* 0x20000007ff077230 */ /* 0x000fe40000004100 */
[-C--:B------:R-:W-:Y:S01]  /*bcc0*/  FMUL.FTZ R14, R35, R3.reuse ;  /* 0x00000003230e7220 */ /* 0x080fe20000410000 */
[----:B------:R-:W-:Y:S01]  /*bcd0*/  FMUL.FTZ R28, R29, R3 ;  /* 0x000000031d1c7220 */ /* 0x000fe20000410000 */
[----:B------:R-:W-:-:S02]  /*bce0*/  HADD2.F32 R15, -RZ, R15.H0_H0 ;  /* 0x2000000fff0f7230 */ /* 0x000fc40000004100 */
[----:B------:R-:W-:Y:S01]  /*bcf0*/  FMUL.FTZ R0, R27, R0 ;  /* 0x000000001b007220 */ /* 0x000fe20000410000 */
[-C--:B------:R-:W-:Y:S01]  /*bd00*/  FFMA.FTZ R14, R29, R7.reuse, -R14 ;  /* 0x000000071d0e7223 */ /* 0x080fe2000001080e */
[----:B------:R-:W-:Y:S01]  /*bd10*/  FFMA.FTZ R3, R35, R7, R28 ;  /* 0x0000000723037223 */ /* 0x000fe2000001001c */
[----:B------:R-:W-:Y:S01]  /*bd20*/  F2FP.SATFINITE.E4M3.F32.PACK_AB_MERGE_C R10, R10, R25, RZ ;  /* 0x000000190a0a723e */ /* 0x000fe200048070ff */
[-C--:B------:R-:W-:Y:S01]  /*bd30*/  FFMA.FTZ R7, R27, R15.reuse, -R12 ;  /* 0x0000000f1b077223 */ /* 0x080fe2000001080c */
[----:B------:R-:W-:Y:S01]  /*bd40*/  FFMA.FTZ R0, R33, R15, R0 ;  /* 0x0000000f21007223 */ /* 0x000fe20000010000 */
[----:B------:R-:W-:Y:S02]  /*bd50*/  F2FP.SATFINITE.E4M3.F32.PACK_AB_MERGE_C R4, R4, R9, R20 ;  /* 0x000000090404723e */ /* 0x000fe40004807014 */
[----:B------:R-:W-:Y:S02]  /*bd60*/  F2FP.SATFINITE.E4M3.F32.PACK_AB_MERGE_C R3, R3, R14, RZ ;  /* 0x0000000e0303723e */ /* 0x000fe400048070ff */
[----:B------:R-:W-:-:S02]  /*bd70*/  F2FP.SATFINITE.E4M3.F32.PACK_AB_MERGE_C R5, R24, R5, R13 ;  /* 0x000000051805723e */ /* 0x000fc4000480700d */
[----:B------:R-:W-:Y:S02]  /*bd80*/  F2FP.SATFINITE.E4M3.F32.PACK_AB_MERGE_C R6, R11, R6, R10 ;  /* 0x000000060b06723e */ /* 0x000fe4000480700a */
[----:B------:R-:W-:-:S05]  /*bd90*/  F2FP.SATFINITE.E4M3.F32.PACK_AB_MERGE_C R7, R0, R7, R3 ;  /* 0x000000070007723e */ /* 0x000fca0004807003 */
[----:B------:R3:W-:Y:S01]  /*bda0*/  STS.128 [R8+0x2000], R4 ;  /* 0x0020000408007388 */ /* 0x0007e20000000c00 */
[----:B------:R-:W-:Y:S05]  /*bdb0*/  BRA `(.L_x_628) ;  /* 0x0000001c006c7947 */ /* 0x000fea0003800000 */
.L_x_618:
[----:B------:R-:W-:-:S03]  /*bdc0*/  UMOV UR4, 0xffffffff ;  /* 0xffffffff00047882 */ /* 0x000fc60000000000 */
[----:B------:R-:W-:Y:S05]  /*bdd0*/  BRA.DIV UR4, `(.L_x_631) ;  /* 0x0000013a04287947 */ /* 0x000fea000b800000 */
[----:B------:R1:W2:Y:S04]  /*bde0*/  SHFL.IDX PT, R5, R26, RZ, 0x1c1f ;  /* 0x001c1fff1a057589 */ /* 0x0002a800000e0000 */
[----:B------:R1:W3:Y:S04]  /*bdf0*/  SHFL.IDX PT, R21, R28, RZ, 0x1c1f ;  /* 0x001c1fff1c157589 */ /* 0x0002e800000e0000 */
[----:B------:R1:W4:Y:S04]  /*be00*/  SHFL.IDX PT, R3, R24, RZ, 0x1c1f ;  /* 0x001c1fff18037589 */ /* 0x00032800000e0000 */
[----:B------:R1:W0:Y:S02]  /*be10*/  SHFL.IDX PT, R7, R30, RZ, 0x1c1f ;  /* 0x001c1fff1e077589 */ /* 0x00022400000e0000 */
.L_x_873:
[----:B------:R-:W-:Y:S01]  /*be20*/  ULDC UR4, c[0x0][0x448] ;  /* 0x0001120000047ab9 */ /* 0x000fe20000000800 */
[----:B------:R-:W-:Y:S01]  /*be30*/  BSSY B1, `(.L_x_632) ;  /* 0x0000013000017945 */ /* 0x000fe20003800000 */
[----:B------:R-:W-:Y:S01]  /*be40*/  IMAD R25, R25, UR4, RZ ;  /* 0x0000000419197c24 */ /* 0x000fe2000f8e02ff */
[----:B------:R-:W-:Y:S02]  /*be50*/  LEA.HI R20, R213, R213, RZ, 0x1 ;  /* 0x000000d5d5147211 */ /* 0x000fe400078f08ff */
[----:B------:R-:W-:Y:S02]  /*be60*/  CS2R R12, SRZ ;  /* 0x00000000000c7805 */ /* 0x000fe4000001ff00 */
[----:B------:R-:W-:Y:S02]  /*be70*/  CS2R R10, SRZ ;  /* 0x00000000000a7805 */ /* 0x000fe4000001ff00 */
[----:B------:R-:W-:Y:S02]  /*be80*/  CS2R R8, SRZ ;  /* 0x0000000000087805 */ /* 0x000fe4000001ff00 */
[----:B------:R-:W-:-:S02]  /*be90*/  ISETP.GE.AND P0, PT, R4, R25, PT ;  /* 0x000000190400720c */ /* 0x000fc40003f06270 */
[----:B------:R-:W-:-:S11]  /*bea0*/  CS2R R14, SRZ ;  /* 0x00000000000e7805 */ /* 0x000fd6000001ff00 */
[----:B------:R-:W-:Y:S05]  /*beb0*/  @P0 BRA `(.L_x_633) ;  /* 0x0000000000280947 */ /* 0x000fea0003800000 */
[----:B------:R-:W-:Y:S01]  /*bec0*/  ULDC UR4, c[0x0][0x3f4] ;  /* 0x0000fd0000047ab9 */ /* 0x000fe20000000800 */
[C---:B--2---:R-:W-:Y:S02]  /*bed0*/  IADD3 R4, P0, R16.reuse, R5, RZ ;  /* 0x0000000510047210 */ /* 0x044fe40007f1e0ff */
[----:B------:R-:W-:Y:S02]  /*bee0*/  CS2R R12, SRZ ;  /* 0x00000000000c7805 */ /* 0x000fe4000001ff00 */
[C---:B------:R-:W-:Y:S02]  /*bef0*/  ISETP.GE.AND P2, PT, R16.reuse, UR4, PT ;  /* 0x0000000410007c0c */ /* 0x040fe4000bf46270 */
[----:B---3--:R-:W-:Y:S01]  /*bf00*/  IADD3 R6, P1, R16, R21, RZ ;  /* 0x0000001510067210 */ /* 0x008fe20007f3e0ff */
[----:B----4-:R-:W-:-:S04]  /*bf10*/  IMAD.X R5, R3, 0x1, R17, P0 ;  /* 0x0000000103057824 */ /* 0x010fc800000e0611 */
[----:B0-----:R-:W-:-:S06]  /*bf20*/  IMAD.X R7, R7, 0x1, R17, P1 ;  /* 0x0000000107077824 */ /* 0x001fcc00008e0611 */
[----:B------:R-:W-:Y:S05]  /*bf30*/  @P2 BRA `(.L_x_633) ;  /* 0x0000000000082947 */ /* 0x000fea0003800000 */
[----:B------:R0:W5:Y:S04]  /*bf40*/  LD.E.128 R8, desc[UR60][R4.64] ;  /* 0x0000003c04087980 */ /* 0x000168000c101d00 */
[----:B------:R0:W5:Y:S02]  /*bf50*/  LD.E.128 R12, desc[UR60][R6.64] ;  /* 0x0000003c060c7980 */ /* 0x000164000c101d00 */
.L_x_633:
[----:B------:R-:W-:Y:S05]  /*bf60*/  BSYNC B1 ;  /* 0x0000000000017941 */ /* 0x000fea0003800000 */
.L_x_632:
[----:B------:R-:W-:Y:S01]  /*bf70*/  LOP3.LUT R20, R20, 0xfffffffe, RZ, 0xc0, !PT ;  /* 0xfffffffe14147812 */ /* 0x000fe200078ec0ff */
[----:B-1----:R-:W-:Y:S01]  /*bf80*/  IMAD R30, R169, -0x80, R25 ;  /* 0xffffff80a91e7824 */ /* 0x002fe200078e0219 */
[----:B-----5:R-:W-:Y:S01]  /*bf90*/  SHF.R.U32.HI R0, RZ, 0x8, R8 ;  /* 0x00000008ff007819 */ /* 0x020fe20000011608 */
[----:B------:R-:W-:Y:S01]  /*bfa0*/  BSSY B1, `(.L_x_634) ;  /* 0x0000034000017945 */ /* 0x000fe20003800000 */
[----:B------:R-:W-:Y:S02]  /*bfb0*/  IADD3 R20, R213, -R20, RZ ;  /* 0x80000014d5147210 */ /* 0x000fe40007ffe0ff */
[----:B----4-:R-:W-:Y:S02]  /*bfc0*/  LOP3.LUT R3, R8, 0xff, RZ, 0xc0, !PT ;  /* 0x000000ff08037812 */ /* 0x010fe400078ec0ff */
[----:B------:R-:W-:Y:S02]  /*bfd0*/  SHF.L.U32 R37, R20, 0x1f, RZ ;  /* 0x0000001f14257819 */ /* 0x000fe400000006ff */
[----:B------:R-:W-:-:S02]  /*bfe0*/  LOP3.LUT R0, R0, 0xff, RZ, 0xc0, !PT ;  /* 0x000000ff00007812 */ /* 0x000fc400078ec0ff */
[----:B------:R-:W1:Y:S01]  /*bff0*/  SYNCS.PHASECHK.TRANS64.TRYWAIT P1, [R18+URZ+0x22800], R37 ;  /* 0x02280025120075a7 */ /* 0x000e62000802017f */
[----:B------:R-:W-:Y:S02]  /*c000*/  SHF.R.U32.HI R25, RZ, 0x8, R11 ;  /* 0x00000008ff197819 */ /* 0x000fe4000001160b */
[----:B0-2---:R-:W-:Y:S02]  /*c010*/  PRMT R5, R0, 0x7604, R3 ;  /* 0x0000760400057816 */ /* 0x005fe40000000003 */
[----:B------:R-:W-:Y:S02]  /*c020*/  SHF.R.U32.HI R0, RZ, 0x8, R10 ;  /* 0x00000008ff007819 */ /* 0x000fe4000001160a */
[----:B------:R-:W-:Y:S02]  /*c030*/  LOP3.LUT R6, R10, 0xff, RZ, 0xc0, !PT ;  /* 0x000000ff0a067812 */ /* 0x000fe400078ec0ff */
[----:B------:R-:W-:Y:S02]  /*c040*/  LOP3.LUT R20, R11, 0xff, RZ, 0xc0, !PT ;  /* 0x000000ff0b147812 */ /* 0x000fe400078ec0ff */
[----:B---3--:R-:W-:-:S02]  /*c050*/  LOP3.LUT R21, R0, 0xff, RZ, 0xc0, !PT ;  /* 0x000000ff00157812 */ /* 0x008fc400078ec0ff */
[----:B------:R-:W-:Y:S02]  /*c060*/  LOP3.LUT R25, R25, 0xff, RZ, 0xc0, !PT ;  /* 0x000000ff19197812 */ /* 0x000fe400078ec0ff */
[----:B------:R-:W-:Y:S01]  /*c070*/  SHF.R.U32.HI R0, RZ, 0x8, R12 ;  /* 0x00000008ff007819 */ /* 0x000fe2000001160c */
[----:B------:R-:W0:Y:S01]  /*c080*/  LDC R3, c[0x0][0x3f4] ;  /* 0x0000fd00ff037b82 */ /* 0x000e220000000800 */
[----:B------:R-:W-:Y:S02]  /*c090*/  SHF.R.U32.HI R29, RZ, 0x8, R13 ;  /* 0x00000008ff1d7819 */ /* 0x000fe4000001160d */
[----:B------:R-:W-:Y:S02]  /*c0a0*/  SHF.R.U32.HI R35, RZ, 0x8, R15 ;  /* 0x00000008ff237819 */ /* 0x000fe4000001160f */
[----:B------:R-:W-:Y:S02]  /*c0b0*/  SHF.R.U32.HI R7, RZ, 0x8, R9 ;  /* 0x00000008ff077819 */ /* 0x000fe40000011609 */
[----:B------:R-:W-:-:S02]  /*c0c0*/  PRMT R21, R21, 0x7604, R6 ;  /* 0x0000760415157816 */ /* 0x000fc40000000006 */
[----:B------:R-:W-:Y:S02]  /*c0d0*/  PRMT R20, R25, 0x7604, R20 ;  /* 0x0000760419147816 */ /* 0x000fe40000000014 */
[----:B------:R-:W-:Y:S02]  /*c0e0*/  LOP3.LUT R6, R12, 0xff, RZ, 0xc0, !PT ;  /* 0x000000ff0c067812 */ /* 0x000fe400078ec0ff */
[----:B------:R-:W-:Y:S02]  /*c0f0*/  LOP3.LUT R24, R13, 0xff, RZ, 0xc0, !PT ;  /* 0x000000ff0d187812 */ /* 0x000fe400078ec0ff */
[----:B------:R-:W-:Y:S02]  /*c100*/  LOP3.LUT R28, R15, 0xff, RZ, 0xc0, !PT ;  /* 0x000000ff0f1c7812 */ /* 0x000fe400078ec0ff */
[----:B------:R-:W-:Y:S02]  /*c110*/  LOP3.LUT R25, R0, 0xff, RZ, 0xc0, !PT ;  /* 0x000000ff00197812 */ /* 0x000fe400078ec0ff */
[----:B------:R-:W-:-:S02]  /*c120*/  LOP3.LUT R29, R29, 0xff, RZ, 0xc0, !PT ;  /* 0x000000ff1d1d7812 */ /* 0x000fc400078ec0ff */
[----:B------:R-:W-:Y:S02]  /*c130*/  LOP3.LUT R35, R35, 0xff, RZ, 0xc0, !PT ;  /* 0x000000ff23237812 */ /* 0x000fe400078ec0ff */
[----:B------:R-:W-:Y:S02]  /*c140*/  LOP3.LUT R4, R9, 0xff, RZ, 0xc0, !PT ;  /* 0x000000ff09047812 */ /* 0x000fe400078ec0ff */
[----:B------:R-:W-:Y:S02]  /*c150*/  LOP3.LUT R7, R7, 0xff, RZ, 0xc0, !PT ;  /* 0x000000ff07077812 */ /* 0x000fe400078ec0ff */
[----:B------:R-:W-:Y:S02]  /*c160*/  PRMT R27, R25, 0x7604, R6 ;  /* 0x00007604191b7816 */ /* 0x000fe40000000006 */
[----:B------:R-:W-:Y:S02]  /*c170*/  PRMT R24, R29, 0x7604, R24 ;  /* 0x000076041d187816 */ /* 0x000fe40000000018 */
[----:B------:R-:W-:-:S02]  /*c180*/  PRMT R28, R35, 0x7604, R28 ;  /* 0x00007604231c7816 */ /* 0x000fc4000000001c */
[----:B------:R-:W-:Y:S02]  /*c190*/  SHF.R.U32.HI R0, RZ, 0x10, R9 ;  /* 0x00000010ff007819 */ /* 0x000fe40000011609 */
[----:B------:R-:W-:Y:S02]  /*c1a0*/  SHF.R.U32.HI R25, RZ, 0x10, R11 ;  /* 0x00000010ff197819 */ /* 0x000fe4000001160b */
[----:B------:R-:W-:Y:S01]  /*c1b0*/  SHF.R.U32.HI R29, RZ, 0x10, R13 ;  /* 0x00000010ff1d7819 */ /* 0x000fe2000001160d */
[----:B------:R-:W-:Y:S01]  /*c1c0*/  IMAD.U32 R0, R0, 0x10000, RZ ;  /* 0x0001000000007824 */ /* 0x000fe200078e00ff */
[----:B------:R-:W-:Y:S01]  /*c1d0*/  SHF.R.U32.HI R35, RZ, 0x10, R15 ;  /* 0x00000010ff237819 */ /* 0x000fe2000001160f */
[----:B------:R-:W-:Y:S01]  /*c1e0*/  IMAD.U32 R25, R25, 0x10000, RZ ;  /* 0x0001000019197824 */ /* 0x000fe200078e00ff */
[----:B------:R-:W-:Y:S01]  /*c1f0*/  PRMT R7, R7, 0x7604, R4 ;  /* 0x0000760407077816 */ /* 0x000fe20000000004 */
[----:B------:R-:W-:Y:S01]  /*c200*/  IMAD.U32 R29, R29, 0x10000, RZ ;  /* 0x000100001d1d7824 */ /* 0x000fe200078e00ff */
[----:B------:R-:W-:Y:S01]  /*c210*/  SHF.R.U32.HI R4, RZ, 0x8, R14 ;  /* 0x00000008ff047819 */ /* 0x000fe2000001160e */
[----:B------:R-:W-:Y:S01]  /*c220*/  IMAD.U32 R35, R35, 0x10000, RZ ;  /* 0x0001000023237824 */ /* 0x000fe200078e00ff */
[----:B------:R-:W-:-:S02]  /*c230*/  LOP3.LUT R26, R14, 0xff, RZ, 0xc0, !PT ;  /* 0x000000ff0e1a7812 */ /* 0x000fc400078ec0ff */
[----:B------:R-:W-:Y:S02]  /*c240*/  LOP3.LUT R33, R4, 0xff, RZ, 0xc0, !PT ;  /* 0x000000ff04217812 */ /* 0x000fe400078ec0ff */
[----:B0-----:R-:W-:Y:S02]  /*c250*/  ISETP.GE.AND P0, PT, R16, R3, PT ;  /* 0x000000031000720c */ /* 0x001fe40003f06270 */
[----:B------:R-:W-:Y:S02]  /*c260*/  PRMT R33, R33, 0x7604, R26 ;  /* 0x0000760421217816 */ /* 0x000fe4000000001a */
[----:B------:R-:W-:Y:S02]  /*c270*/  LOP3.LUT R7, R7, 0xff0000, R0, 0xf8, !PT ;  /* 0x00ff000007077812 */ /* 0x000fe400078ef800 */
[----:B------:R-:W-:Y:S02]  /*c280*/  LOP3.LUT R25, R20, 0xff0000, R25, 0xf8, !PT ;  /* 0x00ff000014197812 */ /* 0x000fe400078ef819 */
[----:B------:R-:W-:-:S02]  /*c290*/  LOP3.LUT R29, R24, 0xff0000, R29, 0xf8, !PT ;  /* 0x00ff0000181d7812 */ /* 0x000fc400078ef81d */
[----:B------:R-:W-:Y:S02]  /*c2a0*/  LOP3.LUT R35, R28, 0xff0000, R35, 0xf8, !PT ;  /* 0x00ff00001c237812 */ /* 0x000fe400078ef823 */
[----:B------:R-:W-:Y:S02]  /*c2b0*/  VIMNMX R30, R30, 0x80, PT ;  /* 0x000000801e1e7848 */ /* 0x000fe40003fe0100 */
[----:B------:R-:W-:Y:S01]  /*c2c0*/  LOP3.LUT R5, R5, 0xff0000, R8, 0xf8, !PT ;  /* 0x00ff000005057812 */ /* 0x000fe200078ef808 */
[----:B-1----:R-:W-:Y:S06]  /*c2d0*/  @!P1 BRA `(.L_x_635) ;  /* 0x00000134005c9947 */ /* 0x002fec0003800000 */
.L_x_874:
[----:B------:R-:W-:Y:S05]  /*c2e0*/  BSYNC B1 ;  /* 0x0000000000017941 */ /* 0x000fea0003800000 */
.L_x_634:
[----:B------:R-:W-:Y:S01]  /*c2f0*/  ISETP.GE.OR P1, PT, R194, R30, P0 ;  /* 0x0000001ec200720c */ /* 0x000fe20000726670 */
[----:B------:R-:W-:Y:S01]  /*c300*/  BSSY B1, `(.L_x_636) ;  /* 0x00000cc000017945 */ /* 0x000fe20003800000 */
[----:B------:R-:W-:Y:S02]  /*c310*/  LOP3.LUT R21, R21, 0xff0000, R10, 0xf8, !PT ;  /* 0x00ff000015157812 */ /* 0x000fe400078ef80a */
[----:B------:R-:W-:Y:S02]  /*c320*/  LOP3.LUT R27, R27, 0xff0000, R12, 0xf8, !PT ;  /* 0x00ff00001b1b7812 */ /* 0x000fe400078ef80c */
[----:B------:R-:W-:Y:S02]  /*c330*/  LOP3.LUT R33, R33, 0xff0000, R14, 0xf8, !PT ;  /* 0x00ff000021217812 */ /* 0x000fe400078ef80e */
[----:B------:R-:W-:Y:S02]  /*c340*/  LOP3.LUT R0, R5, 0xff000000, R8, 0xf8, !PT ;  /* 0xff00000005007812 */ /* 0x000fe400078ef808 */
[----:B------:R-:W-:-:S02]  /*c350*/  LOP3.LUT R20, R7, 0xff000000, R9, 0xf8, !PT ;  /* 0xff00000007147812 */ /* 0x000fc400078ef809 */
[----:B------:R-:W-:Y:S02]  /*c360*/  ISETP.GE.OR P0, PT, R221, R30, P0 ;  /* 0x0000001edd00720c */ /* 0x000fe40000706670 */
[----:B------:R-:W-:Y:S02]  /*c370*/  LOP3.LUT R21, R21, 0xff000000, R10, 0xf8, !PT ;  /* 0xff00000015157812 */ /* 0x000fe400078ef80a */
[----:B------:R-:W-:Y:S02]  /*c380*/  LOP3.LUT R24, R25, 0xff000000, R11, 0xf8, !PT ;  /* 0xff00000019187812 */ /* 0x000fe400078ef80b */
[----:B------:R-:W-:Y:S02]  /*c390*/  LOP3.LUT R12, R27, 0xff000000, R12, 0xf8, !PT ;  /* 0xff0000001b0c7812 */ /* 0x000fe400078ef80c */
[----:B------:R-:W-:Y:S02]  /*c3a0*/  LOP3.LUT R13, R29, 0xff000000, R13, 0xf8, !PT ;  /* 0xff0000001d0d7812 */ /* 0x000fe400078ef80d */
[----:B------:R-:W-:-:S02]  /*c3b0*/  LOP3.LUT R14, R33, 0xff000000, R14, 0xf8, !PT ;  /* 0xff000000210e7812 */ /* 0x000fc400078ef80e */
[----:B------:R-:W-:Y:S01]  /*c3c0*/  LOP3.LUT R15, R35, 0xff000000, R15, 0xf8, !PT ;  /* 0xff000000230f7812 */ /* 0x000fe200078ef80f */
[----:B------:R-:W-:Y:S06]  /*c3d0*/  @P1 BRA `(.L_x_637) ;  /* 0x0000000800f81947 */ /* 0x000fec0003800000 */
[----:B------:R-:W-:Y:S01]  /*c3e0*/  SHF.L.U32 R4, R204, 0x7, RZ ;  /* 0x00000007cc047819 */ /* 0x000fe200000006ff */
[----:B------:R-:W-:Y:S01]  /*c3f0*/  IMAD.IADD R5, R16, 0x1, R3 ;  /* 0x0000000110057824 */ /* 0x000fe200078e0203 */
[----:B------:R-:W-:Y:S02]  /*c400*/  F2FP.F16.E4M3.UNPACK_B R38, R0.H1 ;  /* 0x00000000ff26723e */ /* 0x000fe400030006ff */
[----:B------:R-:W-:Y:S02]  /*c410*/  LOP3.LUT R6, R4, 0x380, RZ, 0xc0, !PT ;  /* 0x0000038004067812 */ /* 0x000fe400078ec0ff */
[----:B------:R-:W-:Y:S01]  /*c420*/  F2FP.F16.E4M3.UNPACK_B R42, R12.H1 ;  /* 0x0000000cff2a723e */ /* 0x000fe200030006ff */
[----:B------:R-:W-:Y:S01]  /*c430*/  HADD2.F32 R39, -RZ, R38.H0_H0 ;  /* 0x20000026ff277230 */ /* 0x000fe20000004100 */
[C---:B------:R-:W-:Y:S02]  /*c440*/  LOP3.LUT R4, R6.reuse, 0x70, R16, 0xf8, !PT ;  /* 0x0000007006047812 */ /* 0x040fe400078ef810 */
[----:B------:R-:W-:Y:S01]  /*c450*/  SHF.R.U32.HI R26, RZ, 0x3, R6 ;  /* 0x00000003ff1a7819 */ /* 0x000fe20000011606 */
[----:B------:R-:W-:Y:S01]  /*c460*/  HADD2.F32 R40, -RZ, R42.H0_H0 ;  /* 0x2000002aff287230 */ /* 0x000fe20000004100 */
[----:B------:R-:W-:-:S02]  /*c470*/  LOP3.LUT R5, R6, 0x70, R5, 0xf8, !PT ;  /* 0x0000007006057812 */ /* 0x000fc400078ef805 */
[-C--:B------:R-:W-:Y:S02]  /*c480*/  LOP3.LUT R4, R4, R26.reuse, RZ, 0x3c, !PT ;  /* 0x0000001a04047212 */ /* 0x080fe400078e3cff */
[----:B------:R-:W-:Y:S02]  /*c490*/  LOP3.LUT R26, R5, R26, RZ, 0x3c, !PT ;  /* 0x0000001a051a7212 */ /* 0x000fe400078e3cff */
[C-C-:B------:R-:W-:Y:S02]  /*c4a0*/  IADD3 R25, R18.reuse, R4, R203.reuse ;  /* 0x0000000412197210 */ /* 0x140fe40007ffe0cb */
[----:B------:R-:W-:Y:S02]  /*c4b0*/  IADD3 R26, R18, R26, R203 ;  /* 0x0000001a121a7210 */ /* 0x000fe40007ffe0cb */
[----:B------:R-:W-:Y:S01]  /*c4c0*/  F2FP.F16.E4M3.UNPACK_B R41, R12 ;  /* 0x0000000cff29723e */ /* 0x000fe200020006ff */
[----:B------:R-:W1:Y:S04]  /*c4d0*/  LDS.128 R4, [R25+0x14400] ;  /* 0x0144000019047984 */ /* 0x000e680000000c00 */
[----:B------:R-:W2:Y:S01]  /*c4e0*/  LDS.128 R8, [R26+0x14400] ;  /* 0x014400001a087984 */ /* 0x000ea20000000c00 */
[----:B-1----:R-:W-:-:S02]  /*c4f0*/  F2FP.F16.E4M3.UNPACK_B R27, R4 ;  /* 0x00000004ff1b723e */ /* 0x002fc400020006ff */
[----:B------:R-:W-:Y:S02]  /*c500*/  F2FP.F16.E4M3.UNPACK_B R4, R4.H1 ;  /* 0x00000004ff04723e */ /* 0x000fe400030006ff */
[----:B--2---:R-:W-:Y:S02]  /*c510*/  F2FP.F16.E4M3.UNPACK_B R33, R8.H1 ;  /* 0x00000008ff21723e */ /* 0x004fe400030006ff */
[-C--:B------:R-:W-:Y:S02]  /*c520*/  F2FP.F16.E4M3.UNPACK_B R28, R5.reuse ;  /* 0x00000005ff1c723e */ /* 0x080fe400020006ff */
[----:B------:R-:W-:Y:S01]  /*c530*/  F2FP.F16.E4M3.UNPACK_B R29, R5.H1 ;  /* 0x00000005ff1d723e */ /* 0x000fe200030006ff */
[--C-:B------:R-:W-:Y:S01]  /*c540*/  HADD2.F32 R34, -RZ, R33.reuse.H0_H0 ;  /* 0x20000021ff227230 */ /* 0x100fe20000004100 */
[-C--:B------:R-:W-:Y:S01]  /*c550*/  F2FP.F16.E4M3.UNPACK_B R35, R9.reuse ;  /* 0x00000009ff23723e */ /* 0x080fe200020006ff */
[----:B------:R-:W-:Y:S01]  /*c560*/  HADD2.F32 R5, -RZ, R4.H0_H0 ;  /* 0x20000004ff057230 */ /* 0x000fe20000004100 */
[----:B------:R-:W-:Y:S01]  /*c570*/  F2FP.F16.E4M3.UNPACK_B R36, R9.H1 ;  /* 0x00000009ff24723e */ /* 0x000fe200030006ff */
[----:B------:R-:W-:-:S02]  /*c580*/  HADD2.F32 R33, -RZ, R33.H1_H1 ;  /* 0x30000021ff217230 */ /* 0x000fc40000004100 */
[CC--:B------:R-:W-:Y:S01]  /*c590*/  FMUL.FTZ R9, R34.reuse, R39.reuse ;  /* 0x0000002722097220 */ /* 0x0c0fe20000410000 */
[----:B------:R-:W-:Y:S01]  /*c5a0*/  FMUL.FTZ R44, R34, R40 ;  /* 0x00000028222c7220 */ /* 0x000fe20000410000 */
[----:B------:R-:W-:Y:S02]  /*c5b0*/  F2FP.F16.E4M3.UNPACK_B R8, R8 ;  /* 0x00000008ff08723e */ /* 0x000fe400020006ff */
[C---:B------:R-:W-:Y:S01]  /*c5c0*/  FFMA.FTZ R46, R5.reuse, R40, R9 ;  /* 0x00000028052e7223 */ /* 0x040fe20000010009 */
[----:B------:R-:W-:Y:S01]  /*c5d0*/  FFMA.FTZ R45, R5, R39, -R44 ;  /* 0x00000027052d7223 */ /* 0x000fe2000001082c */
[----:B------:R-:W-:Y:S01]  /*c5e0*/  HADD2.F32 R40, -RZ, R38.H1_H1 ;  /* 0x30000026ff287230 */ /* 0x000fe20000004100 */
[----:B------:R-:W-:Y:S01]  /*c5f0*/  F2FP.F16.E4M3.UNPACK_B R38, R0 ;  /* 0x00000000ff26723e */ /* 0x000fe200020006ff */
[----:B------:R-:W-:Y:S01]  /*c600*/  HADD2.F32 R44, -RZ, R42.H1_H1 ;  /* 0x3000002aff2c7230 */ /* 0x000fe20000004100 */
[----:B0-----:R-:W-:Y:S01]  /*c610*/  F2FP.F16.E4M3.UNPACK_B R37, R10 ;  /* 0x0000000aff25723e */ /* 0x001fe200020006ff */
[----:B------:R-:W-:-:S02]  /*c620*/  HADD2.F32 R42, -RZ, R41.H0_H0 ;  /* 0x20000029ff2a7230 */ /* 0x000fc40000004100 */
[C---:B------:R-:W-:Y:S01]  /*c630*/  FMUL.FTZ R43, R33.reuse, R40 ;  /* 0x00000028212b7220 */ /* 0x040fe20000410000 */
[----:B------:R-:W-:Y:S02]  /*c640*/  HADD2.F32 R9, -RZ, R8.H0_H0 ;  /* 0x20000008ff097230 */ /* 0x000fe40000004100 */
[----:B------:R-:W-:Y:S01]  /*c650*/  FMUL.FTZ R48, R33, R44 ;  /* 0x0000002c21307220 */ /* 0x000fe20000410000 */
[----:B------:R-:W-:Y:S01]  /*c660*/  HADD2.F32 R5, -RZ, R4.H1_H1 ;  /* 0x30000004ff057230 */ /* 0x000fe20000004100 */
[----:B------:R-:W-:Y:S01]  /*c670*/  F2FP.F16.E4M3.UNPACK_B R10, R10.H1 ;  /* 0x0000000aff0a723e */ /* 0x000fe200030006ff */
[----:B------:R-:W-:Y:S02]  /*c680*/  HADD2.F32 R39, -RZ, R38.H0_H0 ;  /* 0x20000026ff277230 */ /* 0x000fe40000004100 */
[----:B------:R-:W-:Y:S01]  /*c690*/  FMUL.FTZ R33, R9, R42 ;  /* 0x0000002a09217220 */ /* 0x000fe20000410000 */
[----:B------:R-:W-:Y:S02]  /*c6a0*/  HADD2.F32 R4, -RZ, R27.H0_H0 ;  /* 0x2000001bff047230 */ /* 0x000fe40000004100 */
[C---:B------:R-:W-:Y:S01]  /*c6b0*/  FFMA.FTZ R47, R5.reuse, R44, R43 ;  /* 0x0000002c052f7223 */ /* 0x040fe2000001002b */
[----:B------:R-:W-:Y:S01]  /*c6c0*/  FFMA.FTZ R48, R5, R40, -R48 ;  /* 0x0000002805307223 */ /* 0x000fe20000010830 */
[----:B------:R-:W-:Y:S01]  /*c6d0*/  FMUL.FTZ R9, R9, R39 ;  /* 0x0000002709097220 */ /* 0x000fe20000410000 */
[----:B------:R-:W-:-:S02]  /*c6e0*/  HADD2.F32 R5, -RZ, R36.H0_H0 ;  /* 0x20000024ff057230 */ /* 0x000fc40000004100 */
[C---:B------:R-:W-:Y:S01]  /*c6f0*/  FFMA.FTZ R43, R4.reuse, R39, -R33 ;  /* 0x00000027042b7223 */ /* 0x040fe20000010821 */
[----:B------:R-:W-:Y:S01]  /*c700*/  F2FP.F16.E4M3.UNPACK_B R39, R13.H1 ;  /* 0x0000000dff27723e */ /* 0x000fe200030006ff */
[----:B------:R-:W-:Y:S01]  /*c710*/  FFMA.FTZ R42, R4, R42, R9 ;  /* 0x0000002a042a7223 */ /* 0x000fe20000010009 */
[----:B------:R-:W-:Y:S01]  /*c720*/  F2FP.F16.E4M3.UNPACK_B R9, R20.H1 ;  /* 0x00000014ff09723e */ /* 0x000fe200030006ff */
[----:B------:R-:W-:Y:S01]  /*c730*/  HADD2.F32 R41, -RZ, R41.H1_H1 ;  /* 0x30000029ff297230 */ /* 0x000fe20000004100 */
[-C--:B------:R-:W-:Y:S01]  /*c740*/  F2FP.F16.E4M3.UNPACK_B R30, R6.reuse ;  /* 0x00000006ff1e723e */ /* 0x080fe200020006ff */
[----:B------:R-:W-:Y:S01]  /*c750*/  HADD2.F32 R40, -RZ, R39.H0_H0 ;  /* 0x20000027ff287230 */ /* 0x000fe20000004100 */
[----:B------:R-:W-:Y:S01]  /*c760*/  F2FP.F16.E4M3.UNPACK_B R6, R6.H1 ;  /* 0x00000006ff06723e */ /* 0x000fe200030006ff */
[----:B------:R-:W-:Y:S01]  /*c770*/  HADD2.F32 R8, -RZ, R8.H1_H1 ;  /* 0x30000008ff087230 */ /* 0x000fe20000004100 */
[----:B------:R-:W-:Y:S01]  /*c780*/  F2FP.F16.E4M3.UNPACK_B R34, R11 ;  /* 0x0000000bff22723e */ /* 0x000fe200020006ff */
[----:B------:R-:W-:-:S02]  /*c790*/  HADD2.F32 R38, -RZ, R38.H1_H1 ;  /* 0x30000026ff267230 */ /* 0x000fc40000004100 */
[C---:B------:R-:W-:Y:S01]  /*c7a0*/  FMUL.FTZ R49, R5.reuse, R40 ;  /* 0x0000002805317220 */ /* 0x040fe20000410000 */
[----:B------:R-:W-:Y:S02]  /*c7b0*/  HADD2.F32 R33, -RZ, R9.H0_H0 ;  /* 0x20000009ff217230 */ /* 0x000fe40000004100 */
[C---:B------:R-:W-:Y:S01]  /*c7c0*/  FMUL.FTZ R44, R8.reuse, R41 ;  /* 0x00000029082c7220 */ /* 0x040fe20000410000 */
[----:B------:R-:W-:Y:S02]  /*c7d0*/  HADD2.F32 R4, -RZ, R29.H0_H0 ;  /* 0x2000001dff047230 */ /* 0x000fe40000004100 */
[----:B------:R-:W-:Y:S01]  /*c7e0*/  FMUL.FTZ R8, R8, R38 ;  /* 0x0000002608087220 */ /* 0x000fe20000410000 */
[----:B------:R-:W-:Y:S02]  /*c7f0*/  HADD2.F32 R27, -RZ, R27.H1_H1 ;  /* 0x3000001bff1b7230 */ /* 0x000fe40000004100 */
[----:B------:R-:W-:Y:S01]  /*c800*/  FMUL.FTZ R5, R5, R33 ;  /* 0x0000002105057220 */ /* 0x000fe20000410000 */
[----:B------:R-:W-:-:S02]  /*c810*/  HADD2.F32 R39, -RZ, R39.H1_H1 ;  /* 0x30000027ff277230 */ /* 0x000fc40000004100 */
[C---:B------:R-:W-:Y:S01]  /*c820*/  FFMA.FTZ R51, R4.reuse, R33, -R49 ;  /* 0x0000002104337223 */ /* 0x040fe20000010831 */
[----:B------:R-:W-:Y:S01]  /*c830*/  F2FP.F16.E4M3.UNPACK_B R33, R13 ;  /* 0x0000000dff21723e */ /* 0x000fe200020006ff */
[C---:B------:R-:W-:Y:S01]  /*c840*/  FFMA.FTZ R44, R27.reuse, R38, -R44 ;  /* 0x000000261b2c7223 */ /* 0x040fe2000001082c */
[----:B------:R-:W-:Y:S01]  /*c850*/  FFMA.FTZ R41, R27, R41, R8 ;  /* 0x000000291b297223 */ /* 0x000fe20000010008 */
[----:B------:R-:W-:Y:S01]  /*c860*/  HADD2.F32 R36, -RZ, R36.H1_H1 ;  /* 0x30000024ff247230 */ /* 0x000fe20000004100 */
[----:B------:R-:W-:Y:S01]  /*c870*/  F2FP.F16.E4M3.UNPACK_B R8, R20 ;  /* 0x00000014ff08723e */ /* 0x000fe200020006ff */
[----:B------:R-:W-:Y:S02]  /*c880*/  HADD2.F32 R27, -RZ, R9.H1_H1 ;  /* 0x30000009ff1b7230 */ /* 0x000fe40000004100 */
[----:B------:R-:W-:Y:S01]  /*c890*/  FFMA.FTZ R52, R4, R40, R5 ;  /* 0x0000002804347223 */ /* 0x000fe20000010005 */
[----:B------:R-:W-:Y:S02]  /*c8a0*/  HADD2.F32 R38, -RZ, R33.H0_H0 ;  /* 0x20000021ff267230 */ /* 0x000fe40000004100 */
[----:B------:R-:W-:Y:S01]  /*c8b0*/  FMUL.FTZ R40, R36, R39 ;  /* 0x0000002724287220 */ /* 0x000fe20000410000 */
[----:B------:R-:W-:-:S02]  /*c8c0*/  HADD2.F32 R5, -RZ, R35.H0_H0 ;  /* 0x20000023ff057230 */ /* 0x000fc40000004100 */
[----:B------:R-:W-:Y:S01]  /*c8d0*/  FMUL.FTZ R36, R36, R27 ;  /* 0x0000001b24247220 */ /* 0x000fe20000410000 */
[----:B------:R-:W-:Y:S01]  /*c8e0*/  HADD2.F32 R29, -RZ, R29.H1_H1 ;  /* 0x3000001dff1d7230 */ /* 0x000fe20000004100 */
[----:B------:R-:W-:Y:S01]  /*c8f0*/  F2FP.F16.E4M3.UNPACK_B R11, R11.H1 ;  /* 0x0000000bff0b723e */ /* 0x000fe200030006ff */
[----:B------:R-:W-:Y:S02]  /*c900*/  HADD2.F32 R9, -RZ, R8.H0_H0 ;  /* 0x20000008ff097230 */ /* 0x000fe40000004100 */
[----:B------:R-:W-:Y:S01]  /*c910*/  FMUL.FTZ R49, R5, R38 ;  /* 0x0000002605317220 */ /* 0x000fe20000410000 */
[----:B------:R-:W-:Y:S02]  /*c920*/  HADD2.F32 R4, -RZ, R28.H0_H0 ;  /* 0x2000001cff047230 */ /* 0x000fe40000004100 */
[C---:B------:R-:W-:Y:S01]  /*c930*/  FFMA.FTZ R54, R29.reuse, R27, -R40 ;  /* 0x0000001b1d367223 */ /* 0x040fe20000010828 */
[----:B------:R-:W-:Y:S01]  /*c940*/  FFMA.FTZ R53, R29, R39, R36 ;  /* 0x000000271d357223 */ /* 0x000fe20000010024 */
[-C--:B------:R-:W-:Y:S01]  /*c950*/  FMUL.FTZ R5, R5, R9.reuse ;  /* 0x0000000905057220 */ /* 0x080fe20000410000 */
[----:B------:R-:W-:Y:S01]  /*c960*/  F2FP.F16.E4M3.UNPACK_B R29, R14.H1 ;  /* 0x0000000eff1d723e */ /* 0x000fe200030006ff */
[C---:B------:R-:W-:Y:S01]  /*c970*/  FFMA.FTZ R49, R4.reuse, R9, -R49 ;  /* 0x0000000904317223 */ /* 0x040fe20000010831 */
[----:B------:R-:W-:Y:S01]  /*c980*/  F2FP.F16.E4M3.UNPACK_B R9, R21.H1 ;  /* 0x00000015ff09723e */ /* 0x000fe200030006ff */
[----:B------:R-:W-:Y:S01]  /*c990*/  FFMA.FTZ R38, R4, R38, R5 ;  /* 0x0000002604267223 */ /* 0x000fe20000010005 */
[----:B------:R-:W-:Y:S01]  /*c9a0*/  HADD2.F32 R8, -RZ, R8.H1_H1 ;  /* 0x30000008ff087230 */ /* 0x000fe20000004100 */
[-C--:B------:R-:W-:Y:S01]  /*c9b0*/  F2FP.F16.E4M3.UNPACK_B R32, R7.reuse ;  /* 0x00000007ff20723e */ /* 0x080fe200020006ff */
[----:B------:R-:W-:Y:S01]  /*c9c0*/  HADD2.F32 R33, -RZ, R33.H1_H1 ;  /* 0x30000021ff217230 */ /* 0x000fe20000004100 */
[----:B------:R-:W-:Y:S01]  /*c9d0*/  F2FP.F16.E4M3.UNPACK_B R7, R7.H1 ;  /* 0x00000007ff07723e */ /* 0x000fe200030006ff */
[----:B------:R-:W-:-:S02]  /*c9e0*/  HADD2.F32 R35, -RZ, R35.H1_H1 ;  /* 0x30000023ff237230 */ /* 0x000fc40000004100 */
[----:B------:R-:W-:Y:S02]  /*c9f0*/  HADD2.F32 R36, -RZ, R29.H0_H0 ;  /* 0x2000001dff247230 */ /* 0x000fe40000004100 */
[----:B------:R-:W-:Y:S02]  /*ca00*/  HADD2.F32 R5, -RZ, R10.H0_H0 ;  /* 0x2000000aff057230 */ /* 0x000fe40000004100 */
[C---:B------:R-:W-:Y:S01]  /*ca10*/  FMUL.FTZ R39, R35.reuse, R33 ;  /* 0x0000002123277220 */ /* 0x040fe20000410000 */
[----:B------:R-:W-:Y:S02]  /*ca20*/  HADD2.F32 R27, -RZ, R9.H0_H0 ;  /* 0x20000009ff1b7230 */ /* 0x000fe40000004100 */
[----:B------:R-:W-:Y:S01]  /*ca30*/  FMUL.FTZ R50, R35, R8 ;  /* 0x0000000823327220 */ /* 0x000fe20000410000 */
[----:B------:R-:W-:Y:S02]  /*ca40*/  HADD2.F32 R28, -RZ, R28.H1_H1 ;  /* 0x3000001cff1c7230 */ /* 0x000fe40000004100 */
[----:B------:R-:W-:Y:S01]  /*ca50*/  FMUL.FTZ R35, R5, R36 ;  /* 0x0000002405237220 */ /* 0x000fe20000410000 */
[----:B------:R-:W-:-:S02]  /*ca60*/  HADD2.F32 R4, -RZ, R6.H0_H0 ;  /* 0x20000006ff047230 */ /* 0x000fc40000004100 */
[----:B------:R-:W-:Y:S01]  /*ca70*/  FMUL.FTZ R5, R5, R27 ;  /* 0x0000001b05057220 */ /* 0x000fe20000410000 */
[----:B------:R-:W-:Y:S02]  /*ca80*/  HADD2.F32 R29, -RZ, R29.H1_H1 ;  /* 0x3000001dff1d7230 */ /* 0x000fe40000004100 */
[----:B------:R-:W-:Y:S01]  /*ca90*/  FFMA.FTZ R33, R28, R33, R50 ;  /* 0x000000211c217223 */ /* 0x000fe20000010032 */
[----:B------:R-:W-:Y:S02]  /*caa0*/  HADD2.F32 R10, -RZ, R10.H1_H1 ;  /* 0x3000000aff0a7230 */ /* 0x000fe40000004100 */
[----:B------:R-:W-:Y:S01]  /*cab0*/  FFMA.FTZ R50, R4, R27, -R35 ;  /* 0x0000001b04327223 */ /* 0x000fe20000010823 */
[----:B------:R-:W-:Y:S01]  /*cac0*/  HADD2.F32 R9, -RZ, R9.H1_H1 ;  /* 0x30000009ff097230 */ /* 0x000fe20000004100 */
[----:B------:R-:W-:Y:S01]  /*cad0*/  F2FP.F16.E4M3.UNPACK_B R27, R14 ;  /* 0x0000000eff1b723e */ /* 0x000fe200020006ff */
[----:B------:R-:W-:Y:S01]  /*cae0*/  FFMA.FTZ R40, R28, R8, -R39 ;  /* 0x000000081c287223 */ /* 0x000fe20000010827 */
[----:B------:R-:W-:Y:S01]  /*caf0*/  FFMA.FTZ R55, R4, R36, R5 ;  /* 0x0000002404377223 */ /* 0x000fe20000010005 */
[----:B------:R-:W-:Y:S01]  /*cb00*/  HADD2.F32 R6, -RZ, R6.H1_H1 ;  /* 0x30000006ff067230 */ /* 0x000fe20000004100 */
[----:B------:R-:W-:Y:S01]  /*cb10*/  F2FP.F16.E4M3.UNPACK_B R8, R21 ;  /* 0x00000015ff08723e */ /* 0x000fe200020006ff */
[C---:B------:R-:W-:Y:S01]  /*cb20*/  FMUL.FTZ R35, R10.reuse, R29 ;  /* 0x0000001d0a237220 */ /* 0x040fe20000410000 */
[----:B------:R-:W-:Y:S01]  /*cb30*/  FMUL.FTZ R4, R10, R9 ;  /* 0x000000090a047220 */ /* 0x000fe20000410000 */
[----:B------:R-:W-:-:S02]  /*cb40*/  HADD2.F32 R10, -RZ, R27.H0_H0 ;  /* 0x2000001bff0a7230 */ /* 0x000fc40000004100 */
[----:B------:R-:W-:Y:S02]  /*cb50*/  HADD2.F32 R5, -RZ, R37.H0_H0 ;  /* 0x20000025ff057230 */ /* 0x000fe40000004100 */
[C---:B------:R-:W-:Y:S01]  /*cb60*/  FFMA.FTZ R57, R6.reuse, R9, -R35 ;  /* 0x0000000906397223 */ /* 0x040fe20000010823 */
[----:B------:R-:W-:Y:S01]  /*cb70*/  FFMA.FTZ R56, R6, R29, R4 ;  /* 0x0000001d06387223 */ /* 0x000fe20000010004 */
[----:B------:R-:W-:Y:S02]  /*cb80*/  HADD2.F32 R6, -RZ, R8.H0_H0 ;  /* 0x20000008ff067230 */ /* 0x000fe40000004100 */
[----:B------:R-:W-:Y:S02]  /*cb90*/  HADD2.F32 R4, -RZ, R30.H0_H0 ;  /* 0x2000001eff047230 */ /* 0x000fe40000004100 */
[C---:B------:R-:W-:Y:S01]  /*cba0*/  FMUL.FTZ R9, R5.reuse, R10 ;  /* 0x0000000a05097220 */ /* 0x040fe20000410000 */
[----:B------:R-:W-:Y:S02]  /*cbb0*/  HADD2.F32 R27, -RZ, R27.H1_H1 ;  /* 0x3000001bff1b7230 */ /* 0x000fe40000004100 */
[----:B------:R-:W-:Y:S01]  /*cbc0*/  FMUL.FTZ R5, R5, R6 ;  /* 0x0000000605057220 */ /* 0x000fe20000410000 */
[----:B------:R-:W-:-:S02]  /*cbd0*/  HADD2.F32 R37, -RZ, R37.H1_H1 ;  /* 0x30000025ff257230 */ /* 0x000fc40000004100 */
[C---:B------:R-:W-:Y:S01]  /*cbe0*/  FFMA.FTZ R29, R4.reuse, R6, -R9 ;  /* 0x00000006041d7223 */ /* 0x040fe20000010809 */
[----:B------:R-:W-:Y:S01]  /*cbf0*/  HADD2.F32 R8, -RZ, R8.H1_H1 ;  /* 0x30000008ff087230 */ /* 0x000fe20000004100 */
[----:B------:R-:W-:Y:S01]  /*cc00*/  F2FP.F16.E4M3.UNPACK_B R9, R15.H1 ;  /* 0x0000000fff09723e */ /* 0x000fe200030006ff */
[----:B------:R-:W-:Y:S02]  /*cc10*/  HADD2.F32 R30, -RZ, R30.H1_H1 ;  /* 0x3000001eff1e7230 */ /* 0x000fe40000004100 */
[C---:B------:R-:W-:Y:S01]  /*cc20*/  FMUL.FTZ R39, R37.reuse, R27 ;  /* 0x0000001b25277220 */ /* 0x040fe20000410000 */
[----:B------:R-:W-:Y:S01]  /*cc30*/  FFMA.FTZ R35, R4, R10, R5 ;  /* 0x0000000a04237223 */ /* 0x000fe20000010005 */
[----:B------:R-:W-:Y:S01]  /*cc40*/  F2FP.F16.E4M3.UNPACK_B R4, R24.H1 ;  /* 0x00000018ff04723e */ /* 0x000fe200030006ff */
[-C--:B------:R-:W-:Y:S01]  /*cc50*/  FMUL.FTZ R6, R37, R8.reuse ;  /* 0x0000000825067220 */ /* 0x080fe20000410000 */
[----:B------:R-:W-:Y:S01]  /*cc60*/  FFMA.FTZ R36, R30, R8, -R39 ;  /* 0x000000081e247223 */ /* 0x000fe20000010827 */
[----:B------:R-:W-:Y:S01]  /*cc70*/  HADD2.F32 R10, -RZ, R9.H0_H0 ;  /* 0x20000009ff0a7230 */ /* 0x000fe20000004100 */
[----:B------:R-:W-:Y:S01]  /*cc80*/  F2FP.SATFINITE.E4M3.F32.PACK_AB_MERGE_C R55, R56, R55, RZ ;  /* 0x000000373837723e */ /* 0x000fe200048070ff */
[----:B------:R-:W-:-:S02]  /*cc90*/  HADD2.F32 R5, -RZ, R11.H0_H0 ;  /* 0x2000000bff057230 */ /* 0x000fc40000004100 */
[----:B------:R-:W-:Y:S01]  /*cca0*/  FFMA.FTZ R30, R30, R27, R6 ;  /* 0x0000001b1e1e7223 */ /* 0x000fe20000010006 */
[--C-:B------:R-:W-:Y:S02]  /*ccb0*/  HADD2.F32 R6, -RZ, R4.reuse.H0_H0 ;  /* 0x20000004ff067230 */ /* 0x100fe40000004100 */
[----:B------:R-:W-:Y:S02]  /*ccc0*/  HADD2.F32 R8, -RZ, R4.H1_H1 ;  /* 0x30000004ff087230 */ /* 0x000fe40000004100 */
[C---:B------:R-:W-:Y:S01]  /*ccd0*/  FMUL.FTZ R27, R5.reuse, R10 ;  /* 0x0000000a051b7220 */ /* 0x040fe20000410000 */
[----:B------:R-:W-:Y:S02]  /*cce0*/  HADD2.F32 R4, -RZ, R7.H0_H0 ;  /* 0x20000007ff047230 */ /* 0x000fe40000004100 */
[----:B------:R-:W-:Y:S02]  /*ccf0*/  HADD2.F32 R28, -RZ, R9.H1_H1 ;  /* 0x30000009ff1c7230 */ /* 0x000fe40000004100 */
[----:B------:R-:W-:Y:S01]  /*cd00*/  FMUL.FTZ R9, R5, R6 ;  /* 0x0000000605097220 */ /* 0x000fe20000410000 */
[----:B------:R-:W-:-:S02]  /*cd10*/  HADD2.F32 R11, -RZ, R11.H1_H1 ;  /* 0x3000000bff0b7230 */ /* 0x000fc40000004100 */
[C---:B------:R-:W-:Y:S01]  /*cd20*/  FFMA.FTZ R39, R4.reuse, R6, -R27 ;  /* 0x0000000604277223 */ /* 0x040fe2000001081b */
[----:B------:R-:W-:Y:S01]  /*cd30*/  HADD2.F32 R7, -RZ, R7.H1_H1 ;  /* 0x30000007ff077230 */ /* 0x000fe20000004100 */
[----:B------:R-:W-:Y:S01]  /*cd40*/  F2FP.F16.E4M3.UNPACK_B R5, R24 ;  /* 0x00000018ff05723e */ /* 0x000fe200020006ff */
[----:B------:R-:W-:Y:S01]  /*cd50*/  FFMA.FTZ R10, R4, R10, R9 ;  /* 0x0000000a040a7223 */ /* 0x000fe20000010009 */
[C---:B------:R-:W-:Y:S01]  /*cd60*/  FMUL.FTZ R6, R11.reuse, R28 ;  /* 0x0000001c0b067220 */ /* 0x040fe20000410000 */
[-C--:B------:R-:W-:Y:S01]  /*cd70*/  FMUL.FTZ R11, R11, R8.reuse ;  /* 0x000000080b0b7220 */ /* 0x080fe20000410000 */
[----:B------:R-:W-:Y:S02]  /*cd80*/  F2FP.F16.E4M3.UNPACK_B R4, R15 ;  /* 0x0000000fff04723e */ /* 0x000fe400020006ff */
[C---:B------:R-:W-:Y:S01]  /*cd90*/  FFMA.FTZ R58, R7.reuse, R8, -R6 ;  /* 0x00000008073a7223 */ /* 0x040fe20000010806 */
[----:B------:R-:W-:Y:S01]  /*cda0*/  FFMA.FTZ R59, R7, R28, R11 ;  /* 0x0000001c073b7223 */ /* 0x000fe2000001000b */
[----:B------:R-:W-:-:S02]  /*cdb0*/  HADD2.F32 R6, -RZ, R5.H0_H0 ;  /* 0x20000005ff067230 */ /* 0x000fc40000004100 */
[----:B------:R-:W-:Y:S02]  /*cdc0*/  HADD2.F32 R7, -RZ, R5.H1_H1 ;  /* 0x30000005ff077230 */ /* 0x000fe40000004100 */
[----:B------:R-:W-:Y:S01]  /*cdd0*/  HADD2.F32 R8, -RZ, R4.H0_H0 ;  /* 0x20000004ff087230 */ /* 0x000fe20000004100 */
[----:B------:R-:W-:Y:S01]  /*cde0*/  F2FP.SATFINITE.E4M3.F32.PACK_AB_MERGE_C R59, R59, R10, RZ ;  /* 0x0000000a3b3b723e */ /* 0x000fe200048070ff */
[----:B------:R-:W-:Y:S01]  /*cdf0*/  HADD2.F32 R5, -RZ, R34.H0_H0 ;  /* 0x20000022ff057230 */ /* 0x000fe20000004100 */
[----:B------:R-:W-:Y:S01]  /*ce00*/  F2FP.SATFINITE.E4M3.F32.PACK_AB_MERGE_C R10, R30, R35, R55 ;  /* 0x000000231e0a723e */ /* 0x000fe20004807037 */
[----:B------:R-:W-:Y:S02]  /*ce10*/  HADD2.F32 R9, -RZ, R4.H1_H1 ;  /* 0x30000004ff097230 */ /* 0x000fe40000004100 */
[----:B------:R-:W-:Y:S02]  /*ce20*/  HADD2.F32 R34, -RZ, R34.H1_H1 ;  /* 0x30000022ff227230 */ /* 0x000fe40000004100 */
[----:B------:R-:W-:Y:S01]  /*ce30*/  FMUL.FTZ R11, R5, R8 ;  /* 0x00000008050b7220 */ /* 0x000fe20000410000 */
[----:B------:R-:W-:-:S02]  /*ce40*/  HADD2.F32 R4, -RZ, R32.H0_H0 ;  /* 0x20000020ff047230 */ /* 0x000fc40000004100 */
[-C--:B------:R-:W-:Y:S01]  /*ce50*/  FMUL.FTZ R5, R5, R6.reuse ;  /* 0x0000000605057220 */ /* 0x080fe20000410000 */
[----:B------:R-:W-:Y:S02]  /*ce60*/  HADD2.F32 R32, -RZ, R32.H1_H1 ;  /* 0x30000020ff207230 */ /* 0x000fe40000004100 */
[C---:B------:R-:W-:Y:S01]  /*ce70*/  FMUL.FTZ R37, R34.reuse, R9 ;  /* 0x0000000922257220 */ /* 0x040fe20000410000 */
[-C--:B------:R-:W-:Y:S01]  /*ce80*/  FMUL.FTZ R34, R34, R7.reuse ;  /* 0x0000000722227220 */ /* 0x080fe20000410000 */
[C---:B------:R-:W-:Y:S01]  /*ce90*/  FFMA.FTZ R11, R4.reuse, R6, -R11 ;  /* 0x00000006040b7223 */ /* 0x040fe2000001080b */
[----:B------:R-:W-:Y:S01]  /*cea0*/  FFMA.FTZ R27, R4, R8, R5 ;  /* 0x00000008041b7223 */ /* 0x000fe20000010005 */
[C---:B------:R-:W-:Y:S01]  /*ceb0*/  FFMA.FTZ R28, R32.reuse, R7, -R37 ;  /* 0x00000007201c7223 */ /* 0x040fe20000010825 */
[----:B------:R-:W-:Y:S01]  /*cec0*/  FFMA.FTZ R34, R32, R9, R34 ;  /* 0x0000000920227223 */ /* 0x000fe20000010022 */
[----:B------:R-:W-:Y:S02]  /*ced0*/  F2FP.SATFINITE.E4M3.F32.PACK_AB_MERGE_C R4, R48, R45, RZ ;  /* 0x0000002d3004723e */ /* 0x000fe400048070ff */
[----:B------:R-:W-:-:S02]  /*cee0*/  F2FP.SATFINITE.E4M3.F32.PACK_AB_MERGE_C R5, R54, R51, RZ ;  /* 0x000000333605723e */ /* 0x000fc400048070ff */
[----:B------:R-:W-:Y:S02]  /*cef0*/  F2FP.SATFINITE.E4M3.F32.PACK_AB_MERGE_C R6, R57, R50, RZ ;  /* 0x000000323906723e */ /* 0x000fe400048070ff */
[----:B------:R-:W-:Y:S02]  /*cf00*/  F2FP.SATFINITE.E4M3.F32.PACK_AB_MERGE_C R7, R58, R39, RZ ;  /* 0x000000273a07723e */ /* 0x000fe400048070ff */
[----:B------:R-:W-:Y:S02]  /*cf10*/  F2FP.SATFINITE.E4M3.F32.PACK_AB_MERGE_C R8, R47, R46, RZ ;  /* 0x0000002e2f08723e */ /* 0x000fe400048070ff */
[----:B------:R-:W-:Y:S02]  /*cf20*/  F2FP.SATFINITE.E4M3.F32.PACK_AB_MERGE_C R9, R53, R52, RZ ;  /* 0x000000343509723e */ /* 0x000fe400048070ff */
[----:B------:R-:W-:Y:S02]  /*cf30*/  F2FP.SATFINITE.E4M3.F32.PACK_AB_MERGE_C R4, R44, R43, R4 ;  /* 0x0000002b2c04723e */ /* 0x000fe40004807004 */
[----:B------:R-:W-:-:S02]  /*cf40*/  F2FP.SATFINITE.E4M3.F32.PACK_AB_MERGE_C R5, R40, R49, R5 ;  /* 0x000000312805723e */ /* 0x000fc40004807005 */
[----:B------:R-:W-:Y:S02]  /*cf50*/  F2FP.SATFINITE.E4M3.F32.PACK_AB_MERGE_C R6, R36, R29, R6 ;  /* 0x0000001d2406723e */ /* 0x000fe40004807006 */
[----:B------:R-:W-:Y:S02]  /*cf60*/  F2FP.SATFINITE.E4M3.F32.PACK_AB_MERGE_C R7, R28, R11, R7 ;  /* 0x0000000b1c07723e */ /* 0x000fe40004807007 */
[----:B------:R-:W-:Y:S02]  /*cf70*/  F2FP.SATFINITE.E4M3.F32.PACK_AB_MERGE_C R8, R41, R42, R8 ;  /* 0x0000002a2908723e */ /* 0x000fe40004807008 */
[----:B------:R-:W-:Y:S01]  /*cf80*/  F2FP.SATFINITE.E4M3.F32.PACK_AB_MERGE_C R9, R33, R38, R9 ;  /* 0x000000262109723e */ /* 0x000fe20004807009 */
[----:B------:R1:W-:Y:S01]  /*cf90*/  STS.128 [R25+0x14400], R4 ;  /* 0x0144000419007388 */ /* 0x0003e20000000c00 */
[----:B------:R-:W-:-:S05]  /*cfa0*/  F2FP.SATFINITE.E4M3.F32.PACK_AB_MERGE_C R11, R34, R27, R59 ;  /* 0x0000001b220b723e */ /* 0x000fca000480703b */
[----:B------:R1:W-:Y:S02]  /*cfb0*/  STS.128 [R26+0x14400], R8 ;  /* 0x014400081a007388 */ /* 0x0003e40000000c00 */
.L_x_637:
[----:B------:R-:W-:Y:S05]  /*cfc0*/  BSYNC B1 ;  /* 0x0000000000017941 */ /* 0x000fea0003800000 */
.L_x_636:
[----:B------:R-:W-:Y:S05]  /*cfd0*/  @P0 BRA `(.L_x_628) ;  /* 0x0000000800e40947 */ /* 0x000fea0003800000 */
[----:B------:R-:W-:Y:S01]  /*cfe0*/  IMAD.IADD R3, R16, 0x1, R3 ;  /* 0x0000000110037824 */ /* 0x000fe200078e0203 */
[----:B-1----:R-:W-:Y:S02]  /*cff0*/  SHF.R.U32.HI R4, RZ, 0x3, R200 ;  /* 0x00000003ff047819 */ /* 0x002fe400000116c8 */
[----:B------:R-:W-:Y:S02]  /*d000*/  F2FP.F16.E4M3.UNPACK_B R35, R0.H1 ;  /* 0x00000000ff23723e */ /* 0x000fe400030006ff */
[----:B------:R-:W-:Y:S02]  /*d010*/  LOP3.LUT R3, R200, 0x70, R3, 0xf8, !PT ;  /* 0x00000070c8037812 */ /* 0x000fe400078ef803 */
[----:B------:R-:W-:Y:S01]  /*d020*/  F2FP.F16.E4M3.UNPACK_B R39, R12.H1 ;  /* 0x0000000cff27723e */ /* 0x000fe200030006ff */
[--C-:B0-----:R-:W-:Y:S01]  /*d030*/  HADD2.F32 R37, -RZ, R35.reuse.H0_H0 ;  /* 0x20000023ff257230 */ /* 0x101fe20000004100 */
[----:B------:R-:W-:Y:S01]  /*d040*/  LOP3.LUT R3, R3, R4, RZ, 0x3c, !PT ;  /* 0x0000000403037212 */ /* 0x000fe200078e3cff */
[----:B------:R-:W-:Y:S01]  /*d050*/  HADD2.F32 R42, -RZ, R35.H1_H1 ;  /* 0x30000023ff2a7230 */ /* 0x000fe20000004100 */
[----:B------:R-:W0:Y:S01]  /*d060*/  LDS.128 R4, [R219+0x14400] ;  /* 0x01440000db047984 */ /* 0x000e220000000c00 */
[--C-:B------:R-:W-:Y:S01]  /*d070*/  HADD2.F32 R41, -RZ, R39.reuse.H0_H0 ;  /* 0x20000027ff297230 */ /* 0x100fe20000004100 */
[----:B------:R-:W-:Y:S01]  /*d080*/  IADD3 R3, R18, R3, R205 ;  /* 0x0000000312037210 */ /* 0x000fe20007ffe0cd */
[----:B------:R-:W-:-:S04]  /*d090*/  HADD2.F32 R46, -RZ, R39.H1_H1 ;  /* 0x30000027ff2e7230 */ /* 0x000fc80000004100 */
[----:B------:R-:W1:Y:S01]  /*d0a0*/  LDS.128 R8, [R3+0x14400] ;  /* 0x0144000003087984 */ /* 0x000e620000000c00 */
[-C--:B0-----:R-:W-:Y:S02]  /*d0b0*/  F2FP.F16.E4M3.UNPACK_B R25, R4.reuse ;  /* 0x00000004ff19723e */ /* 0x081fe400020006ff */
[----:B------:R-:W-:Y:S02]  /*d0c0*/  F2FP.F16.E4M3.UNPACK_B R4, R4.H1 ;  /* 0x00000004ff04723e */ /* 0x000fe400030006ff */
[-C--:B------:R-:W-:Y:S02]  /*d0d0*/  F2FP.F16.E4M3.UNPACK_B R26, R5.reuse ;  /* 0x00000005ff1a723e */ /* 0x080fe400020006ff */
[----:B------:R-:W-:Y:S01]  /*d0e0*/  F2FP.F16.E4M3.UNPACK_B R27, R5.H1 ;  /* 0x00000005ff1b723e */ /* 0x000fe200030006ff */
[--C-:B------:R-:W-:Y:S01]  /*d0f0*/  HADD2.F32 R5, -RZ, R4.reuse.H0_H0 ;  /* 0x20000004ff057230 */ /* 0x100fe20000004100 */
[-C--:B-1----:R-:W-:Y:S01]  /*d100*/  F2FP.F16.E4M3.UNPACK_B R30, R8.reuse.H1 ;  /* 0x00000008ff1e723e */ /* 0x082fe200030006ff */
[----:B------:R-:W-:Y:S01]  /*d110*/  HADD2.F32 R4, -RZ, R4.H1_H1 ;  /* 0x30000004ff047230 */ /* 0x000fe20000004100 */
[----:B------:R-:W-:-:S02]  /*d120*/  F2FP.F16.E4M3.UNPACK_B R8, R8 ;  /* 0x00000008ff08723e */ /* 0x000fc400020006ff */
[-C--:B------:R-:W-:Y:S01]  /*d130*/  F2FP.F16.E4M3.UNPACK_B R33, R9.reuse ;  /* 0x00000009ff21723e */ /* 0x080fe200020006ff */
[--C-:B------:R-:W-:Y:S01]  /*d140*/  HADD2.F32 R32, -RZ, R30.reuse.H0_H0 ;  /* 0x2000001eff207230 */ /* 0x100fe20000004100 */
[----:B------:R-:W-:Y:S01]  /*d150*/  F2FP.F16.E4M3.UNPACK_B R9, R9.H1 ;  /* 0x00000009ff09723e */ /* 0x000fe200030006ff */
[----:B------:R-:W-:Y:S01]  /*d160*/  HADD2.F32 R30, -RZ, R30.H1_H1 ;  /* 0x3000001eff1e7230 */ /* 0x000fe20000004100 */
[----:B------:R-:W-:Y:S02]  /*d170*/  F2FP.F16.E4M3.UNPACK_B R34, R10 ;  /* 0x0000000aff22723e */ /* 0x000fe400020006ff */
[-C--:B------:R-:W-:Y:S01]  /*d180*/  FMUL.FTZ R38, R37, R32.reuse ;  /* 0x0000002025267220 */ /* 0x080fe20000410000 */
[C---:B------:R-:W-:Y:S01]  /*d190*/  FMUL.FTZ R36, R41.reuse, R32 ;  /* 0x0000002029247220 */ /* 0x040fe20000410000 */
[----:B------:R-:W-:Y:S01]  /*d1a0*/  FMUL.FTZ R39, R42, R30 ;  /* 0x0000001e2a277220 */ /* 0x000fe20000410000 */
[----:B------:R-:W-:Y:S01]  /*d1b0*/  F2FP.F16.E4M3.UNPACK_B R10, R10.H1 ;  /* 0x0000000aff0a723e */ /* 0x000fe200030006ff */
[-C--:B------:R-:W-:Y:S01]  /*d1c0*/  FFMA.FTZ R38, R41, R5.reuse, R38 ;  /* 0x0000000529267223 */ /* 0x080fe20000010026 */
[----:B------:R-:W-:Y:S01]  /*d1d0*/  F2FP.F16.E4M3.UNPACK_B R41, R12 ;  /* 0x0000000cff29723e */ /* 0x000fe200020006ff */
[----:B------:R-:W-:Y:S01]  /*d1e0*/  FFMA.FTZ R36, R37, R5, -R36 ;  /* 0x0000000525247223 */ /* 0x000fe20000010824 */
[----:B------:R-:W-:Y:S01]  /*d1f0*/  F2FP.F16.E4M3.UNPACK_B R12, R0 ;  /* 0x00000000ff0c723e */ /* 0x000fe200020006ff */
[----:B------:R-:W-:-:S02]  /*d200*/  HADD2.F32 R5, -RZ, R8.H0_H0 ;  /* 0x20000008ff057230 */ /* 0x000fc40000004100 */
[----:B------:R-:W-:Y:S01]  /*d210*/  FMUL.FTZ R37, R46, R30 ;  /* 0x0000001e2e257220 */ /* 0x000fe20000410000 */
[----:B------:R-:W-:Y:S01]  /*d220*/  HADD2.F32 R44, -RZ, R41.H0_H0 ;  /* 0x20000029ff2c7230 */ /* 0x000fe20000004100 */
[----:B------:R-:W-:Y:S01]  /*d230*/  F2FP.F16.E4M3.UNPACK_B R30, R20.H1 ;  /* 0x00000014ff1e723e */ /* 0x000fe200030006ff */
[----:B------:R-:W-:Y:S02]  /*d240*/  HADD2.F32 R40, -RZ, R12.H0_H0 ;  /* 0x2000000cff287230 */ /* 0x000fe40000004100 */
[-C--:B------:R-:W-:Y:S01]  /*d250*/  FFMA.FTZ R37, R42, R4.reuse, -R37 ;  /* 0x000000042a257223 */ /* 0x080fe20000010825 */
[----:B------:R-:W-:Y:S02]  /*d260*/  HADD2.F32 R0, -RZ, R25.H0_H0 ;  /* 0x20000019ff007230 */ /* 0x000fe40000004100 */
[-C--:B------:R-:W-:Y:S01]  /*d270*/  FMUL.FTZ R35, R44, R5.reuse ;  /* 0x000000052c237220 */ /* 0x080fe20000410000 */
[----:B------:R-:W-:Y:S01]  /*d280*/  FFMA.FTZ R39, R46, R4, R39 ;  /* 0x000000042e277223 */ /* 0x000fe20000010027 */
[C---:B------:R-:W-:Y:S01]  /*d290*/  FMUL.FTZ R5, R40.reuse, R5 ;  /* 0x0000000528057220 */ /* 0x040fe20000410000 */
[----:B------:R-:W-:Y:S01]  /*d2a0*/  F2FP.F16.E4M3.UNPACK_B R42, R13.H1 ;  /* 0x0000000dff2a723e */ /* 0x000fe200030006ff */
[----:B------:R-:W-:Y:S01]  /*d2b0*/  FFMA.FTZ R35, R40, R0, -R35 ;  /* 0x0000000028237223 */ /* 0x000fe20000010823 */
[----:B------:R-:W-:-:S02]  /*d2c0*/  HADD2.F32 R4, -RZ, R9.H0_H0 ;  /* 0x20000009ff047230 */ /* 0x000fc40000004100 */
[----:B------:R-:W-:Y:S01]  /*d2d0*/  FFMA.FTZ R5, R44, R0, R5 ;  /* 0x000000002c057223 */ /* 0x000fe20000010005 */
[----:B------:R-:W-:Y:S01]  /*d2e0*/  HADD2.F32 R40, -RZ, R30.H0_H0 ;  /* 0x2000001eff287230 */ /* 0x000fe20000004100 */
[-C--:B------:R-:W-:Y:S01]  /*d2f0*/  F2FP.F16.E4M3.UNPACK_B R28, R6.reuse ;  /* 0x00000006ff1c723e */ /* 0x080fe200020006ff */
[----:B------:R-:W-:Y:S01]  /*d300*/  HADD2.F32 R47, -RZ, R41.H1_H1 ;  /* 0x30000029ff2f7230 */ /* 0x000fe20000004100 */
[----:B------:R-:W-:Y:S01]  /*d310*/  F2FP.F16.E4M3.UNPACK_B R6, R6.H1 ;  /* 0x00000006ff06723e */ /* 0x000fe200030006ff */
[----:B------:R-:W-:Y:S02]  /*d320*/  HADD2.F32 R8, -RZ, R8.H1_H1 ;  /* 0x30000008ff087230 */ /* 0x000fe40000004100 */
[----:B------:R-:W-:Y:S01]  /*d330*/  FMUL.FTZ R43, R40, R4 ;  /* 0x00000004282b7220 */ /* 0x000fe20000410000 */
[----:B------:R-:W-:Y:S01]  /*d340*/  HADD2.F32 R45, -RZ, R12.H1_H1 ;  /* 0x3000000cff2d7230 */ /* 0x000fe20000004100 */
[----:B------:R-:W-:Y:S01]  /*d350*/  F2FP.F16.E4M3.UNPACK_B R32, R11 ;  /* 0x0000000bff20723e */ /* 0x000fe200020006ff */
[----:B------:R-:W-:-:S02]  /*d360*/  HADD2.F32 R44, -RZ, R42.H0_H0 ;  /* 0x2000002aff2c7230 */ /* 0x000fc40000004100 */
[-C--:B------:R-:W-:Y:S01]  /*d370*/  FMUL.FTZ R12, R47, R8.reuse ;  /* 0x000000082f0c7220 */ /* 0x080fe20000410000 */
[----:B------:R-:W-:Y:S02]  /*d380*/  HADD2.F32 R0, -RZ, R27.H0_H0 ;  /* 0x2000001bff007230 */ /* 0x000fe40000004100 */
[C---:B------:R-:W-:Y:S01]  /*d390*/  FMUL.FTZ R8, R45.reuse, R8 ;  /* 0x000000082d087220 */ /* 0x040fe20000410000 */
[----:B------:R-:W-:Y:S02]  /*d3a0*/  HADD2.F32 R25, -RZ, R25.H1_H1 ;  /* 0x30000019ff197230 */ /* 0x000fe40000004100 */
[C---:B------:R-:W-:Y:S01]  /*d3b0*/  FMUL.FTZ R41, R44.reuse, R4 ;  /* 0x000000042c297220 */ /* 0x040fe20000410000 */
[----:B------:R-:W-:Y:S02]  /*d3c0*/  HADD2.F32 R9, -RZ, R9.H1_H1 ;  /* 0x30000009ff097230 */ /* 0x000fe40000004100 */
[----:B------:R-:W-:Y:S01]  /*d3d0*/  FFMA.FTZ R43, R44, R0, R43 ;  /* 0x000000002c2b7223 */ /* 0x000fe2000001002b */
[----:B------:R-:W-:Y:S01]  /*d3e0*/  F2FP.F16.E4M3.UNPACK_B R44, R13 ;  /* 0x0000000dff2c723e */ /* 0x000fe200020006ff */
[-C--:B------:R-:W-:Y:S01]  /*d3f0*/  FFMA.FTZ R12, R45, R25.reuse, -R12 ;  /* 0x000000192d0c7223 */ /* 0x080fe2000001080c */
[----:B------:R-:W-:Y:S01]  /*d400*/  FFMA.FTZ R8, R47, R25, R8 ;  /* 0x000000192f087223 */ /* 0x000fe20000010008 */
[----:B------:R-:W-:Y:S01]  /*d410*/  HADD2.F32 R45, -RZ, R30.H1_H1 ;  /* 0x3000001eff2d7230 */ /* 0x000fe20000004100 */
[----:B------:R-:W-:Y:S01]  /*d420*/  F2FP.F16.E4M3.UNPACK_B R25, R20 ;  /* 0x00000014ff19723e */ /* 0x000fe200020006ff */
[----:B------:R-:W-:-:S02]  /*d430*/  HADD2.F32 R47, -RZ, R42.H1_H1 ;  /* 0x3000002aff2f7230 */ /* 0x000fc40000004100 */
[----:B------:R-:W-:Y:S01]  /*d440*/  FFMA.FTZ R41, R40, R0, -R41 ;  /* 0x0000000028297223 */ /* 0x000fe20000010829 */
[----:B------:R-:W-:Y:S02]  /*d450*/  HADD2.F32 R46, -RZ, R44.H0_H0 ;  /* 0x2000002cff2e7230 */ /* 0x000fe40000004100 */
[-C--:B------:R-:W-:Y:S01]  /*d460*/  FMUL.FTZ R40, R45, R9.reuse ;  /* 0x000000092d287220 */ /* 0x080fe20000410000 */
[----:B------:R-:W-:Y:S02]  /*d470*/  HADD2.F32 R4, -RZ, R33.H0_H0 ;  /* 0x20000021ff047230 */ /* 0x000fe40000004100 */
[----:B------:R-:W-:Y:S01]  /*d480*/  FMUL.FTZ R20, R47, R9 ;  /* 0x000000092f147220 */ /* 0x000fe20000410000 */
[----:B------:R-:W-:Y:S01]  /*d490*/  HADD2.F32 R27, -RZ, R27.H1_H1 ;  /* 0x3000001bff1b7230 */ /* 0x000fe20000004100 */
[----:B------:R-:W-:Y:S01]  /*d4a0*/  F2FP.F16.E4M3.UNPACK_B R11, R11.H1 ;  /* 0x0000000bff0b723e */ /* 0x000fe200030006ff */
[----:B------:R-:W-:Y:S02]  /*d4b0*/  HADD2.F32 R42, -RZ, R25.H0_H0 ;  /* 0x20000019ff2a7230 */ /* 0x000fe40000004100 */
[----:B------:R-:W-:Y:S01]  /*d4c0*/  FMUL.FTZ R9, R46, R4 ;  /* 0x000000042e097220 */ /* 0x000fe20000410000 */
[----:B------:R-:W-:-:S02]  /*d4d0*/  HADD2.F32 R0, -RZ, R26.H0_H0 ;  /* 0x2000001aff007230 */ /* 0x000fc40000004100 */
[----:B------:R-:W-:Y:S01]  /*d4e0*/  FFMA.FTZ R40, R47, R27, R40 ;  /* 0x0000001b2f287223 */ /* 0x000fe20000010028 */
[----:B------:R-:W-:Y:S01]  /*d4f0*/  F2FP.F16.E4M3.UNPACK_B R47, R14.H1 ;  /* 0x0000000eff2f723e */ /* 0x000fe200030006ff */
[C---:B------:R-:W-:Y:S01]  /*d500*/  FMUL.FTZ R13, R42.reuse, R4 ;  /* 0x000000042a0d7220 */ /* 0x040fe20000410000 */
[----:B------:R-:W-:Y:S02]  /*d510*/  HADD2.F32 R4, -RZ, R10.H0_H0 ;  /* 0x2000000aff047230 */ /* 0x000fe40000004100 */
[-C--:B------:R-:W-:Y:S01]  /*d520*/  FFMA.FTZ R9, R42, R0.reuse, -R9 ;  /* 0x000000002a097223 */ /* 0x080fe20000010809 */
[----:B------:R-:W-:Y:S01]  /*d530*/  F2FP.F16.E4M3.UNPACK_B R42, R21.H1 ;  /* 0x00000015ff2a723e */ /* 0x000fe200030006ff */
[----:B------:R-:W-:Y:S01]  /*d540*/  FFMA.FTZ R13, R46, R0, R13 ;  /* 0x000000002e0d7223 */ /* 0x000fe2000001000d */
[----:B------:R-:W-:Y:S02]  /*d550*/  HADD2.F32 R46, -RZ, R44.H1_H1 ;  /* 0x3000002cff2e7230 */ /* 0x000fe40000004100 */
[----:B------:R-:W-:Y:S01]  /*d560*/  FFMA.FTZ R30, R45, R27, -R20 ;  /* 0x0000001b2d1e7223 */ /* 0x000fe20000010814 */
[----:B------:R-:W-:Y:S01]  /*d570*/  HADD2.F32 R48, -RZ, R47.H0_H0 ;  /* 0x2000002fff307230 */ /* 0x000fe20000004100 */
[-C--:B------:R-:W-:Y:S01]  /*d580*/  F2FP.F16.E4M3.UNPACK_B R29, R7.reuse ;  /* 0x00000007ff1d723e */ /* 0x080fe200020006ff */
[----:B------:R-:W-:Y:S01]  /*d590*/  HADD2.F32 R44, -RZ, R42.H0_H0 ;  /* 0x2000002aff2c7230 */ /* 0x000fe20000004100 */
[----:B------:R-:W-:Y:S01]  /*d5a0*/  F2FP.F16.E4M3.UNPACK_B R7, R7.H1 ;  /* 0x00000007ff07723e */ /* 0x000fe200030006ff */
[----:B------:R-:W-:-:S02]  /*d5b0*/  HADD2.F32 R33, -RZ, R33.H1_H1 ;  /* 0x30000021ff217230 */ /* 0x000fc40000004100 */
[-C--:B------:R-:W-:Y:S01]  /*d5c0*/  FMUL.FTZ R27, R48, R4.reuse ;  /* 0x00000004301b7220 */ /* 0x080fe20000410000 */
[----:B------:R-:W-:Y:S02]  /*d5d0*/  HADD2.F32 R20, -RZ, R25.H1_H1 ;  /* 0x30000019ff147230 */ /* 0x000fe40000004100 */
[----:B------:R-:W-:Y:S01]  /*d5e0*/  FMUL.FTZ R45, R44, R4 ;  /* 0x000000042c2d7220 */ /* 0x000fe20000410000 */
[----:B------:R-:W-:Y:S02]  /*d5f0*/  HADD2.F32 R0, -RZ, R6.H0_H0 ;  /* 0x20000006ff007230 */ /* 0x000fe40000004100 */
[-C--:B------:R-:W-:Y:S01]  /*d600*/  FMUL.FTZ R25, R46, R33.reuse ;  /* 0x000000212e197220 */ /* 0x080fe20000410000 */
[----:B------:R-:W-:Y:S02]  /*d610*/  HADD2.F32 R26, -RZ, R26.H1_H1 ;  /* 0x3000001aff1a7230 */ /* 0x000fe40000004100 */
[----:B------:R-:W-:Y:S01]  /*d620*/  FMUL.FTZ R33, R20, R33 ;  /* 0x0000002114217220 */ /* 0x000fe20000410000 */
[----:B------:R-:W-:-:S02]  /*d630*/  HADD2.F32 R10, -RZ, R10.H1_H1 ;  /* 0x3000000aff0a7230 */ /* 0x000fc40000004100 */
[-C--:B------:R-:W-:Y:S01]  /*d640*/  FFMA.FTZ R27, R44, R0.reuse, -R27 ;  /* 0x000000002c1b7223 */ /* 0x080fe2000001081b */
[----:B------:R-:W-:Y:S01]  /*d650*/  FFMA.FTZ R45, R48, R0, R45 ;  /* 0x00000000302d7223 */ /* 0x000fe2000001002d */
[----:B------:R-:W-:Y:S02]  /*d660*/  HADD2.F32 R0, -RZ, R47.H1_H1 ;  /* 0x3000002fff007230 */ /* 0x000fe40000004100 */
[-C--:B------:R-:W-:Y:S01]  /*d670*/  FFMA.FTZ R20, R20, R26.reuse, -R25 ;  /* 0x0000001a14147223 */ /* 0x080fe20000010819 */
[----:B------:R-:W-:Y:S02]  /*d680*/  HADD2.F32 R42, -RZ, R42.H1_H1 ;  /* 0x3000002aff2a7230 */ /* 0x000fe40000004100 */
[----:B------:R-:W-:Y:S01]  /*d690*/  FFMA.FTZ R26, R46, R26, R33 ;  /* 0x0000001a2e1a7223 */ /* 0x000fe20000010021 */
[----:B------:R-:W-:Y:S01]  /*d6a0*/  HADD2.F32 R6, -RZ, R6.H1_H1 ;  /* 0x30000006ff067230 */ /* 0x000fe20000004100 */
[----:B------:R-:W-:Y:S01]  /*d6b0*/  F2FP.F16.E4M3.UNPACK_B R33, R21 ;  /* 0x00000015ff21723e */ /* 0x000fe200020006ff */
[----:B------:R-:W-:Y:S01]  /*d6c0*/  FMUL.FTZ R21, R0, R10 ;  /* 0x0000000a00157220 */ /* 0x000fe20000410000 */
[----:B------:R-:W-:Y:S01]  /*d6d0*/  F2FP.F16.E4M3.UNPACK_B R44, R14 ;  /* 0x0000000eff2c723e */ /* 0x000fe200020006ff */
[----:B------:R-:W-:Y:S01]  /*d6e0*/  FMUL.FTZ R25, R42, R10 ;  /* 0x0000000a2a197220 */ /* 0x000fe20000410000 */
[----:B------:R-:W-:-:S02]  /*d6f0*/  HADD2.F32 R4, -RZ, R34.H0_H0 ;  /* 0x20000022ff047230 */ /* 0x000fc40000004100 */
[-C--:B------:R-:W-:Y:S01]  /*d700*/  FFMA.FTZ R14, R42, R6.reuse, -R21 ;  /* 0x000000062a0e7223 */ /* 0x080fe20000010815 */
[----:B------:R-:W-:Y:S02]  /*d710*/  HADD2.F32 R34, -RZ, R34.H1_H1 ;  /* 0x30000022ff227230 */ /* 0x000fe40000004100 */
[----:B------:R-:W-:Y:S01]  /*d720*/  FFMA.FTZ R42, R0, R6, R25 ;  /* 0x00000006002a7223 */ /* 0x000fe20000010019 */
[----:B------:R-:W-:Y:S01]  /*d730*/  HADD2.F32 R10, -RZ, R44.H0_H0 ;  /* 0x2000002cff0a7230 */ /* 0x000fe20000004100 */
[----:B------:R-:W-:Y:S01]  /*d740*/  F2FP.F16.E4M3.UNPACK_B R46, R15.H1 ;  /* 0x0000000fff2e723e */ /* 0x000fe200030006ff */
[----:B------:R-:W-:Y:S01]  /*d750*/  HADD2.F32 R6, -RZ, R33.H0_H0 ;  /* 0x20000021ff067230 */ /* 0x000fe20000004100 */
[----:B------:R-:W-:Y:S01]  /*d760*/  F2FP.SATFINITE.E4M3.F32.PACK_AB_MERGE_C R38, R39, R38, RZ ;  /* 0x000000262726723e */ /* 0x000fe200048070ff */
        /* <DEDUP_REMOVED lines=8> */
[----:B------:R-:W-:Y:S01]  /*d7f0*/  FMUL.FTZ R21, R44, R34 ;  /* 0x000000222c157220 */ /* 0x000fe20000410000 */
[----:B------:R-:W-:Y:S01]  /*d800*/  F2FP.F16.E4M3.UNPACK_B R0, R24.H1 ;  /* 0x00000018ff00723e */ /* 0x000fe200030006ff */
[----:B------:R-:W-:Y:S01]  /*d810*/  FMUL.FTZ R25, R4, R34 ;  /* 0x0000002204197220 */ /* 0x000fe20000410000 */
[----:B------:R-:W-:-:S02]  /*d820*/  HADD2.F32 R48, -RZ, R46.H0_H0 ;  /* 0x2000002eff307230 */ /* 0x000fc40000004100 */
[-C--:B------:R-:W-:Y:S01]  /*d830*/  FFMA.FTZ R21, R4, R28.reuse, -R21 ;  /* 0x0000001c04157223 */ /* 0x080fe20000010815 */
[----:B------:R-:W-:Y:S02]  /*d840*/  HADD2.F32 R4, -RZ, R11.H0_H0 ;  /* 0x2000000bff047230 */ /* 0x000fe40000004100 */
[----:B------:R-:W-:Y:S01]  /*d850*/  FFMA.FTZ R25, R44, R28, R25 ;  /* 0x0000001c2c197223 */ /* 0x000fe20000010019 */
[--C-:B------:R-:W-:Y:S01]  /*d860*/  HADD2.F32 R28, -RZ, R0.reuse.H0_H0 ;  /* 0x20000000ff1c7230 */ /* 0x100fe20000004100 */
[----:B------:R-:W-:Y:S01]  /*d870*/  F2FP.F16.E4M3.UNPACK_B R34, R24 ;  /* 0x00000018ff22723e */ /* 0x000fe200020006ff */
[----:B------:R-:W-:Y:S02]  /*d880*/  HADD2.F32 R49, -RZ, R0.H1_H1 ;  /* 0x30000000ff317230 */ /* 0x000fe40000004100 */
[-C--:B------:R-:W-:Y:S01]  /*d890*/  FMUL.FTZ R33, R48, R4.reuse ;  /* 0x0000000430217220 */ /* 0x080fe20000410000 */
[----:B------:R-:W-:Y:S02]  /*d8a0*/  HADD2.F32 R0, -RZ, R7.H0_H0 ;  /* 0x20000007ff007230 */ /* 0x000fe40000004100 */
[----:B------:R-:W-:Y:S01]  /*d8b0*/  FMUL.FTZ R47, R28, R4 ;  /* 0x000000041c2f7220 */ /* 0x000fe20000410000 */
[----:B------:R-:W-:Y:S01]  /*d8c0*/  HADD2.F32 R51, -RZ, R46.H1_H1 ;  /* 0x3000002eff337230 */ /* 0x000fe20000004100 */
[----:B------:R-:W-:Y:S01]  /*d8d0*/  F2FP.SATFINITE.E4M3.F32.PACK_AB_MERGE_C R30, R30, R41, RZ ;  /* 0x000000291e1e723e */ /* 0x000fe200048070ff */
[----:B------:R-:W-:-:S02]  /*d8e0*/  HADD2.F32 R11, -RZ, R11.H1_H1 ;  /* 0x3000000bff0b7230 */ /* 0x000fc40000004100 */
[-C--:B------:R-:W-:Y:S01]  /*d8f0*/  FFMA.FTZ R33, R28, R0.reuse, -R33 ;  /* 0x000000001c217223 */ /* 0x080fe20000010821 */
[----:B------:R-:W-:Y:S02]  /*d900*/  HADD2.F32 R7, -RZ, R7.H1_H1 ;  /* 0x30000007ff077230 */ /* 0x000fe40000004100 */
[----:B------:R-:W-:Y:S01]  /*d910*/  FFMA.FTZ R47, R48, R0, R47 ;  /* 0x00000000302f7223 */ /* 0x000fe2000001002f */
[----:B------:R-:W-:Y:S01]  /*d920*/  F2FP.F16.E4M3.UNPACK_B R0, R15 ;  /* 0x0000000fff00723e */ /* 0x000fe200020006ff */
[-C--:B------:R-:W-:Y:S01]  /*d930*/  FMUL.FTZ R4, R51, R11.reuse ;  /* 0x0000000b33047220 */ /* 0x080fe20000410000 */
[--C-:B------:R-:W-:Y:S02]  /*d940*/  HADD2.F32 R44, -RZ, R34.reuse.H0_H0 ;  /* 0x20000022ff2c7230 */ /* 0x100fe40000004100 */
[C---:B------:R-:W-:Y:S01]  /*d950*/  FMUL.FTZ R28, R49.reuse, R11 ;  /* 0x0000000b311c7220 */ /* 0x040fe20000410000 */
[----:B------:R-:W-:Y:S02]  /*d960*/  HADD2.F32 R15, -RZ, R34.H1_H1 ;  /* 0x30000022ff0f7230 */ /* 0x000fe40000004100 */
[----:B------:R-:W-:Y:S01]  /*d970*/  FFMA.FTZ R24, R49, R7, -R4 ;  /* 0x0000000731187223 */ /* 0x000fe20000010804 */
[----:B------:R-:W-:-:S02]  /*d980*/  HADD2.F32 R34, -RZ, R0.H0_H0 ;  /* 0x20000000ff227230 */ /* 0x000fc40000004100 */
[----:B------:R-:W-:Y:S01]  /*d990*/  FFMA.FTZ R28, R51, R7, R28 ;  /* 0x00000007331c7223 */ /* 0x000fe2000001001c */
[----:B------:R-:W-:Y:S01]  /*d9a0*/  HADD2.F32 R4, -RZ, R32.H0_H0 ;  /* 0x20000020ff047230 */ /* 0x000fe20000004100 */
[----:B------:R-:W-:Y:S01]  /*d9b0*/  F2FP.SATFINITE.E4M3.F32.PACK_AB_MERGE_C R14, R14, R27, RZ ;  /* 0x0000001b0e0e723e */ /* 0x000fe200048070ff */
[----:B------:R-:W-:Y:S01]  /*d9c0*/  HADD2.F32 R49, -RZ, R0.H1_H1 ;  /* 0x30000000ff317230 */ /* 0x000fe20000004100 */
[----:B------:R-:W-:Y:S01]  /*d9d0*/  F2FP.SATFINITE.E4M3.F32.PACK_AB_MERGE_C R24, R24, R33, RZ ;  /* 0x000000211818723e */ /* 0x000fe200048070ff */
[----:B------:R-:W-:Y:S02]  /*d9e0*/  HADD2.F32 R32, -RZ, R32.H1_H1 ;  /* 0x30000020ff207230 */ /* 0x000fe40000004100 */
[-C--:B------:R-:W-:Y:S01]  /*d9f0*/  FMUL.FTZ R7, R34, R4.reuse ;  /* 0x0000000422077220 */ /* 0x080fe20000410000 */
[--C-:B------:R-:W-:Y:S02]  /*da00*/  HADD2.F32 R0, -RZ, R29.reuse.H0_H0 ;  /* 0x2000001dff007230 */ /* 0x100fe40000004100 */
[----:B------:R-:W-:Y:S01]  /*da10*/  FMUL.FTZ R11, R44, R4 ;  /* 0x000000042c0b7220 */ /* 0x000fe20000410000 */
[----:B------:R-:W-:-:S02]  /*da20*/  HADD2.F32 R29, -RZ, R29.H1_H1 ;  /* 0x3000001dff1d7230 */ /* 0x000fc40000004100 */
[-C--:B------:R-:W-:Y:S01]  /*da30*/  FMUL.FTZ R4, R49, R32.reuse ;  /* 0x0000002031047220 */ /* 0x080fe20000410000 */
[C---:B------:R-:W-:Y:S01]  /*da40*/  FMUL.FTZ R32, R15.reuse, R32 ;  /* 0x000000200f207220 */ /* 0x040fe20000410000 */
[-C--:B------:R-:W-:Y:S01]  /*da50*/  FFMA.FTZ R7, R44, R0.reuse, -R7 ;  /* 0x000000002c077223 */ /* 0x080fe20000010807 */
[----:B------:R-:W-:Y:S01]  /*da60*/  FFMA.FTZ R11, R34, R0, R11 ;  /* 0x00000000220b7223 */ /* 0x000fe2000001000b */
[-C--:B------:R-:W-:Y:S01]  /*da70*/  FFMA.FTZ R0, R15, R29.reuse, -R4 ;  /* 0x0000001d0f007223 */ /* 0x080fe20000010804 */
[----:B------:R-:W-:Y:S01]  /*da80*/  FFMA.FTZ R32, R49, R29, R32 ;  /* 0x0000001d31207223 */ /* 0x000fe20000010020 */
[----:B------:R-:W-:Y:S02]  /*da90*/  F2FP.SATFINITE.E4M3.F32.PACK_AB_MERGE_C R4, R37, R36, RZ ;  /* 0x000000242504723e */ /* 0x000fe400048070ff */
[----:B------:R-:W-:Y:S02]  /*daa0*/  F2FP.SATFINITE.E4M3.F32.PACK_AB_MERGE_C R40, R40, R43, RZ ;  /* 0x0000002b2828723e */ /* 0x000fe400048070ff */
[----:B------:R-:W-:-:S02]  /*dab0*/  F2FP.SATFINITE.E4M3.F32.PACK_AB_MERGE_C R42, R42, R45, RZ ;  /* 0x0000002d2a2a723e */ /* 0x000fc400048070ff */
[----:B------:R-:W-:Y:S02]  /*dac0*/  F2FP.SATFINITE.E4M3.F32.PACK_AB_MERGE_C R28, R28, R47, RZ ;  /* 0x0000002f1c1c723e */ /* 0x000fe400048070ff */
[----:B------:R-:W-:Y:S02]  /*dad0*/  F2FP.SATFINITE.E4M3.F32.PACK_AB_MERGE_C R8, R8, R5, R38 ;  /* 0x000000050808723e */ /* 0x000fe40004807026 */
[----:B------:R-:W-:Y:S02]  /*dae0*/  F2FP.SATFINITE.E4M3.F32.PACK_AB_MERGE_C R4, R12, R35, R4 ;  /* 0x000000230c04723e */ /* 0x000fe40004807004 */
[----:B------:R-:W-:Y:S02]  /*daf0*/  F2FP.SATFINITE.E4M3.F32.PACK_AB_MERGE_C R5, R20, R9, R30 ;  /* 0x000000091405723e */ /* 0x000fe4000480701e */
[----:B------:R-:W-:Y:S02]  /*db00*/  F2FP.SATFINITE.E4M3.F32.PACK_AB_MERGE_C R6, R21, R6, R14 ;  /* 0x000000061506723e */ /* 0x000fe4000480700e */
[----:B------:R-:W-:-:S02]  /*db10*/  F2FP.SATFINITE.E4M3.F32.PACK_AB_MERGE_C R7, R0, R7, R24 ;  /* 0x000000070007723e */ /* 0x000fc40004807018 */
[----:B------:R-:W-:Y:S02]  /*db20*/  F2FP.SATFINITE.E4M3.F32.PACK_AB_MERGE_C R9, R26, R13, R40 ;  /* 0x0000000d1a09723e */ /* 0x000fe40004807028 */
[----:B------:R-:W-:Y:S01]  /*db30*/  F2FP.SATFINITE.E4M3.F32.PACK_AB_MERGE_C R10, R25, R10, R42 ;  /* 0x0000000a190a723e */ /* 0x000fe2000480702a */
[----:B------:R2:W-:Y:S01]  /*db40*/  STS.128 [R219+0x14400], R4 ;  /* 0x01440004db007388 */ /* 0x0005e20000000c00 */
[----:B------:R-:W-:-:S05]  /*db50*/  F2FP.SATFINITE.E4M3.F32.PACK_AB_MERGE_C R11, R32, R11, R28 ;  /* 0x0000000b200b723e */ /* 0x000fca000480701c */
[----:B------:R2:W-:Y:S02]  /*db60*/  STS.128 [R3+0x14400], R8 ;  /* 0x0144000803007388 */ /* 0x0005e40000000c00 */
.L_x_628:
[----:B------:R-:W-:Y:S05]  /*db70*/  BSYNC B0 ;  /* 0x0000000000007941 */ /* 0x000fea0003800000 */
.L_x_617:
[----:B------:R-:W-:Y:S01]  /*db80*/  @!PT LDS RZ, [RZ] ;  /* 0x00000000fffff984 */ /* 0x000fe20000000800 */
[----:B------:R-:W-:Y:S01]  /*db90*/  @!PT LDS RZ, [RZ] ;  /* 0x00000000fffff984 */ /* 0x000fe20000000800 */
[----:B------:R-:W-:Y:S01]  /*dba0*/  @!PT LDS RZ, [RZ] ;  /* 0x00000000fffff984 */ /* 0x000fe20000000800 */
[----:B------:R-:W-:Y:S01]  /*dbb0*/  @!PT LDS RZ, [RZ] ;  /* 0x00000000fffff984 */ /* 0x000fe20000000800 */
[----:B------:R4:W-:Y:S06]  /*dbc0*/  MEMBAR.ALL.CTA ;  /* 0x0000000000007992 */ /* 0x0009ec0000008000 */
[----:B----4-:R-:W4:Y:S01]  /*dbd0*/  FENCE.VIEW.ASYNC.S ;  /* 0x00000000000073c6 */ /* 0x010f220000000000 */
[----:B------:R-:W-:Y:S05]  /*dbe0*/  WARPSYNC.ALL ;  /* 0x0000000000007948 */ /* 0x000fea0003800000 */
[----:B----4-:R-:W-:Y:S06]  /*dbf0*/  BAR.SYNC.DEFER_BLOCKING 0xd, 0x100 ;  /* 0x0344000000007b1d */ /* 0x010fec0000010000 */
.L_x_614:
[----:B------:R-:W-:-:S13]  /*dc00*/  ISETP.NE.AND P0, PT, R198, 0x3, PT ;  /* 0x00000003c600780c */ /* 0x000fda0003f05270 */
[----:B------:R-:W-:Y:S05]  /*dc10*/  @!P0 BRA `(.L_x_638) ;  /* 0x0000000000048947 */ /* 0x000fea0003800000 */
[----:B------:R-:W-:Y:S01]  /*dc20*/  BPT.TRAP 0x1 ;  /* 0x000000040000795c */ /* 0x000fe20000300000 */
.L_x_638:
[----:B-12---:R-:W-:Y:S01]  /*dc30*/  IMAD R3, R197, 0x8, R18 ;  /* 0x00000008c5037824 */ /* 0x006fe200078e0212 */
[----:B---3--:R-:W-:-:S04]  /*dc40*/  SHF.L.U32 R4, R199, 0x1f, RZ ;  /* 0x0000001fc7047819 */ /* 0x008fc800000006ff */
[----:B------:R1:W2:Y:S01]  /*dc50*/  SYNCS.PHASECHK.TRANS64.TRYWAIT P1, [R3+URZ+0x22830], R4 ;  /* 0x02283004030075a7 */ /* 0x0002a2000802017f */
[----:B------:R-:W-:Y:S05]  /*dc60*/  @!P0 BRA `(.L_x_639) ;  /* 0x0000000000048947 */ /* 0x000fea0003800000 */
[----:B------:R-:W-:Y:S01]  /*dc70*/  BPT.TRAP 0x1 ;  /* 0x000000040000795c */ /* 0x000fe20000300000 */
.L_x_639:
[----:B------:R-:W-:-:S05]  /*dc80*/  VIADD R0, R18, 0x18400 ;  /* 0x0001840012007836 */ /* 0x000fca0000000000 */
[----:B------:R-:W-:-:S04]  /*dc90*/  SHF.R.U32.HI R0, RZ, 0x4, R0 ;  /* 0x00000004ff007819 */ /* 0x000fc80000011600 */
[----:B------:R-:W-:-:S04]  /*dca0*/  LOP3.LUT R0, R0, 0x3fff, RZ, 0xc0, !PT ;  /* 0x00003fff00007812 */ /* 0x000fc800078ec0ff */
[----:B------:R-:W-:-:S05]  /*dcb0*/  LOP3.LUT R0, R0, 0x10000, RZ, 0xfc, !PT ;  /* 0x0001000000007812 */ /* 0x000fca00078efcff */
[----:B------:R-:W-:Y:S01]  /*dcc0*/  IMAD R12, R197, 0x500, R0 ;  /* 0x00000500c50c7824 */ /* 0x000fe200078e0200 */
[----:B--2---:R-:W-:Y:S06]  /*dcd0*/  @P1 BRA `(.L_x_640) ;  /* 0x0000000000081947 */ /* 0x004fec0003800000 */
[----:B------:R-:W2:Y:S02]  /*dce0*/  SYNCS.PHASECHK.TRANS64.TRYWAIT P1, [R3+URZ+0x22830], R4 ;  /* 0x02283004030075a7 */ /* 0x000ea4000802017f */
[----:B--2---:R-:W-:Y:S05]  /*dcf0*/  @!P1 BRA `(.L_x_641) ;  /* 0x0000011800e89947 */ /* 0x004fea0003800000 */
.L_x_640:
[----:B-12---:R-:W-:Y:S01]  /*dd00*/  IMAD.MOV.U32 R4, RZ, RZ, R12 ;  /* 0x000000ffff047224 */ /* 0x006fe200078e000c */
[----:B------:R-:W-:Y:S05]  /*dd10*/  WARPSYNC.ALL ;  /* 0x0000000000007948 */ /* 0x000fea0003800000 */
[----:B------:R-:W-:Y:S01]  /*dd20*/  IMAD.MOV.U32 R5, RZ, RZ, 0x40000040 ;  /* 0x40000040ff057424 */ /* 0x000fe200078e00ff */
[----:B------:R-:W-:Y:S01]  /*dd30*/  R2UR UR6, R4 ;  /* 0x00000000040672ca */ /* 0x000fe200000e0000 */
[----:B------:R-:W-:Y:S01]  /*dd40*/  WARPGROUP.ARRIVE ;  /* 0x00000000000079c5 */ /* 0x000fe20000000000 */
[----:B------:R-:W-:Y:S01]  /*dd50*/  LOP3.LUT R4, R31, 0x10000, RZ, 0xfc, !PT ;  /* 0x000100001f047812 */ /* 0x000fe200078efcff */
[----:B------:R-:W-:Y:S01]  /*dd60*/  IMAD.MOV.U32 R7, RZ, RZ, 0x40000040 ;  /* 0x40000040ff077424 */ /* 0x000fe200078e00ff */
[C---:B------:R-:W-:Y:S01]  /*dd70*/  R2UR UR7, R5.reuse ;  /* 0x00000000050772ca */ /* 0x040fe200000e0000 */
[----:B------:R-:W-:Y:S01]  /*dd80*/  VIADD R8, R12, 0x200 ;  /* 0x000002000c087836 */ /* 0x000fe20000000000 */
[----:B------:R-:W-:Y:S01]  /*dd90*/  R2UR UR4, R4 ;  /* 0x00000000040472ca */ /* 0x000fe200000e0000 */
[----:B------:R-:W-:Y:S01]  /*dda0*/  IMAD.MOV.U32 R9, RZ, RZ, 0x40000040 ;  /* 0x40000040ff097424 */ /* 0x000fe200078e00ff */
[----:B------:R-:W-:Y:S01]  /*ddb0*/  R2UR UR5, R5 ;  /* 0x00000000050572ca */ /* 0x000fe200000e0000 */
[C---:B------:R-:W-:Y:S01]  /*ddc0*/  VIADD R10, R12.reuse, 0x400 ;  /* 0x000004000c0a7836 */ /* 0x040fe20000000000 */
[----:B------:R-:W-:Y:S01]  /*ddd0*/  IADD3 R6, R12, 0x100, RZ ;  /* 0x000001000c067810 */ /* 0x000fe20007ffe0ff */
[----:B------:R-:W-:Y:S01]  /*dde0*/  IMAD.MOV.U32 R11, RZ, RZ, 0x40000040 ;  /* 0x40000040ff0b7424 */ /* 0x000fe200078e00ff */
[----:B------:R-:W-:Y:S01]  /*ddf0*/  R2UR UR11, R7 ;  /* 0x00000000070b72ca */ /* 0x000fe200000e0000 */
[----:B------:R-:W-:Y:S01]  /*de00*/  IMAD.MOV.U32 R15, RZ, RZ, 0x40000040 ;  /* 0x40000040ff0f7424 */ /* 0x000fe200078e00ff */
[----:B------:R-:W-:Y:S01]  /*de10*/  R2UR UR10, R6 ;  /* 0x00000000060a72ca */ /* 0x000fe200000e0000 */
[----:B------:R-:W-:Y:S01]  /*de20*/  VIADD R20, R12, 0x404 ;  /* 0x000004040c147836 */ /* 0x000fe20000000000 */
[----:B------:R-:W-:Y:S01]  /*de30*/  R2UR UR8, R4 ;  /* 0x00000000040872ca */ /* 0x000fe200000e0000 */
[----:B------:R-:W-:Y:S01]  /*de40*/  IMAD.MOV.U32 R21, RZ, RZ, 0x40000040 ;  /* 0x40000040ff157424 */ /* 0x000fe200078e00ff */
[----:B------:R-:W-:Y:S01]  /*de50*/  R2UR UR9, R5 ;  /* 0x00000000050972ca */ /* 0x000fe200000e0000 */
[----:B------:R-:W-:Y:S01]  /*de60*/  IMAD.MOV.U32 R13, RZ, RZ, 0x40000040 ;  /* 0x40000040ff0d7424 */ /* 0x000fe200078e00ff */
[----:B------:R-:W-:Y:S01]  /*de70*/  R2UR UR14, R8 ;  /* 0x00000000080e72ca */ /* 0x000fe200000e0000 */
[----:B------:R-:W-:Y:S01]  /*de80*/  QGMMA.64x32x32.F32.E4M3.E4M3 R104, gdesc[UR4], RZ, !UPT, gsb0 ;  /* 0x00600000046879f3 */ /* 0x000fe2000c0008ff */
[----:B------:R-:W-:Y:S01]  /*de90*/  R2UR UR15, R9 ;  /* 0x00000000090f72ca */ /* 0x000fe200000e0000 */
[----:B------:R-:W-:Y:S01]  /*dea0*/  IMAD.MOV.U32 R9, RZ, RZ, 0x40000040 ;  /* 0x40000040ff097424 */ /* 0x000fe200078e00ff */
[----:B------:R-:W-:-:S02]  /*deb0*/  R2UR UR12, R4 ;  /* 0x00000000040c72ca */ /* 0x000fc400000e0000 */
[----:B------:R-:W-:Y:S02]  /*dec0*/  R2UR UR13, R5 ;  /* 0x00000000050d72ca */ /* 0x000fe400000e0000 */
[----:B------:R-:W-:Y:S02]  /*ded0*/  IADD3 R6, R12, 0x300, RZ ;  /* 0x000003000c067810 */ /* 0x000fe40007ffe0ff */
[----:B------:R-:W-:Y:S01]  /*dee0*/  R2UR UR19, R7 ;  /* 0x00000000071372ca */ /* 0x000fe200000e0000 */
[----:B------:R-:W-:Y:S01]  /*def0*/  IMAD.MOV.U32 R7, RZ, RZ, 0x40000040 ;  /* 0x40000040ff077424 */ /* 0x000fe200078e00ff */
[----:B------:R-:W-:Y:S01]  /*df00*/  R2UR UR18, R6 ;  /* 0x00000000061272ca */ /* 0x000fe200000e0000 */
[----:B------:R-:W-:Y:S01]  /*df10*/  VIADD R6, R12, 0x2 ;  /* 0x000000020c067836 */ /* 0x000fe20000000000 */
[----:B------:R-:W-:Y:S02]  /*df20*/  R2UR UR16, R4 ;  /* 0x00000000041072ca */ /* 0x000fe400000e0000 */
[----:B------:R-:W-:-:S02]  /*df30*/  R2UR UR17, R5 ;  /* 0x00000000051172ca */ /* 0x000fc400000e0000 */
[----:B------:R-:W-:Y:S01]  /*df40*/  R2UR UR22, R10 ;  /* 0x000000000a1672ca */ /* 0x000fe200000e0000 */
[C---:B------:R-:W-:Y:S01]  /*df50*/  VIADD R10, R4.reuse, 0x2 ;  /* 0x00000002040a7836 */ /* 0x040fe20000000000 */
[----:B------:R-:W-:Y:S02]  /*df60*/  R2UR UR23, R11 ;  /* 0x000000000b1772ca */ /* 0x000fe400000e0000 */
[----:B------:R-:W-:Y:S02]  /*df70*/  R2UR UR20, R4 ;  /* 0x00000000041472ca */ /* 0x000fe400000e0000 */
[----:B------:R-:W-:Y:S02]  /*df80*/  R2UR UR21, R5 ;  /* 0x00000000051572ca */ /* 0x000fe400000e0000 */
[----:B------:R-:W-:Y:S02]  /*df90*/  MOV R11, 0x40000040 ;  /* 0x40000040000b7802 */ /* 0x000fe40000000f00 */
[----:B------:R-:W-:Y:S01]  /*dfa0*/  R2UR UR6, R6 ;  /* 0x00000000060672ca */ /* 0x000fe200000e0000 */
[----:B------:R-:W-:Y:S01]  /*dfb0*/  VIADD R6, R12, 0x202 ;  /* 0x000002020c067836 */ /* 0x000fe20000000000 */
[----:B------:R-:W-:Y:S01]  /*dfc0*/  R2UR UR7, R7 ;  /* 0x00000000070772ca */ /* 0x000fe200000e0000 */
[----:B------:R-:W-:Y:S01]  /*dfd0*/  IMAD.MOV.U32 R7, RZ, RZ, 0x40000040 ;  /* 0x40000040ff077424 */ /* 0x000fe200078e00ff */
[----:B------:R-:W-:-:S02]  /*dfe0*/  R2UR UR4, R10 ;  /* 0x000000000a0472ca */ /* 0x000fc400000e0000 */
[----:B------:R-:W-:Y:S02]  /*dff0*/  R2UR UR5, R11 ;  /* 0x000000000b0572ca */ /* 0x000fe400000e0000 */
[C---:B------:R-:W-:Y:S02]  /*e000*/  IADD3 R8, R12.reuse, 0x102, RZ ;  /* 0x000001020c087810 */ /* 0x040fe40007ffe0ff */
[----:B------:R-:W-:Y:S02]  /*e010*/  IADD3 R14, R12, 0x402, RZ ;  /* 0x000004020c0e7810 */ /* 0x000fe40007ffe0ff */
[----:B------:R-:W-:Y:S01]  /*e020*/  MOV R87, RZ ;  /* 0x000000ff00577202 */ /* 0x000fe20000000f00 */
[----:B------:R-:W-:Y:S02]  /*e030*/  WARPGROUP.DEPBAR.LE gsb0, 0x0 ;  /* 0x00008000000079c5 */ /* 0x000fe40000010000 */
[----:B------:R-:W-:-:S06]  /*e040*/  WARPGROUP.ARRIVE ;  /* 0x00000000000079c5 */ /* 0x000fcc0000000000 */
[----:B------:R-:W-:Y:S01]  /*e050*/  QGMMA.64x32x32.F32.E4M3.E4M3 R88, gdesc[UR8], RZ, !UPT, gsb0 ;  /* 0x00600000085879f3 */ /* 0x000fe2000c0008ff */
[----:B------:R-:W-:Y:S01]  /*e060*/  R2UR UR10, R8 ;  /* 0x00000000080a72ca */ /* 0x000fe200000e0000 */
[----:B------:R-:W-:Y:S01]  /*e070*/  VIADD R8, R12, 0x302 ;  /* 0x000003020c087836 */ /* 0x000fe20000000000 */
[----:B------:R-:W-:Y:S01]  /*e080*/  R2UR UR11, R9 ;  /* 0x00000000090b72ca */ /* 0x000fe200000e0000 */
[----:B------:R-:W-:Y:S01]  /*e090*/  IMAD.MOV.U32 R9, RZ, RZ, 0x40000040 ;  /* 0x40000040ff097424 */ /* 0x000fe200078e00ff */
[----:B------:R-:W-:Y:S02]  /*e0a0*/  R2UR UR8, R10 ;  /* 0x000000000a0872ca */ /* 0x000fe400000e0000 */
[----:B------:R-:W-:Y:S01]  /*e0b0*/  R2UR UR9, R11 ;  /* 0x000000000b0972ca */ /* 0x000fe200000e0000 */
        /* <DEDUP_REMOVED lines=10> */
[----:B0-----:R-:W-:-:S06]  /*e160*/  WARPGROUP.ARRIVE ;  /* 0x00000000000079c5 */ /* 0x001fcc0000000000 */
[----:B------:R-:W-:Y:S01]  /*e170*/  QGMMA.64x32x32.F32.E4M3.E4M3 R40, gdesc[UR16], RZ, !UPT, gsb0 ;  /* 0x00600000102879f3 */ /* 0x000fe2000c0008ff */
[----:B------:R-:W-:Y:S01]  /*e180*/  R2UR UR18, R8 ;  /* 0x00000000081272ca */ /* 0x000fe200000e0000 */
[----:B------:R-:W-:Y:S01]  /*e190*/  VIADD R8, R12, 0x104 ;  /* 0x000001040c087836 */ /* 0x000fe20000000000 */
[----:B------:R-:W-:Y:S02]  /*e1a0*/  R2UR UR19, R9 ;  /* 0x00000000091372ca */ /* 0x000fe400000e0000 */
[----:B------:R-:W-:Y:S02]  /*e1b0*/  R2UR UR16, R10 ;  /* 0x000000000a1072ca */ /* 0x000fe400000e0000 */
[----:B------:R-:W-:Y:S02]  /*e1c0*/  R2UR UR17, R11 ;  /* 0x000000000b1172ca */ /* 0x000fe400000e0000 */
[----:B------:R-:W-:Y:S01]  /*e1d0*/  MOV R9, 0x40000040 ;  /* 0x4000004000097802 */ /* 0x000fe20000000f00 */
[----:B------:R-:W-:-:S02]  /*e1e0*/  WARPGROUP.DEPBAR.LE gsb0, 0x0 ;  /* 0x00008000000079c5 */ /* 0x000fc40000010000 */
[----:B-----5:R-:W-:-:S06]  /*e1f0*/  WARPGROUP.ARRIVE ;  /* 0x00000000000079c5 */ /* 0x020fcc0000000000 */
        /* <DEDUP_REMOVED lines=8> */
[----:B------:R-:W-:-:S06]  /*e280*/  WARPGROUP.ARRIVE ;  /* 0x00000000000079c5 */ /* 0x000fcc0000000000 */
[----:B------:R-:W-:Y:S01]  /*e290*/  QGMMA.64x32x32.F32.E4M3.E4M3 R104, gdesc[UR4], R104, gsb0 ;  /* 0x00600000046879f3 */ /* 0x000fe20008000868 */
[----:B------:R-:W-:Y:S01]  /*e2a0*/  R2UR UR6, R6 ;  /* 0x00000000060672ca */ /* 0x000fe200000e0000 */
[----:B------:R-:W-:Y:S01]  /*e2b0*/  VIADD R6, R12, 0x204 ;  /* 0x000002040c067836 */ /* 0x000fe20000000000 */
[----:B------:R-:W-:Y:S01]  /*e2c0*/  R2UR UR7, R7 ;  /* 0x00000000070772ca */ /* 0x000fe200000e0000 */
[----:B------:R-:W-:Y:S01]  /*e2d0*/  IMAD.MOV.U32 R7, RZ, RZ, 0x40000040 ;  /* 0x40000040ff077424 */ /* 0x000fe200078e00ff */
[----:B------:R-:W-:Y:S02]  /*e2e0*/  WARPGROUP.DEPBAR.LE gsb0, 0x0 ;  /* 0x00008000000079c5 */ /* 0x000fe40000010000 */
[----:B------:R-:W-:-:S06]  /*e2f0*/  WARPGROUP.ARRIVE ;  /* 0x00000000000079c5 */ /* 0x000fcc0000000000 */
[----:B------:R-:W-:Y:S01]  /*e300*/  QGMMA.64x32x32.F32.E4M3.E4M3 R88, gdesc[UR8], R88, gsb0 ;  /* 0x00600000085879f3 */ /* 0x000fe20008000858 */
[----:B------:R-:W-:Y:S01]  /*e310*/  R2UR UR10, R8 ;  /* 0x00000000080a72ca */ /* 0x000fe200000e0000 */
[----:B------:R-:W-:Y:S01]  /*e320*/  VIADD R8, R4, 0x4 ;  /* 0x0000000404087836 */ /* 0x000fe20000000000 */
[----:B------:R-:W-:Y:S01]  /*e330*/  R2UR UR11, R9 ;  /* 0x00000000090b72ca */ /* 0x000fe200000e0000 */
[----:B------:R-:W-:-:S03]  /*e340*/  IMAD.MOV.U32 R9, RZ, RZ, 0x40000040 ;  /* 0x40000040ff097424 */ /* 0x000fc600078e00ff */
[C---:B------:R-:W-:Y:S02]  /*e350*/  R2UR UR4, R8.reuse ;  /* 0x00000000080472ca */ /* 0x040fe400000e0000 */
[C---:B------:R-:W-:Y:S02]  /*e360*/  R2UR UR5, R9.reuse ;  /* 0x00000000090572ca */ /* 0x040fe400000e0000 */
[----:B------:R-:W-:Y:S02]  /*e370*/  R2UR UR8, R8 ;  /* 0x00000000080872ca */ /* 0x000fe400000e0000 */
[----:B------:R-:W-:Y:S01]  /*e380*/  R2UR UR9, R9 ;  /* 0x00000000090972ca */ /* 0x000fe200000e0000 */
[----:B------:R-:W-:Y:S02]  /*e390*/  WARPGROUP.DEPBAR.LE gsb0, 0x0 ;  /* 0x00008000000079c5 */ /* 0x000fe40000010000 */
[----:B------:R-:W-:-:S06]  /*e3a0*/  WARPGROUP.ARRIVE ;  /* 0x00000000000079c5 */ /* 0x000fcc0000000000 */
[----:B------:R-:W-:Y:S01]  /*e3b0*/  QGMMA.64x32x32.F32.E4M3.E4M3 R56, gdesc[UR12], R56, gsb0 ;  /* 0x006000000c3879f3 */ /* 0x000fe20008000838 */
        /* <DEDUP_REMOVED lines=17> */
[----:B------:R-:W-:Y:S01]  /*e4d0*/  QGMMA.64x32x32.F32.E4M3.E4M3 R24, gdesc[UR20], R24, gsb0 ;  /* 0x00600000141879f3 */ /* 0x000fe20008000818 */
[----:B------:R-:W-:Y:S02]  /*e4e0*/  R2UR UR22, R20 ;  /* 0x00000000141672ca */ /* 0x000fe400000e0000 */
[----:B------:R-:W-:Y:S02]  /*e4f0*/  R2UR UR23, R21 ;  /* 0x00000000151772ca */ /* 0x000fe400000e0000 */
        /* <DEDUP_REMOVED lines=8> */
[----:B------:R-:W-:Y:S01]  /*e580*/  MOV R7, 0x40000040 ;  /* 0x4000004000077802 */ /* 0x000fe20000000f00 */
[----:B------:R-:W-:Y:S02]  /*e590*/  WARPGROUP.DEPBAR.LE gsb0, 0x0 ;  /* 0x00008000000079c5 */ /* 0x000fe40000010000 */
[----:B------:R-:W-:-:S06]  /*e5a0*/  WARPGROUP.ARRIVE ;  /* 0x00000000000079c5 */ /* 0x000fcc0000000000 */
[----:B------:R-:W-:Y:S01]  /*e5b0*/  QGMMA.64x32x32.F32.E4M3.E4M3 R88, gdesc[UR8], R88, gsb0 ;  /* 0x00600000085879f3 */ /* 0x000fe20008000858 */
[----:B------:R-:W-:Y:S01]  /*e5c0*/  R2UR UR10, R14 ;  /* 0x000000000e0a72ca */ /* 0x000fe200000e0000 */
[C---:B------:R-:W-:Y:S01]  /*e5d0*/  VIADD R14, R12.reuse, 0x306 ;  /* 0x000003060c0e7836 */ /* 0x040fe20000000000 */
[----:B------:R-:W-:Y:S01]  /*e5e0*/  R2UR UR11, R15 ;  /* 0x000000000f0b72ca */ /* 0x000fe200000e0000 */
[----:B------:R-:W-:Y:S02]  /*e5f0*/  IMAD.MOV.U32 R15, RZ, RZ, 0x40000040 ;  /* 0x40000040ff0f7424 */ /* 0x000fe400078e00ff */
[----:B------:R-:W-:Y:S01]  /*e600*/  VIADD R12, R12, 0x406 ;  /* 0x000004060c0c7836 */ /* 0x000fe20000000000 */
        /* <DEDUP_REMOVED lines=9> */
[C---:B------:R-:W-:Y:S02]  /*e6a0*/  R2UR UR8, R6.reuse ;  /* 0x00000000060872ca */ /* 0x040fe400000e0000 */
[C---:B------:R-:W-:Y:S02]  /*e6b0*/  R2UR UR9, R7.reuse ;  /* 0x00000000070972ca */ /* 0x040fe400000e0000 */
[----:B------:R-:W-:Y:S02]  /*e6c0*/  R2UR UR12, R6 ;  /* 0x00000000060c72ca */ /* 0x000fe400000e0000 */
[----:B------:R-:W-:Y:S01]  /*e6d0*/  R2UR UR13, R7 ;  /* 0x00000000070d72ca */ /* 0x000fe200000e0000 */
[----:B------:R-:W-:-:S02]  /*e6e0*/  WARPGROUP.DEPBAR.LE gsb0, 0x0 ;  /* 0x00008000000079c5 */ /* 0x000fc40000010000 */
        /* <DEDUP_REMOVED lines=29> */
[----:B------:R-:W-:Y:S05]  /*e8c0*/  @!P0 BRA `(.L_x_642) ;  /* 0x0000000000048947 */ /* 0x000fea0003800000 */
[----:B------:R-:W-:Y:S01]  /*e8d0*/  BPT.TRAP 0x1 ;  /* 0x000000040000795c */ /* 0x000fe20000300000 */
.L_x_642:
[----:B------:R-:W2:Y:S01]  /*e8e0*/  LDL R12, [R1+0x14] ;  /* 0x00001400010c7983 */ /* 0x000ea20000100800 */
[----:B------:R-:W-:Y:S01]  /*e8f0*/  P2R R20, PR, RZ, 0x1 ;  /* 0x00000001ff147803 */ /* 0x000fe20000000000 */
[----:B------:R-:W0:Y:S01]  /*e900*/  S2R R122, SR_CgaCtaId ;  /* 0x00000000007a7919 */ /* 0x000e220000008800 */
[----:B--2---:R-:W-:-:S04]  /*e910*/  IMAD.IADD R13, R12, 0x1, R72 ;  /* 0x000000010c0d7824 */ /* 0x004fc800078e0248 */
[----:B------:R-:W-:-:S05]  /*e920*/  IMAD R14, R120, -0xa0, R13 ;  /* 0xffffff60780e7824 */ /* 0x000fca00078e020d */
[C---:B------:R-:W-:Y:S02]  /*e930*/  ISETP.GT.AND P2, PT, R14.reuse, RZ, PT ;  /* 0x000000ff0e00720c */ /* 0x040fe40003f44270 */
[C---:B------:R-:W-:Y:S02]  /*e940*/  ISETP.GT.AND P5, PT, R14.reuse, 0x1, PT ;  /* 0x000000010e00780c */ /* 0x040fe40003fa4270 */
[----:B------:R-:W-:Y:S02]  /*e950*/  ISETP.GT.AND P4, PT, R14, 0x8, PT ;  /* 0x000000080e00780c */ /* 0x000fe40003f84270 */
[----:B------:R-:W-:Y:S02]  /*e960*/  FSEL R13, R104, -INF , P2 ;  /* 0xff800000680d7808 */ /* 0x000fe40001000000 */
[----:B------:R-:W-:Y:S02]  /*e970*/  FSEL R105, R105, -INF , P5 ;  /* 0xff80000069697808 */ /* 0x000fe40002800000 */
[----:B------:R-:W-:-:S02]  /*e980*/  ISETP.GT.AND P3, PT, R14, 0x9, PT ;  /* 0x000000090e00780c */ /* 0x000fc40003f64270 */
[----:B------:R-:W-:Y:S02]  /*e990*/  FSEL R83, R108, -INF , P4 ;  /* 0xff8000006c537808 */ /* 0x000fe40002000000 */
[----:B------:R-:W-:Y:S02]  /*e9a0*/  FMNMX.FTZ R12, R13, R105, !PT ;  /* 0x000000690d0c7209 */ /* 0x000fe40007810000 */
        /* <DEDUP_REMOVED lines=107> */
[----:B------:R-:W-:Y:S02]  /*f060*/  ISETP.GT.AND P0, PT, R14, 0x79, PT ;  /* 0x000000790e00780c */ /* 0x000fe40003f04270 */
[----:B------:R-:W-:Y:S02]  /*f070*/  FSEL R161, R52, -INF , P2 ;  /* 0xff80000034a17808 */ /* 0x000fe40001000000 */
[----:B------:R-:W-:Y:S02]  /*f080*/  FMNMX.FTZ R12, R159, R12, !PT ;  /* 0x0000000c9f0c7209 */ /* 0x000fe40007810000 */
[----:B------:R-:W-:Y:S02]  /*f090*/  ISETP.GT.AND P6, PT, R14, 0x80, PT ;  /* 0x000000800e00780c */ /* 0x000fe40003fc4270 */
[----:B------:R-:W-:-:S02]  /*f0a0*/  FSEL R163, R53, -INF , P0 ;  /* 0xff80000035a37808 */ /* 0x000fc40000000000 */
[----:B------:R-:W-:Y:S02]  /*f0b0*/  FMNMX.FTZ R12, R161, R12, !PT ;  /* 0x0000000ca10c7209 */ /* 0x000fe40007810000 */
[----:B------:R-:W-:Y:S02]  /*f0c0*/  ISETP.GT.AND P0, PT, R14, 0x81, PT ;  /* 0x000000810e00780c */ /* 0x000fe40003f04270 */
[----:B------:R-:W-:Y:S02]  /*f0d0*/  FSEL R165, R24, -INF , P6 ;  /* 0xff80000018a57808 */ /* 0x000fe40003000000 */
[----:B------:R-:W-:Y:S02]  /*f0e0*/  FMNMX.FTZ R12, R163, R12, !PT ;  /* 0x0000000ca30c7209 */ /* 0x000fe40007810000 */
[----:B------:R-:W-:Y:S02]  /*f0f0*/  FSEL R51, R51, -INF , P1 ;  /* 0xff80000033337808 */ /* 0x000fe40000800000 */
[----:B------:R-:W-:-:S02]  /*f100*/  ISETP.GT.AND P1, PT, R14, 0x88, PT ;  /* 0x000000880e00780c */ /* 0x000fc40003f24270 */
[----:B------:R-:W-:Y:S02]  /*f110*/  FSEL R167, R25, -INF , P0 ;  /* 0xff80000019a77808 */ /* 0x000fe40000000000 */
[----:B------:R-:W-:Y:S02]  /*f120*/  FMNMX.FTZ R12, R165, R12, !PT ;  /* 0x0000000ca50c7209 */ /* 0x000fe40007810000 */
[----:B------:R-:W-:Y:S02]  /*f130*/  FSEL R25, R54, -INF , P2 ;  /* 0xff80000036197808 */ /* 0x000fe40001000000 */
[----:B------:R-:W-:Y:S02]  /*f140*/  ISETP.GT.AND P2, PT, R14, 0x89, PT ;  /* 0x000000890e00780c */ /* 0x000fe40003f44270 */
[----:B------:R-:W-:Y:S02]  /*f150*/  FSEL R173, R28, -INF , P1 ;  /* 0xff8000001cad7808 */ /* 0x000fe40000800000 */
[----:B------:R-:W-:-:S02]  /*f160*/  FMNMX.FTZ R12, R167, R12, !PT ;  /* 0x0000000ca70c7209 */ /* 0x000fc40007810000 */
[----:B------:R-:W-:Y:S02]  /*f170*/  FSEL R53, R50, -INF , P3 ;  /* 0xff80000032357808 */ /* 0x000fe40001800000 */
[----:B------:R-:W-:Y:S02]  /*f180*/  FSEL R175, R29, -INF , P2 ;  /* 0xff8000001daf7808 */ /* 0x000fe40001000000 */
[----:B------:R-:W-:Y:S02]  /*f190*/  FMNMX.FTZ R12, R173, R12, !PT ;  /* 0x0000000cad0c7209 */ /* 0x000fe40007810000 */
[----:B------:R-:W-:Y:S02]  /*f1a0*/  ISETP.GT.AND P3, PT, R14, 0x90, PT ;  /* 0x000000900e00780c */ /* 0x000fe40003f64270 */
[----:B------:R-:W-:Y:S02]  /*f1b0*/  FSEL R47, R47, -INF , P4 ;  /* 0xff8000002f2f7808 */ /* 0x000fe40002000000 */
[----:B------:R-:W-:-:S02]  /*f1c0*/  FSEL R42, R32, -INF , P3 ;  /* 0xff800000202a7808 */ /* 0x000fc40001800000 */
[----:B------:R-:W-:Y:S02]  /*f1d0*/  FMNMX.FTZ R29, R175, R12, !PT ;  /* 0x0000000caf1d7209 */ /* 0x000fe40007810000 */
[----:B------:R-:W-:Y:S02]  /*f1e0*/  ISETP.GT.AND P4, PT, R14, 0x91, PT ;  /* 0x000000910e00780c */ /* 0x000fe40003f84270 */
[----:B------:R-:W-:Y:S02]  /*f1f0*/  FSEL R49, R46, -INF , P5 ;  /* 0xff8000002e317808 */ /* 0x000fe40002800000 */
[----:B------:R-:W-:Y:S02]  /*f200*/  FSEL R40, R33, -INF , P4 ;  /* 0xff80000021287808 */ /* 0x000fe40002000000 */
[----:B------:R-:W-:Y:S02]  /*f210*/  FMNMX.FTZ R29, R42, R29, !PT ;  /* 0x0000001d2a1d7209 */ /* 0x000fe40007810000 */
[----:B------:R-:W-:-:S02]  /*f220*/  ISETP.GT.AND P5, PT, R14, 0x98, PT ;  /* 0x000000980e00780c */ /* 0x000fc40003fa4270 */
[----:B------:R-:W-:Y:S02]  /*f230*/  FMNMX.FTZ R12, R40, R29, !PT ;  /* 0x0000001d280c7209 */ /* 0x000fe40007810000 */
[----:B------:R-:W-:Y:S02]  /*f240*/  FSEL R171, R36, -INF , P5 ;  /* 0xff80000024ab7808 */ /* 0x000fe40002800000 */
[----:B------:R-:W-:Y:S02]  /*f250*/  ISETP.GT.AND P6, PT, R14, 0x99, PT ;  /* 0x000000990e00780c */ /* 0x000fe40003fc4270 */
[----:B------:R-:W-:Y:S02]  /*f260*/  FMNMX.FTZ R12, R171, R12, !PT ;  /* 0x0000000cab0c7209 */ /* 0x000fe40007810000 */
[----:B------:R-:W-:Y:S02]  /*f270*/  FSEL R169, R37, -INF , P6 ;  /* 0xff80000025a97808 */ /* 0x000fe40003000000 */
[----:B------:R-:W-:-:S02]  /*f280*/  P2R R46, PR, RZ, 0x2 ;  /* 0x00000002ff2e7803 */ /* 0x000fc40000000000 */
[----:B------:R-:W-:Y:S02]  /*f290*/  FMNMX.FTZ R24, R169, R12, !PT ;  /* 0x0000000ca9187209 */ /* 0x000fe40007810000 */
[----:B------:R-:W-:Y:S02]  /*f2a0*/  ISETP.GT.AND P1, PT, R14, 0x79, PT ;  /* 0x000000790e00780c */ /* 0x000fe40003f24270 */
[----:B------:R-:W-:Y:S01]  /*f2b0*/  P2R R44, PR, RZ, 0x4 ;  /* 0x00000004ff2c7803 */ /* 0x000fe20000000000 */
[----:B------:R-:W1:Y:S01]  /*f2c0*/  SHFL.BFLY PT, R29, R24, 0x2, 0x1f ;  /* 0x0c401f00181d7f89 */ /* 0x000e6200000e0000 */
[----:B------:R-:W-:Y:S02]  /*f2d0*/  FSEL R55, R55, -INF , P1 ;  /* 0xff80000037377808 */ /* 0x000fe40000800000 */
[----:B------:R-:W-:Y:S02]  /*f2e0*/  ISETP.NE.AND P1, PT, R46, RZ, PT ;  /* 0x000000ff2e00720c */ /* 0x000fe40003f25270 */
[----:B------:R-:W-:-:S02]  /*f2f0*/  P2R R48, PR, RZ, 0x1 ;  /* 0x00000001ff307803 */ /* 0x000fc40000000000 */
[----:B------:R-:W-:Y:S02]  /*f300*/  FSEL R33, R30, -INF , P1 ;  /* 0xff8000001e217808 */ /* 0x000fe40000800000 */
[----:B------:R-:W-:Y:S02]  /*f310*/  ISETP.GT.AND P0, PT, R14, 0x80, PT ;  /* 0x000000800e00780c */ /* 0x000fe40003f04270 */
[----:B------:R-:W-:Y:S02]  /*f320*/  FSEL R35, R35, -INF , P4 ;  /* 0xff80000023237808 */ /* 0x000fe40002000000 */
[----:B-1----:R-:W-:-:S05]  /*f330*/  FMNMX.FTZ R28, R24, R29, !PT ;  /* 0x0000001d181c7209 */ /* 0x002fca0007810000 */
[----:B------:R-:W1:Y:S02]  /*f340*/  SHFL.BFLY PT, R29, R28, 0x1, 0x1f ;  /* 0x0c201f001c1d7f89 */ /* 0x000e6400000e0000 */
[----:B-1----:R-:W-:Y:S02]  /*f350*/  FMNMX.FTZ R12, R28, R29, !PT ;  /* 0x0000001d1c0c7209 */ /* 0x002fe40007810000 */
[----:B------:R-:W-:Y:S02]  /*f360*/  FMNMX.FTZ R28, R15, R107, !PT ;  /* 0x0000006b0f1c7209 */ /* 0x000fe40007810000 */
[----:B------:R-:W-:Y:S01]  /*f370*/  FSETP.NEU.FTZ.AND P2, PT, R12, -INF , PT ;  /* 0xff8000000c00780b */ /* 0x000fe20003f5d000 */
[----:B------:R-:W-:-:S01]  /*f380*/  FFMA.FTZ R177, R2, R12, -8 ;  /* 0xc100000002b17423 */ /* 0x000fc2000001000c */
[----:B------:R-:W-:Y:S02]  /*f390*/  FMNMX.FTZ R28, R21, R28, !PT ;  /* 0x0000001c151c7209 */ /* 0x000fe40007810000 */
[----:B------:R-:W-:-:S02]  /*f3a0*/  FSEL R29, R26, -INF , P0 ;  /* 0xff8000001a1d7808 */ /* 0x000fc40000000000 */
[----:B------:R-:W-:Y:S02]  /*f3b0*/  FMNMX.FTZ R30, R111, R28, !PT ;  /* 0x0000001c6f1e7209 */ /* 0x000fe40007810000 */
[----:B------:R-:W-:Y:S02]  /*f3c0*/  FSEL R177, R177, RZ, P2 ;  /* 0x000000ffb1b17208 */ /* 0x000fe40001000000 */
[----:B------:R-:W-:Y:S02]  /*f3d0*/  FMNMX.FTZ R30, R73, R30, !PT ;  /* 0x0000001e491e7209 */ /* 0x000fe40007810000 */
[----:B------:R-:W-:Y:S01]  /*f3e0*/  ISETP.NE.AND P2, PT, R44, RZ, PT ;  /* 0x000000ff2c00720c */ /* 0x000fe20003f45270 */
[C-C-:B------:R-:W-:Y:S01]  /*f3f0*/  FFMA.FTZ R26, R2.reuse, R121, -R177.reuse ;  /* 0x00000079021a7223 */ /* 0x140fe200000108b1 */
[----:B------:R-:W-:Y:S01]  /*f400*/  FMNMX.FTZ R30, R115, R30, !PT ;  /* 0x0000001e731e7209 */ /* 0x000fe20007810000 */
[--C-:B------:R-:W-:Y:S01]  /*f410*/  FFMA.FTZ R123, R2, R123, -R177.reuse ;  /* 0x0000007b027b7223 */ /* 0x100fe200000108b1 */
[----:B------:R-:W-:Y:S01]  /*f420*/  ISETP.NE.AND P0, PT, R48, RZ, PT ;  /* 0x000000ff3000720c */ /* 0x000fe20003f05270 */
[C-C-:B------:R-:W-:Y:S01]  /*f430*/  FFMA.FTZ R125, R2.reuse, R125, -R177.reuse ;  /* 0x0000007d027d7223 */ /* 0x140fe200000108b1 */
[----:B------:R-:W-:Y:S01]  /*f440*/  FMNMX.FTZ R30, R75, R30, !PT ;  /* 0x0000001e4b1e7209 */ /* 0x000fe20007810000 */
[C-C-:B------:R-:W-:Y:S01]  /*f450*/  FFMA.FTZ R14, R2.reuse, R13, -R177.reuse ;  /* 0x0000000d020e7223 */ /* 0x140fe200000108b1 */
[----:B------:R-:W-:Y:S01]  /*f460*/  FSEL R27, R27, -INF , P0 ;  /* 0xff8000001b1b7808 */ /* 0x000fe20000000000 */
[C-C-:B------:R-:W-:Y:S01]  /*f470*/  FFMA.FTZ R37, R2.reuse, R105, -R177.reuse ;  /* 0x0000006902257223 */ /* 0x140fe200000108b1 */
[----:B------:R-:W-:Y:S01]  /*f480*/  FMNMX.FTZ R32, R119, R30, !PT ;  /* 0x0000001e77207209 */ /* 0x000fe20007810000 */
[C-C-:B------:R-:W-:Y:S01]  /*f490*/  FFMA.FTZ R105, R2.reuse, R127, -R177.reuse ;  /* 0x0000007f02697223 */ /* 0x140fe200000108b1 */
[----:B------:R-:W-:Y:S01]  /*f4a0*/  FSEL R121, R31, -INF , P2 ;  /* 0xff8000001f797808 */ /* 0x000fe20001000000 */
[----:B------:R1:W-:Y:S01]  /*f4b0*/  MUFU.EX2 R30, R123 ;  /* 0x0000007b001e7308 */ /* 0x0003e20000000800 */
[----:B------:R-:W-:Y:S01]  /*f4c0*/  FMNMX.FTZ R32, R77, R32, !PT ;  /* 0x000000204d207209 */ /* 0x000fe20007810000 */
[C-C-:B------:R-:W-:Y:S01]  /*f4d0*/  FFMA.FTZ R13, R2.reuse, R93, -R177.reuse ;  /* 0x0000005d020d7223 */ /* 0x140fe200000108b1 */
[----:B------:R-:W-:Y:S01]  /*f4e0*/  FSEL R127, R39, -INF , P6 ;  /* 0xff800000277f7808 */ /* 0x000fe20003000000 */
[C-C-:B------:R-:W-:Y:S01]  /*f4f0*/  FFMA.FTZ R24, R2.reuse, R85, -R177.reuse ;  /* 0x0000005502187223 */ /* 0x140fe200000108b1 */
[----:B------:R-:W-:Y:S01]  /*f500*/  FMNMX.FTZ R32, R91, R32, !PT ;  /* 0x000000205b207209 */ /* 0x000fe20007810000 */
[--C-:B------:R-:W-:Y:S01]  /*f510*/  FFMA.FTZ R85, R2, R113, -R177.reuse ;  /* 0x0000007102557223 */ /* 0x100fe200000108b1 */
[----:B------:R-:W-:Y:S01]  /*f520*/  ISETP.NE.AND P0, PT, R20, RZ, PT ;  /* 0x000000ff1400720c */ /* 0x000fe20003f05270 */
[--C-:B------:R-:W-:Y:S01]  /*f530*/  FFMA.FTZ R20, R2, R83, -R177.reuse ;  /* 0x0000005302147223 */ /* 0x100fe200000108b1 */
[----:B------:R-:W-:Y:S01]  /*f540*/  FMNMX.FTZ R32, R79, R32, !PT ;  /* 0x000000204f207209 */ /* 0x000fe20007810000 */
[----:B------:R-:W-:Y:S01]  /*f550*/  MUFU.EX2 R14, R14 ;  /* 0x0000000e000e7308 */ /* 0x000fe20000000800 */
[----:B-1----:R-:W-:Y:S01]  /*f560*/  FSEL R123, R34, -INF , P3 ;  /* 0xff800000227b7808 */ /* 0x002fe20001800000 */
[C-C-:B------:R-:W-:Y:S01]  /*f570*/  FFMA.FTZ R83, R2.reuse, R109, -R177.reuse ;  /* 0x0000006d02537223 */ /* 0x140fe200000108b1 */
[----:B------:R-:W-:Y:S01]  /*f580*/  FMNMX.FTZ R36, R95, R32, !PT ;  /* 0x000000205f247209 */ /* 0x000fe20007810000 */
[C-C-:B------:R-:W-:Y:S01]  /*f590*/  FFMA.FTZ R89, R2.reuse, R117, -R177.reuse ;  /* 0x0000007502597223 */ /* 0x140fe200000108b1 */
[----:B------:R-:W-:-:S01]  /*f5a0*/  FFMA.FTZ R129, R2, R129, -R177 ;  /* 0x0000008102817223 */ /* 0x000fc200000108b1 */
[C-C-:B------:R-:W-:Y:S01]  /*f5b0*/  FFMA.FTZ R109, R2.reuse, R131, -R177.reuse ;  /* 0x00000083026d7223 */ /* 0x140fe200000108b1 */
[----:B------:R-:W-:Y:S01]  /*f5c0*/  FMNMX.FTZ R36, R81, R36, !PT ;  /* 0x0000002451247209 */ /* 0x000fe20007810000 */
[----:B------:R1:W-:Y:S01]  /*f5d0*/  MUFU.EX2 R32, R125 ;  /* 0x0000007d00207308 */ /* 0x0003e20000000800 */
[----:B------:R-:W-:-:S01]  /*f5e0*/  FFMA.FTZ R97, R2, R97, -R177 ;  /* 0x0000006102617223 */ /* 0x000fc200000108b1 */
[C-C-:B------:R-:W-:Y:S01]  /*f5f0*/  FFMA.FTZ R93, R2.reuse, R101, -R177.reuse ;  /* 0x00000065025d7223 */ /* 0x140fe200000108b1 */
[----:B------:R-:W-:Y:S01]  /*f600*/  FMNMX.FTZ R36, R99, R36, !PT ;  /* 0x0000002463247209 */ /* 0x000fe20007810000 */
[C-C-:B------:R-:W-:Y:S01]  /*f610*/  FFMA.FTZ R133, R2.reuse, R133, -R177.reuse ;  /* 0x0000008502857223 */ /* 0x140fe200000108b1 */
[----:B------:R-:W-:-:S01]  /*f620*/  FFMA.FTZ R101, R2, R135, -R177 ;  /* 0x0000008702657223 */ /* 0x000fc200000108b1 */
        /* <DEDUP_REMOVED lines=10> */
[----:B------:R-:W-:Y:S01]  /*f6d0*/  MUFU.EX2 R36, R13 ;  /* 0x0000000d00247308 */ /* 0x000fe20000000800 */
[----:B------:R-:W-:-:S01]  /*f6e0*/  FFMA.FTZ R147, R2, R147, -R177 ;  /* 0x0000009302937223 */ /* 0x000fc200000108b1 */
        /* <DEDUP_REMOVED lines=14> */
[----:B------:R-:W1:Y:S01]  /*f7d0*/  MUFU.EX2 R83, R83 ;  /* 0x0000005300537308 */ /* 0x000e620000000800 */
[----:B------:R-:W-:-:S02]  /*f7e0*/  FFMA.FTZ R42, R2, R42, -R177 ;  /* 0x0000002a022a7223 */ /* 0x000fc400000108b1 */
[----:B------:R-:W-:-:S04]  /*f7f0*/  FMNMX.FTZ R46, R67, R46, !PT ;  /* 0x0000002e432e7209 */ /* 0x000fc80007810000 */
[----:B------:R-:W-:Y:S01]  /*f800*/  FMNMX.FTZ R46, R41, R46, !PT ;  /* 0x0000002e292e7209 */ /* 0x000fe20007810000 */
[----:B------:R-:W-:Y:S03]  /*f810*/  MUFU.EX2 R24, R24 ;  /* 0x0000001800187308 */ /* 0x000fe60000000800 */
[----:B------:R-:W-:-:S04]  /*f820*/  FMNMX.FTZ R48, R71, R46, !PT ;  /* 0x0000002e47307209 */ /* 0x000fc80007810000 */
[----:B------:R-:W-:Y:S01]  /*f830*/  FMNMX.FTZ R48, R45, R48, !PT ;  /* 0x000000302d307209 */ /* 0x000fe20007810000 */
[----:B------:R-:W-:Y:S01]  /*f840*/  MUFU.EX2 R85, R85 ;  /* 0x0000005500557308 */ /* 0x000fe20000000800 */
[----:B-1----:R-:W-:Y:S02]  /*f850*/  F2FP.SATFINITE.E4M3.F32.PACK_AB_MERGE_C R172, R83, R20, RZ ;  /* 0x0000001453ac723e */ /* 0x002fe400048070ff */
[----:B------:R-:W-:Y:S02]  /*f860*/  FMNMX.FTZ R48, R43, R48, !PT ;  /* 0x000000302b307209 */ /* 0x000fe40007810000 */
[----:B------:R-:W-:Y:S02]  /*f870*/  F2FP.SATFINITE.E4M3.F32.PACK_AB_MERGE_C R172, R37, R14, R172 ;  /* 0x0000000e25ac723e */ /* 0x000fe400048070ac */
[----:B------:R-:W-:Y:S01]  /*f880*/  FMNMX.FTZ R48, R49, R48, !PT ;  /* 0x0000003031307209 */ /* 0x000fe20007810000 */
[----:B------:R-:W-:Y:S03]  /*f890*/  MUFU.EX2 R26, R26 ;  /* 0x0000001a001a7308 */ /* 0x000fe60000000800 */
[----:B------:R-:W-:-:S04]  /*f8a0*/  FMNMX.FTZ R50, R47, R48, !PT ;  /* 0x000000302f327209 */ /* 0x000fc80007810000 */
[----:B------:R-:W-:Y:S01]  /*f8b0*/  FMNMX.FTZ R50, R53, R50, !PT ;  /* 0x0000003235327209 */ /* 0x000fe20007810000 */
[----:B------:R-:W1:Y:S03]  /*f8c0*/  MUFU.EX2 R89, R89 ;  /* 0x0000005900597308 */ /* 0x000e660000000800 */
[----:B------:R-:W-:-:S04]  /*f8d0*/  FMNMX.FTZ R50, R51, R50, !PT ;  /* 0x0000003233327209 */ /* 0x000fc80007810000 */
[----:B------:R-:W-:Y:S01]  /*f8e0*/  FMNMX.FTZ R50, R25, R50, !PT ;  /* 0x0000003219327209 */ /* 0x000fe20007810000 */
[----:B------:R2:W-:Y:S03]  /*f8f0*/  MUFU.EX2 R28, R129 ;  /* 0x00000081001c7308 */ /* 0x0005e60000000800 */
[----:B------:R-:W-:-:S04]  /*f900*/  FMNMX.FTZ R52, R55, R50, !PT ;  /* 0x0000003237347209 */ /* 0x000fc80007810000 */
[----:B------:R-:W-:Y:S01]  /*f910*/  FMNMX.FTZ R52, R29, R52, !PT ;  /* 0x000000341d347209 */ /* 0x000fe20007810000 */
[----:B------:R-:W-:Y:S01]  /*f920*/  MUFU.EX2 R105, R105 ;  /* 0x0000006900697308 */ /* 0x000fe20000000800 */
[----:B-1----:R-:W-:Y:S01]  /*f930*/  F2FP.SATFINITE.E4M3.F32.PACK_AB_MERGE_C R174, R89, R26, RZ ;  /* 0x0000001a59ae723e */ /* 0x002fe200048070ff */
[----:B--2---:R-:W-:Y:S01]  /*f940*/  FFMA.FTZ R129, R2, R155, -R177 ;  /* 0x0000009b02817223 */ /* 0x004fe200000108b1 */
[----:B------:R-:W-:Y:S02]  /*f950*/  FMNMX.FTZ R52, R27, R52, !PT ;  /* 0x000000341b347209 */ /* 0x000fe40007810000 */
[----:B------:R-:W-:Y:S02]  /*f960*/  F2FP.SATFINITE.E4M3.F32.PACK_AB_MERGE_C R174, R85, R24, R174 ;  /* 0x0000001855ae723e */ /* 0x000fe400048070ae */
[----:B------:R-:W-:Y:S01]  /*f970*/  FMNMX.FTZ R52, R33, R52, !PT ;  /* 0x0000003421347209 */ /* 0x000fe20007810000 */
[----:B------:R-:W1:Y:S03]  /*f980*/  MUFU.EX2 R109, R109 ;  /* 0x0000006d006d7308 */ /* 0x000e660000000800 */
[----:B------:R-:W-:-:S04]  /*f990*/  FMNMX.FTZ R52, R121, R52, !PT ;  /* 0x0000003479347209 */ /* 0x000fc80007810000 */
[----:B------:R-:W-:Y:S01]  /*f9a0*/  FMNMX.FTZ R52, R123, R52, !PT ;  /* 0x000000347b347209 */ /* 0x000fe20007810000 */
[----:B------:R-:W-:Y:S03]  /*f9b0*/  MUFU.EX2 R97, R97 ;  /* 0x0000006100617308 */ /* 0x000fe60000000800 */
[----:B------:R-:W-:-:S04]  /*f9c0*/  FMNMX.FTZ R52, R35, R52, !PT ;  /* 0x0000003423347209 */ /* 0x000fc80007810000 */
[----:B------:R-:W-:Y:S01]  /*f9d0*/  FMNMX.FTZ R52, R125, R52, !PT ;  /* 0x000000347d347209 */ /* 0x000fe20007810000 */
[----:B------:R-:W2:Y:S01]  /*f9e0*/  MUFU.EX2 R93, R93 ;  /* 0x0000005d005d7308 */ /* 0x000ea20000000800 */
[----:B-1----:R-:W-:Y:S02]  /*f9f0*/  F2FP.SATFINITE.E4M3.F32.PACK_AB_MERGE_C R176, R109, R30, RZ ;  /* 0x0000001e6db0723e */ /* 0x002fe400048070ff */
[----:B------:R-:W-:Y:S01]  /*fa00*/  FMNMX.FTZ R13, R127, R52, !PT ;  /* 0x000000347f0d7209 */ /* 0x000fe20007810000 */
[----:B------:R-:W-:-:S01]  /*fa10*/  FFMA.FTZ R52, R2, R157, -R177 ;  /* 0x0000009d02347223 */ /* 0x000fc200000108b1 */
[----:B------:R-:W-:-:S03]  /*fa20*/  F2FP.SATFINITE.E4M3.F32.PACK_AB_MERGE_C R176, R105, R28, R176 ;  /* 0x0000001c69b0723e */ /* 0x000fc600048070b0 */
[----:B------:R-:W1:Y:S01]  /*fa30*/  SHFL.BFLY PT, R56, R13, 0x2, 0x1f ;  /* 0x0c401f000d387f89 */ /* 0x000e6200000e0000 */
[----:B------:R3:W-:Y:S08]  /*fa40*/  MUFU.EX2 R44, R133 ;  /* 0x00000085002c7308 */ /* 0x0007f00000000800 */
[----:B------:R-:W-:Y:S01]  /*fa50*/  MUFU.EX2 R101, R101 ;  /* 0x0000006500657308 */ /* 0x000fe20000000800 */
[----:B--2---:R-:W-:Y:S01]  /*fa60*/  F2FP.SATFINITE.E4M3.F32.PACK_AB_MERGE_C R178, R93, R36, RZ ;  /* 0x000000245db2723e */ /* 0x004fe200048070ff */
[----:B---3--:R-:W-:-:S03]  /*fa70*/  FFMA.FTZ R133, R2, R163, -R177 ;  /* 0x000000a302857223 */ /* 0x008fc600000108b1 */
[----:B------:R-:W-:-:S03]  /*fa80*/  F2FP.SATFINITE.E4M3.F32.PACK_AB_MERGE_C R178, R97, R32, R178 ;  /* 0x0000002061b2723e */ /* 0x000fc600048070b2 */
[----:B------:R2:W-:Y:S01]  /*fa90*/  MUFU.EX2 R46, R137 ;  /* 0x00000089002e7308 */ /* 0x0005e20000000800 */
[----:B-1----:R-:W-:-:S07]  /*faa0*/  FMNMX.FTZ R60, R13, R56, !PT ;  /* 0x000000380d3c7209 */ /* 0x002fce0007810000 */
[----:B------:R-:W1:Y:S01]  /*fab0*/  MUFU.EX2 R113, R113 ;  /* 0x0000007100717308 */ /* 0x000e620000000800 */
[----:B--2---:R-:W-:-:S01]  /*fac0*/  FFMA.FTZ R137, R2, R175, -R177 ;  /* 0x000000af02897223 */ /* 0x004fc200000108b1 */
[C-C-:B------:R-:W-:Y:S01]  /*fad0*/  FFMA.FTZ R56, R2.reuse, R165, -R177.reuse ;  /* 0x000000a502387223 */ /* 0x140fe200000108b1 */
[----:B------:R-:W2:Y:S05]  /*fae0*/  SHFL.BFLY PT, R13, R60, 0x1, 0x1f ;  /* 0x0c201f003c0d7f89 */ /* 0x000eaa00000e0000 */
[----:B------:R3:W-:Y:S08]  /*faf0*/  MUFU.EX2 R48, R141 ;  /* 0x0000008d00307308 */ /* 0x0007f00000000800 */
[----:B------:R-:W-:Y:S01]  /*fb00*/  MUFU.EX2 R117, R117 ;  /* 0x0000007500757308 */ /* 0x000fe20000000800 */
[----:B-1----:R-:W-:Y:S01]  /*fb10*/  F2FP.SATFINITE.E4M3.F32.PACK_AB_MERGE_C R180, R113, R46, RZ ;  /* 0x0000002e71b4723e */ /* 0x002fe200048070ff */
[----:B---3--:R-:W-:-:S03]  /*fb20*/  FFMA.FTZ R141, R2, R169, -R177 ;  /* 0x000000a9028d7223 */ /* 0x008fc600000108b1 */
[----:B------:R-:W-:-:S03]  /*fb30*/  F2FP.SATFINITE.E4M3.F32.PACK_AB_MERGE_C R180, R101, R44, R180 ;  /* 0x0000002c65b4723e */ /* 0x000fc600048070b4 */
[----:B------:R-:W-:Y:S01]  /*fb40*/  MUFU.EX2 R50, R145 ;  /* 0x0000009100327308 */ /* 0x000fe20000000800 */
[----:B--2---:R-:W-:-:S04]  /*fb50*/  FMNMX.FTZ R13, R60, R13, !PT ;  /* 0x0000000d3c0d7209 */ /* 0x004fc80007810000 */
[----:B------:R-:W-:Y:S01]  /*fb60*/  FSETP.NEU.FTZ.AND P1, PT, R13, -INF , PT ;  /* 0xff8000000d00780b */ /* 0x000fe20003f3d000 */
[----:B------:R-:W-:-:S02]  /*fb70*/  FFMA.FTZ R64, R2, R13, -8 ;  /* 0xc100000002407423 */ /* 0x000fc4000001000d */
[----:B------:R-:W-:Y:S03]  /*fb80*/  MUFU.EX2 R31, R147 ;  /* 0x00000093001f7308 */ /* 0x000fe60000000800 */
[----:B------:R-:W-:Y:S02]  /*fb90*/  FSEL R64, R64, RZ, P1 ;  /* 0x000000ff40407208 */ /* 0x000fe40000800000 */
[----:B------:R-:W-:-:S03]  /*fba0*/  ISETP.GE.AND P1, PT, R72, 0xa1, PT ;  /* 0x000000a14800780c */ /* 0x000fc60003f26270 */
[----:B------:R-:W-:Y:S01]  /*fbb0*/  MUFU.EX2 R34, R34 ;  /* 0x0000002200227308 */ /* 0x000fe20000000800 */
[----:B------:R-:W-:-:S01]  /*fbc0*/  FFMA.FTZ R15, R2, R15, -R64 ;  /* 0x0000000f020f7223 */ /* 0x000fc20000010840 */
[C-C-:B------:R-:W-:Y:S01]  /*fbd0*/  FFMA.FTZ R60, R2.reuse, R107, -R64.reuse ;  /* 0x0000006b023c7223 */ /* 0x140fe20000010840 */
[----:B------:R-:W-:-:S01]  /*fbe0*/  FFMA.FTZ R68, R2, R21, -R64 ;  /* 0x0000001502447223 */ /* 0x000fc20000010840 */
[C-C-:B------:R-:W-:Y:S01]  /*fbf0*/  FFMA.FTZ R107, R2.reuse, R111, -R64.reuse ;  /* 0x0000006f026b7223 */ /* 0x140fe20000010840 */
[----:B------:R-:W-:-:S01]  /*fc00*/  FFMA.FTZ R21, R2, R73, -R64 ;  /* 0x0000004902157223 */ /* 0x000fc20000010840 */
[C-C-:B------:R-:W-:Y:S01]  /*fc10*/  FFMA.FTZ R62, R2.reuse, R115, -R64.reuse ;  /* 0x00000073023e7223 */ /* 0x140fe20000010840 */
[----:B------:R-:W-:-:S01]  /*fc20*/  FFMA.FTZ R76, R2, R79, -R64 ;  /* 0x0000004f024c7223 */ /* 0x000fc20000010840 */
[----:B------:R-:W-:Y:S01]  /*fc30*/  MUFU.EX2 R15, R15 ;  /* 0x0000000f000f7308 */ /* 0x000fe20000000800 */
[----:B------:R-:W-:-:S01]  /*fc40*/  FFMA.FTZ R74, R2, R75, -R64 ;  /* 0x0000004b024a7223 */ /* 0x000fc20000010840 */
[C-C-:B------:R-:W-:Y:S01]  /*fc50*/  FFMA.FTZ R79, R2.reuse, R57, -R64.reuse ;  /* 0x00000039024f7223 */ /* 0x140fe20000010840 */
[----:B------:R-:W-:-:S01]  /*fc60*/  FFMA.FTZ R57, R2, R61, -R64 ;  /* 0x0000003d02397223 */ /* 0x000fc20000010840 */
[C-C-:B------:R-:W-:Y:S01]  /*fc70*/  FFMA.FTZ R84, R2.reuse, R63, -R64.reuse ;  /* 0x0000003f02547223 */ /* 0x140fe20000010840 */
[----:B------:R-:W-:-:S01]  /*fc80*/  FFMA.FTZ R61, R2, R65, -R64 ;  /* 0x00000041023d7223 */ /* 0x000fc20000010840 */
[----:B------:R-:W-:Y:S01]  /*fc90*/  FADD.FTZ R63, R14, R37 ;  /* 0x000000250e3f7221 */ /* 0x000fe20000010000 */
[----:B------:R-:W-:-:S01]  /*fca0*/  FFMA.FTZ R111, R2, R119, -R64 ;  /* 0x00000077026f7223 */ /* 0x000fc20000010840 */
[----:B------:R-:W1:Y:S01]  /*fcb0*/  MUFU.EX2 R60, R60 ;  /* 0x0000003c003c7308 */ /* 0x000e620000000800 */
[----:B------:R-:W-:-:S01]  /*fcc0*/  FFMA.FTZ R66, R2, R77, -R64 ;  /* 0x0000004d02427223 */ /* 0x000fc20000010840 */
[----:B------:R-:W-:Y:S01]  /*fcd0*/  FADD.FTZ R88, R20, R63 ;  /* 0x0000003f14587221 */ /* 0x000fe20000010000 */
[----:B------:R-:W-:-:S01]  /*fce0*/  FFMA.FTZ R73, R2, R91, -R64 ;  /* 0x0000005b02497223 */ /* 0x000fc20000010840 */
[----:B------:R-:W-:Y:S01]  /*fcf0*/  FFMA.FTZ R63, R2, R45, -R64 ;  /* 0x0000002d023f7223 */ /* 0x000fe20000010840 */
[----:B------:R-:W-:-:S02]  /*fd00*/  VIADD R45, R3, 0x22840 ;  /* 0x00022840032d7836 */ /* 0x000fc40000000000 */
[C-C-:B------:R-:W-:Y:S01]  /*fd10*/  FFMA.FTZ R77, R2.reuse, R95, -R64.reuse ;  /* 0x0000005f024d7223 */ /* 0x140fe20000010840 */
[----:B------:R-:W-:-:S01]  /*fd20*/  FFMA.FTZ R70, R2, R81, -R64 ;  /* 0x0000005102467223 */ /* 0x000fc20000010840 */
[----:B------:R-:W2:Y:S01]  /*fd30*/  MUFU.EX2 R68, R68 ;  /* 0x0000004400447308 */ /* 0x000ea20000000800 */
[----:B------:R-:W-:-:S01]  /*fd40*/  FFMA.FTZ R75, R2, R99, -R64 ;  /* 0x00000063024b7223 */ /* 0x000fc20000010840 */
[----:B0-----:R-:W-:Y:S01]  /*fd50*/  PRMT R45, R122, 0x654, R45 ;  /* 0x000006547a2d7816 */ /* 0x001fe2000000002d */
[----:B------:R-:W-:-:S01]  /*fd60*/  FFMA.FTZ R82, R2, R103, -R64 ;  /* 0x0000006702527223 */ /* 0x000fc20000010840 */
[C-C-:B------:R-:W-:Y:S01]  /*fd70*/  FFMA.FTZ R78, R2.reuse, R59, -R64.reuse ;  /* 0x0000003b024e7223 */ /* 0x140fe20000010840 */
[----:B------:R-:W-:-:S01]  /*fd80*/  FFMA.FTZ R47, R2, R47, -R64 ;  /* 0x0000002f022f7223 */ /* 0x000fc20000010840 */
[----:B------:R0:W-:Y:S01]  /*fd90*/  SYNCS.ARRIVE.TRANS64.RED.A1T0 RZ, [R45+URZ], RZ ;  /* 0x000000ff2dff79a7 */ /* 0x0001e2000810043f */
[----:B------:R-:W-:-:S01]  /*fda0*/  FFMA.FTZ R59, R2, R69, -R64 ;  /* 0x00000045023b7223 */ /* 0x000fc20000010840 */
[----:B------:R-:W3:Y:S01]  /*fdb0*/  MUFU.EX2 R107, R107 ;  /* 0x0000006b006b7308 */ /* 0x000ee20000000800 */
[----:B-1----:R-:W-:-:S01]  /*fdc0*/  FADD.FTZ R65, R15, R60 ;  /* 0x0000003c0f417221 */ /* 0x002fc20000010000 */
[C-C-:B------:R-:W-:Y:S01]  /*fdd0*/  FFMA.FTZ R80, R2.reuse, R67, -R64.reuse ;  /* 0x0000004302507223 */ /* 0x140fe20000010840 */
[----:B------:R-:W-:-:S01]  /*fde0*/  FFMA.FTZ R41, R2, R41, -R64 ;  /* 0x0000002902297223 */ /* 0x000fc20000010840 */
[C-C-:B------:R-:W-:Y:S01]  /*fdf0*/  FFMA.FTZ R86, R2.reuse, R71, -R64.reuse ;  /* 0x0000004702567223 */ /* 0x140fe20000010840 */
[----:B------:R-:W-:-:S01]  /*fe00*/  FFMA.FTZ R49, R2, R49, -R64 ;  /* 0x0000003102317223 */ /* 0x000fc20000010840 */
[C-C-:B------:R-:W-:Y:S01]  /*fe10*/  FFMA.FTZ R53, R2.reuse, R53, -R64.reuse ;  /* 0x0000003502357223 */ /* 0x140fe20000010840 */
[----:B------:R-:W-:-:S01]  /*fe20*/  FFMA.FTZ R27, R2, R27, -R64 ;  /* 0x0000001b021b7223 */ /* 0x000fc20000010840 */
[----:B------:R-:W1:Y:S01]  /*fe30*/  MUFU.EX2 R21, R21 ;  /* 0x0000001500157308 */ /* 0x000e620000000800 */
[----:B--2---:R-:W-:-:S01]  /*fe40*/  FADD.FTZ R72, R68, R65 ;  /* 0x0000004144487221 */ /* 0x004fc20000010000 */
[----:B------:R-:W-:Y:S01]  /*fe50*/  FADD.FTZ R65, R83, R88 ;  /* 0x0000005853417221 */ /* 0x000fe20000010000 */
[----:B------:R-:W-:Y:S01]  /*fe60*/  F2FP.SATFINITE.E4M3.F32.PACK_AB_MERGE_C R182, R31, R50, RZ ;  /* 0x000000321fb6723e */ /* 0x000fe200048070ff */
[C-C-:B------:R-:W-:Y:S01]  /*fe70*/  FFMA.FTZ R55, R2.reuse, R55, -R64.reuse ;  /* 0x0000003702377223 */ /* 0x140fe20000010840 */
[----:B------:R-:W-:-:S01]  /*fe80*/  FFMA.FTZ R29, R2, R29, -R64 ;  /* 0x0000001d021d7223 */ /* 0x000fc20000010840 */
[----:B------:R-:W-:Y:S01]  /*fe90*/  FADD.FTZ R88, R24, R65 ;  /* 0x0000004118587221 */ /* 0x000fe20000010000 */
[----:B------:R-:W-:-:S01]  /*fea0*/  FFMA.FTZ R33, R2, R33, -R64 ;  /* 0x0000002102217223 */ /* 0x000fc20000010840 */
[----:B------:R-:W2:Y:S01]  /*feb0*/  MUFU.EX2 R62, R62 ;  /* 0x0000003e003e7308 */ /* 0x000ea20000000800 */
[----:B---3--:R-:W-:-:S01]  /*fec0*/  FADD.FTZ R72, R107, R72 ;  /* 0x000000486b487221 */ /* 0x008fc20000010000 */
[C-C-:B------:R-:W-:Y:S01]  /*fed0*/  FFMA.FTZ R121, R2.reuse, R121, -R64.reuse ;  /* 0x0000007902797223 */ /* 0x140fe20000010840 */
[----:B------:R-:W-:-:S01]  /*fee0*/  FFMA.FTZ R123, R2, R123, -R64 ;  /* 0x0000007b027b7223 */ /* 0x000fc20000010840 */
[----:B------:R-:W-:Y:S01]  /*fef0*/  F2FP.SATFINITE.E4M3.F32.PACK_AB_MERGE_C R68, R107, R68, RZ ;  /* 0x000000446b44723e */ /* 0x000fe200048070ff */
[----:B------:R-:W-:-:S01]  /*ff00*/  FFMA.FTZ R35, R2, R35, -R64 ;  /* 0x0000002302237223 */ /* 0x000fc20000010840 */
[----:B------:R-:W-:Y:S01]  /*ff10*/  FFMA.FTZ R125, R2, R125, -R64 ;  /* 0x0000007d027d7223 */ /* 0x000fe20000010840 */
[----:B------:R-:W-:Y:S01]  /*ff20*/  F2FP.SATFINITE.E4M3.F32.PACK_AB_MERGE_C R182, R117, R48, R182 ;  /* 0x0000003075b6723e */ /* 0x000fe200048070b6 */
[----:B------:R-:W3:Y:S01]  /*ff30*/  MUFU.EX2 R74, R74 ;  /* 0x0000004a004a7308 */ /* 0x000ee20000000800 */
[----:B-1----:R-:W-:-:S01]  /*ff40*/  FADD.FTZ R65, R21, R72 ;  /* 0x0000004815417221 */ /* 0x002fc20000010000 */
[----:B------:R-:W-:Y:S01]  /*ff50*/  FFMA.FTZ R72, R2, R43, -R64 ;  /* 0x0000002b02487223 */ /* 0x000fe20000010840 */
[----:B------:R-:W-:-:S01]  /*ff60*/  FADD.FTZ R43, R85, R88 ;  /* 0x00000058552b7221 */ /* 0x000fc20000010000 */
[----:B------:R-:W-:Y:S01]  /*ff70*/  F2FP.SATFINITE.E4M3.F32.PACK_AB_MERGE_C R173, R60, R15, R68 ;  /* 0x0000000f3cad723e */ /* 0x000fe20004807044 */
[----:B------:R-:W-:Y:S01]  /*ff80*/  IMAD.MOV.U32 R85, RZ, RZ, R87 ;  /* 0x000000ffff557224 */ /* 0x000fe200078e0057 */
[----:B------:R-:W-:Y:S01]  /*ff90*/  MOV R69, R87 ;  /* 0x0000005700457202 */ /* 0x000fe20000000f00 */
[----:B------:R-:W-:-:S01]  /*ffa0*/  FADD.FTZ R88, R26, R43 ;  /* 0x0000002b1a587221 */ /* 0x000fc20000010000 */
[----:B------:R-:W0:Y:S01]  /*ffb0*/  MUFU.EX2 R111, R111 ;  /* 0x0000006f006f7308 */ /* 0x000e220000000800 */
[----:B--2---:R-:W-:-:S01]  /*ffc0*/  FADD.FTZ R65, R62, R65 ;  /* 0x000000413e417221 */ /* 0x004fc20000010000 */
[----:B------:R-:W-:-:S02]  /*ffd0*/  IMAD.MOV.U32 R83, RZ, RZ, R87 ;  /* 0x000000ffff537224 */ /* 0x000fc400078e0057 */
[----:B------:R-:W-:-:S01]  /*ffe0*/  FADD.FTZ R43, R89, R88 ;  /* 0x00000058592b7221 */ /* 0x000fc20000010000 */
[----:B------:R-:W-:Y:S01]  /*fff0*/  FFMA.FTZ R88, R2, R51, -R64 ;  /* 0x0000003302587223 */ /* 0x000fe20000010840 */
[--C-:B------:R-:W-:Y:S02]  /*10000*/  IMAD.MOV.U32 R81, RZ, RZ, R87.reuse ;  /* 0x000000ffff517224 */ /* 0x100fe400078e0057 */
[----:B------:R-:W-:Y:S01]  /*10010*/  IMAD.MOV.U32 R71, RZ, RZ, R87 ;  /* 0x000000ffff477224 */ /* 0x000fe200078e0057 */
[----:B------:R-:W1:Y:S01]  /*10020*/  MUFU.EX2 R66, R66 ;  /* 0x0000004200427308 */ /* 0x000e620000000800 */
[----:B---3--:R-:W-:-:S01]  /*10030*/  FADD.FTZ R90, R74, R65 ;  /* 0x000000414a5a7221 */ /* 0x008fc20000010000 */
[--C-:B------:R-:W-:Y:S02]  /*10040*/  IMAD.MOV.U32 R68, RZ, RZ, R87.reuse ;  /* 0x000000ffff447224 */ /* 0x100fe400078e0057 */
[--C-:B------:R-:W-:Y:S02]  /*10050*/  IMAD.MOV.U32 R67, RZ, RZ, R87.reuse ;  /* 0x000000ffff437224 */ /* 0x100fe400078e0057 */
[----:B------:R-:W-:-:S02]  /*10060*/  IMAD.MOV.U32 R65, RZ, RZ, R87 ;  /* 0x000000ffff417224 */ /* 0x000fc400078e0057 */
[----:B------:R-:W2:Y:S01]  /*10070*/  MUFU.EX2 R73, R73 ;  /* 0x0000004900497308 */ /* 0x000ea20000000800 */
[----:B0-----:R-:W-:-:S01]  /*10080*/  FADD.FTZ R45, R111, R90 ;  /* 0x0000005a6f2d7221 */ /* 0x001fc20000010000 */
[----:B------:R-:W-:Y:S01]  /*10090*/  FADD.FTZ R90, R28, R43 ;  /* 0x0000002b1c5a7221 */ /* 0x000fe20000010000 */
[----:B------:R-:W-:-:S01]  /*100a0*/  FFMA.FTZ R43, R2, R25, -R64 ;  /* 0x00000019022b7223 */ /* 0x000fc20000010840 */
[----:B------:R-:W-:Y:S01]  /*100b0*/  FFMA.FTZ R64, R2, R127, -R64 ;  /* 0x0000007f02407223 */ /* 0x000fe20000010840 */
[----:B------:R-:W-:Y:S01]  /*100c0*/  F2FP.SATFINITE.E4M3.F32.PACK_AB_MERGE_C R74, R111, R74, RZ ;  /* 0x0000004a6f4a723e */ /* 0x000fe200048070ff */
[----:B------:R-:W-:Y:S01]  /*100d0*/  FADD.FTZ R25, R105, R90 ;  /* 0x0000005a69197221 */ /* 0x000fe20000010000 */
[----:B------:R-:W-:Y:S01]  /*100e0*/  IMAD.MOV.U32 R60, RZ, RZ, R87 ;  /* 0x000000ffff3c7224 */ /* 0x000fe200078e0057 */
[----:B------:R-:W0:Y:S01]  /*100f0*/  MUFU.EX2 R76, R76 ;  /* 0x0000004c004c7308 */ /* 0x000e220000000800 */
[----:B-1----:R-:W-:-:S01]  /*10100*/  FADD.FTZ R92, R66, R45 ;  /* 0x0000002d425c7221 */ /* 0x002fc20000010000 */
[----:B------:R-:W-:Y:S01]  /*10110*/  F2FP.SATFINITE.E4M3.F32.PACK_AB_MERGE_C R175, R62, R21, R74 ;  /* 0x000000153eaf723e */ /* 0x000fe2000480704a */
[----:B------:R-:W-:Y:S01]  /*10120*/  IMAD.MOV.U32 R62, RZ, RZ, R87 ;  /* 0x000000ffff3e7224 */ /* 0x000fe200078e0057 */
[----:B------:R-:W-:-:S04]  /*10130*/  MOV R74, R87 ;  /* 0x00000057004a7202 */ /* 0x000fc80000000f00 */
[----:B------:R-:W1:Y:S01]  /*10140*/  MUFU.EX2 R77, R77 ;  /* 0x0000004d004d7308 */ /* 0x000e620000000800 */
[----:B--2---:R-:W-:-:S01]  /*10150*/  FADD.FTZ R45, R73, R92 ;  /* 0x0000005c492d7221 */ /* 0x004fc20000010000 */
[----:B------:R-:W-:-:S06]  /*10160*/  FADD.FTZ R92, R30, R25 ;  /* 0x000000191e5c7221 */ /* 0x000fcc0000010000 */
[----:B------:R-:W2:Y:S01]  /*10170*/  MUFU.EX2 R70, R70 ;  /* 0x0000004600467308 */ /* 0x000ea20000000800 */
[----:B0-----:R-:W-:-:S01]  /*10180*/  FADD.FTZ R94, R76, R45 ;  /* 0x0000002d4c5e7221 */ /* 0x001fc20000010000 */
[----:B------:R-:W-:-:S04]  /*10190*/  FADD.FTZ R45, R109, R92 ;  /* 0x0000005c6d2d7221 */ /* 0x000fc80000010000 */
[----:B------:R-:W-:Y:S01]  /*101a0*/  FADD.FTZ R92, R32, R45 ;  /* 0x0000002d205c7221 */ /* 0x000fe20000010000 */
[----:B------:R-:W-:Y:S01]  /*101b0*/  IMAD.MOV.U32 R32, RZ, RZ, R87 ;  /* 0x000000ffff207224 */ /* 0x000fe200078e0057 */
[----:B------:R-:W0:Y:S01]  /*101c0*/  MUFU.EX2 R75, R75 ;  /* 0x0000004b004b7308 */ /* 0x000e220000000800 */
[----:B-1----:R-:W-:-:S01]  /*101d0*/  FADD.FTZ R51, R77, R94 ;  /* 0x0000005e4d337221 */ /* 0x002fc20000010000 */
[----:B------:R-:W-:Y:S01]  /*101e0*/  FADD.FTZ R45, R97, R92 ;  /* 0x0000005c612d7221 */ /* 0x000fe20000010000 */
[----:B------:R-:W-:Y:S01]  /*101f0*/  F2FP.SATFINITE.E4M3.F32.PACK_AB_MERGE_C R76, R77, R76, RZ ;  /* 0x0000004c4d4c723e */ /* 0x000fe200048070ff */
[----:B------:R-:W-:Y:S02]  /*10200*/  IMAD.MOV.U32 R77, RZ, RZ, R87 ;  /* 0x000000ffff4d7224 */ /* 0x000fe400078e0057 */
[----:B------:R-:W-:-:S01]  /*10210*/  FADD.FTZ R92, R36, R45 ;  /* 0x0000002d245c7221 */ /* 0x000fc20000010000 */
[----:B------:R-:W-:Y:S01]  /*10220*/  F2FP.SATFINITE.E4M3.F32.PACK_AB_MERGE_C R177, R73, R66, R76 ;  /* 0x0000004249b1723e */ /* 0x000fe2000480704c */
        /* <DEDUP_REMOVED lines=8> */
[----:B------:R-:W0:Y:S01]  /*102b0*/  MUFU.EX2 R57, R57 ;  /* 0x0000003900397308 */ /* 0x000e220000000800 */
[----:B-1----:R-:W-:-:S07]  /*102c0*/  FADD.FTZ R45, R79, R94 ;  /* 0x0000005e4f2d7221 */ /* 0x002fce0000010000 */
        /* <DEDUP_REMOVED lines=8> */
[----:B------:R-:W-:Y:S01]  /*10350*/  MOV R79, R87 ;  /* 0x00000057004f7202 */ /* 0x000fe20000000f00 */
[----:B------:R-:W-:-:S05]  /*10360*/  IMAD.MOV.U32 R70, RZ, RZ, R87 ;  /* 0x000000ffff467224 */ /* 0x000fca00078e0057 */
[----:B------:R0:W-:Y:S01]  /*10370*/  MUFU.EX2 R90, R47 ;  /* 0x0000002f005a7308 */ /* 0x0001e20000000800 */
[----:B-1----:R-:W-:-:S07]  /*10380*/  FADD.FTZ R26, R78, R45 ;  /* 0x0000002d4e1a7221 */ /* 0x002fce0000010000 */
[----:B------:R-:W1:Y:S01]  /*10390*/  MUFU.EX2 R84, R84 ;  /* 0x0000005400547308 */ /* 0x000e620000000800 */
[----:B0-----:R-:W-:-:S01]  /*103a0*/  FADD.FTZ R47, R93, R92 ;  /* 0x0000005c5d2f7221 */ /* 0x001fc20000010000 */
[----:B--2---:R-:W-:-:S03]  /*103b0*/  FADD.FTZ R45, R61, R26 ;  /* 0x0000001a3d2d7221 */ /* 0x004fc60000010000 */
[----:B------:R-:W-:Y:S01]  /*103c0*/  FADD.FTZ R92, R44, R47 ;  /* 0x0000002f2c5c7221 */ /* 0x000fe20000010000 */
[----:B------:R-:W-:Y:S02]  /*103d0*/  MOV R44, R87 ;  /* 0x00000057002c7202 */ /* 0x000fe40000000f00 */
[----:B------:R-:W0:Y:S01]  /*103e0*/  MUFU.EX2 R59, R59 ;  /* 0x0000003b003b7308 */ /* 0x000e220000000800 */
[----:B------:R-:W-:-:S04]  /*103f0*/  FADD.FTZ R47, R101, R92 ;  /* 0x0000005c652f7221 */ /* 0x000fc80000010000 */
[----:B------:R-:W-:Y:S01]  /*10400*/  FADD.FTZ R30, R46, R47 ;  /* 0x0000002f2e1e7221 */ /* 0x000fe20000010000 */
[----:B------:R-:W-:Y:S02]  /*10410*/  IMAD.MOV.U32 R46, RZ, RZ, R87 ;  /* 0x000000ffff2e7224 */ /* 0x000fe400078e0057 */
[----:B------:R-:W2:Y:S01]  /*10420*/  MUFU.EX2 R80, R80 ;  /* 0x0000005000507308 */ /* 0x000ea20000000800 */
[----:B------:R-:W-:-:S01]  /*10430*/  FADD.FTZ R113, R113, R30 ;  /* 0x0000001e71717221 */ /* 0x000fc20000010000 */
[C---:B-1----:R-:W-:Y:S01]  /*10440*/  FADD.FTZ R26, R84.reuse, R45 ;  /* 0x0000002d541a7221 */ /* 0x042fe20000010000 */
[----:B------:R-:W-:Y:S02]  /*10450*/  F2FP.SATFINITE.E4M3.F32.PACK_AB_MERGE_C R61, R84, R61, RZ ;  /* 0x0000003d543d723e */ /* 0x000fe400048070ff */
[----:B------:R-:W-:Y:S01]  /*10460*/  FADD.FTZ R30, R48, R113 ;  /* 0x00000071301e7221 */ /* 0x000fe20000010000 */
[----:B------:R-:W-:Y:S01]  /*10470*/  MOV R84, R87 ;  /* 0x0000005700547202 */ /* 0x000fe20000000f00 */
[----:B------:R-:W-:Y:S01]  /*10480*/  IMAD.MOV.U32 R48, RZ, RZ, R87 ;  /* 0x000000ffff307224 */ /* 0x000fe200078e0057 */
[----:B------:R-:W1:Y:S01]  /*10490*/  MUFU.EX2 R41, R41 ;  /* 0x0000002900297308 */ /* 0x000e620000000800 */
[----:B0-----:R-:W-:-:S01]  /*104a0*/  FADD.FTZ R45, R59, R26 ;  /* 0x0000001a3b2d7221 */ /* 0x001fc20000010000 */
[----:B------:R-:W-:Y:S01]  /*104b0*/  FADD.FTZ R47, R117, R30 ;  /* 0x0000001e752f7221 */ /* 0x000fe20000010000 */
[----:B------:R-:W-:Y:S01]  /*104c0*/  F2FP.SATFINITE.E4M3.F32.PACK_AB_MERGE_C R181, R78, R57, R61 ;  /* 0x000000394eb5723e */ /* 0x000fe2000480703d */
[----:B------:R-:W-:-:S02]  /*104d0*/  IMAD.MOV.U32 R78, RZ, RZ, R87 ;  /* 0x000000ffff4e7224 */ /* 0x000fc400078e0057 */
[----:B------:R-:W-:-:S01]  /*104e0*/  FADD.FTZ R36, R50, R47 ;  /* 0x0000002f32247221 */ /* 0x000fc20000010000 */
[----:B------:R-:W-:Y:S01]  /*104f0*/  IMAD.MOV.U32 R61, RZ, RZ, R87 ;  /* 0x000000ffff3d7224 */ /* 0x000fe200078e0057 */
[----:B------:R-:W0:Y:S01]  /*10500*/  MUFU.EX2 R86, R86 ;  /* 0x0000005600567308 */ /* 0x000e220000000800 */
[----:B--2---:R-:W-:-:S01]  /*10510*/  FADD.FTZ R30, R80, R45 ;  /* 0x0000002d501e7221 */ /* 0x004fc20000010000 */
[----:B------:R-:W-:Y:S01]  /*10520*/  FADD.FTZ R31, R31, R36 ;  /* 0x000000241f1f7221 */ /* 0x000fe20000010000 */
[--C-:B------:R-:W-:Y:S02]  /*10530*/  IMAD.MOV.U32 R57, RZ, RZ, R87.reuse ;  /* 0x000000ffff397224 */ /* 0x100fe400078e0057 */
[----:B------:R-:W-:Y:S02]  /*10540*/  IMAD.MOV.U32 R50, RZ, RZ, R87 ;  /* 0x000000ffff327224 */ /* 0x000fe400078e0057 */
[----:B------:R-:W-:-:S01]  /*10550*/  FADD.FTZ R14, R34, R31 ;  /* 0x0000001f220e7221 */ /* 0x000fc20000010000 */
[----:B------:R-:W-:Y:S01]  /*10560*/  IMAD.MOV.U32 R47, RZ, RZ, R87 ;  /* 0x000000ffff2f7224 */ /* 0x000fe200078e0057 */
[----:B------:R2:W-:Y:S01]  /*10570*/  MUFU.EX2 R3, R63 ;  /* 0x0000003f00037308 */ /* 0x0005e20000000800 */
[----:B-1----:R-:W-:-:S01]  /*10580*/  FADD.FTZ R37, R41, R30 ;  /* 0x0000001e29257221 */ /* 0x002fc20000010000 */
[----:B------:R-:W-:-:S02]  /*10590*/  IMAD.MOV.U32 R45, RZ, RZ, R87 ;  /* 0x000000ffff2d7224 */ /* 0x000fc400078e0057 */
[----:B------:R-:W-:-:S04]  /*105a0*/  IMAD.MOV.U32 R36, RZ, RZ, R87 ;  /* 0x000000ffff247224 */ /* 0x000fc800078e0057 */
[----:B------:R-:W1:Y:S01]  /*105b0*/  MUFU.EX2 R39, R151 ;  /* 0x0000009700277308 */ /* 0x000e620000000800 */
[C---:B0-----:R-:W-:Y:S01]  /*105c0*/  F2FP.SATFINITE.E4M3.F32.PACK_AB_MERGE_C R41, R86.reuse, R41, RZ ;  /* 0x000000295629723e */ /* 0x041fe200048070ff */
[----:B------:R-:W-:Y:S01]  /*105d0*/  FADD.FTZ R86, R86, R37 ;  /* 0x0000002556567221 */ /* 0x000fe20000010000 */
[----:B--2---:R-:W-:Y:S02]  /*105e0*/  IMAD.MOV.U32 R63, RZ, RZ, R87 ;  /* 0x000000ffff3f7224 */ /* 0x004fe400078e0057 */
[----:B------:R-:W-:Y:S01]  /*105f0*/  F2FP.SATFINITE.E4M3.F32.PACK_AB_MERGE_C R183, R80, R59, R41 ;  /* 0x0000003b50b7723e */ /* 0x000fe20004807029 */
[--C-:B------:R-:W-:Y:S01]  /*10600*/  IMAD.MOV.U32 R80, RZ, RZ, R87.reuse ;  /* 0x000000ffff507224 */ /* 0x100fe200078e0057 */
[----:B------:R-:W-:Y:S01]  /*10610*/  MOV R59, R87 ;  /* 0x00000057003b7202 */ /* 0x000fe20000000f00 */
[----:B------:R-:W-:Y:S01]  /*10620*/  MUFU.EX2 R72, R72 ;  /* 0x0000004800487308 */ /* 0x000fe20000000800 */
[--C-:B------:R-:W-:Y:S02]  /*10630*/  IMAD.MOV.U32 R41, RZ, RZ, R87.reuse ;  /* 0x000000ffff297224 */ /* 0x100fe400078e0057 */
[----:B------:R-:W-:-:S05]  /*10640*/  IMAD.MOV.U32 R37, RZ, RZ, R87 ;  /* 0x000000ffff257224 */ /* 0x000fca00078e0057 */
[----:B------:R-:W0:Y:S01]  /*10650*/  MUFU.EX2 R38, R38 ;  /* 0x0000002600267308 */ /* 0x000e220000000800 */
[----:B-1----:R-:W-:-:S07]  /*10660*/  FADD.FTZ R31, R39, R14 ;  /* 0x0000000e271f7221 */ /* 0x002fce0000010000 */
[----:B------:R-:W-:Y:S08]  /*10670*/  MUFU.EX2 R49, R49 ;  /* 0x0000003100317308 */ /* 0x000ff00000000800 */
[----:B------:R-:W1:Y:S01]  /*10680*/  MUFU.EX2 R129, R129 ;  /* 0x0000008100817308 */ /* 0x000e620000000800 */
[----:B0-----:R-:W-:-:S07]  /*10690*/  FADD.FTZ R28, R38, R31 ;  /* 0x0000001f261c7221 */ /* 0x001fce0000010000 */
[----:B------:R-:W0:Y:S08]  /*106a0*/  MUFU.EX2 R52, R52 ;  /* 0x0000003400347308 */ /* 0x000e300000000800 */
[----:B------:R2:W3:Y:S01]  /*106b0*/  MUFU.EX2 R25, R53 ;  /* 0x0000003500197308 */ /* 0x0004e20000000800 */
[C---:B-1----:R-:W-:Y:S01]  /*106c0*/  F2FP.SATFINITE.E4M3.F32.PACK_AB_MERGE_C R184, R129.reuse, R38, RZ ;  /* 0x0000002681b8723e */ /* 0x042fe200048070ff */
[----:B------:R-:W-:Y:S01]  /*106d0*/  FADD.FTZ R129, R129, R28 ;  /* 0x0000001c81817221 */ /* 0x000fe20000010000 */
[----:B------:R-:W-:-:S02]  /*106e0*/  IMAD.MOV.U32 R38, RZ, RZ, R87 ;  /* 0x000000ffff267224 */ /* 0x000fc400078e0057 */
[----:B------:R-:W-:Y:S02]  /*106f0*/  F2FP.SATFINITE.E4M3.F32.PACK_AB_MERGE_C R184, R39, R34, R184 ;  /* 0x0000002227b8723e */ /* 0x000fe400048070b8 */
[-C--:B------:R-:W-:Y:S01]  /*10700*/  MOV R39, R87.reuse ;  /* 0x0000005700277202 */ /* 0x080fe20000000f00 */
[----:B------:R1:W-:Y:S01]  /*10710*/  MUFU.EX2 R26, R27 ;  /* 0x0000001b001a7308 */ /* 0x0003e20000000800 */
[----:B--2---:R-:W-:Y:S01]  /*10720*/  IMAD.MOV.U32 R53, RZ, RZ, R87 ;  /* 0x000000ffff357224 */ /* 0x004fe200078e0057 */
[----:B------:R-:W-:-:S06]  /*10730*/  MOV R34, R87 ;  /* 0x0000005700227202 */ /* 0x000fcc0000000f00 */
[----:B------:R-:W2:Y:S01]  /*10740*/  MUFU.EX2 R131, R131 ;  /* 0x0000008300837308 */ /* 0x000ea20000000800 */
[----:B-1----:R-:W-:-:S01]  /*10750*/  FADD.FTZ R27, R3, R86 ;  /* 0x00000056031b7221 */ /* 0x002fc20000010000 */
[----:B------:R-:W-:-:S03]  /*10760*/  IMAD.MOV.U32 R86, RZ, RZ, R87 ;  /* 0x000000ffff567224 */ /* 0x000fc600078e0057 */
[----:B------:R-:W-:-:S03]  /*10770*/  FADD.FTZ R24, R72, R27 ;  /* 0x0000001b48187221 */ /* 0x000fc60000010000 */
[----:B------:R-:W1:Y:S01]  /*10780*/  MUFU.EX2 R88, R88 ;  /* 0x0000005800587308 */ /* 0x000e620000000800 */
[----:B------:R-:W-:-:S01]  /*10790*/  FADD.FTZ R27, R49, R24 ;  /* 0x00000018311b7221 */ /* 0x000fc20000010000 */
[----:B------:R-:W-:Y:S01]  /*107a0*/  F2FP.SATFINITE.E4M3.F32.PACK_AB_MERGE_C R49, R90, R49, RZ ;  /* 0x000000315a31723e */ /* 0x000fe200048070ff */
[----:B0-----:R-:W-:-:S02]  /*107b0*/  FADD.FTZ R24, R52, R129 ;  /* 0x0000008134187221 */ /* 0x001fc40000010000 */
[----:B------:R-:W-:Y:S01]  /*107c0*/  FADD.FTZ R90, R90, R27 ;  /* 0x0000001b5a5a7221 */ /* 0x000fe20000010000 */
[----:B------:R-:W-:Y:S01]  /*107d0*/  F2FP.SATFINITE.E4M3.F32.PACK_AB_MERGE_C R185, R72, R3, R49 ;  /* 0x0000000348b9723e */ /* 0x000fe20004807031 */
[----:B------:R-:W-:Y:S01]  /*107e0*/  IMAD.MOV.U32 R72, RZ, RZ, R87 ;  /* 0x000000ffff487224 */ /* 0x000fe200078e0057 */
[----:B------:R-:W-:Y:S01]  /*107f0*/  MUFU.EX2 R54, R54 ;  /* 0x0000003600367308 */ /* 0x000fe20000000800 */
[----:B---3--:R-:W-:-:S01]  /*10800*/  FADD.FTZ R27, R25, R90 ;  /* 0x0000005a191b7221 */ /* 0x008fc20000010000 */
[----:B--2---:R-:W-:Y:S01]  /*10810*/  FADD.FTZ R31, R131, R24 ;  /* 0x00000018831f7221 */ /* 0x004fe20000010000 */
[----:B------:R-:W-:-:S05]  /*10820*/  MOV R49, R87 ;  /* 0x0000005700317202 */ /* 0x000fca0000000f00 */
[----:B------:R-:W0:Y:S01]  /*10830*/  MUFU.EX2 R133, R133 ;  /* 0x0000008500857308 */ /* 0x000e220000000800 */
[----:B-1----:R-:W-:-:S07]  /*10840*/  FADD.FTZ R28, R88, R27 ;  /* 0x0000001b581c7221 */ /* 0x002fce0000010000 */
[----:B------:R-:W1:Y:S08]  /*10850*/  MUFU.EX2 R43, R43 ;  /* 0x0000002b002b7308 */ /* 0x000e700000000800 */
[----:B------:R2:W3:Y:S01]  /*10860*/  MUFU.EX2 R20, R55 ;  /* 0x0000003700147308 */ /* 0x0004e20000000800 */
[----:B0-----:R-:W-:Y:S01]  /*10870*/  F2FP.SATFINITE.E4M3.F32.PACK_AB_MERGE_C R30, R133, R54, RZ ;  /* 0x00000036851e723e */ /* 0x001fe200048070ff */
[----:B------:R-:W-:Y:S01]  /*10880*/  FADD.FTZ R54, R54, R31 ;  /* 0x0000001f36367221 */ /* 0x000fe20000010000 */
[----:B------:R-:W-:-:S02]  /*10890*/  IMAD.MOV.U32 R31, RZ, RZ, R87 ;  /* 0x000000ffff1f7224 */ /* 0x000fc400078e0057 */
[----:B------:R-:W-:Y:S01]  /*108a0*/  F2FP.SATFINITE.E4M3.F32.PACK_AB_MERGE_C R186, R131, R52, R30 ;  /* 0x0000003483ba723e */ /* 0x000fe2000480701e */
[----:B------:R-:W-:-:S01]  /*108b0*/  FADD.FTZ R133, R133, R54 ;  /* 0x0000003685857221 */ /* 0x000fc20000010000 */
[----:B------:R-:W-:Y:S01]  /*108c0*/  MOV R54, R87 ;  /* 0x0000005700367202 */ /* 0x000fe20000000f00 */
[----:B------:R-:W-:Y:S01]  /*108d0*/  MUFU.EX2 R58, R58 ;  /* 0x0000003a003a7308 */ /* 0x000fe20000000800 */
[----:B-1----:R-:W-:-:S01]  /*108e0*/  FADD.FTZ R27, R43, R28 ;  /* 0x0000001c2b1b7221 */ /* 0x002fc20000010000 */
[--C-:B--2---:R-:W-:Y:S02]  /*108f0*/  IMAD.MOV.U32 R55, RZ, RZ, R87.reuse ;  /* 0x000000ffff377224 */ /* 0x104fe400078e0057 */
[--C-:B------:R-:W-:Y:S02]  /*10900*/  IMAD.MOV.U32 R52, RZ, RZ, R87.reuse ;  /* 0x000000ffff347224 */ /* 0x100fe400078e0057 */
[----:B------:R-:W-:Y:S02]  /*10910*/  IMAD.MOV.U32 R30, RZ, RZ, R87 ;  /* 0x000000ffff1e7224 */ /* 0x000fe400078e0057 */
[----:B------:R-:W0:Y:S01]  /*10920*/  MUFU.EX2 R137, R137 ;  /* 0x0000008900897308 */ /* 0x000e220000000800 */
[C---:B---3--:R-:W-:Y:S01]  /*10930*/  F2FP.SATFINITE.E4M3.F32.PACK_AB_MERGE_C R43, R20.reuse, R43, RZ ;  /* 0x0000002b142b723e */ /* 0x048fe200048070ff */
[----:B------:R-:W-:-:S03]  /*10940*/  FADD.FTZ R20, R20, R27 ;  /* 0x0000001b14147221 */ /* 0x000fc60000010000 */
[----:B------:R-:W-:Y:S01]  /*10950*/  F2FP.SATFINITE.E4M3.F32.PACK_AB_MERGE_C R187, R88, R25, R43 ;  /* 0x0000001958bb723e */ /* 0x000fe2000480702b */
[--C-:B------:R-:W-:Y:S02]  /*10960*/  IMAD.MOV.U32 R43, RZ, RZ, R87.reuse ;  /* 0x000000ffff2b7224 */ /* 0x100fe400078e0057 */
[----:B------:R-:W1:Y:S01]  /*10970*/  MUFU.EX2 R56, R56 ;  /* 0x0000003800387308 */ /* 0x000e620000000800 */
[----:B------:R-:W-:-:S07]  /*10980*/  IMAD.MOV.U32 R25, RZ, RZ, R87 ;  /* 0x000000ffff197224 */ /* 0x000fce00078e0057 */
[----:B------:R-:W2:Y:S01]  /*10990*/  MUFU.EX2 R29, R29 ;  /* 0x0000001d001d7308 */ /* 0x000ea20000000800 */
[----:B0-----:R-:W-:-:S07]  /*109a0*/  F2FP.SATFINITE.E4M3.F32.PACK_AB_MERGE_C R27, R137, R58, RZ ;  /* 0x0000003a891b723e */ /* 0x001fce00048070ff */
[----:B------:R-:W0:Y:S01]  /*109b0*/  MUFU.EX2 R135, R135 ;  /* 0x0000008700877308 */ /* 0x000e220000000800 */
[----:B-1----:R-:W-:-:S07]  /*109c0*/  FADD.FTZ R28, R56, R133 ;  /* 0x00000085381c7221 */ /* 0x002fce0000010000 */
[----:B------:R-:W1:Y:S01]  /*109d0*/  MUFU.EX2 R33, R33 ;  /* 0x0000002100217308 */ /* 0x000e620000000800 */
[----:B--2---:R-:W-:-:S04]  /*109e0*/  FADD.FTZ R15, R29, R20 ;  /* 0x000000141d0f7221 */ /* 0x004fc80000010000 */
[----:B------:R-:W-:-:S03]  /*109f0*/  FADD.FTZ R20, R26, R15 ;  /* 0x0000000f1a147221 */ /* 0x000fc60000010000 */
[----:B------:R-:W2:Y:S01]  /*10a00*/  MUFU.EX2 R14, R121 ;  /* 0x00000079000e7308 */ /* 0x000ea20000000800 */
[C---:B0-----:R-:W-:Y:S01]  /*10a10*/  F2FP.SATFINITE.E4M3.F32.PACK_AB_MERGE_C R188, R135.reuse, R56, R27 ;  /* 0x0000003887bc723e */ /* 0x041fe2000480701b */
[----:B------:R-:W-:Y:S01]  /*10a20*/  FADD.FTZ R135, R135, R28 ;  /* 0x0000001c87877221 */ /* 0x000fe20000010000 */
[--C-:B------:R-:W-:Y:S02]  /*10a30*/  IMAD.MOV.U32 R56, RZ, RZ, R87.reuse ;  /* 0x000000ffff387224 */ /* 0x100fe400078e0057 */
[----:B------:R-:W-:Y:S02]  /*10a40*/  IMAD.MOV.U32 R28, RZ, RZ, R87 ;  /* 0x000000ffff1c7224 */ /* 0x000fe400078e0057 */
[----:B------:R-:W-:-:S01]  /*10a50*/  FADD.FTZ R58, R58, R135 ;  /* 0x000000873a3a7221 */ /* 0x000fc20000010000 */
[----:B------:R-:W-:Y:S01]  /*10a60*/  IMAD.MOV.U32 R27, RZ, RZ, R87 ;  /* 0x000000ffff1b7224 */ /* 0x000fe200078e0057 */
[----:B------:R-:W-:Y:S01]  /*10a70*/  MUFU.EX2 R40, R40 ;  /* 0x0000002800287308 */ /* 0x000fe20000000800 */
[----:B-1----:R-:W-:-:S01]  /*10a80*/  FADD.FTZ R15, R33, R20 ;  /* 0x00000014210f7221 */ /* 0x002fc20000010000 */
[----:B------:R-:W-:Y:S01]  /*10a90*/  FADD.FTZ R137, R137, R58 ;  /* 0x0000003a89897221 */ /* 0x000fe20000010000 */
[----:B------:R-:W-:-:S05]  /*10aa0*/  IMAD.MOV.U32 R58, RZ, RZ, R87 ;  /* 0x000000ffff3a7224 */ /* 0x000fca00078e0057 */
[----:B------:R-:W0:Y:S01]  /*10ab0*/  MUFU.EX2 R141, R141 ;  /* 0x0000008d008d7308 */ /* 0x000e220000000800 */
[C---:B--2---:R-:W-:Y:S01]  /*10ac0*/  F2FP.SATFINITE.E4M3.F32.PACK_AB_MERGE_C R33, R14.reuse, R33, RZ ;  /* 0x000000210e21723e */ /* 0x044fe200048070ff */
[----:B------:R-:W-:-:S03]  /*10ad0*/  FADD.FTZ R14, R14, R15 ;  /* 0x0000000f0e0e7221 */ /* 0x000fc60000010000 */
[----:B------:R-:W-:Y:S01]  /*10ae0*/  F2FP.SATFINITE.E4M3.F32.PACK_AB_MERGE_C R189, R26, R29, R33 ;  /* 0x0000001d1abd723e */ /* 0x000fe20004807021 */
[--C-:B------:R-:W-:Y:S01]  /*10af0*/  IMAD.MOV.U32 R33, RZ, RZ, R87.reuse ;  /* 0x000000ffff217224 */ /* 0x100fe200078e0057 */
[----:B------:R-:W-:Y:S01]  /*10b00*/  MOV R29, R87 ;  /* 0x00000057001d7202 */ /* 0x000fe20000000f00 */
[----:B------:R-:W1:Y:S01]  /*10b10*/  MUFU.EX2 R42, R42 ;  /* 0x0000002a002a7308 */ /* 0x000e620000000800 */
[----:B------:R-:W-:-:S07]  /*10b20*/  IMAD.MOV.U32 R26, RZ, RZ, R87 ;  /* 0x000000ffff1a7224 */ /* 0x000fce00078e0057 */
[----:B------:R-:W2:Y:S01]  /*10b30*/  MUFU.EX2 R123, R123 ;  /* 0x0000007b007b7308 */ /* 0x000ea20000000800 */
[----:B0-----:R-:W-:-:S07]  /*10b40*/  F2FP.SATFINITE.E4M3.F32.PACK_AB_MERGE_C R21, R141, R40, RZ ;  /* 0x000000288d15723e */ /* 0x001fce00048070ff */
[----:B------:R-:W0:Y:S01]  /*10b50*/  MUFU.EX2 R139, R139 ;  /* 0x0000008b008b7308 */ /* 0x000e220000000800 */
[----:B-1----:R-:W-:-:S07]  /*10b60*/  FADD.FTZ R20, R42, R137 ;  /* 0x000000892a147221 */ /* 0x002fce0000010000 */
[----:B------:R1:W3:Y:S01]  /*10b70*/  MUFU.EX2 R24, R35 ;  /* 0x0000002300187308 */ /* 0x0002e20000000800 */
[----:B--2---:R-:W-:-:S07]  /*10b80*/  FADD.FTZ R15, R123, R14 ;  /* 0x0000000e7b0f7221 */ /* 0x004fce0000010000 */
[----:B------:R-:W-:Y:S01]  /*10b90*/  MUFU.EX2 R125, R125 ;  /* 0x0000007d007d7308 */ /* 0x000fe20000000800 */
[C---:B0-----:R-:W-:Y:S01]  /*10ba0*/  F2FP.SATFINITE.E4M3.F32.PACK_AB_MERGE_C R190, R139.reuse, R42, R21 ;  /* 0x0000002a8bbe723e */ /* 0x041fe20004807015 */
[----:B------:R-:W-:Y:S01]  /*10bb0*/  FADD.FTZ R139, R139, R20 ;  /* 0x000000148b8b7221 */ /* 0x000fe20000010000 */
[--C-:B------:R-:W-:Y:S02]  /*10bc0*/  IMAD.MOV.U32 R42, RZ, RZ, R87.reuse ;  /* 0x000000ffff2a7224 */ /* 0x100fe400078e0057 */
[----:B-1----:R-:W-:Y:S02]  /*10bd0*/  IMAD.MOV.U32 R35, RZ, RZ, R87 ;  /* 0x000000ffff237224 */ /* 0x002fe400078e0057 */
[----:B------:R-:W-:-:S01]  /*10be0*/  FADD.FTZ R40, R40, R139 ;  /* 0x0000008b28287221 */ /* 0x000fc20000010000 */
[----:B------:R-:W0:Y:S01]  /*10bf0*/  MUFU.EX2 R64, R64 ;  /* 0x0000004000407308 */ /* 0x000e220000000800 */
[----:B---3--:R-:W-:-:S01]  /*10c00*/  FADD.FTZ R14, R24, R15 ;  /* 0x0000000f180e7221 */ /* 0x008fc20000010000 */
[----:B0-----:R-:W-:-:S03]  /*10c10*/  F2FP.SATFINITE.E4M3.F32.PACK_AB_MERGE_C R3, R64, R125, RZ ;  /* 0x0000007d4003723e */ /* 0x001fc600048070ff */
[----:B------:R-:W-:Y:S01]  /*10c20*/  FADD.FTZ R125, R125, R14 ;  /* 0x0000000e7d7d7221 */ /* 0x000fe20000010000 */
[----:B------:R-:W-:Y:S01]  /*10c30*/  F2FP.SATFINITE.E4M3.F32.PACK_AB_MERGE_C R191, R24, R123, R3 ;  /* 0x0000007b18bf723e */ /* 0x000fe20004807003 */
[----:B------:R-:W-:Y:S02]  /*10c40*/  FADD.FTZ R3, R141, R40 ;  /* 0x000000288d037221 */ /* 0x000fe40000010000 */
[----:B------:R-:W-:-:S01]  /*10c50*/  FADD.FTZ R20, R64, R125 ;  /* 0x0000007d40147221 */ /* 0x000fc20000010000 */
[-C--:B------:R-:W-:Y:S01]  /*10c60*/  MOV R64, R87.reuse ;  /* 0x0000005700407202 */ /* 0x080fe20000000f00 */
[----:B------:R-:W-:Y:S01]  /*10c70*/  IMAD.MOV.U32 R40, RZ, RZ, R87 ;  /* 0x000000ffff287224 */ /* 0x000fe200078e0057 */
[----:B------:R-:W-:Y:S01]  /*10c80*/  MOV R24, R87 ;  /* 0x0000005700187202 */ /* 0x000fe20000000f00 */
[----:B------:R-:W-:Y:S06]  /*10c90*/  @!P1 BRA `(.L_x_643) ;  /* 0x0000003000009947 */ /* 0x000fec0003800000 */
[----:B------:R-:W-:Y:S01]  /*10ca0*/  VIADD R21, R120, 0xfffffffe ;  /* 0xfffffffe78157836 */ /* 0x000fe20000000000 */
[----:B------:R-:W-:Y:S01]  /*10cb0*/  MOV R220, R197 ;  /* 0x000000c500dc7202 */ /* 0x000fe20000000f00 */
[----:B------:R-:W-:Y:S01]  /*10cc0*/  IMAD.MOV.U32 R169, RZ, RZ, R13 ;  /* 0x000000ffffa97224 */ /* 0x000fe200078e000d */
[----:B------:R-:W-:Y:S01]  /*10cd0*/  CS2R R86, SRZ ;  /* 0x0000000000567805 */ /* 0x000fe2000001ff00 */
[----:B------:R-:W-:Y:S01]  /*10ce0*/  IMAD.MOV.U32 R171, RZ, RZ, R12 ;  /* 0x000000ffffab7224 */ /* 0x000fe200078e000c */
[----:B------:R-:W-:Y:S01]  /*10cf0*/  CS2R R84, SRZ ;  /* 0x0000000000547805 */ /* 0x000fe2000001ff00 */
[----:B------:R-:W-:Y:S01]  /*10d00*/  IMAD.MOV.U32 R222, RZ, RZ, R199 ;  /* 0x000000ffffde7224 */ /* 0x000fe200078e00c7 */
        /* <DEDUP_REMOVED lines=29> */
[----:B------:R-:W-:-:S07]  /*10ee0*/  CS2R R24, SRZ ;  /* 0x0000000000187805 */ /* 0x000fce000001ff00 */
.L_x_655:
[----:B------:R-:W-:Y:S01]  /*10ef0*/  ISETP.NE.AND P1, PT, R220, 0x1, PT ;  /* 0x00000001dc00780c */ /* 0x000fe20003f25270 */
[----:B------:R-:W-:Y:S05]  /*10f00*/  YIELD ;  /* 0x0000000000007946 */ /* 0x000fea0003800000 */
[----:B------:R-:W-:Y:S02]  /*10f10*/  SEL R199, RZ, 0x1, P1 ;  /* 0x00000001ffc77807 */ /* 0x000fe40000800000 */
[----:B------:R-:W-:Y:S02]  /*10f20*/  ISETP.NE.AND P1, PT, R168, RZ, PT ;  /* 0x000000ffa800720c */ /* 0x000fe40003f25270 */
[----:B------:R-:W-:-:S11]  /*10f30*/  LOP3.LUT R199, R222, R199, RZ, 0x3c, !PT ;  /* 0x000000c7dec77212 */ /* 0x000fd600078e3cff */
[----:B------:R-:W-:Y:S05]  /*10f40*/  @P1 BRA `(.L_x_644) ;  /* 0x00000000003c1947 */ /* 0x000fea0003800000 */
[----:B------:R-:W-:Y:S05]  /*10f50*/  @!P0 BRA `(.L_x_645) ;  /* 0x0000000000048947 */ /* 0x000fea0003800000 */
[----:B------:R-:W-:Y:S01]  /*10f60*/  BPT.TRAP 0x1 ;  /* 0x000000040000795c */ /* 0x000fe20000300000 */
.L_x_645:
[----:B------:R-:W-:-:S05]  /*10f70*/  VIADD R12, R220, 0x1 ;  /* 0x00000001dc0c7836 */ /* 0x000fca0000000000 */
[----:B------:R-:W-:-:S04]  /*10f80*/  ISETP.NE.AND P2, PT, R12, 0x2, PT ;  /* 0x000000020c00780c */ /* 0x000fc80003f45270 */
[----:B------:R-:W-:Y:S02]  /*10f90*/  SEL R13, R12, RZ, P2 ;  /* 0x000000ff0c0d7207 */ /* 0x000fe40001000000 */
[----:B------:R-:W-:-:S03]  /*10fa0*/  SHF.L.U32 R12, R199, 0x1f, RZ ;  /* 0x0000001fc70c7819 */ /* 0x000fc600000006ff */
[----:B------:R-:W-:-:S04]  /*10fb0*/  IMAD R13, R13, 0x8, R18 ;  /* 0x000000080d0d7824 */ /* 0x000fc800078e0212 */
[----:B------:R0:W1:Y:S01]  /*10fc0*/  SYNCS.PHASECHK.TRANS64.TRYWAIT P2, [R13+URZ+0x22830], R12 ;  /* 0x0228300c0d0075a7 */ /* 0x000062000804017f */
[----:B------:R-:W-:Y:S05]  /*10fd0*/  @!P0 BRA `(.L_x_646) ;  /* 0x0000000000048947 */ /* 0x000fea0003800000 */
[----:B------:R-:W-:Y:S01]  /*10fe0*/  BPT.TRAP 0x1 ;  /* 0x000000040000795c */ /* 0x000fe20000300000 */
.L_x_646:
[----:B------:R-:W-:Y:S04]  /*10ff0*/  BSSY B0, `(.L_x_644) ;  /* 0x0000004000007945 */ /* 0x000fe80003800000 */
[----:B-1----:R-:W-:Y:S05]  /*11000*/  @P2 BRA `(.L_x_647) ;  /* 0x0000000000082947 */ /* 0x002fea0003800000 */
[----:B------:R-:W1:Y:S02]  /*11010*/  SYNCS.PHASECHK.TRANS64.TRYWAIT P2, [R13+URZ+0x22830], R12 ;  /* 0x0228300c0d0075a7 */ /* 0x000e64000804017f */
[----:B-1----:R-:W-:Y:S05]  /*11020*/  @!P2 BRA `(.L_x_648) ;  /* 0x000000e80030a947 */ /* 0x002fea0003800000 */
.L_x_647:
[----:B------:R-:W-:Y:S05]  /*11030*/  BSYNC B0 ;  /* 0x0000000000007941 */ /* 0x000fea0003800000 */
.L_x_644:
[----:B01----:R-:W0:Y:S01]  /*11040*/  S2R R12, SR_TID.X ;  /* 0x00000000000c7919 */ /* 0x003e220000002100 */
[----:B------:R-:W-:Y:S01]  /*11050*/  VIADD R197, R220, 0x1 ;  /* 0x00000001dcc57836 */ /* 0x000fe20000000000 */
[----:B------:R-:W-:Y:S05]  /*11060*/  WARPSYNC.ALL ;  /* 0x0000000000007948 */ /* 0x000fea0003800000 */
[C---:B------:R-:W-:Y:S01]  /*11070*/  ISETP.NE.AND P2, PT, R197.reuse, 0x2, PT ;  /* 0x00000002c500780c */ /* 0x040fe20003f45270 */
[----:B------:R-:W-:Y:S01]  /*11080*/  IMAD.MOV.U32 R15, RZ, RZ, 0x40000040 ;  /* 0x40000040ff0f7424 */ /* 0x000fe200078e00ff */
[C---:B------:R-:W-:Y:S01]  /*11090*/  R2UR UR44, R4.reuse ;  /* 0x00000000042c72ca */ /* 0x040fe200000e0000 */
[----:B------:R-:W-:Y:S01]  /*110a0*/  IMAD.MOV.U32 R13, RZ, RZ, 0x40000040 ;  /* 0x40000040ff0d7424 */ /* 0x000fe200078e00ff */
[----:B------:R-:W-:Y:S01]  /*110b0*/  SEL R197, R197, RZ, P2 ;  /* 0x000000ffc5c57207 */ /* 0x000fe20001000000 */
[----:B------:R-:W-:Y:S01]  /*110c0*/  IMAD.MOV.U32 R89, RZ, RZ, 0x40000040 ;  /* 0x40000040ff597424 */ /* 0x000fe200078e00ff */
[----:B------:R-:W-:Y:S01]  /*110d0*/  R2UR UR47, R15 ;  /* 0x000000000f2f72ca */ /* 0x000fe200000e0000 */
[----:B------:R-:W-:Y:S01]  /*110e0*/  IMAD.MOV.U32 R91, RZ, RZ, 0x40000040 ;  /* 0x40000040ff5b7424 */ /* 0x000fe200078e00ff */
[----:B------:R-:W-:Y:S01]  /*110f0*/  R2UR UR45, R5 ;  /* 0x00000000052d72ca */ /* 0x000fe200000e0000 */
[----:B------:R-:W-:Y:S01]  /*11100*/  IMAD R14, R197, 0x500, R0 ;  /* 0x00000500c50e7824 */ /* 0x000fe200078e0200 */
[----:B------:R-:W-:Y:S01]  /*11110*/  R2UR UR51, R13 ;  /* 0x000000000d3372ca */ /* 0x000fe200000e0000 */
[----:B------:R-:W-:Y:S01]  /*11120*/  IMAD.MOV.U32 R95, RZ, RZ, 0x40000040 ;  /* 0x40000040ff5f7424 */ /* 0x000fe200078e00ff */
[----:B------:R-:W-:Y:S01]  /*11130*/  R2UR UR48, R4 ;  /* 0x00000000043072ca */ /* 0x000fe200000e0000 */
[C---:B------:R-:W-:Y:S01]  /*11140*/  VIADD R88, R14.reuse, 0x200 ;  /* 0x000002000e587836 */ /* 0x040fe20000000000 */
[C---:B------:R-:W-:Y:S01]  /*11150*/  R2UR UR46, R14.reuse ;  /* 0x000000000e2e72ca */ /* 0x040fe200000e0000 */
[C---:B------:R-:W-:Y:S01]  /*11160*/  VIADD R90, R14.reuse, 0x300 ;  /* 0x000003000e5a7836 */ /* 0x040fe20000000000 */
[----:B------:R-:W-:Y:S01]  /*11170*/  R2UR UR49, R5 ;  /* 0x00000000053172ca */ /* 0x000fe200000e0000 */
[----:B------:R-:W-:Y:S01]  /*11180*/  VIADD R94, R14, 0x4 ;  /* 0x000000040e5e7836 */ /* 0x000fe20000000000 */
[----:B------:R-:W-:Y:S01]  /*11190*/  R2UR UR54, R88 ;  /* 0x00000000583672ca */ /* 0x000fe200000e0000 */
[----:B------:R-:W-:Y:S01]  /*111a0*/  VIADD R88, R14, 0x2 ;  /* 0x000000020e587836 */ /* 0x000fe20000000000 */
[----:B------:R-:W-:Y:S01]  /*111b0*/  R2UR UR55, R89 ;  /* 0x00000000593772ca */ /* 0x000fe200000e0000 */
[----:B------:R-:W-:Y:S01]  /*111c0*/  IMAD.MOV.U32 R15, RZ, RZ, 0x40000040 ;  /* 0x40000040ff0f7424 */ /* 0x000fe200078e00ff */
[----:B------:R-:W-:-:S02]  /*111d0*/  R2UR UR52, R4 ;  /* 0x00000000043472ca */ /* 0x000fc400000e0000 */
[----:B------:R-:W-:Y:S02]  /*111e0*/  R2UR UR53, R5 ;  /* 0x00000000053572ca */ /* 0x000fe400000e0000 */
[----:B0-----:R-:W-:Y:S02]  /*111f0*/  SHF.R.U32.HI R12, RZ, 0x7, R12 ;  /* 0x00000007ff0c7819 */ /* 0x001fe4000001160c */
[C---:B------:R-:W-:Y:S02]  /*11200*/  R2UR UR7, R13.reuse ;  /* 0x000000000d0772ca */ /* 0x040fe400000e0000 */
[----:B------:R-:W-:Y:S01]  /*11210*/  R2UR UR11, R13 ;  /* 0x000000000d0b72ca */ /* 0x000fe200000e0000 */
[----:B------:R-:W-:Y:S01]  /*11220*/  VIADD R92, R12, 0x8 ;  /* 0x000000080c5c7836 */ /* 0x000fe20000000000 */
[----:B------:R-:W-:Y:S02]  /*11230*/  IADD3 R12, R14, 0x100, RZ ;  /* 0x000001000e0c7810 */ /* 0x000fe40007ffe0ff */
[----:B------:R-:W-:-:S02]  /*11240*/  R2UR UR8, R90 ;  /* 0x000000005a0872ca */ /* 0x000fc400000e0000 */
[----:B------:R0:W-:Y:S01]  /*11250*/  BAR.SYNC.DEFER_BLOCKING R92, 0x100 ;  /* 0x0004005c0000751d */ /* 0x0001e20000010000 */
[----:B------:R-:W-:Y:S02]  /*11260*/  R2UR UR50, R12 ;  /* 0x000000000c3272ca */ /* 0x000fe400000e0000 */
[C---:B------:R-:W-:Y:S02]  /*11270*/  IADD3 R12, R14.reuse, 0x400, RZ ;  /* 0x000004000e0c7810 */ /* 0x040fe40007ffe0ff */
[----:B------:R-:W-:Y:S02]  /*11280*/  IADD3 R90, R14, 0x202, RZ ;  /* 0x000002020e5a7810 */ /* 0x000fe40007ffe0ff */
[----:B------:R-:W-:Y:S01]  /*11290*/  R2UR UR10, R12 ;  /* 0x000000000c0a72ca */ /* 0x000fe200000e0000 */
[C---:B------:R-:W-:Y:S01]  /*112a0*/  VIADD R12, R14.reuse, 0x102 ;  /* 0x000001020e0c7836 */ /* 0x040fe20000000000 */
[----:B------:R-:W-:Y:S01]  /*112b0*/  MOV R223, UR7 ;  /* 0x0000000700df7c02 */ /* 0x000fe20008000f00 */
[----:B------:R-:W-:Y:S01]  /*112c0*/  UMOV UR7, UR11 ;  /* 0x0000000b00077c82 */ /* 0x000fe20008000000 */
[C---:B------:R-:W-:Y:S01]  /*112d0*/  R2UR UR11, R91.reuse ;  /* 0x000000005b0b72ca */ /* 0x040fe200000e0000 */
[----:B0-----:R-:W-:Y:S01]  /*112e0*/  VIADD R92, R14, 0x402 ;  /* 0x000004020e5c7836 */ /* 0x001fe20000000000 */
[----:B------:R-:W-:Y:S01]  /*112f0*/  R2UR UR6, R12 ;  /* 0x000000000c0672ca */ /* 0x000fe200000e0000 */
[----:B------:R-:W-:Y:S01]  /*11300*/  VIADD R12, R14, 0x104 ;  /* 0x000001040e0c7836 */ /* 0x000fe20000000000 */
[----:B------:R-:W-:-:S02]  /*11310*/  R2UR UR9, R91 ;  /* 0x000000005b0972ca */ /* 0x000fc400000e0000 */
[----:B------:R-:W-:Y:S01]  /*11320*/  R2UR UR4, R88 ;  /* 0x00000000580472ca */ /* 0x000fe200000e0000 */
[----:B------:R-:W-:Y:S01]  /*11330*/  VIADD R88, R14, 0x302 ;  /* 0x000003020e587836 */ /* 0x000fe20000000000 */
[----:B------:R-:W-:Y:S02]  /*11340*/  R2UR UR22, R94 ;  /* 0x000000005e1672ca */ /* 0x000fe400000e0000 */
[----:B------:R-:W-:Y:S02]  /*11350*/  R2UR UR23, R95 ;  /* 0x000000005f1772ca */ /* 0x000fe400000e0000 */
[----:B------:R-:W-:Y:S01]  /*11360*/  R2UR UR5, R89 ;  /* 0x00000000590572ca */ /* 0x000fe200000e0000 */
[----:B------:R-:W-:Y:S01]  /*11370*/  WARPGROUP.ARRIVE ;  /* 0x00000000000079c5 */ /* 0x000fe20000000000 */
[----:B------:R-:W-:Y:S01]  /*11380*/  R2UR UR14, R88 ;  /* 0x00000000580e72ca */ /* 0x000fe200000e0000 */
[----:B------:R-:W-:Y:S01]  /*11390*/  VIADD R88, R14, 0x204 ;  /* 0x000002040e587836 */ /* 0x000fe20000000000 */
[----:B------:R-:W-:Y:S01]  /*113a0*/  MOV R224, UR6 ;  /* 0x0000000600e07c02 */ /* 0x000fe20008000f00 */
[----:B------:R-:W-:Y:S01]  /*113b0*/  UMOV UR6, UR10 ;  /* 0x0000000a00067c82 */ /* 0x000fe20008000000 */
[----:B------:R-:W-:Y:S01]  /*113c0*/  R2UR UR10, R90 ;  /* 0x000000005a0a72ca */ /* 0x000fe200000e0000 */
[----:B------:R-:W-:Y:S01]  /*113d0*/  QGMMA.64x32x32.F32.E4M3.E4M3 R152, gdesc[UR44], RZ, !UPT, gsb0 ;  /* 0x006000002c9879f3 */ /* 0x000fe2000c0008ff */
[----:B------:R-:W-:Y:S01]  /*113e0*/  MOV R90, UR11 ;  /* 0x0000000b005a7c02 */ /* 0x000fe20008000f00 */
[----:B------:R-:W-:Y:S01]  /*113f0*/  UMOV UR11, UR9 ;  /* 0x00000009000b7c82 */ /* 0x000fe20008000000 */
[----:B------:R-:W-:-:S02]  /*11400*/  R2UR UR9, R5 ;  /* 0x00000000050972ca */ /* 0x000fc400000e0000 */
[----:B------:R-:W-:Y:S01]  /*11410*/  R2UR UR30, R88 ;  /* 0x00000000581e72ca */ /* 0x000fe200000e0000 */
[----:B------:R-:W-:Y:S01]  /*11420*/  VIADD R88, R14, 0x404 ;  /* 0x000004040e587836 */ /* 0x000fe20000000000 */
[----:B------:R-:W-:Y:S01]  /*11430*/  MOV R225, UR23 ;  /* 0x0000001700e17c02 */ /* 0x000fe20008000f00 */
[----:B------:R-:W-:Y:S01]  /*11440*/  UMOV UR23, UR5 ;  /* 0x0000000500177c82 */ /* 0x000fe20008000000 */
[----:B------:R-:W-:Y:S01]  /*11450*/  MOV R226, UR22 ;  /* 0x0000001600e27c02 */ /* 0x000fe20008000f00 */
[----:B------:R-:W-:Y:S01]  /*11460*/  UMOV UR22, UR4 ;  /* 0x0000000400167c82 */ /* 0x000fe20008000000 */
[----:B------:R-:W-:Y:S02]  /*11470*/  R2UR UR15, R89 ;  /* 0x00000000590f72ca */ /* 0x000fe400000e0000 */
[----:B------:R-:W-:Y:S01]  /*11480*/  MOV R91, UR10 ;  /* 0x0000000a005b7c02 */ /* 0x000fe20008000f00 */
[----:B------:R-:W-:Y:S01]  /*11490*/  UMOV UR10, UR8 ;  /* 0x00000008000a7c82 */ /* 0x000fe20008000000 */
[----:B------:R-:W-:-:S02]  /*114a0*/  R2UR UR8, R4 ;  /* 0x00000000040872ca */ /* 0x000fc400000e0000 */
[----:B------:R-:W-:Y:S02]  /*114b0*/  R2UR UR18, R92 ;  /* 0x000000005c1272ca */ /* 0x000fe400000e0000 */
[C---:B------:R-:W-:Y:S02]  /*114c0*/  R2UR UR31, R89.reuse ;  /* 0x00000000591f72ca */ /* 0x040fe400000e0000 */
[----:B------:R-:W-:Y:S01]  /*114d0*/  R2UR UR38, R88 ;  /* 0x00000000582672ca */ /* 0x000fe200000e0000 */
[----:B------:R-:W-:Y:S01]  /*114e0*/  VIADD R88, R14, 0x206 ;  /* 0x000002060e587836 */ /* 0x000fe20000000000 */
[----:B------:R-:W-:Y:S02]  /*114f0*/  R2UR UR39, R89 ;  /* 0x00000000592772ca */ /* 0x000fe400000e0000 */
[----:B------:R-:W-:Y:S02]  /*11500*/  R2UR UR4, R4 ;  /* 0x00000000040472ca */ /* 0x000fe400000e0000 */
[----:B------:R-:W-:-:S02]  /*11510*/  R2UR UR5, R5 ;  /* 0x00000000050572ca */ /* 0x000fc400000e0000 */
[----:B------:R-:W-:Y:S02]  /*11520*/  MOV R93, 0x40000040 ;  /* 0x40000040005d7802 */ /* 0x000fe40000000f00 */
[----:B------:R-:W-:Y:S02]  /*11530*/  IADD3 R92, R14, 0x6, RZ ;  /* 0x000000060e5c7810 */ /* 0x000fe40007ffe0ff */
[----:B------:R-:W-:Y:S02]  /*11540*/  MOV R89, 0x40000040 ;  /* 0x4000004000597802 */ /* 0x000fe40000000f00 */
[C---:B------:R-:W-:Y:S02]  /*11550*/  R2UR UR19, R93.reuse ;  /* 0x000000005d1372ca */ /* 0x040fe400000e0000 */
[----:B------:R-:W-:Y:S02]  /*11560*/  R2UR UR42, R92 ;  /* 0x000000005c2a72ca */ /* 0x000fe400000e0000 */
[----:B------:R-:W-:-:S02]  /*11570*/  R2UR UR43, R93 ;  /* 0x000000005d2b72ca */ /* 0x000fc400000e0000 */
[C---:B------:R-:W-:Y:S02]  /*11580*/  R2UR UR20, R10.reuse ;  /* 0x000000000a1472ca */ /* 0x040fe400000e0000 */
[C---:B------:R-:W-:Y:S02]  /*11590*/  R2UR UR21, R11.reuse ;  /* 0x000000000b1572ca */ /* 0x040fe400000e0000 */
[C---:B------:R-:W-:Y:S02]  /*115a0*/  R2UR UR12, R10.reuse ;  /* 0x000000000a0c72ca */ /* 0x040fe400000e0000 */
[C---:B------:R-:W-:Y:S02]  /*115b0*/  R2UR UR13, R11.reuse ;  /* 0x000000000b0d72ca */ /* 0x040fe400000e0000 */
[----:B------:R-:W-:Y:S02]  /*115c0*/  R2UR UR16, R10 ;  /* 0x000000000a1072ca */ /* 0x000fe400000e0000 */
[----:B------:R-:W-:-:S02]  /*115d0*/  R2UR UR17, R11 ;  /* 0x000000000b1172ca */ /* 0x000fc400000e0000 */
[----:B------:R-:W-:Y:S01]  /*115e0*/  R2UR UR26, R12 ;  /* 0x000000000c1a72ca */ /* 0x000fe200000e0000 */
[----:B------:R-:W-:Y:S01]  /*115f0*/  VIADD R12, R14, 0x304 ;  /* 0x000003040e0c7836 */ /* 0x000fe20000000000 */
[----:B------:R-:W-:Y:S02]  /*11600*/  R2UR UR27, R13 ;  /* 0x000000000d1b72ca */ /* 0x000fe400000e0000 */
[C---:B------:R-:W-:Y:S02]  /*11610*/  R2UR UR24, R8.reuse ;  /* 0x00000000081872ca */ /* 0x040fe400000e0000 */
[----:B------:R-:W-:Y:S01]  /*11620*/  R2UR UR25, R9 ;  /* 0x00000000091972ca */ /* 0x000fe200000e0000 */
[----:B------:R-:W-:Y:S02]  /*11630*/  WARPGROUP.DEPBAR.LE gsb0, 0x0 ;  /* 0x00008000000079c5 */ /* 0x000fe40000010000 */
[----:B------:R-:W-:Y:S01]  /*11640*/  WARPGROUP.ARRIVE ;  /* 0x00000000000079c5 */ /* 0x000fe20000000000 */
[----:B------:R-:W-:-:S02]  /*11650*/  R2UR UR28, R8 ;  /* 0x00000000081c72ca */ /* 0x000fc400000e0000 */
[----:B------:R-:W-:Y:S02]  /*11660*/  R2UR UR29, R9 ;  /* 0x00000000091d72ca */ /* 0x000fe400000e0000 */
[----:B------:R-:W-:Y:S01]  /*11670*/  R2UR UR34, R12 ;  /* 0x000000000c2272ca */ /* 0x000fe200000e0000 */
[----:B------:R-:W-:Y:S01]  /*11680*/  QGMMA.64x32x32.F32.E4M3.E4M3 R136, gdesc[UR48], RZ, !UPT, gsb0 ;  /* 0x00600000308879f3 */ /* 0x000fe2000c0008ff */
[----:B------:R-:W-:Y:S01]  /*11690*/  R2UR UR50, R88 ;  /* 0x00000000583272ca */ /* 0x000fe200000e0000 */
[----:B------:R-:W-:Y:S01]  /*116a0*/  VIADD R12, R14, 0x106 ;  /* 0x000001060e0c7836 */ /* 0x000fe20000000000 */
[----:B------:R-:W-:Y:S02]  /*116b0*/  R2UR UR51, R89 ;  /* 0x00000000593372ca */ /* 0x000fe400000e0000 */
[----:B------:R-:W-:Y:S02]  /*116c0*/  R2UR UR35, R13 ;  /* 0x000000000d2372ca */ /* 0x000fe400000e0000 */
[----:B------:R-:W-:-:S02]  /*116d0*/  R2UR UR32, R8 ;  /* 0x00000000082072ca */ /* 0x000fc400000e0000 */
[C---:B------:R-:W-:Y:S02]  /*116e0*/  R2UR UR33, R9.reuse ;  /* 0x00000000092172ca */ /* 0x040fe400000e0000 */
[----:B------:R-:W-:Y:S02]  /*116f0*/  R2UR UR36, R8 ;  /* 0x00000000082472ca */ /* 0x000fe400000e0000 */
[----:B------:R-:W-:Y:S02]  /*11700*/  R2UR UR37, R9 ;  /* 0x00000000092572ca */ /* 0x000fe400000e0000 */
[----:B------:R-:W-:Y:S02]  /*11710*/  R2UR UR40, R6 ;  /* 0x00000000062872ca */ /* 0x000fe400000e0000 */
[----:B------:R-:W-:Y:S02]  /*11720*/  R2UR UR41, R7 ;  /* 0x00000000072972ca */ /* 0x000fe400000e0000 */
[----:B------:R-:W-:Y:S01]  /*11730*/  R2UR UR46, R12 ;  /* 0x000000000c2e72ca */ /* 0x000fe200000e0000 */
[----:B------:R-:W-:Y:S01]  /*11740*/  VIADD R12, R14, 0x306 ;  /* 0x000003060e0c7836 */ /* 0x000fe20000000000 */
[----:B------:R-:W-:Y:S01]  /*11750*/  R2UR UR47, R13 ;  /* 0x000000000d2f72ca */ /* 0x000fe200000e0000 */
[----:B------:R-:W-:Y:S01]  /*11760*/  IMAD.MOV.U32 R13, RZ, RZ, 0x40000040 ;  /* 0x40000040ff0d7424 */ /* 0x000fe200078e00ff */
[----:B------:R-:W-:Y:S01]  /*11770*/  R2UR UR44, R6 ;  /* 0x00000000062c72ca */ /* 0x000fe200000e0000 */
[----:B------:R-:W-:Y:S01]  /*11780*/  VIADD R14, R14, 0x406 ;  /* 0x000004060e0e7836 */ /* 0x000fe20000000000 */
[----:B------:R-:W-:-:S02]  /*11790*/  R2UR UR45, R7 ;  /* 0x00000000072d72ca */ /* 0x000fc400000e0000 */
[----:B------:R-:W-:Y:S02]  /*117a0*/  R2UR UR48, R6 ;  /* 0x00000000063072ca */ /* 0x000fe400000e0000 */
[----:B------:R-:W-:Y:S02]  /*117b0*/  R2UR UR49, R7 ;  /* 0x00000000073172ca */ /* 0x000fe400000e0000 */
[----:B------:R-:W-:Y:S02]  /*117c0*/  R2UR UR58, R14 ;  /* 0x000000000e3a72ca */ /* 0x000fe400000e0000 */
[----:B------:R-:W-:Y:S02]  /*117d0*/  R2UR UR59, R15 ;  /* 0x000000000f3b72ca */ /* 0x000fe400000e0000 */
[----:B------:R-:W-:Y:S02]  /*117e0*/  R2UR UR56, R6 ;  /* 0x00000000063872ca */ /* 0x000fe400000e0000 */
[----:B------:R-:W-:Y:S01]  /*117f0*/  R2UR UR57, R7 ;  /* 0x00000000073972ca */ /* 0x000fe200000e0000 */
[----:B------:R-:W-:-:S02]  /*11800*/  WARPGROUP.DEPBAR.LE gsb0, 0x0 ;  /* 0x00008000000079c5 */ /* 0x000fc40000010000 */
[----:B------:R-:W-:-:S06]  /*11810*/  WARPGROUP.ARRIVE ;  /* 0x00000000000079c5 */ /* 0x000fcc0000000000 */
[----:B------:R-:W-:Y:S01]  /*11820*/  QGMMA.64x32x32.F32.E4M3.E4M3 R120, gdesc[UR52], RZ, !UPT, gsb0 ;  /* 0x00600000347879f3 */ /* 0x000fe2000c0008ff */
[----:B------:R-:W-:Y:S02]  /*11830*/  R2UR UR54, R12 ;  /* 0x000000000c3672ca */ /* 0x000fe400000e0000 */
[----:B------:R-:W-:Y:S02]  /*11840*/  R2UR UR55, R13 ;  /* 0x000000000d3772ca */ /* 0x000fe400000e0000 */
[----:B------:R-:W-:Y:S02]  /*11850*/  R2UR UR52, R6 ;  /* 0x00000000063472ca */ /* 0x000fe400000e0000 */
[----:B------:R-:W-:Y:S01]  /*11860*/  R2UR UR53, R7 ;  /* 0x00000000073572ca */ /* 0x000fe200000e0000 */
[----:B------:R-:W-:Y:S02]  /*11870*/  WARPGROUP.DEPBAR.LE gsb0, 0x0 ;  /* 0x00008000000079c5 */ /* 0x000fe40000010000 */
        /* <DEDUP_REMOVED lines=63> */
[----:B------:R-:W-:Y:S05]  /*11c70*/  @P1 BRA `(.L_x_649) ;  /* 0x0000000000281947 */ /* 0x000fea0003800000 */
[----:B------:R-:W-:Y:S05]  /*11c80*/  @!P0 BRA `(.L_x_650) ;  /* 0x0000000000048947 */ /* 0x000fea0003800000 */
[----:B------:R-:W-:Y:S01]  /*11c90*/  BPT.TRAP 0x1 ;  /* 0x000000040000795c */ /* 0x000fe20000300000 */
.L_x_650:
[----:B------:R-:W-:Y:S01]  /*11ca0*/  SHF.L.U32 R12, R222, 0x1f, RZ ;  /* 0x0000001fde0c7819 */ /* 0x000fe200000006ff */
[----:B------:R-:W-:-:S04]  /*11cb0*/  IMAD R13, R220, 0x8, R18 ;  /* 0x00000008dc0d7824 */ /* 0x000fc800078e0212 */
[----:B------:R0:W1:Y:S01]  /*11cc0*/  SYNCS.PHASECHK.TRANS64.TRYWAIT P1, [R13+URZ+0x22850], R12 ;  /* 0x0228500c0d0075a7 */ /* 0x000062000802017f */
[----:B------:R-:W-:Y:S05]  /*11cd0*/  @!P0 BRA `(.L_x_651) ;  /* 0x0000000000048947 */ /* 0x000fea0003800000 */
[----:B------:R-:W-:Y:S01]  /*11ce0*/  BPT.TRAP 0x1 ;  /* 0x000000040000795c */ /* 0x000fe20000300000 */
.L_x_651:
[----:B-1----:R-:W-:Y:S05]  /*11cf0*/  @P1 BRA `(.L_x_649) ;  /* 0x0000000000081947 */ /* 0x002fea0003800000 */
[----:B------:R-:W1:Y:S02]  /*11d00*/  SYNCS.PHASECHK.TRANS64.TRYWAIT P1, [R13+URZ+0x22850], R12 ;  /* 0x0228500c0d0075a7 */ /* 0x000e64000802017f */
[----:B-1----:R-:W-:Y:S05]  /*11d10*/  @!P1 BRA `(.L_x_652) ;  /* 0x000000dc00089947 */ /* 0x002fea0003800000 */
.L_x_649:
[----:B01----:R-:W-:Y:S01]  /*11d20*/  VIADD R12, R18, 0x400 ;  /* 0x00000400120c7836 */ /* 0x003fe20000000000 */
[----:B------:R-:W-:Y:S01]  /*11d30*/  MOV R13, 0xc0000010 ;  /* 0xc0000010000d7802 */ /* 0x000fe20000000f00 */
[----:B------:R-:W-:Y:S05]  /*11d40*/  WARPSYNC.ALL ;  /* 0x0000000000007948 */ /* 0x000fea0003800000 */
[----:B------:R-:W-:Y:S01]  /*11d50*/  SHF.R.U32.HI R12, RZ, 0x4, R12 ;  /* 0x00000004ff0c7819 */ /* 0x000fe2000001160c */
[----:B------:R-:W-:Y:S01]  /*11d60*/  WARPGROUP.ARRIVE ;  /* 0x00000000000079c5 */ /* 0x000fe20000000000 */
[----:B------:R-:W-:Y:S01]  /*11d70*/  R2UR UR7, R13 ;  /* 0x000000000d0772ca */ /* 0x000fe200000e0000 */
[----:B------:R-:W-:Y:S01]  /*11d80*/  IMAD.MOV.U32 R15, RZ, RZ, -0x3ffffff0 ;  /* 0xc0000010ff0f7424 */ /* 0x000fe200078e00ff */
[----:B------:R-:W-:Y:S01]  /*11d90*/  LOP3.LUT R12, R12, 0x3fff, RZ, 0xc0, !PT ;  /* 0x00003fff0c0c7812 */ /* 0x000fe200078ec0ff */
[----:B------:R-:W-:-:S02]  /*11da0*/  IMAD.MOV.U32 R13, RZ, RZ, -0x3ffffff0 ;  /* 0xc0000010ff0d7424 */ /* 0x000fc400078e00ff */
[----:B------:R-:W0:Y:S01]  /*11db0*/  S2R R222, SR_TID.X ;  /* 0x0000000000de7919 */ /* 0x000e220000002100 */
[----:B------:R-:W-:-:S05]  /*11dc0*/  LOP3.LUT R12, R12, 0x10000, RZ, 0xfc, !PT ;  /* 0x000100000c0c7812 */ /* 0x000fca00078efcff */
[----:B------:R-:W-:-:S04]  /*11dd0*/  IMAD R12, R220, 0x500, R12 ;  /* 0x00000500dc0c7824 */ /* 0x000fc800078e020c */
[C---:B------:R-:W-:Y:S01]  /*11de0*/  VIADD R14, R12.reuse, 0x100 ;  /* 0x000001000c0e7836 */ /* 0x040fe20000000000 */
[----:B------:R-:W-:-:S13]  /*11df0*/  R2UR UR6, R12 ;  /* 0x000000000c0672ca */ /* 0x000fda00000e0000 */
[----:B------:R-:W-:Y:S01]  /*11e00*/  QGMMA.64x128x32.F32.E4M3.E4M3 R24, R172, gdesc[UR4], R24, gsb0 ;  /* 0x01e00004ac187df3 */ /* 0x000fe20008000818 */
[----:B------:R-:W-:Y:S01]  /*11e10*/  R2UR UR6, R14 ;  /* 0x000000000e0672ca */ /* 0x000fe200000e0000 */
[----:B------:R-:W-:Y:S01]  /*11e20*/  VIADD R14, R12, 0x200 ;  /* 0x000002000c0e7836 */ /* 0x000fe20000000000 */
[----:B------:R-:W-:Y:S01]  /*11e30*/  R2UR UR7, R15 ;  /* 0x000000000f0772ca */ /* 0x000fe200000e0000 */
[----:B------:R-:W-:Y:S01]  /*11e40*/  IMAD.MOV.U32 R15, RZ, RZ, -0x3ffffff0 ;  /* 0xc0000010ff0f7424 */ /* 0x000fe200078e00ff */
[----:B0-----:R-:W-:Y:S01]  /*11e50*/  SHF.R.U32.HI R222, RZ, 0x7, R222 ;  /* 0x00000007ffde7819 */ /* 0x001fe200000116de */
[----:B------:R-:W-:Y:S02]  /*11e60*/  WARPGROUP.DEPBAR.LE gsb0, 0x0 ;  /* 0x00008000000079c5 */ /* 0x000fe40000010000 */
[----:B------:R-:W-:-:S08]  /*11e70*/  WARPGROUP.ARRIVE ;  /* 0x00000000000079c5 */ /* 0x000fd00000000000 */
[----:B------:R-:W-:Y:S01]  /*11e80*/  QGMMA.64x128x32.F32.E4M3.E4M3 R24, R176, gdesc[UR4], R24, gsb0 ;  /* 0x01e00004b0187df3 */ /* 0x000fe20008000818 */
[----:B------:R-:W-:Y:S02]  /*11e90*/  R2UR UR6, R14 ;  /* 0x000000000e0672ca */ /* 0x000fe400000e0000 */
[----:B------:R-:W-:Y:S01]  /*11ea0*/  R2UR UR7, R15 ;  /* 0x000000000f0772ca */ /* 0x000fe200000e0000 */
[----:B------:R-:W-:Y:S01]  /*11eb0*/  IMAD.MOV.U32 R15, RZ, RZ, -0x3ffffff0 ;  /* 0xc0000010ff0f7424 */ /* 0x000fe200078e00ff */
[C---:B------:R-:W-:Y:S01]  /*11ec0*/  IADD3 R14, R12.reuse, 0x300, RZ ;  /* 0x000003000c0e7810 */ /* 0x040fe20007ffe0ff */
[----:B------:R-:W-:Y:S01]  /*11ed0*/  VIADD R12, R12, 0x400 ;  /* 0x000004000c0c7836 */ /* 0x000fe20000000000 */
[----:B------:R-:W-:Y:S02]  /*11ee0*/  WARPGROUP.DEPBAR.LE gsb0, 0x0 ;  /* 0x00008000000079c5 */ /* 0x000fe40000010000 */
[----:B------:R-:W-:-:S07]  /*11ef0*/  WARPGROUP.ARRIVE ;  /* 0x00000000000079c5 */ /* 0x000fce0000000000 */
[----:B------:R-:W-:Y:S01]  /*11f00*/  QGMMA.64x128x32.F32.E4M3.E4M3 R24, R180, gdesc[UR4], R24, gsb0 ;  /* 0x01e00004b4187df3 */ /* 0x000fe20008000818 */
[----:B------:R-:W-:Y:S02]  /*11f10*/  R2UR UR6, R14 ;  /* 0x000000000e0672ca */ /* 0x000fe400000e0000 */
[----:B------:R-:W-:Y:S01]  /*11f20*/  R2UR UR7, R15 ;  /* 0x000000000f0772ca */ /* 0x000fe200000e0000 */
[----:B------:R-:W-:Y:S02]  /*11f30*/  WARPGROUP.DEPBAR.LE gsb0, 0x0 ;  /* 0x00008000000079c5 */ /* 0x000fe40000010000 */
[----:B------:R-:W-:-:S10]  /*11f40*/  WARPGROUP.ARRIVE ;  /* 0x00000000000079c5 */ /* 0x000fd40000000000 */
[----:B------:R-:W-:Y:S01]  /*11f50*/  QGMMA.64x128x32.F32.E4M3.E4M3 R24, R184, gdesc[UR4], R24, gsb0 ;  /* 0x01e00004b8187df3 */ /* 0x000fe20008000818 */
[----:B------:R-:W-:Y:S02]  /*11f60*/  R2UR UR6, R12 ;  /* 0x000000000c0672ca */ /* 0x000fe400000e0000 */
[----:B------:R-:W-:Y:S02]  /*11f70*/  R2UR UR7, R13 ;  /* 0x000000000d0772ca */ /* 0x000fe400000e0000 */
[----:B------:R-:W-:Y:S01]  /*11f80*/  IADD3 R12, -R222, 0xb, RZ ;  /* 0x0000000bde0c7810 */ /* 0x000fe20007ffe1ff */
[----:B------:R-:W-:Y:S02]  /*11f90*/  WARPGROUP.DEPBAR.LE gsb0, 0x0 ;  /* 0x00008000000079c5 */ /* 0x000fe40000010000 */
[----:B------:R-:W-:-:S08]  /*11fa0*/  WARPGROUP.ARRIVE ;  /* 0x00000000000079c5 */ /* 0x000fd00000000000 */
[----:B------:R-:W-:Y:S03]  /*11fb0*/  QGMMA.64x128x32.F32.E4M3.E4M3 R24, R188, gdesc[UR4], R24, gsb0 ;  /* 0x01e00004bc187df3 */ /* 0x000fe60008000818 */
[----:B------:R-:W-:Y:S02]  /*11fc0*/  WARPGROUP.DEPBAR.LE gsb0, 0x0 ;  /* 0x00008000000079c5 */ /* 0x000fe40000010000 */
[----:B------:R0:W-:Y:S06]  /*11fd0*/  BAR.ARV R12, 0x100 ;  /* 0x0004000c0000751d */ /* 0x0001ec0000002000 */
[----:B------:R-:W-:Y:S05]  /*11fe0*/  @!P0 BRA `(.L_x_653) ;  /* 0x0000000000048947 */ /* 0x000fea0003800000 */
[----:B------:R-:W-:Y:S01]  /*11ff0*/  BPT.TRAP 0x1 ;  /* 0x000000040000795c */ /* 0x000fe20000300000 */
.L_x_653:
[----:B------:R-:W-:Y:S01]  /*12000*/  FMNMX.FTZ R14, R154, R169, !PT ;  /* 0x000000a99a0e7209 */ /* 0x000fe20007810000 */
[----:B------:R-:W1:Y:S01]  /*12010*/  S2R R189, SR_CgaCtaId ;  /* 0x0000000000bd7919 */ /* 0x000e620000008800 */
[----:B0-----:R-:W-:Y:S02]  /*12020*/  FMNMX.FTZ R12, R152, R171, !PT ;  /* 0x000000ab980c7209 */ /* 0x001fe40007810000 */
        /* <DEDUP_REMOVED lines=77> */
[----:B------:R-:W-:-:S03]  /*12500*/  FMNMX.FTZ R15, R101, R12, !PT ;  /* 0x0000000c650f7209 */ /* 0x000fc60007810000 */
[----:B------:R-:W0:Y:S04]  /*12510*/  SHFL.BFLY PT, R13, R172, 0x2, 0x1f ;  /* 0x0c401f00ac0d7f89 */ /* 0x000e2800000e0000 */
[----:B------:R-:W2:Y:S01]  /*12520*/  SHFL.BFLY PT, R12, R15, 0x2, 0x1f ;  /* 0x0c401f000f0c7f89 */ /* 0x000ea200000e0000 */
[----:B0-----:R-:W-:Y:S02]  /*12530*/  FMNMX.FTZ R174, R172, R13, !PT ;  /* 0x0000000dacae7209 */ /* 0x001fe40007810000 */
[----:B--2---:R-:W-:-:S03]  /*12540*/  FMNMX.FTZ R173, R15, R12, !PT ;  /* 0x0000000c0fad7209 */ /* 0x004fc60007810000 */
[----:B------:R-:W0:Y:S04]  /*12550*/  SHFL.BFLY PT, R13, R174, 0x1, 0x1f ;  /* 0x0c201f00ae0d7f89 */ /* 0x000e2800000e0000 */
[----:B------:R-:W2:Y:S01]  /*12560*/  SHFL.BFLY PT, R12, R173, 0x1, 0x1f ;  /* 0x0c201f00ad0c7f89 */ /* 0x000ea200000e0000 */
[----:B0-----:R-:W-:Y:S02]  /*12570*/  FMNMX.FTZ R13, R174, R13, !PT ;  /* 0x0000000dae0d7209 */ /* 0x001fe40007810000 */
[----:B--2---:R-:W-:-:S03]  /*12580*/  FMNMX.FTZ R12, R173, R12, !PT ;  /* 0x0000000cad0c7209 */ /* 0x004fc60007810000 */
[----:B------:R-:W-:Y:S02]  /*12590*/  FADD.FTZ R169, -R13, R169 ;  /* 0x000000a90da97221 */ /* 0x000fe40000010100 */
[----:B------:R-:W-:-:S02]  /*125a0*/  FADD.FTZ R171, -R12, R171 ;  /* 0x000000ab0cab7221 */ /* 0x000fc40000010100 */
[C---:B------:R-:W-:Y:S01]  /*125b0*/  FMUL.FTZ R15, R2.reuse, R169 ;  /* 0x000000a9020f7220 */ /* 0x040fe20000410000 */
[----:B------:R-:W-:-:S01]  /*125c0*/  FFMA.FTZ R169, R2, R12, -8 ;  /* 0xc100000002a97423 */ /* 0x000fc2000001000c */
[----:B------:R-:W-:-:S03]  /*125d0*/  FMUL.FTZ R14, R2, R171 ;  /* 0x000000ab020e7220 */ /* 0x000fc60000410000 */
[C-C-:B------:R-:W-:Y:S01]  /*125e0*/  FFMA.FTZ R171, R2.reuse, R152, -R169.reuse ;  /* 0x0000009802ab7223 */ /* 0x140fe200000108a9 */
[----:B------:R-:W-:-:S01]  /*125f0*/  FFMA.FTZ R152, R2, R153, -R169 ;  /* 0x0000009902987223 */ /* 0x000fc200000108a9 */
[C-C-:B------:R-:W-:Y:S01]  /*12600*/  FFMA.FTZ R153, R2.reuse, R156, -R169.reuse ;  /* 0x0000009c02997223 */ /* 0x140fe200000108a9 */
[----:B------:R-:W-:-:S01]  /*12610*/  FFMA.FTZ R156, R2, R157, -R169 ;  /* 0x0000009d029c7223 */ /* 0x000fc200000108a9 */
[C-C-:B------:R-:W-:Y:S01]  /*12620*/  FFMA.FTZ R157, R2.reuse, R160, -R169.reuse ;  /* 0x000000a0029d7223 */ /* 0x140fe200000108a9 */
[----:B------:R-:W-:-:S01]  /*12630*/  FFMA.FTZ R160, R2, R161, -R169 ;  /* 0x000000a102a07223 */ /* 0x000fc200000108a9 */
[C-C-:B------:R-:W-:Y:S01]  /*12640*/  FFMA.FTZ R161, R2.reuse, R164, -R169.reuse ;  /* 0x000000a402a17223 */ /* 0x140fe200000108a9 */
[----:B------:R-:W-:-:S01]  /*12650*/  FFMA.FTZ R164, R2, R165, -R169 ;  /* 0x000000a502a47223 */ /* 0x000fc200000108a9 */
[C---:B------:R-:W-:Y:S01]  /*12660*/  FFMA.FTZ R165, R2.reuse, R13, -8 ;  /* 0xc100000002a57423 */ /* 0x040fe2000001000d */
[----:B------:R-:W-:Y:S01]  /*12670*/  MUFU.EX2 R14, R14 ;  /* 0x0000000e000e7308 */ /* 0x000fe20000000800 */
[----:B------:R-:W-:-:S01]  /*12680*/  FFMA.FTZ R136, R2, R136, -R169 ;  /* 0x0000008802887223 */ /* 0x000fc200000108a9 */
[C---:B------:R-:W-:Y:S01]  /*12690*/  FFMA.FTZ R137, R2.reuse, R137, -R169 ;  /* 0x0000008902897223 */ /* 0x040fe200000108a9 */
[----:B------:R-:W-:-:S01]  /*126a0*/  FFMA.FTZ R154, R2, R154, -R165 ;  /* 0x0000009a029a7223 */ /* 0x000fc200000108a5 */
[C-C-:B------:R-:W-:Y:S01]  /*126b0*/  FFMA.FTZ R155, R2.reuse, R155, -R165.reuse ;  /* 0x0000009b029b7223 */ /* 0x140fe200000108a5 */
[----:B------:R-:W-:-:S01]  /*126c0*/  FFMA.FTZ R158, R2, R158, -R165 ;  /* 0x0000009e029e7223 */ /* 0x000fc200000108a5 */
[C---:B------:R-:W-:Y:S01]  /*126d0*/  FFMA.FTZ R159, R2.reuse, R159, -R165 ;  /* 0x0000009f029f7223 */ /* 0x040fe200000108a5 */
[----:B------:R-:W-:-:S01]  /*126e0*/  FFMA.FTZ R140, R2, R140, -R169 ;  /* 0x0000008c028c7223 */ /* 0x000fc200000108a9 */
[----:B------:R-:W0:Y:S01]  /*126f0*/  MUFU.EX2 R171, R171 ;  /* 0x000000ab00ab7308 */ /* 0x000e220000000800 */
        /* <DEDUP_REMOVED lines=15> */
[----:B------:R-:W2:Y:S01]  /*127f0*/  MUFU.EX2 R154, R154 ;  /* 0x0000009a009a7308 */ /* 0x000ea20000000800 */
[----:B------:R-:W-:-:S01]  /*12800*/  FFMA.FTZ R105, R2, R105, -R169 ;  /* 0x0000006902697223 */ /* 0x000fc200000108a9 */
[C-C-:B------:R-:W-:Y:S01]  /*12810*/  FFMA.FTZ R108, R2.reuse, R108, -R169.reuse ;  /* 0x0000006c026c7223 */ /* 0x140fe200000108a9 */
[----:B------:R-:W-:-:S01]  /*12820*/  FFMA.FTZ R109, R2, R109, -R169 ;  /* 0x0000006d026d7223 */ /* 0x000fc200000108a9 */
[C-C-:B------:R-:W-:Y:S01]  /*12830*/  FFMA.FTZ R112, R2.reuse, R112, -R169.reuse ;  /* 0x0000007002707223 */ /* 0x140fe200000108a9 */
[----:B------:R-:W-:-:S01]  /*12840*/  FFMA.FTZ R113, R2, R113, -R169 ;  /* 0x0000007102717223 */ /* 0x000fc200000108a9 */
[C-C-:B------:R-:W-:Y:S01]  /*12850*/  FFMA.FTZ R116, R2.reuse, R116, -R169.reuse ;  /* 0x0000007402747223 */ /* 0x140fe200000108a9 */
[----:B------:R-:W-:-:S01]  /*12860*/  FFMA.FTZ R117, R2, R117, -R169 ;  /* 0x0000007502757223 */ /* 0x000fc200000108a9 */
[----:B------:R-:W3:Y:S01]  /*12870*/  MUFU.EX2 R152, R152 ;  /* 0x0000009800987308 */ /* 0x000ee20000000800 */
[----:B------:R-:W-:-:S01]  /*12880*/  FFMA.FTZ R88, R2, R88, -R169 ;  /* 0x0000005802587223 */ /* 0x000fc200000108a9 */
[C-C-:B------:R-:W-:Y:S01]  /*12890*/  FFMA.FTZ R89, R2.reuse, R89, -R169.reuse ;  /* 0x0000005902597223 */ /* 0x140fe200000108a9 */
[----:B------:R-:W-:-:S01]  /*128a0*/  FFMA.FTZ R92, R2, R92, -R169 ;  /* 0x0000005c025c7223 */ /* 0x000fc200000108a9 */
[C-C-:B------:R-:W-:Y:S01]  /*128b0*/  FFMA.FTZ R93, R2.reuse, R93, -R169.reuse ;  /* 0x0000005d025d7223 */ /* 0x140fe200000108a9 */
[----:B------:R-:W-:-:S01]  /*128c0*/  FFMA.FTZ R96, R2, R96, -R169 ;  /* 0x0000006002607223 */ /* 0x000fc200000108a9 */
[C-C-:B------:R-:W-:Y:S01]  /*128d0*/  FFMA.FTZ R97, R2.reuse, R97, -R169.reuse ;  /* 0x0000006102617223 */ /* 0x140fe200000108a9 */
[----:B------:R-:W-:-:S01]  /*128e0*/  FFMA.FTZ R100, R2, R100, -R169 ;  /* 0x0000006402647223 */ /* 0x000fc200000108a9 */
[----:B------:R-:W4:Y:S01]  /*128f0*/  MUFU.EX2 R155, R155 ;  /* 0x0000009b009b7308 */ /* 0x000f220000000800 */
[----:B------:R-:W-:-:S01]  /*12900*/  FFMA.FTZ R101, R2, R101, -R169 ;  /* 0x0000006502657223 */ /* 0x000fc200000108a9 */
[----:B------:R-:W-:-:S02]  /*12910*/  IMAD R169, R197, 0x8, R18 ;  /* 0x00000008c5a97824 */ /* 0x000fc400078e0212 */
[----:B------:R-:W-:-:S01]  /*12920*/  FFMA.FTZ R162, R2, R162, -R165 ;  /* 0x000000a202a27223 */ /* 0x000fc200000108a5 */
[----:B------:R-:W-:Y:S01]  /*12930*/  FFMA.FTZ R163, R2, R163, -R165 ;  /* 0x000000a302a37223 */ /* 0x000fe200000108a5 */
[----:B0-----:R-:W-:-:S01]  /*12940*/  FFMA.FTZ R3, R14, R3, R171 ;  /* 0x000000030e037223 */ /* 0x001fc200000100ab */
[----:B--2---:R-:W-:Y:S01]  /*12950*/  FFMA.FTZ R20, R15, R20, R154 ;  /* 0x000000140f147223 */ /* 0x004fe2000001009a */
[----:B------:R-:W-:Y:S01]  /*12960*/  IADD3 R169, R169, 0x22840, RZ ;  /* 0x00022840a9a97810 */ /* 0x000fe20007ffe0ff */
[----:B------:R-:W0:Y:S01]  /*12970*/  MUFU.EX2 R153, R153 ;  /* 0x0000009900997308 */ /* 0x000e220000000800 */
[----:B------:R-:W-:-:S01]  /*12980*/  FFMA.FTZ R166, R2, R166, -R165 ;  /* 0x000000a602a67223 */ /* 0x000fc200000108a5 */
[----:B---3--:R-:W-:Y:S01]  /*12990*/  FADD.FTZ R172, R152, R3 ;  /* 0x0000000398ac7221 */ /* 0x008fe20000010000 */
[----:B-1----:R-:W-:Y:S01]  /*129a0*/  PRMT R169, R189, 0x654, R169 ;  /* 0x00000654bda97816 */ /* 0x002fe200000000a9 */
[C-C-:B------:R-:W-:Y:S01]  /*129b0*/  FFMA.FTZ R167, R2.reuse, R167, -R165.reuse ;  /* 0x000000a702a77223 */ /* 0x140fe200000108a5 */
[----:B------:R-:W-:-:S01]  /*129c0*/  FFMA.FTZ R138, R2, R138, -R165 ;  /* 0x0000008a028a7223 */ /* 0x000fc200000108a5 */
[----:B------:R-:W-:Y:S01]  /*129d0*/  FFMA.FTZ R139, R2, R139, -R165 ;  /* 0x0000008b028b7223 */ /* 0x000fe200000108a5 */
[----:B------:R1:W-:Y:S01]  /*129e0*/  SYNCS.ARRIVE.TRANS64.RED.A1T0 RZ, [R169+URZ], RZ ;  /* 0x000000ffa9ff79a7 */ /* 0x0003e2000810043f */
[----:B------:R-:W2:Y:S01]  /*129f0*/  MUFU.EX2 R158, R158 ;  /* 0x0000009e009e7308 */ /* 0x000ea20000000800 */
[----:B----4-:R-:W-:-:S01]  /*12a00*/  FADD.FTZ R3, R155, R20 ;  /* 0x000000149b037221 */ /* 0x010fc20000010000 */
[C-C-:B------:R-:W-:Y:S01]  /*12a10*/  FFMA.FTZ R142, R2.reuse, R142, -R165.reuse ;  /* 0x0000008e028e7223 */ /* 0x140fe200000108a5 */
[----:B------:R-:W-:-:S01]  /*12a20*/  FFMA.FTZ R143, R2, R143, -R165 ;  /* 0x0000008f028f7223 */ /* 0x000fc200000108a5 */
[C-C-:B------:R-:W-:Y:S01]  /*12a30*/  FFMA.FTZ R146, R2.reuse, R146, -R165.reuse ;  /* 0x0000009202927223 */ /* 0x140fe200000108a5 */
[----:B------:R-:W-:-:S01]  /*12a40*/  FFMA.FTZ R147, R2, R147, -R165 ;  /* 0x0000009302937223 */ /* 0x000fc200000108a5 */
[C-C-:B------:R-:W-:Y:S01]  /*12a50*/  FFMA.FTZ R150, R2.reuse, R150, -R165.reuse ;  /* 0x0000009602967223 */ /* 0x140fe200000108a5 */
[----:B-1----:R-:W-:-:S01]  /*12a60*/  FFMA.FTZ R169, R2, R130, -R165 ;  /* 0x0000008202a97223 */ /* 0x002fc200000108a5 */
[----:B------:R-:W1:Y:S01]  /*12a70*/  MUFU.EX2 R156, R156 ;  /* 0x0000009c009c7308 */ /* 0x000e620000000800 */
        /* <DEDUP_REMOVED lines=17> */
[C-C-:B------:R-:W-:Y:S01]  /*12b90*/  FFMA.FTZ R119, R2.reuse, R119, -R165.reuse ;  /* 0x0000007702777223 */ /* 0x140fe200000108a5 */
[----:B------:R-:W-:-:S01]  /*12ba0*/  FFMA.FTZ R90, R2, R90, -R165 ;  /* 0x0000005a025a7223 */ /* 0x000fc200000108a5 */
[C-C-:B------:R-:W-:Y:S01]  /*12bb0*/  FFMA.FTZ R91, R2.reuse, R91, -R165.reuse ;  /* 0x0000005b025b7223 */ /* 0x140fe200000108a5 */
[----:B------:R-:W-:-:S01]  /*12bc0*/  FFMA.FTZ R94, R2, R94, -R165 ;  /* 0x0000005e025e7223 */ /* 0x000fc200000108a5 */
[C-C-:B------:R-:W-:Y:S01]  /*12bd0*/  FFMA.FTZ R95, R2.reuse, R95, -R165.reuse ;  /* 0x0000005f025f7223 */ /* 0x140fe200000108a5 */
[----:B------:R-:W-:-:S01]  /*12be0*/  FFMA.FTZ R98, R2, R98, -R165 ;  /* 0x0000006202627223 */ /* 0x000fc200000108a5 */
[----:B------:R-:W5:Y:S01]  /*12bf0*/  MUFU.EX2 R162, R162 ;  /* 0x000000a200a27308 */ /* 0x000f620000000800 */
[----:B------:R-:W-:-:S01]  /*12c00*/  FFMA.FTZ R99, R2, R99, -R165 ;  /* 0x0000006302637223 */ /* 0x000fc200000108a5 */
[C-C-:B------:R-:W-:Y:S01]  /*12c10*/  FFMA.FTZ R102, R2.reuse, R102, -R165.reuse ;  /* 0x0000006602667223 */ /* 0x140fe200000108a5 */
[----:B------:R-:W-:-:S01]  /*12c20*/  FFMA.FTZ R103, R2, R103, -R165 ;  /* 0x0000006702677223 */ /* 0x000fc200000108a5 */
[----:B0-----:R-:W-:Y:S01]  /*12c30*/  FADD.FTZ R165, R153, R172 ;  /* 0x000000ac99a57221 */ /* 0x001fe20000010000 */
[----:B--2---:R-:W-:-:S03]  /*12c40*/  FADD.FTZ R20, R158, R3 ;  /* 0x000000039e147221 */ /* 0x004fc60000010000 */
[----:B------:R-:W0:Y:S01]  /*12c50*/  MUFU.EX2 R160, R160 ;  /* 0x000000a000a07308 */ /* 0x000e220000000800 */
[----:B-1----:R-:W-:-:S01]  /*12c60*/  FADD.FTZ R172, R156, R165 ;  /* 0x000000a59cac7221 */ /* 0x002fc20000010000 */
[----:B---3--:R-:W-:-:S03]  /*12c70*/  FADD.FTZ R3, R159, R20 ;  /* 0x000000149f037221 */ /* 0x008fc60000010000 */
[----:B----4-:R-:W-:-:S03]  /*12c80*/  FADD.FTZ R165, R157, R172 ;  /* 0x000000ac9da57221 */ /* 0x010fc60000010000 */
[----:B------:R-:W1:Y:S01]  /*12c90*/  MUFU.EX2 R163, R163 ;  /* 0x000000a300a37308 */ /* 0x000e620000000800 */
[----:B-----5:R-:W-:-:S07]  /*12ca0*/  FADD.FTZ R20, R162, R3 ;  /* 0x00000003a2147221 */ /* 0x020fce0000010000 */
        /* <DEDUP_REMOVED lines=135> */
[----:B-1----:R-:W-:-:S01]  /*13520*/  FADD.FTZ R172, R102, R165 ;  /* 0x000000a566ac7221 */ /* 0x002fc20000010000 */
[----:B--2---:R-:W-:-:S03]  /*13530*/  FADD.FTZ R3, R101, R20 ;  /* 0x0000001465037221 */ /* 0x004fc60000010000 */
[----:B0-----:R-:W-:Y:S01]  /*13540*/  FADD.FTZ R20, R103, R172 ;  /* 0x000000ac67147221 */ /* 0x001fe20000010000 */
[----:B------:R-:W-:Y:S06]  /*13550*/  @!P0 BRA `(.L_x_654) ;  /* 0x0000000000048947 */ /* 0x000fec0003800000 */
[----:B------:R-:W-:Y:S01]  /*13560*/  BPT.TRAP 0x1 ;  /* 0x000000040000795c */ /* 0x000fe20000300000 */
.L_x_654:
[----:B------:R-:W-:Y:S01]  /*13570*/  F2FP.SATFINITE.E4M3.F32.PACK_AB_MERGE_C R93, R93, R92, RZ ;  /* 0x0000005c5d5d723e */ /* 0x000fe200048070ff */
[----:B------:R-:W-:Y:S01]  /*13580*/  IMAD R92, R220, 0x8, R18 ;  /* 0x00000008dc5c7824 */ /* 0x000fe200078e0212 */
[----:B------:R-:W-:Y:S01]  /*13590*/  ISETP.GT.AND P1, PT, R21, RZ, PT ;  /* 0x000000ff1500720c */ /* 0x000fe20003f24270 */
[----:B------:R-:W-:Y:S01]  /*135a0*/  FMUL.FTZ R24, R24, R14 ;  /* 0x0000000e18187220 */ /* 0x000fe20000410000 */
[----:B------:R-:W-:Y:S01]  /*135b0*/  F2FP.SATFINITE.E4M3.F32.PACK_AB_MERGE_C R153, R156, R153, RZ ;  /* 0x000000999c99723e */ /* 0x000fe200048070ff */
[----:B------:R-:W-:Y:S01]  /*135c0*/  VIADD R92, R92, 0x22860 ;  /* 0x000228605c5c7836 */ /* 0x000fe20000000000 */
[----:B------:R-:W-:Y:S01]  /*135d0*/  F2FP.SATFINITE.E4M3.F32.PACK_AB_MERGE_C R158, R159, R158, RZ ;  /* 0x0000009e9f9e723e */ /* 0x000fe200048070ff */
[-C--:B------:R-:W-:Y:S01]  /*135e0*/  FMUL.FTZ R25, R25, R14.reuse ;  /* 0x0000000e19197220 */ /* 0x080fe20000410000 */
[----:B------:R-:W-:Y:S01]  /*135f0*/  F2FP.SATFINITE.E4M3.F32.PACK_AB_MERGE_C R161, R164, R161, RZ ;  /* 0x000000a1a4a1723e */ /* 0x000fe200048070ff */
[-C--:B------:R-:W-:Y:S01]  /*13600*/  FMUL.FTZ R28, R28, R14.reuse ;  /* 0x0000000e1c1c7220 */ /* 0x080fe20000410000 */
[----:B------:R-:W-:Y:S01]  /*13610*/  PRMT R92, R189, 0x654, R92 ;  /* 0x00000654bd5c7816 */ /* 0x000fe2000000005c */
[----:B------:R-:W-:Y:S01]  /*13620*/  FMUL.FTZ R29, R29, R14 ;  /* 0x0000000e1d1d7220 */ /* 0x000fe20000410000 */
[----:B------:R-:W-:Y:S01]  /*13630*/  F2FP.SATFINITE.E4M3.F32.PACK_AB_MERGE_C R166, R167, R166, RZ ;  /* 0x000000a6a7a6723e */ /* 0x000fe200048070ff */
[----:B------:R-:W-:Y:S01]  /*13640*/  FMUL.FTZ R32, R32, R14 ;  /* 0x0000000e20207220 */ /* 0x000fe20000410000 */
[----:B------:R-:W-:Y:S01]  /*13650*/  F2FP.SATFINITE.E4M3.F32.PACK_AB_MERGE_C R140, R141, R140, RZ ;  /* 0x0000008c8d8c723e */ /* 0x000fe200048070ff */
[----:B------:R0:W-:Y:S01]  /*13660*/  SYNCS.ARRIVE.TRANS64.RED.A1T0 RZ, [R92+URZ], RZ ;  /* 0x000000ff5cff79a7 */ /* 0x0001e2000810043f */
        /* <DEDUP_REMOVED lines=28> */
[----:B------:R-:W-:Y:S01]  /*13830*/  F2FP.SATFINITE.E4M3.F32.PACK_AB_MERGE_C R172, R152, R171, R153 ;  /* 0x000000ab98ac723e */ /* 0x000fe20004807099 */
[----:B------:R-:W-:Y:S01]  /*13840*/  FMUL.FTZ R61, R61, R14 ;  /* 0x0000000e3d3d7220 */ /* 0x000fe20000410000 */
[----:B------:R-:W-:Y:S01]  /*13850*/  F2FP.SATFINITE.E4M3.F32.PACK_AB_MERGE_C R173, R155, R154, R158 ;  /* 0x0000009a9bad723e */ /* 0x000fe2000480709e */
[-C--:B------:R-:W-:Y:S01]  /*13860*/  FMUL.FTZ R64, R64, R14.reuse ;  /* 0x0000000e40407220 */ /* 0x080fe20000410000 */
[----:B------:R-:W-:Y:S01]  /*13870*/  F2FP.SATFINITE.E4M3.F32.PACK_AB_MERGE_C R174, R160, R157, R161 ;  /* 0x0000009da0ae723e */ /* 0x000fe200048070a1 */
[----:B------:R-:W-:Y:S01]  /*13880*/  FMUL.FTZ R65, R65, R14 ;  /* 0x0000000e41417220 */ /* 0x000fe20000410000 */
        /* <DEDUP_REMOVED lines=21> */
[-C--:B------:R-:W-:Y:S01]  /*139e0*/  FMUL.FTZ R26, R26, R15.reuse ;  /* 0x0000000f1a1a7220 */ /* 0x080fe20000410000 */
        /* <DEDUP_REMOVED lines=37> */
[----:B------:R-:W-:Y:S01]  /*13c40*/  VIADD R21, R21, 0xffffffff ;  /* 0xffffffff15157836 */ /* 0x000fe20000000000 */
[----:B------:R-:W-:Y:S01]  /*13c50*/  MOV R171, R12 ;  /* 0x0000000c00ab7202 */ /* 0x000fe20000000f00 */
[----:B------:R-:W-:-:S02]  /*13c60*/  IMAD.MOV.U32 R169, RZ, RZ, R13 ;  /* 0x000000ffffa97224 */ /* 0x000fc400078e000d */
[----:B------:R-:W-:Y:S02]  /*13c70*/  IMAD.MOV.U32 R222, RZ, RZ, R199 ;  /* 0x000000ffffde7224 */ /* 0x000fe400078e00c7 */
[----:B------:R-:W-:Y:S01]  /*13c80*/  IMAD.MOV.U32 R220, RZ, RZ, R197 ;  /* 0x000000ffffdc7224 */ /* 0x000fe200078e00c5 */
[----:B0-----:R-:W-:Y:S06]  /*13c90*/  @P1 BRA `(.L_x_655) ;  /* 0xffffffd000941947 */ /* 0x001fec000383ffff */
.L_x_643:
[----:B------:R-:W-:Y:S05]  /*13ca0*/  WARPSYNC.ALL ;  /* 0x0000000000007948 */ /* 0x000fea0003800000 */
[----:B------:R-:W-:Y:S06]  /*13cb0*/  BAR.ARV 0x8, 0x180 ;  /* 0x0206000000007b1d */ /* 0x000fec0000002000 */
[----:B------:R-:W-:Y:S05]  /*13cc0*/  @!P0 BRA `(.L_x_656) ;  /* 0x0000000000048947 */ /* 0x000fea0003800000 */
[----:B------:R-:W-:Y:S01]  /*13cd0*/  BPT.TRAP 0x1 ;  /* 0x000000040000795c */ /* 0x000fe20000300000 */
.L_x_656:
[----:B------:R-:W-:Y:S01]  /*13ce0*/  IMAD R11, R197, 0x8, R18 ;  /* 0x00000008c50b7824 */ /* 0x000fe200078e0212 */
[----:B------:R-:W-:-:S04]  /*13cf0*/  SHF.L.U32 R0, R199, 0x1f, RZ ;  /* 0x0000001fc7007819 */ /* 0x000fc800000006ff */
[----:B------:R0:W1:Y:S01]  /*13d00*/  SYNCS.PHASECHK.TRANS64.TRYWAIT P1, [R11+URZ+0x22850], R0 ;  /* 0x022850000b0075a7 */ /* 0x000062000802017f */
[----:B------:R-:W-:Y:S05]  /*13d10*/  @!P0 BRA `(.L_x_657) ;  /* 0x0000000000048947 */ /* 0x000fea0003800000 */
[----:B------:R-:W-:Y:S01]  /*13d20*/  BPT.TRAP 0x1 ;  /* 0x000000040000795c */ /* 0x000fe20000300000 */
.L_x_657:
[----:B------:R-:W-:-:S05]  /*13d30*/  VIADD R18, R18, 0x400 ;  /* 0x0000040012127836 */ /* 0x000fca0000000000 */
[----:B------:R-:W-:-:S04]  /*13d40*/  SHF.R.U32.HI R18, RZ, 0x4, R18 ;  /* 0x00000004ff127819 */ /* 0x000fc80000011612 */
[----:B------:R-:W-:-:S04]  /*13d50*/  LOP3.LUT R18, R18, 0x3fff, RZ, 0xc0, !PT ;  /* 0x00003fff12127812 */ /* 0x000fc800078ec0ff */
[----:B------:R-:W-:Y:S01]  /*13d60*/  LOP3.LUT R18, R18, 0x10000, RZ, 0xfc, !PT ;  /* 0x0001000012127812 */ /* 0x000fe200078efcff */
[----:B-1----:R-:W-:Y:S06]  /*13d70*/  @P1 BRA `(.L_x_658) ;  /* 0x0000000000081947 */ /* 0x002fec0003800000 */
[----:B------:R-:W1:Y:S02]  /*13d80*/  SYNCS.PHASECHK.TRANS64.TRYWAIT P1, [R11+URZ+0x22850], R0 ;  /* 0x022850000b0075a7 */ /* 0x000e64000802017f */
[----:B-1----:R-:W-:Y:S05]  /*13d90*/  @!P1 BRA `(.L_x_659) ;  /* 0x000000b800fc9947 */ /* 0x002fea0003800000 */
.L_x_658:
[----:B------:R-:W-:Y:S01]  /*13da0*/  IMAD R4, R197, 0x500, R18 ;  /* 0x00000500c5047824 */ /* 0x000fe200078e0212 */
[----:B------:R-:W-:Y:S01]  /*13db0*/  MOV R5, 0xc0000010 ;  /* 0xc000001000057802 */ /* 0x000fe20000000f00 */
[----:B------:R-:W-:Y:S05]  /*13dc0*/  WARPSYNC.ALL ;  /* 0x0000000000007948 */ /* 0x000fea0003800000 */
[C---:B------:R-:W-:Y:S01]  /*13dd0*/  R2UR UR6, R4.reuse ;  /* 0x00000000040672ca */ /* 0x040fe200000e0000 */
[----:B------:R-:W-:Y:S01]  /*13de0*/  WARPGROUP.ARRIVE ;  /* 0x00000000000079c5 */ /* 0x000fe20000000000 */
[----:B------:R-:W-:Y:S01]  /*13df0*/  R2UR UR7, R5 ;  /* 0x00000000050772ca */ /* 0x000fe200000e0000 */
[----:B------:R-:W-:Y:S01]  /*13e00*/  VIADD R6, R4, 0x100 ;  /* 0x0000010004067836 */ /* 0x000fe20000000000 */
[----:B------:R-:W-:Y:S01]  /*13e10*/  ULDC.64 UR4, c[0x0][0x9a0] ;  /* 0x0002680000047ab9 */ /* 0x000fe20000000a00 */
[----:B------:R-:W-:Y:S01]  /*13e20*/  IMAD.MOV.U32 R7, RZ, RZ, -0x3ffffff0 ;  /* 0xc0000010ff077424 */ /* 0x000fe200078e00ff */
[----:B------:R-:W-:-:S02]  /*13e30*/  ISETP.NE.U32.AND P1, PT, RZ, UR4, PT ;  /* 0x00000004ff007c0c */ /* 0x000fc4000bf25070 */
[----:B------:R-:W-:Y:S02]  /*13e40*/  IADD3 R14, R4, 0x200, RZ ;  /* 0x00000200040e7810 */ /* 0x000fe40007ffe0ff */
[----:B------:R-:W-:-:S05]  /*13e50*/  ISETP.NE.AND.EX P1, PT, RZ, UR5, PT, P1 ;  /* 0x00000005ff007c0c */ /* 0x000fca000bf25310 */
[----:B------:R-:W-:Y:S01]  /*13e60*/  QGMMA.64x128x32.F32.E4M3.E4M3 R24, R172, gdesc[UR4], R24, gsb0 ;  /* 0x01e00004ac187df3 */ /* 0x000fe20008000818 */
[----:B------:R-:W-:Y:S02]  /*13e70*/  R2UR UR6, R6 ;  /* 0x00000000060672ca */ /* 0x000fe400000e0000 */
[----:B------:R-:W-:-:S05]  /*13e80*/  R2UR UR7, R7 ;  /* 0x00000000070772ca */ /* 0x000fca00000e0000 */
[----:B------:R-:W0:Y:S01]  /*13e90*/  @P1 LDC.64 R6, c[0x0][0x9c8] ;  /* 0x00027200ff061b82 */ /* 0x000e220000000a00 */
[----:B------:R-:W-:-:S07]  /*13ea0*/  @P1 SHF.R.S32.HI R15, RZ, 0x1f, R170 ;  /* 0x0000001fff0f1819 */ /* 0x000fce00000114aa */
[----:B------:R-:W2:Y:S01]  /*13eb0*/  @P1 LDC.64 R8, c[0x0][0x9d0] ;  /* 0x00027400ff081b82 */ /* 0x000ea20000000a00 */
[----:B01----:R-:W-:-:S04]  /*13ec0*/  @P1 IMAD R0, R214, R6, RZ ;  /* 0x00000006d6001224 */ /* 0x003fc800078e02ff */
[C---:B------:R-:W-:Y:S02]  /*13ed0*/  @P1 IMAD R5, R207.reuse, R7, R0 ;  /* 0x00000007cf051224 */ /* 0x040fe400078e0200 */
[----:B------:R-:W-:-:S04]  /*13ee0*/  @P1 IMAD.WIDE.U32 R6, R207, R6, RZ ;  /* 0x00000006cf061225 */ /* 0x000fc800078e00ff */
[-C--:B--2---:R-:W-:Y:S02]  /*13ef0*/  @P1 IMAD R0, R15, R8.reuse, RZ ;  /* 0x000000080f001224 */ /* 0x084fe400078e02ff */
[----:B------:R-:W-:Y:S02]  /*13f00*/  IMAD.MOV.U32 R15, RZ, RZ, -0x3ffffff0 ;  /* 0xc0000010ff0f7424 */ /* 0x000fe400078e00ff */
[----:B------:R-:W-:Y:S02]  /*13f10*/  @P1 IMAD.IADD R7, R7, 0x1, R5 ;  /* 0x0000000107071824 */ /* 0x000fe400078e0205 */
[C---:B------:R-:W-:Y:S02]  /*13f20*/  @P1 IMAD R5, R170.reuse, R9, R0 ;  /* 0x00000009aa051224 */ /* 0x040fe400078e0200 */
[----:B------:R-:W-:-:S04]  /*13f30*/  @P1 IMAD.WIDE.U32 R6, R170, R8, R6 ;  /* 0x00000008aa061225 */ /* 0x000fc800078e0006 */
[----:B------:R-:W-:Y:S01]  /*13f40*/  @P1 IMAD.IADD R5, R7, 0x1, R5 ;  /* 0x0000000107051824 */ /* 0x000fe200078e0205 */
[----:B------:R-:W-:Y:S01]  /*13f50*/  @P1 LEA R8, P2, R6, UR4, 0x2 ;  /* 0x0000000406081c11 */ /* 0x000fe2000f8410ff */
[----:B------:R-:W-:-:S03]  /*13f60*/  IMAD.MOV.U32 R0, RZ, RZ, 0x3f800000 ;  /* 0x3f800000ff007424 */ /* 0x000fc600078e00ff */
[----:B------:R-:W-:-:S05]  /*13f70*/  @P1 LEA.HI.X R9, R6, UR5, R5, 0x2, P2 ;  /* 0x0000000506091c11 */ /* 0x000fca00090f1405 */
[----:B------:R0:W2:Y:S01]  /*13f80*/  @P1 LDG.E R0, desc[UR60][R8.64] ;  /* 0x0000003c08001981 */ /* 0x0000a2000c1e1900 */
[----:B------:R-:W-:Y:S02]  /*13f90*/  WARPGROUP.DEPBAR.LE gsb0, 0x0 ;  /* 0x00008000000079c5 */ /* 0x000fe40000010000 */
[----:B------:R-:W-:-:S06]  /*13fa0*/  WARPGROUP.ARRIVE ;  /* 0x00000000000079c5 */ /* 0x000fcc0000000000 */
[----:B------:R-:W-:Y:S01]  /*13fb0*/  QGMMA.64x128x32.F32.E4M3.E4M3 R24, R176, gdesc[UR4], R24, gsb0 ;  /* 0x01e00004b0187df3 */ /* 0x000fe20008000818 */
[----:B------:R-:W-:Y:S02]  /*13fc0*/  R2UR UR6, R14 ;  /* 0x000000000e0672ca */ /* 0x000fe400000e0000 */
[----:B------:R-:W-:Y:S01]  /*13fd0*/  R2UR UR7, R15 ;  /* 0x000000000f0772ca */ /* 0x000fe200000e0000 */
[----:B------:R-:W-:Y:S02]  /*13fe0*/  VIADD R6, R4, 0x300 ;  /* 0x0000030004067836 */ /* 0x000fe40000000000 */
[----:B------:R-:W-:Y:S01]  /*13ff0*/  IMAD.MOV.U32 R7, RZ, RZ, -0x3ffffff0 ;  /* 0xc0000010ff077424 */ /* 0x000fe200078e00ff */
[----:B------:R-:W-:Y:S02]  /*14000*/  WARPGROUP.DEPBAR.LE gsb0, 0x0 ;  /* 0x00008000000079c5 */ /* 0x000fe40000010000 */
[----:B------:R-:W-:-:S07]  /*14010*/  WARPGROUP.ARRIVE ;  /* 0x00000000000079c5 */ /* 0x000fce0000000000 */
[----:B------:R-:W-:Y:S01]  /*14020*/  QGMMA.64x128x32.F32.E4M3.E4M3 R24, R180, gdesc[UR4], R24, gsb0 ;  /* 0x01e00004b4187df3 */ /* 0x000fe20008000818 */
[----:B------:R-:W-:Y:S02]  /*14030*/  R2UR UR6, R6 ;  /* 0x00000000060672ca */ /* 0x000fe400000e0000 */
[----:B------:R-:W-:Y:S01]  /*14040*/  R2UR UR7, R7 ;  /* 0x00000000070772ca */ /* 0x000fe200000e0000 */
[----:B------:R-:W-:Y:S01]  /*14050*/  IMAD.MOV.U32 R5, RZ, RZ, -0x3ffffff0 ;  /* 0xc0000010ff057424 */ /* 0x000fe200078e00ff */
[----:B------:R-:W-:Y:S01]  /*14060*/  IADD3 R4, R4, 0x400, RZ ;  /* 0x0000040004047810 */ /* 0x000fe20007ffe0ff */
[----:B------:R-:W1:Y:S04]  /*14070*/  SHFL.BFLY PT, R6, R3, 0x2, 0x1f ;  /* 0x0c401f0003067f89 */ /* 0x000e6800000e0000 */
[----:B------:R-:W3:Y:S01]  /*14080*/  SHFL.BFLY PT, R7, R20, 0x2, 0x1f ;  /* 0x0c401f0014077f89 */ /* 0x000ee200000e0000 */
[----:B------:R-:W-:-:S02]  /*14090*/  WARPGROUP.DEPBAR.LE gsb0, 0x0 ;  /* 0x00008000000079c5 */ /* 0x000fc40000010000 */
[----:B------:R-:W-:-:S06]  /*140a0*/  WARPGROUP.ARRIVE ;  /* 0x00000000000079c5 */ /* 0x000fcc0000000000 */
[----:B------:R-:W-:Y:S01]  /*140b0*/  QGMMA.64x128x32.F32.E4M3.E4M3 R24, R184, gdesc[UR4], R24, gsb0 ;  /* 0x01e00004b8187df3 */ /* 0x000fe20008000818 */
[----:B------:R-:W-:Y:S02]  /*140c0*/  R2UR UR6, R4 ;  /* 0x00000000040672ca */ /* 0x000fe400000e0000 */
[----:B------:R-:W-:Y:S01]  /*140d0*/  R2UR UR7, R5 ;  /* 0x00000000050772ca */ /* 0x000fe200000e0000 */
[----:B-1----:R-:W-:-:S01]  /*140e0*/  FADD.FTZ R6, R6, R3 ;  /* 0x0000000306067221 */ /* 0x002fc20000010000 */
[----:B---3--:R-:W-:-:S04]  /*140f0*/  FADD.FTZ R7, R7, R20 ;  /* 0x0000001407077221 */ /* 0x008fc80000010000 */
[----:B------:R-:W0:Y:S04]  /*14100*/  SHFL.BFLY PT, R5, R6, 0x1, 0x1f ;  /* 0x0c201f0006057f89 */ /* 0x000e2800000e0000 */
        /* <DEDUP_REMOVED lines=18> */
[C---:B------:R-:W-:Y:S01]  /*14230*/  @P2 FMUL.FTZ R5, R2.reuse, 0.69314718246459960938 ;  /* 0x3f31721802052820 */ /* 0x040fe20000410000 */
[----:B------:R-:W-:Y:S01]  /*14240*/  @P3 FMUL.FTZ R15, R2, 0.69314718246459960938 ;  /* 0x3f317218020f3820 */ /* 0x000fe20000410000 */
[----:B0-----:R-:W-:Y:S01]  /*14250*/  @P2 FMUL.FTZ R4, R4, 0.69314718246459960938 ;  /* 0x3f31721804042820 */ /* 0x001fe20000410000 */
[----:B------:R-:W-:Y:S01]  /*14260*/  IMAD.MOV.U32 R88, RZ, RZ, -0x800000 ;  /* 0xff800000ff587424 */ /* 0x000fe200078e00ff */
[----:B------:R-:W-:Y:S01]  /*14270*/  MOV R89, 0xff800000 ;  /* 0xff80000000597802 */ /* 0x000fe20000000f00 */
[----:B-1----:R-:W-:Y:S01]  /*14280*/  @P3 FMUL.FTZ R6, R6, 0.69314718246459960938 ;  /* 0x3f31721806063820 */ /* 0x002fe20000410000 */
[----:B------:R-:W-:-:S01]  /*14290*/  @P2 FFMA.FTZ R88, R5, R12, R4 ;  /* 0x0000000c05582223 */ /* 0x000fc20000010004 */
[----:B--2---:R-:W-:-:S02]  /*142a0*/  FMUL.FTZ R3, R3, R0 ;  /* 0x0000000003037220 */ /* 0x004fc40000410000 */
[----:B------:R-:W-:-:S01]  /*142b0*/  @P3 FFMA.FTZ R89, R15, R13, R6 ;  /* 0x0000000d0f593223 */ /* 0x000fc20000010006 */
[----:B---3--:R-:W-:Y:S01]  /*142c0*/  FMUL.FTZ R2, R7, R0 ;  /* 0x0000000007027220 */ /* 0x008fe20000410000 */
[----:B------:R-:W-:Y:S02]  /*142d0*/  WARPGROUP.DEPBAR.LE gsb0, 0x0 ;  /* 0x00008000000079c5 */ /* 0x000fe40000010000 */
[----:B------:R-:W-:Y:S05]  /*142e0*/  @!P0 BRA `(.L_x_660) ;  /* 0x0000000000048947 */ /* 0x000fea0003800000 */
[----:B------:R-:W-:Y:S01]  /*142f0*/  BPT.TRAP 0x1 ;  /* 0x000000040000795c */ /* 0x000fe20000300000 */
.L_x_660:
[----:B------:R-:W0:Y:S01]  /*14300*/  S2R R4, SR_CgaCtaId ;  /* 0x0000000000047919 */ /* 0x000e220000008800 */
[----:B------:R-:W-:Y:S02]  /*14310*/  VIADD R0, R11, 0x22860 ;  /* 0x000228600b007836 */ /* 0x000fe40000000000 */
[-C--:B------:R-:W-:Y:S01]  /*14320*/  FMUL.FTZ R90, R48, R3.reuse ;  /* 0x00000003305a7220 */ /* 0x080fe20000410000 */
[----:B------:R-:W-:Y:S02]  /*14330*/  VIADD R197, R197, 0x1 ;  /* 0x00000001c5c57836 */ /* 0x000fe40000000000 */
[-C--:B------:R-:W-:Y:S01]  /*14340*/  FMUL.FTZ R99, R29, R3.reuse ;  /* 0x000000031d637220 */ /* 0x080fe20000410000 */
[-C--:B------:R-:W-:Y:S01]  /*14350*/  FMUL.FTZ R98, R32, R3.reuse ;  /* 0x0000000320627220 */ /* 0x080fe20000410000 */
[-C--:B------:R-:W-:Y:S01]  /*14360*/  FMUL.FTZ R96, R33, R3.reuse ;  /* 0x0000000321607220 */ /* 0x080fe20000410000 */
[-C--:B------:R-:W-:Y:S01]  /*14370*/  FMUL.FTZ R97, R36, R3.reuse ;  /* 0x0000000324617220 */ /* 0x080fe20000410000 */
[----:B------:R-:W-:Y:S01]  /*14380*/  ISETP.NE.AND P1, PT, R197, 0x2, PT ;  /* 0x00000002c500780c */ /* 0x000fe20003f25270 */
        /* <DEDUP_REMOVED lines=23> */
[----:B0-----:R-:W-:Y:S01]  /*14500*/  PRMT R0, R4, 0x654, R0 ;  /* 0x0000065404007816 */ /* 0x001fe20000000000 */
[-C--:B------:R-:W-:Y:S01]  /*14510*/  FMUL.FTZ R65, R34, R2.reuse ;  /* 0x0000000222417220 */ /* 0x080fe20000410000 */
[-C--:B------:R-:W-:Y:S01]  /*14520*/  FMUL.FTZ R61, R35, R2.reuse ;  /* 0x00000002233d7220 */ /* 0x080fe20000410000 */
[-C--:B------:R-:W-:Y:S01]  /*14530*/  FMUL.FTZ R64, R38, R2.reuse ;  /* 0x0000000226407220 */ /* 0x080fe20000410000 */
[----:B------:R0:W-:Y:S01]  /*14540*/  SYNCS.ARRIVE.TRANS64.RED.A1T0 RZ, [R0+URZ], RZ ;  /* 0x000000ff00ff79a7 */ /* 0x0001e2000810043f */
[-C--:B------:R-:W-:Y:S01]  /*14550*/  FMUL.FTZ R60, R39, R2.reuse ;  /* 0x00000002273c7220 */ /* 0x080fe20000410000 */
[-C--:B------:R-:W-:Y:S01]  /*14560*/  FMUL.FTZ R57, R42, R2.reuse ;  /* 0x000000022a397220 */ /* 0x080fe20000410000 */
[-C--:B------:R-:W-:Y:S01]  /*14570*/  FMUL.FTZ R53, R43, R2.reuse ;  /* 0x000000022b357220 */ /* 0x080fe20000410000 */
[-C--:B------:R-:W-:Y:S01]  /*14580*/  FMUL.FTZ R56, R46, R2.reuse ;  /* 0x000000022e387220 */ /* 0x080fe20000410000 */
[-C--:B------:R-:W-:Y:S01]  /*14590*/  FMUL.FTZ R52, R47, R2.reuse ;  /* 0x000000022f347220 */ /* 0x080fe20000410000 */
[-C--:B------:R-:W-:Y:S01]  /*145a0*/  FMUL.FTZ R102, R24, R3.reuse ;  /* 0x0000000318667220 */ /* 0x080fe20000410000 */
[-C--:B------:R-:W-:Y:S01]  /*145b0*/  FMUL.FTZ R100, R25, R3.reuse ;  /* 0x0000000319647220 */ /* 0x080fe20000410000 */
[----:B0-----:R-:W-:Y:S01]  /*145c0*/  SEL R0, RZ, 0x1, P1 ;  /* 0x00000001ff007807 */ /* 0x001fe20000800000 */
        /* <DEDUP_REMOVED lines=26> */
[----:B------:R-:W-:Y:S01]  /*14770*/  FMUL.FTZ R87, R87, R2 ;  /* 0x0000000257577220 */ /* 0x000fe20000410000 */
[----:B------:R-:W-:Y:S01]  /*14780*/  LOP3.LUT R199, R199, R0, RZ, 0x3c, !PT ;  /* 0x00000000c7c77212 */ /* 0x000fe200078e3cff */
[----:B------:R-:W-:Y:S01]  /*14790*/  VIADD R213, R213, 0x1 ;  /* 0x00000001d5d57836 */ /* 0x000fe20000000000 */
[----:B------:R-:W-:-:S07]  /*147a0*/  SEL R197, R197, RZ, P1 ;  /* 0x000000ffc5c57207 */ /* 0x000fce0000800000 */
.L_x_606:
[----:B------:R-:W-:Y:S05]  /*147b0*/  WARPSYNC.ALL ;  /* 0x0000000000007948 */ /* 0x000fea0003800000 */
[----:B------:R-:W0:Y:S01]  /*147c0*/  S2R R0, SR_CgaCtaId ;  /* 0x0000000000007919 */ /* 0x000e220000008800 */
[----:B------:R-:W-:Y:S01]  /*147d0*/  MOV R18, 0x400 ;  /* 0x0000040000127802 */ /* 0x000fe20000000f00 */
[----:B------:R-:W-:Y:S01]  /*147e0*/  BSSY B0, `(.L_x_661) ;  /* 0x0000276000007945 */ /* 0x000fe20003800000 */
[----:B------:R-:W-:Y:S02]  /*147f0*/  BAR.SYNC.DEFER_BLOCKING 0x5, 0x180 ;  /* 0x0146000000007b1d */ /* 0x000fe40000010000 */
[----:B0-----:R-:W-:-:S05]  /*14800*/  LEA R18, R0, R18, 0x18 ;  /* 0x0000001200127211 */ /* 0x001fca00078ec0ff */
[----:B------:R0:W1:Y:S01]  /*14810*/  LDS.128 R168, [R18+0x228d0] ;  /* 0x0228d00012a87984 */ /* 0x0000620000000c00 */
[----:B------:R-:W-:Y:S06]  /*14820*/  BAR.ARV 0x4, 0x180 ;  /* 0x0106000000007b1d */ /* 0x000fec0000002000 */
[----:B------:R-:W-:Y:S05]  /*14830*/  @P0 BRA `(.L_x_662) ;  /* 0x0000001800c80947 */ /* 0x000fea0003800000 */
[----:B------:R-:W2:Y:S01]  /*14840*/  S2R R50, SR_TID.X ;  /* 0x0000000000327919 */ /* 0x000ea20000002100 */
[----:B------:R-:W-:Y:S01]  /*14850*/  ULDC.64 UR4, c[0x4][0x38] ;  /* 0x01000e0000047ab9 */ /* 0x000fe20000000a00 */
[----:B-----5:R-:W3:Y:S01]  /*14860*/  LDL R24, [R1+0x18] ;  /* 0x0000180001187983 */ /* 0x020ee20000100800 */
[----:B--2---:R-:W-:-:S05]  /*14870*/  IMAD.SHL.U32 R0, R50, 0x4, RZ ;  /* 0x0000000432007824 */ /* 0x004fca00078e00ff */
[----:B------:R-:W-:-:S04]  /*14880*/  LOP3.LUT R0, R0, 0xc, RZ, 0xc0, !PT ;  /* 0x0000000c00007812 */ /* 0x000fc800078ec0ff */
[----:B------:R-:W-:-:S04]  /*14890*/  IADD3 R2, P0, R0, UR4, RZ ;  /* 0x0000000400027c10 */ /* 0x000fc8000ff1e0ff */
[----:B------:R-:W-:-:S05]  /*148a0*/  IADD3.X R3, RZ, UR5, RZ, P0, !PT ;  /* 0x00000005ff037c10 */ /* 0x000fca00087fe4ff */
[----:B------:R2:W4:Y:S01]  /*148b0*/  LDG.E.CONSTANT R0, desc[UR60][R2.64] ;  /* 0x0000003c02007981 */ /* 0x000522000c1e9900 */
[----:B------:R-:W-:Y:S01]  /*148c0*/  F2FP.BF16.F32.PACK_AB R60, R60, R61 ;  /* 0x0000003d3c3c723e */ /* 0x000fe200000010ff */
[----:B------:R-:W-:Y:S01]  /*148d0*/  UMOV UR4, 0xffffffff ;  /* 0xffffffff00047882 */ /* 0x000fe20000000000 */
[----:B------:R-:W-:Y:S01]  /*148e0*/  F2FP.BF16.F32.PACK_AB R61, R42, R43 ;  /* 0x0000002b2a3d723e */ /* 0x000fe200000010ff */
[----:B------:R-:W0:Y:S01]  /*148f0*/  S2R R25, SR_SWINHI ;  /* 0x0000000000197919 */ /* 0x000e220000002f00 */
[----:B------:R-:W-:Y:S02]  /*14900*/  F2FP.BF16.F32.PACK_AB R43, R4, R5 ;  /* 0x00000005042b723e */ /* 0x000fe400000010ff */
[----:B------:R-:W-:Y:S02]  /*14910*/  F2FP.BF16.F32.PACK_AB R51, R64, R65 ;  /* 0x000000414033723e */ /* 0x000fe400000010ff */
[----:B------:R-:W-:Y:S02]  /*14920*/  F2FP.BF16.F32.PACK_AB R65, R34, R35 ;  /* 0x000000232241723e */ /* 0x000fe400000010ff */
[----:B------:R-:W-:-:S02]  /*14930*/  F2FP.BF16.F32.PACK_AB R35, R33, R36 ;  /* 0x000000242123723e */ /* 0x000fc400000010ff */
[----:B------:R-:W-:Y:S02]  /*14940*/  F2FP.BF16.F32.PACK_AB R77, R8, R9 ;  /* 0x00000009084d723e */ /* 0x000fe400000010ff */
[----:B------:R-:W-:Y:S02]  /*14950*/  F2FP.BF16.F32.PACK_AB R36, R7, R10 ;  /* 0x0000000a0724723e */ /* 0x000fe400000010ff */
        /* <DEDUP_REMOVED lines=8> */
[----:B--2---:R-:W-:Y:S02]  /*149e0*/  LOP3.LUT P0, R2, R50, 0x3, RZ, 0xc0, !PT ;  /* 0x0000000332027812 */ /* 0x004fe4000780c0ff */
[----:B------:R-:W-:-:S02]  /*149f0*/  F2FP.BF16.F32.PACK_AB R101, R101, R102 ;  /* 0x000000666565723e */ /* 0x000fc400000010ff */
[----:B------:R-:W-:Y:S02]  /*14a00*/  MOV R54, R18 ;  /* 0x0000001200367202 */ /* 0x000fe40000000f00 */
[----:B0-----:R-:W-:Y:S02]  /*14a10*/  MOV R55, R25 ;  /* 0x0000001900377202 */ /* 0x001fe40000000f00 */
[----:B------:R-:W-:Y:S02]  /*14a20*/  F2FP.BF16.F32.PACK_AB R100, R99, R100 ;  /* 0x000000646364723e */ /* 0x000fe400000010ff */
[----:B------:R-:W-:Y:S02]  /*14a30*/  ISETP.EQ.OR P0, PT, R2, 0x3, !P0 ;  /* 0x000000030200780c */ /* 0x000fe40004702670 */
        /* <DEDUP_REMOVED lines=14> */
[----:B------:R-:W-:Y:S02]  /*14b20*/  SEL R13, R101, R100, P0 ;  /* 0x00000064650d7207 */ /* 0x000fe40000000000 */
[----:B------:R-:W-:Y:S01]  /*14b30*/  SEL R3, R100, R101, P0 ;  /* 0x0000006564037207 */ /* 0x000fe20000000000 */
[----:B---3--:R-:W-:-:S03]  /*14b40*/  IMAD.WIDE R4, R24, 0x2, R54 ;  /* 0x0000000218047825 */ /* 0x008fc600078e0236 */
[C---:B------:R-:W-:Y:S02]  /*14b50*/  IADD3 R7, P5, R4.reuse, 0x4060, RZ ;  /* 0x0000406004077810 */ /* 0x040fe40007fbe0ff */
[C---:B------:R-:W-:Y:S02]  /*14b60*/  IADD3 R9, P1, R4.reuse, 0x4040, RZ ;  /* 0x0000404004097810 */ /* 0x040fe40007f3e0ff */
[----:B------:R-:W-:Y:S02]  /*14b70*/  LOP3.LUT R6, R7, 0x380, RZ, 0xc0, !PT ;  /* 0x0000038007067812 */ /* 0x000fe400078ec0ff */
[----:B------:R-:W-:Y:S02]  /*14b80*/  LOP3.LUT R8, R9, 0x380, RZ, 0xc0, !PT ;  /* 0x0000038009087812 */ /* 0x000fe400078ec0ff */
[----:B------:R-:W-:Y:S02]  /*14b90*/  IADD3 R15, P3, R4, 0x4000, RZ ;  /* 0x00004000040f7810 */ /* 0x000fe40007f7e0ff */
[----:B------:R-:W-:-:S02]  /*14ba0*/  SHF.R.U64 R6, R6, 0x3, RZ ;  /* 0x0000000306067819 */ /* 0x000fc400000012ff */
[----:B------:R-:W-:Y:S02]  /*14bb0*/  SHF.R.U64 R8, R8, 0x3, RZ ;  /* 0x0000000308087819 */ /* 0x000fe400000012ff */
[----:B------:R-:W-:Y:S02]  /*14bc0*/  LOP3.LUT R14, R15, 0x380, RZ, 0xc0, !PT ;  /* 0x000003800f0e7812 */ /* 0x000fe400078ec0ff */
[----:B------:R-:W-:Y:S01]  /*14bd0*/  LOP3.LUT R6, R6, R7, RZ, 0x3c, !PT ;  /* 0x0000000706067212 */ /* 0x000fe200078e3cff */
[--C-:B------:R-:W-:Y:S01]  /*14be0*/  IMAD.X R7, RZ, RZ, R5.reuse, P5 ;  /* 0x000000ffff077224 */ /* 0x100fe200028e0605 */
[----:B------:R-:W-:Y:S01]  /*14bf0*/  LOP3.LUT R8, R8, R9, RZ, 0x3c, !PT ;  /* 0x0000000908087212 */ /* 0x000fe200078e3cff */
[----:B------:R-:W-:Y:S01]  /*14c00*/  IMAD.X R9, RZ, RZ, R5, P1 ;  /* 0x000000ffff097224 */ /* 0x000fe200008e0605 */
[----:B------:R-:W-:Y:S02]  /*14c10*/  SHF.R.U64 R14, R14, 0x3, RZ ;  /* 0x000000030e0e7819 */ /* 0x000fe400000012ff */
[----:B------:R-:W-:-:S02]  /*14c20*/  IADD3 R11, P2, R4, 0x4020, RZ ;  /* 0x00004020040b7810 */ /* 0x000fc40007f5e0ff */
[C---:B------:R-:W-:Y:S02]  /*14c30*/  IADD3 R25, P5, R4.reuse, 0x40, RZ ;  /* 0x0000004004197810 */ /* 0x040fe40007fbe0ff */
[C---:B------:R-:W-:Y:S02]  /*14c40*/  IADD3 R27, P1, R4.reuse, 0x20, RZ ;  /* 0x00000020041b7810 */ /* 0x040fe40007f3e0ff */
[----:B------:R-:W-:Y:S02]  /*14c50*/  IADD3 R21, P4, R4, 0x60, RZ ;  /* 0x0000006004157810 */ /* 0x000fe40007f9e0ff */
[----:B------:R-:W-:Y:S02]  /*14c60*/  LOP3.LUT R14, R14, R15, RZ, 0x3c, !PT ;  /* 0x0000000f0e0e7212 */ /* 0x000fe400078e3cff */
[----:B------:R-:W-:Y:S02]  /*14c70*/  LOP3.LUT R10, R11, 0x380, RZ, 0xc0, !PT ;  /* 0x000003800b0a7812 */ /* 0x000fe400078ec0ff */
[----:B------:R-:W-:-:S02]  /*14c80*/  LOP3.LUT R24, R25, 0x380, RZ, 0xc0, !PT ;  /* 0x0000038019187812 */ /* 0x000fc400078ec0ff */
[----:B------:R-:W-:Y:S02]  /*14c90*/  LOP3.LUT R26, R27, 0x380, RZ, 0xc0, !PT ;  /* 0x000003801b1a7812 */ /* 0x000fe400078ec0ff */
[----:B------:R-:W-:Y:S02]  /*14ca0*/  LOP3.LUT R15, R4, 0x380, RZ, 0xc0, !PT ;  /* 0x00000380040f7812 */ /* 0x000fe400078ec0ff */
[----:B------:R-:W-:Y:S02]  /*14cb0*/  LOP3.LUT R20, R21, 0x380, RZ, 0xc0, !PT ;  /* 0x0000038015147812 */ /* 0x000fe400078ec0ff */
[----:B------:R-:W-:Y:S02]  /*14cc0*/  SHF.R.U64 R10, R10, 0x3, RZ ;  /* 0x000000030a0a7819 */ /* 0x000fe400000012ff */
[----:B------:R-:W-:Y:S02]  /*14cd0*/  SHF.R.U64 R24, R24, 0x3, RZ ;  /* 0x0000000318187819 */ /* 0x000fe400000012ff */
[----:B------:R-:W-:-:S02]  /*14ce0*/  SHF.R.U64 R26, R26, 0x3, RZ ;  /* 0x000000031a1a7819 */ /* 0x000fc400000012ff */
[----:B------:R-:W-:Y:S02]  /*14cf0*/  SHF.R.U64 R15, R15, 0x3, RZ ;  /* 0x000000030f0f7819 */ /* 0x000fe400000012ff */
[----:B------:R-:W-:Y:S02]  /*14d00*/  SHF.R.U64 R20, R20, 0x3, RZ ;  /* 0x0000000314147819 */ /* 0x000fe400000012ff */
[----:B------:R-:W-:Y:S01]  /*14d10*/  LOP3.LUT R10, R10, R11, RZ, 0x3c, !PT ;  /* 0x0000000b0a0a7212 */ /* 0x000fe200078e3cff */
[--C-:B------:R-:W-:Y:S01]  /*14d20*/  IMAD.X R11, RZ, RZ, R5.reuse, P2 ;  /* 0x000000ffff0b7224 */ /* 0x100fe200010e0605 */
[----:B------:R-:W-:Y:S01]  /*14d30*/  LOP3.LUT R24, R24, R25, RZ, 0x3c, !PT ;  /* 0x0000001918187212 */ /* 0x000fe200078e3cff */
[--C-:B------:R-:W-:Y:S01]  /*14d40*/  IMAD.X R25, RZ, RZ, R5.reuse, P5 ;  /* 0x000000ffff197224 */ /* 0x100fe200028e0605 */
[----:B------:R-:W-:Y:S01]  /*14d50*/  LOP3.LUT R26, R26, R27, RZ, 0x3c, !PT ;  /* 0x0000001b1a1a7212 */ /* 0x000fe200078e3cff */
[--C-:B------:R-:W-:Y:S01]  /*14d60*/  IMAD.X R27, RZ, RZ, R5.reuse, P1 ;  /* 0x000000ffff1b7224 */ /* 0x100fe200008e0605 */
[----:B------:R-:W-:Y:S01]  /*14d70*/  LOP3.LUT R4, R15, R4, RZ, 0x3c, !PT ;  /* 0x000000040f047212 */ /* 0x000fe200078e3cff */
[----:B------:R-:W-:Y:S01]  /*14d80*/  IMAD.X R15, RZ, RZ, R5, P3 ;  /* 0x000000ffff0f7224 */ /* 0x000fe200018e0605 */
[----:B------:R-:W-:-:S02]  /*14d90*/  LOP3.LUT R20, R20, R21, RZ, 0x3c, !PT ;  /* 0x0000001514147212 */ /* 0x000fc400078e3cff */
[-C--:B------:R-:W-:Y:S02]  /*14da0*/  IADD3.X R21, RZ, R5.reuse, RZ, P4, !PT ;  /* 0x00000005ff157210 */ /* 0x080fe400027fe4ff */
[----:B------:R-:W-:Y:S02]  /*14db0*/  MOV R78, R4 ;  /* 0x00000004004e7202 */ /* 0x000fe40000000f00 */
[----:B------:R-:W-:Y:S02]  /*14dc0*/  MOV R62, R6 ;  /* 0x00000006003e7202 */ /* 0x000fe40000000f00 */
[----:B------:R-:W-:Y:S02]  /*14dd0*/  MOV R64, R8 ;  /* 0x0000000800407202 */ /* 0x000fe40000000f00 */
[----:B------:R-:W-:Y:S02]  /*14de0*/  MOV R66, R10 ;  /* 0x0000000a00427202 */ /* 0x000fe40000000f00 */
[----:B------:R-:W-:-:S02]  /*14df0*/  MOV R70, R14 ;  /* 0x0000000e00467202 */ /* 0x000fc40000000f00 */
[----:B------:R-:W-:Y:S02]  /*14e00*/  MOV R72, R20 ;  /* 0x0000001400487202 */ /* 0x000fe40000000f00 */
[----:B------:R-:W-:Y:S02]  /*14e10*/  MOV R74, R24 ;  /* 0x00000018004a7202 */ /* 0x000fe40000000f00 */
[----:B------:R-:W-:Y:S02]  /*14e20*/  MOV R76, R26 ;  /* 0x0000001a004c7202 */ /* 0x000fe40000000f00 */
[----:B----4-:R-:W-:Y:S01]  /*14e30*/  LOP3.LUT R2, R0, 0x2, RZ, 0x3c, !PT ;  /* 0x0000000200027812 */ /* 0x010fe200078e3cff */
[----:B------:R-:W-:Y:S06]  /*14e40*/  BRA.DIV UR4, `(.L_x_663) ;  /* 0x000000aa04e47947 */ /* 0x000fec000b800000 */
[----:B------:R-:W-:Y:S01]  /*14e50*/  SEL R29, R41, R40, P0 ;  /* 0x00000028291d7207 */ /* 0x000fe20000000000 */
[----:B------:R-:W-:Y:S01]  /*14e60*/  SHFL.IDX PT, R6, R13, R0, 0x1c1f ;  /* 0x001c1f000d067589 */ /* 0x000fe200000e0000 */
[----:B------:R-:W-:Y:S02]  /*14e70*/  SEL R31, R40, R41, P0 ;  /* 0x00000029281f7207 */ /* 0x000fe40000000000 */
[----:B------:R-:W-:Y:S01]  /*14e80*/  SEL R33, R35, R32, P0 ;  /* 0x0000002023217207 */ /* 0x000fe20000000000 */
[----:B------:R-:W-:Y:S01]  /*14e90*/  SHFL.IDX PT, R3, R3, R2, 0x1c1f ;  /* 0x001c1f0203037589 */ /* 0x000fe200000e0000 */
[----:B------:R-:W-:Y:S02]  /*14ea0*/  SEL R7, R96, R97, P0 ;  /* 0x0000006160077207 */ /* 0x000fe40000000000 */
[----:B------:R-:W-:Y:S01]  /*14eb0*/  SEL R27, R48, R49, P0 ;  /* 0x00000031301b7207 */ /* 0x000fe20000000000 */
[----:B------:R-:W-:Y:S01]  /*14ec0*/  SHFL.IDX PT, R31, R31, R2, 0x1c1f ;  /* 0x001c1f021f1f7589 */ /* 0x000fe200000e0000 */
[----:B------:R-:W-:-:S02]  /*14ed0*/  SEL R35, R32, R35, P0 ;  /* 0x0000002320237207 */ /* 0x000fc40000000000 */
[----:B------:R-:W-:Y:S01]  /*14ee0*/  SEL R41, R43, R36, P0 ;  /* 0x000000242b297207 */ /* 0x000fe20000000000 */
[----:B------:R-:W-:Y:S01]  /*14ef0*/  SHFL.IDX PT, R7, R7, R2, 0x1c1f ;  /* 0x001c1f0207077589 */ /* 0x000fe200000e0000 */
[----:B------:R-:W-:Y:S02]  /*14f00*/  SEL R5, R97, R96, P0 ;  /* 0x0000006061057207 */ /* 0x000fe40000000000 */
[----:B------:R-:W-:Y:S01]  /*14f10*/  SEL R21, R92, R93, P0 ;  /* 0x0000005d5c157207 */ /* 0x000fe20000000000 */
[----:B------:R-:W-:Y:S01]  /*14f20*/  SHFL.IDX PT, R27, R27, R2, 0x1c1f ;  /* 0x001c1f021b1b7589 */ /* 0x000fe200000e0000 */
[----:B------:R-:W-:Y:S02]  /*14f30*/  SEL R25, R49, R48, P0 ;  /* 0x0000003031197207 */ /* 0x000fe40000000000 */
[----:B------:R-:W-:Y:S01]  /*14f40*/  SEL R37, R28, R39, P0 ;  /* 0x000000271c257207 */ /* 0x000fe20000000000 */
[----:B------:R-:W0:Y:S01]  /*14f50*/  SHFL.IDX PT, R10, R5, R0, 0x1c1f ;  /* 0x001c1f00050a7589 */ /* 0x000e2200000e0000 */
        /* <DEDUP_REMOVED lines=8> */
[----:B------:R-:W2:Y:S01]  /*14fe0*/  SHFL.IDX PT, R21, R21, R2, 0x1c1f ;  /* 0x001c1f0215157589 */ /* 0x000ea200000e0000 */
[----:B------:R-:W-:-:S02]  /*14ff0*/  SEL R53, R57, R52, P0 ;  /* 0x0000003439357207 */ /* 0x000fc40000000000 */
[----:B------:R-:W-:Y:S01]  /*15000*/  SEL R59, R46, R61, P0 ;  /* 0x0000003d2e3b7207 */ /* 0x000fe20000000000 */
[----:B------:R-:W-:Y:S01]  /*15010*/  SHFL.IDX PT, R37, R37, R0, 0x1c1f ;  /* 0x001c1f0025257589 */ /* 0x000fe200000e0000 */
[----:B------:R-:W-:Y:S02]  /*15020*/  SEL R63, R38, R65, P0 ;  /* 0x00000041263f7207 */ /* 0x000fe40000000000 */
[----:B------:R-:W-:Y:S01]  /*15030*/  SEL R67, R30, R69, P0 ;  /* 0x000000451e437207 */ /* 0x000fe20000000000 */
[----:B------:R-:W3:Y:S01]  /*15040*/  SHFL.IDX PT, R20, R39, R2, 0x1c1f ;  /* 0x001c1f0227147589 */ /* 0x000ee200000e0000 */
        /* <DEDUP_REMOVED lines=8> */
[----:B------:R-:W4:Y:S01]  /*150d0*/  SHFL.IDX PT, R38, R33, R0, 0x1c1f ;  /* 0x001c1f0021267589 */ /* 0x000f2200000e0000 */
[----:B------:R-:W-:Y:S02]  /*150e0*/  SEL R73, R75, R34, P0 ;  /* 0x000000224b497207 */ /* 0x000fe40000000000 */
[----:B------:R-:W-:Y:S01]  /*150f0*/  SEL R75, R77, R42, P0 ;  /* 0x0000002a4d4b7207 */ /* 0x000fe20000000000 */
[----:B------:R-:W5:Y:S01]  /*15100*/  SHFL.IDX PT, R30, R25, R0, 0x1c1f ;  /* 0x001c1f00191e7589 */ /* 0x000f6200000e0000 */
[----:B------:R-:W-:-:S02]  /*15110*/  SEL R77, R42, R77, P0 ;  /* 0x0000004d2a4d7207 */ /* 0x000fc40000000000 */
[----:B0-----:R-:W-:Y:S01]  /*15120*/  SEL R8, R10, R7, P0 ;  /* 0x000000070a087207 */ /* 0x001fe20000000000 */
[----:B------:R-:W0:Y:S01]  /*15130*/  SHFL.IDX PT, R34, R29, R0, 0x1c1f ;  /* 0x001c1f001d227589 */ /* 0x000e2200000e0000 */
[----:B------:R-:W-:Y:S02]  /*15140*/  SEL R4, R6, R3, P0 ;  /* 0x0000000306047207 */ /* 0x000fe40000000000 */
[----:B------:R-:W-:Y:S01]  /*15150*/  SEL R10, R7, R10, P0 ;  /* 0x0000000a070a7207 */ /* 0x000fe20000000000 */
[----:B------:R-:W1:Y:S01]  /*15160*/  SHFL.IDX PT, R42, R41, R0, 0x1c1f ;  /* 0x001c1f00292a7589 */ /* 0x000e6200000e0000 */
[----:B--2---:R-:W-:Y:S02]  /*15170*/  SEL R24, R26, R21, P0 ;  /* 0x000000151a187207 */ /* 0x004fe40000000000 */
[----:B---3--:R-:W-:Y:S01]  /*15180*/  SEL R12, R37, R20, P0 ;  /* 0x00000014250c7207 */ /* 0x008fe20000000000 */
[----:B------:R-:W-:Y:S01]  /*15190*/  SHFL.IDX PT, R49, R49, R0, 0x1c1f ;  /* 0x001c1f0031317589 */ /* 0x000fe200000e0000 */
[----:B------:R-:W-:-:S02]  /*151a0*/  SEL R14, R20, R37, P0 ;  /* 0x00000025140e7207 */ /* 0x000fc40000000000 */
[----:B------:R-:W-:Y:S01]  /*151b0*/  SEL R6, R3, R6, P0 ;  /* 0x0000000603067207 */ /* 0x000fe20000000000 */
[----:B------:R-:W-:Y:S01]  /*151c0*/  SHFL.IDX PT, R53, R53, R0, 0x1c1f ;  /* 0x001c1f0035357589 */ /* 0x000fe200000e0000 */
[----:B------:R-:W-:-:S03]  /*151d0*/  SEL R26, R21, R26, P0 ;  /* 0x0000001a151a7207 */ /* 0x000fc60000000000 */
[----:B------:R-:W-:Y:S01]  /*151e0*/  SHFL.IDX PT, R59, R59, R0, 0x1c1f ;  /* 0x001c1f003b3b7589 */ /* 0x000fe200000e0000 */
[----:B----4-:R-:W-:Y:S02]  /*151f0*/  SEL R36, R38, R35, P0 ;  /* 0x0000002326247207 */ /* 0x010fe40000000000 */
[----:B------:R-:W-:Y:S01]  /*15200*/  SEL R38, R35, R38, P0 ;  /* 0x0000002623267207 */ /* 0x000fe20000000000 */
[----:B------:R-:W-:Y:S01]  /*15210*/  SHFL.IDX PT, R63, R63, R0, 0x1c1f ;  /* 0x001c1f003f3f7589 */ /* 0x000fe200000e0000 */
[----:B-----5:R-:W-:Y:S02]  /*15220*/  SEL R28, R30, R27, P0 ;  /* 0x0000001b1e1c7207 */ /* 0x020fe40000000000 */
[----:B------:R-:W-:Y:S01]  /*15230*/  SEL R30, R27, R30, P0 ;  /* 0x0000001e1b1e7207 */ /* 0x000fe20000000000 */
[----:B------:R-:W-:Y:S01]  /*15240*/  SHFL.IDX PT, R67, R67, R0, 0x1c1f ;  /* 0x001c1f0043437589 */ /* 0x000fe200000e0000 */
[----:B0-----:R-:W-:Y:S02]  /*15250*/  SEL R32, R34, R31, P0 ;  /* 0x0000001f22207207 */ /* 0x001fe40000000000 */
[----:B------:R-:W-:Y:S01]  /*15260*/  SEL R34, R31, R34, P0 ;  /* 0x000000221f227207 */ /* 0x000fe20000000000 */
[----:B------:R-:W-:Y:S01]  /*15270*/  SHFL.IDX PT, R71, R71, R0, 0x1c1f ;  /* 0x001c1f0047477589 */ /* 0x000fe200000e0000 */
[----:B-1----:R-:W-:-:S02]  /*15280*/  SEL R40, R42, R43, P0 ;  /* 0x0000002b2a287207 */ /* 0x002fc40000000000 */
[----:B------:R-:W-:Y:S01]  /*15290*/  SEL R42, R43, R42, P0 ;  /* 0x0000002a2b2a7207 */ /* 0x000fe20000000000 */
[----:B------:R0:W1:Y:S04]  /*152a0*/  SHFL.IDX PT, R44, R47, R2, 0x1c1f ;  /* 0x001c1f022f2c7589 */ /* 0x00006800000e0000 */
[----:B------:R-:W2:Y:S04]  /*152b0*/  SHFL.IDX PT, R46, R51, R2, 0x1c1f ;  /* 0x001c1f02332e7589 */ /* 0x000ea800000e0000 */
[----:B------:R-:W3:Y:S01]  /*152c0*/  SHFL.IDX PT, R48, R57, R2, 0x1c1f ;  /* 0x001c1f0239307589 */ /* 0x000ee200000e0000 */
[----:B0-----:R-:W-:-:S03]  /*152d0*/  IMAD.MOV.U32 R47, RZ, RZ, RZ ;  /* 0x000000ffff2f7224 */ /* 0x001fc600078e00ff */
[----:B------:R-:W0:Y:S04]  /*152e0*/  SHFL.IDX PT, R50, R61, R2, 0x1c1f ;  /* 0x001c1f023d327589 */ /* 0x000e2800000e0000 */
[----:B------:R-:W4:Y:S04]  /*152f0*/  SHFL.IDX PT, R52, R65, R2, 0x1c1f ;  /* 0x001c1f0241347589 */ /* 0x000f2800000e0000 */
[----:B------:R-:W5:Y:S04]  /*15300*/  SHFL.IDX PT, R56, R69, R2, 0x1c1f ;  /* 0x001c1f0245387589 */ /* 0x000f6800000e0000 */
[----:B------:R-:W5:Y:S01]  /*15310*/  SHFL.IDX PT, R58, R73, R2, 0x1c1f ;  /* 0x001c1f02493a7589 */ /* 0x000f6200000e0000 */
[----:B-1----:R-:W-:-:S02]  /*15320*/  SEL R5, R45, R44, P0 ;  /* 0x0000002c2d057207 */ /* 0x002fc40000000000 */
[----:B------:R-:W-:Y:S01]  /*15330*/  SEL R7, R44, R45, P0 ;  /* 0x0000002d2c077207 */ /* 0x000fe20000000000 */
[----:B------:R1:W1:Y:S01]  /*15340*/  SHFL.IDX PT, R75, R75, R0, 0x1c1f ;  /* 0x001c1f004b4b7589 */ /* 0x00026200000e0000 */
[----:B--2---:R-:W-:Y:S02]  /*15350*/  SEL R9, R49, R46, P0 ;  /* 0x0000002e31097207 */ /* 0x004fe40000000000 */
[----:B------:R-:W-:Y:S01]  /*15360*/  SEL R11, R46, R49, P0 ;  /* 0x000000312e0b7207 */ /* 0x000fe20000000000 */
[----:B------:R2:W1:Y:S01]  /*15370*/  SHFL.IDX PT, R60, R77, R2, 0x1c1f ;  /* 0x001c1f024d3c7589 */ /* 0x00046200000e0000 */
[----:B---3--:R-:W-:Y:S02]  /*15380*/  SEL R25, R53, R48, P0 ;  /* 0x0000003035197207 */ /* 0x008fe40000000000 */
[----:B------:R-:W-:Y:S02]  /*15390*/  SEL R27, R48, R53, P0 ;  /* 0x00000035301b7207 */ /* 0x000fe40000000000 */
[----:B0-----:R-:W-:-:S02]  /*153a0*/  SEL R29, R59, R50, P0 ;  /* 0x000000323b1d7207 */ /* 0x001fc40000000000 */
[----:B------:R-:W-:Y:S02]  /*153b0*/  SEL R31, R50, R59, P0 ;  /* 0x0000003b321f7207 */ /* 0x000fe40000000000 */
[----:B----4-:R-:W-:Y:S02]  /*153c0*/  SEL R33, R63, R52, P0 ;  /* 0x000000343f217207 */ /* 0x010fe40000000000 */
[----:B------:R-:W-:Y:S02]  /*153d0*/  SEL R35, R52, R63, P0 ;  /* 0x0000003f34237207 */ /* 0x000fe40000000000 */
[----:B-----5:R-:W-:Y:S02]  /*153e0*/  SEL R37, R67, R56, P0 ;  /* 0x0000003843257207 */ /* 0x020fe40000000000 */
[----:B------:R-:W-:Y:S02]  /*153f0*/  SEL R39, R56, R67, P0 ;  /* 0x0000004338277207 */ /* 0x000fe40000000000 */
[----:B------:R-:W-:-:S02]  /*15400*/  SEL R13, R71, R58, P0 ;  /* 0x0000003a470d7207 */ /* 0x000fc40000000000 */
[----:B--2---:R-:W-:-:S07]  /*15410*/  SEL R15, R58, R71, P0 ;  /* 0x000000473a0f7207 */ /* 0x004fce0000000000 */
.L_x_907:
[----:B------:R-:W-:Y:S05]  /*15420*/  WARPSYNC.ALL ;  /* 0x0000000000007948 */ /* 0x000fea0003800000 */
[----:B------:R-:W-:Y:S01]  /*15430*/  BAR.SYNC.DEFER_BLOCKING 0x1, 0x100 ;  /* 0x0044000000007b1d */ /* 0x000fe20000010000 */
[----:B-1----:R-:W-:-:S05]  /*15440*/  SEL R41, R75, R60, P0 ;  /* 0x0000003c4b297207 */ /* 0x002fca0000000000 */
[----:B------:R-:W-:Y:S01]  /*15450*/  ULDC.64 UR4, c[0x0][0xc00] ;  /* 0x0003000000047ab9 */ /* 0x000fe20000000a00 */
[----:B------:R-:W-:Y:S01]  /*15460*/  SEL R43, R60, R75, P0 ;  /* 0x0000004b3c2b7207 */ /* 0x000fe20000000000 */
[----:B------:R-:W2:Y:S01]  /*15470*/  LDL R44, [R1+0xc] ;  /* 0x00000c00012c7983 */ /* 0x000ea20000100800 */
[----:B------:R-:W-:Y:S01]  /*15480*/  ISETP.NE.U32.AND P1, PT, RZ, UR4, PT ;  /* 0x00000004ff007c0c */ /* 0x000fe2000bf25070 */
[----:B------:R-:W0:Y:S01]  /*15490*/  LDC R49, c[0x0][0xbe8] ;  /* 0x0002fa00ff317b82 */ /* 0x000e220000000800 */
[----:B------:R-:W-:Y:S02]  /*154a0*/  IADD3 R20, P2, R211, UR4, RZ ;  /* 0x00000004d3147c10 */ /* 0x000fe4000ff5e0ff */
[----:B------:R-:W-:Y:S02]  /*154b0*/  ISETP.NE.AND.EX P1, PT, RZ, UR5, PT, P1 ;  /* 0x00000005ff007c0c */ /* 0x000fe4000bf25310 */
[----:B------:R-:W-:Y:S01]  /*154c0*/  IADD3.X R21, R212, UR5, RZ, P2, !PT ;  /* 0x00000005d4157c10 */ /* 0x000fe200097fe4ff */
[----:B------:R-:W-:-:S02]  /*154d0*/  ULDC.64 UR4, c[0x0][0xc08] ;  /* 0x0003020000047ab9 */ /* 0x000fc40000000a00 */
[----:B------:R-:W-:Y:S01]  /*154e0*/  ISETP.NE.U32.AND P0, PT, RZ, UR4, PT ;  /* 0x00000004ff007c0c */ /* 0x000fe2000bf05070 */
[----:B------:R1:W-:Y:S04]  /*154f0*/  STSM.16.M88.4 [R78], R4 ;  /* 0x000000044e007844 */ /* 0x0003e80000000200 */
[----:B------:R-:W-:Y:S04]  /*15500*/  STSM.16.M88.4 [R76], R8 ;  /* 0x000000084c007844 */ /* 0x000fe80000000200 */
[----:B------:R-:W-:Y:S04]  /*15510*/  STSM.16.M88.4 [R74], R24 ;  /* 0x000000184a007844 */ /* 0x000fe80000000200 */
[----:B------:R-:W-:Y:S04]  /*15520*/  STSM.16.M88.4 [R72], R28 ;  /* 0x0000001c48007844 */ /* 0x000fe80000000200 */
[----:B------:R-:W-:Y:S04]  /*15530*/  STSM.16.M88.4 [R70], R32 ;  /* 0x0000002046007844 */ /* 0x000fe80000000200 */
[----:B------:R-:W-:Y:S04]  /*15540*/  STSM.16.M88.4 [R66], R36 ;  /* 0x0000002442007844 */ /* 0x000fe80000000200 */
[----:B------:R2:W-:Y:S01]  /*15550*/  STSM.16.M88.4 [R64], R12 ;  /* 0x0000000c40007844 */ /* 0x0005e20000000200 */
[----:B------:R-:W-:-:S03]  /*15560*/  ISETP.NE.AND.EX P0, PT, RZ, UR5, PT, P0 ;  /* 0x00000005ff007c0c */ /* 0x000fc6000bf05300 */
[----:B------:R3:W-:Y:S01]  /*15570*/  STSM.16.M88.4 [R62], R40 ;  /* 0x000000283e007844 */ /* 0x0007e20000000200 */
[----:B------:R-:W-:Y:S09]  /*15580*/  BAR.SYNC.DEFER_BLOCKING 0x1, 0x100 ;  /* 0x0044000000007b1d */ /* 0x000ff20000010000 */
[----:B------:R-:W-:Y:S01]  /*15590*/  @P0 IADD3 R2, P3, R211, UR4, RZ ;  /* 0x00000004d3020c10 */ /* 0x000fe2000ff7e0ff */
[----:B------:R-:W-:-:S02]  /*155a0*/  ULDC UR4, c[0x0][0xa88] ;  /* 0x0002a20000047ab9 */ /* 0x000fc40000000800 */
[----:B------:R-:W-:Y:S01]  /*155b0*/  IMAD.U32 R0, RZ, RZ, UR4 ;  /* 0x00000004ff007e24 */ /* 0x000fe2000f8e00ff */
[----:B------:R-:W-:Y:S01]  /*155c0*/  @P0 IADD3.X R3, R212, UR5, RZ, P3, !PT ;  /* 0x00000005d4030c10 */ /* 0x000fe20009ffe4ff */
[----:B------:R3:W5:Y:S01]  /*155d0*/  @P1 LDG.E R47, desc[UR60][R20.64] ;  /* 0x0000003c142f1981 */ /* 0x000762000c1e1900 */
[----:B0-----:R-:W-:-:S03]  /*155e0*/  ISETP.NE.AND P2, PT, R49, 0x1, PT ;  /* 0x000000013100780c */ /* 0x001fc60003f45270 */
[----:B------:R3:W5:Y:S10]  /*155f0*/  @P0 LDG.E R0, desc[UR60][R2.64] ;  /* 0x0000003c02000981 */ /* 0x000774000c1e1900 */
[----:B-1----:R-:W0:Y:S08]  /*15600*/  @P2 LDC R4, c[0x0][0xbec] ;  /* 0x0002fb00ff042b82 */ /* 0x002e300000000800 */
[----:B------:R-:W1:Y:S01]  /*15610*/  @P2 LDC R5, c[0x0][0xbf0] ;  /* 0x0002fc00ff052b82 */ /* 0x000e620000000800 */
[----:B--2---:R-:W-:Y:S01]  /*15620*/  LEA R13, R215, R44, 0x7 ;  /* 0x0000002cd70d7211 */ /* 0x004fe200078e38ff */
[----:B01-3--:R-:W-:Y:S06]  /*15630*/  @P0 BRA `(.L_x_664) ;  /* 0x0000000000100947 */ /* 0x00bfec0003800000 */
[----:B------:R-:W-:Y:S05]  /*15640*/  @!P1 BRA `(.L_x_664) ;  /* 0x00000000000c9947 */ /* 0x000fea0003800000 */
[----:B------:R-:W2:Y:S04]  /*15650*/  LDG.E R3, desc[UR60][R20.64] ;  /* 0x0000003c14037981 */ /* 0x000ea8000c1e1900 */
[----:B-----5:R-:W2:Y:S02]  /*15660*/  LDG.E R0, desc[UR60][R20.64+0x4] ;  /* 0x0000043c14007981 */ /* 0x020ea4000c1e1900 */
[----:B--2---:R-:W-:-:S07]  /*15670*/  IMAD.IADD R0, R0, 0x1, -R3 ;  /* 0x0000000100007824 */ /* 0x004fce00078e0a03 */
.L_x_664:
[----:B------:R-:W2:Y:S01]  /*15680*/  LDL R10, [R1+0x8] ;  /* 0x00000800010a7983 */ /* 0x000ea20000100800 */
[----:B------:R-:W-:Y:S01]  /*15690*/  @P2 IMAD.HI.U32 R2, R13, R4, RZ ;  /* 0x000000040d022227 */ /* 0x000fe200078e00ff */
[----:B------:R-:W-:Y:S01]  /*156a0*/  SHF.R.S32.HI R46, RZ, 0x1f, R210 ;  /* 0x0000001fff2e7819 */ /* 0x000fe200000114d2 */
[----:B------:R-:W-:Y:S01]  /*156b0*/  ULDC.64 UR4, c[0x0][0xb90] ;  /* 0x0002e40000047ab9 */ /* 0x000fe20000000a00 */
[----:B-----5:R-:W-:Y:S01]  /*156c0*/  SHF.R.S32.HI R3, RZ, 0x1f, R47 ;  /* 0x0000001fff037819 */ /* 0x020fe2000001142f */
[----:B------:R-:W-:Y:S01]  /*156d0*/  IMAD.MOV.U32 R7, RZ, RZ, R13 ;  /* 0x000000ffff077224 */ /* 0x000fe200078e000d */
[----:B------:R-:W-:Y:S01]  /*156e0*/  @P2 SHF.R.U32.HI R7, RZ, R5, R2 ;  /* 0x00000005ff072219 */ /* 0x000fe20000011602 */
[----:B------:R-:W-:Y:S01]  /*156f0*/  IMAD R9, R46, UR4, RZ ;  /* 0x000000042e097c24 */ /* 0x000fe2000f8e02ff */
[----:B------:R-:W-:Y:S01]  /*15700*/  SEL R214, R214, RZ, !P1 ;  /* 0x000000ffd6d67207 */ /* 0x000fe20004800000 */
[----:B------:R-:W-:Y:S01]  /*15710*/  IMAD.MOV.U32 R2, RZ, RZ, R47 ;  /* 0x000000ffff027224 */ /* 0x000fe200078e002f */
[----:B------:R-:W-:Y:S01]  /*15720*/  SEL R207, R207, RZ, !P1 ;  /* 0x000000ffcfcf7207 */ /* 0x000fe20004800000 */
[C---:B------:R-:W-:Y:S01]  /*15730*/  IMAD R9, R210.reuse, UR5, R9 ;  /* 0x00000005d2097c24 */ /* 0x040fe2000f8e0209 */
[----:B------:R-:W0:Y:S01]  /*15740*/  @P2 LDC R53, c[0x0][0xbec] ;  /* 0x0002fb00ff352b82 */ /* 0x000e220000000800 */
[----:B------:R-:W-:Y:S01]  /*15750*/  IMAD.WIDE.U32 R4, R210, UR4, R2 ;  /* 0x00000004d2047c25 */ /* 0x000fe2000f8e0002 */
[----:B------:R-:W-:Y:S01]  /*15760*/  IADD3 R2, -R7, RZ, RZ ;  /* 0x000000ff07027210 */ /* 0x000fe20007ffe1ff */
[----:B------:R-:W-:-:S02]  /*15770*/  ULDC.64 UR4, c[0x0][0xb98] ;  /* 0x0002e60000047ab9 */ /* 0x000fc40000000a00 */
[----:B------:R-:W-:Y:S02]  /*15780*/  IMAD.IADD R5, R5, 0x1, R9 ;  /* 0x0000000105057824 */ /* 0x000fe400078e0209 */
[----:B------:R-:W-:Y:S02]  /*15790*/  IMAD R9, R49, R2, R13 ;  /* 0x0000000231097224 */ /* 0x000fe400078e020d */
[----:B------:R-:W-:Y:S02]  /*157a0*/  IMAD R11, R216, 0x40, R202 ;  /* 0x00000040d80b7824 */ /* 0x000fe400078e02ca */
[----:B------:R-:W-:Y:S02]  /*157b0*/  IMAD R2, R214, UR4, RZ ;  /* 0x00000004d6027c24 */ /* 0x000fe4000f8e02ff */
[----:B------:R-:W-:-:S04]  /*157c0*/  IMAD.WIDE.U32 R4, R207, UR4, R4 ;  /* 0x00000004cf047c25 */ /* 0x000fc8000f8e0004 */
[----:B------:R-:W-:Y:S01]  /*157d0*/  IMAD.WIDE R54, R11, 0x2, R54 ;  /* 0x000000020b367825 */ /* 0x000fe200078e0236 */
[----:B------:R-:W-:Y:S02]  /*157e0*/  SHF.R.S32.HI R11, RZ, 0x1f, R7 ;  /* 0x0000001fff0b7819 */ /* 0x000fe40000011407 */
[----:B------:R-:W-:Y:S01]  /*157f0*/  IADD3 R4, P1, R7, R4, RZ ;  /* 0x0000000407047210 */ /* 0x000fe20007f3e0ff */
[----:B------:R-:W-:Y:S01]  /*15800*/  IMAD R6, R207, UR5, R2 ;  /* 0x00000005cf067c24 */ /* 0x000fe2000f8e0202 */
[----:B------:R-:W-:Y:S01]  /*15810*/  SHF.R.S32.HI R2, RZ, 0x1f, R9 ;  /* 0x0000001fff027819 */ /* 0x000fe20000011409 */
[----:B------:R-:W-:Y:S01]  /*15820*/  ULDC.64 UR4, c[0x0][0xb88] ;  /* 0x0002e20000047ab9 */ /* 0x000fe20000000a00 */
[----:B------:R-:W-:Y:S01]  /*15830*/  IADD3 R7, P0, R54, 0x1000, RZ ;  /* 0x0000100036077810 */ /* 0x000fe20007f1e0ff */
[----:B------:R-:W-:Y:S01]  /*15840*/  IMAD R51, R0, R49, RZ ;  /* 0x0000003100337224 */ /* 0x000fe200078e02ff */
[----:B------:R-:W-:Y:S01]  /*15850*/  IADD3.X R5, R11, R5, R6, P1, !PT ;  /* 0x000000050b057210 */ /* 0x000fe20000ffe406 */
[----:B------:R-:W-:Y:S01]  /*15860*/  IMAD R2, R2, UR4, RZ ;  /* 0x0000000402027c24 */ /* 0x000fe2000f8e02ff */
[----:B------:R-:W-:-:S02]  /*15870*/  IADD3 R29, P3, R54, 0x4000, RZ ;  /* 0x00004000361d7810 */ /* 0x000fc40007f7e0ff */
[----:B------:R-:W-:Y:S01]  /*15880*/  IADD3 R13, P4, R54, 0x2000, RZ ;  /* 0x00002000360d7810 */ /* 0x000fe20007f9e0ff */
[----:B------:R-:W-:Y:S01]  /*15890*/  IMAD R11, R9, UR5, R2 ;  /* 0x00000005090b7c24 */ /* 0x000fe2000f8e0202 */
[----:B------:R-:W-:Y:S01]  /*158a0*/  LOP3.LUT R28, R29, 0x380, RZ, 0xc0, !PT ;  /* 0x000003801d1c7812 */ /* 0x000fe200078ec0ff */
[----:B------:R-:W-:Y:S01]  /*158b0*/  IMAD.WIDE.U32 R4, R9, UR4, R4 ;  /* 0x0000000409047c25 */ /* 0x000fe2000f8e0004 */
[----:B------:R-:W-:Y:S01]  /*158c0*/  ULDC.64 UR4, c[0x0][0xb50] ;  /* 0x0002d40000047ab9 */ /* 0x000fe20000000a00 */
[----:B------:R-:W-:Y:S02]  /*158d0*/  LOP3.LUT R12, R13, 0x380, RZ, 0xc0, !PT ;  /* 0x000003800d0c7812 */ /* 0x000fe400078ec0ff */
[----:B------:R-:W-:Y:S01]  /*158e0*/  IMAD.IADD R5, R5, 0x1, R11 ;  /* 0x0000000105057824 */ /* 0x000fe200078e020b */
[----:B------:R-:W-:Y:S01]  /*158f0*/  LEA R2, P1, R4, UR4, 0x2 ;  /* 0x0000000404027c11 */ /* 0x000fe2000f8210ff */
[----:B------:R-:W-:Y:S01]  /*15900*/  IMAD.X R9, RZ, RZ, R55, P0 ;  /* 0x000000ffff097224 */ /* 0x000fe200000e0637 */
[----:B------:R-:W-:-:S02]  /*15910*/  LOP3.LUT P0, RZ, R217, 0x3, RZ, 0xc0, !PT ;  /* 0x00000003d9ff7812 */ /* 0x000fc4000780c0ff */
[----:B------:R-:W-:Y:S01]  /*15920*/  LEA.HI.X R4, R4, UR5, R5, 0x2, P1 ;  /* 0x0000000504047c11 */ /* 0x000fe200088f1405 */
[----:B------:R-:W-:Y:S01]  /*15930*/  SHFL.IDX PT, R20, R2, RZ, 0x1c1f ;  /* 0x001c1fff02147589 */ /* 0x000fe200000e0000 */
[----:B------:R-:W-:Y:S01]  /*15940*/  IADD3 R25, P1, R54, 0x3000, RZ ;  /* 0x0000300036197810 */ /* 0x000fe20007f3e0ff */
[----:B------:R-:W-:Y:S01]  /*15950*/  ULDC.64 UR4, c[0x0][0xaa0] ;  /* 0x0002a80000047ab9 */ /* 0x000fe20000000a00 */
[----:B------:R-:W-:Y:S01]  /*15960*/  SHF.R.U64 R28, R28, 0x3, RZ ;  /* 0x000000031c1c7819 */ /* 0x000fe200000012ff */
[----:B------:R-:W1:Y:S01]  /*15970*/  SHFL.IDX PT, R21, R4, RZ, 0x1c1f ;  /* 0x001c1fff04157589 */ /* 0x000e6200000e0000 */
[----:B------:R-:W-:Y:S02]  /*15980*/  LOP3.LUT R24, R25, 0x380, RZ, 0xc0, !PT ;  /* 0x0000038019187812 */ /* 0x000fe400078ec0ff */
[----:B------:R-:W-:Y:S01]  /*15990*/  LOP3.LUT R28, R28, R29, RZ, 0x3c, !PT ;  /* 0x0000001d1c1c7212 */ /* 0x000fe200078e3cff */
[----:B------:R-:W-:Y:S01]  /*159a0*/  SHFL.IDX PT, R44, R2, 0x1, 0x1c1f ;  /* 0x003c1f00022c7f89 */ /* 0x000fe200000e0000 */
[----:B------:R-:W-:Y:S01]  /*159b0*/  SHF.R.U64 R24, R24, 0x3, RZ ;  /* 0x0000000318187819 */ /* 0x000fe200000012ff */
[--C-:B------:R-:W-:Y:S01]  /*159c0*/  IMAD.X R29, RZ, RZ, R55.reuse, P3 ;  /* 0x000000ffff1d7224 */ /* 0x100fe200018e0637 */
[----:B------:R-:W-:Y:S01]  /*159d0*/  IADD3 R5, P3, R54, 0x7000, RZ ;  /* 0x0000700036057810 */ /* 0x000fe20007f7e0ff */
[----:B------:R-:W3:Y:S01]  /*159e0*/  SHFL.IDX PT, R45, R4, 0x1, 0x1c1f ;  /* 0x003c1f00042d7f89 */ /* 0x000ee200000e0000 */
[----:B------:R-:W-:Y:S01]  /*159f0*/  LOP3.LUT R24, R24, R25, RZ, 0x3c, !PT ;  /* 0x0000001918187212 */ /* 0x000fe200078e3cff */
[--C-:B------:R-:W-:Y:S01]  /*15a00*/  IMAD.X R25, RZ, RZ, R55.reuse, P1 ;  /* 0x000000ffff197224 */ /* 0x100fe200008e0637 */
[----:B------:R-:W-:Y:S01]  /*15a10*/  SHF.R.U64 R12, R12, 0x3, RZ ;  /* 0x000000030c0c7819 */ /* 0x000fe200000012ff */
[----:B------:R-:W-:Y:S01]  /*15a20*/  IMAD.X R41, RZ, RZ, R55, P3 ;  /* 0x000000ffff297224 */ /* 0x000fe200018e0637 */
[----:B------:R-:W-:-:S02]  /*15a30*/  LOP3.LUT R8, R7, 0x380, RZ, 0xc0, !PT ;  /* 0x0000038007087812 */ /* 0x000fc400078ec0ff */
[----:B------:R-:W-:Y:S02]  /*15a40*/  LOP3.LUT R12, R12, R13, RZ, 0x3c, !PT ;  /* 0x0000000d0c0c7212 */ /* 0x000fe400078e3cff */
[----:B------:R-:W-:Y:S02]  /*15a50*/  IADD3.X R13, RZ, R55, RZ, P4, !PT ;  /* 0x00000037ff0d7210 */ /* 0x000fe400027fe4ff */
[C---:B------:R-:W-:Y:S02]  /*15a60*/  IADD3 R33, P5, R54.reuse, 0x5000, RZ ;  /* 0x0000500036217810 */ /* 0x040fe40007fbe0ff */
[----:B------:R-:W-:Y:S02]  /*15a70*/  IADD3 R37, P4, R54, 0x6000, RZ ;  /* 0x0000600036257810 */ /* 0x000fe40007f9e0ff */
[----:B------:R-:W-:Y:S02]  /*15a80*/  SHF.R.U64 R8, R8, 0x3, RZ ;  /* 0x0000000308087819 */ /* 0x000fe400000012ff */
[----:B------:R-:W-:-:S02]  /*15a90*/  LOP3.LUT R32, R33, 0x380, RZ, 0xc0, !PT ;  /* 0x0000038021207812 */ /* 0x000fc400078ec0ff */
[----:B------:R-:W-:Y:S02]  /*15aa0*/  LOP3.LUT R36, R37, 0x380, RZ, 0xc0, !PT ;  /* 0x0000038025247812 */ /* 0x000fe400078ec0ff */
[----:B------:R-:W-:Y:S02]  /*15ab0*/  LOP3.LUT R8, R8, R7, RZ, 0x3c, !PT ;  /* 0x0000000708087212 */ /* 0x000fe400078e3cff */
[----:B------:R-:W-:Y:S02]  /*15ac0*/  LOP3.LUT R7, R54, 0x380, RZ, 0xc0, !PT ;  /* 0x0000038036077812 */ /* 0x000fe400078ec0ff */
[----:B------:R-:W-:Y:S02]  /*15ad0*/  SHF.R.U64 R32, R32, 0x3, RZ ;  /* 0x0000000320207819 */ /* 0x000fe400000012ff */
[----:B------:R-:W-:Y:S02]  /*15ae0*/  SHF.R.U64 R36, R36, 0x3, RZ ;  /* 0x0000000324247819 */ /* 0x000fe400000012ff */
[----:B------:R-:W-:-:S02]  /*15af0*/  SHF.R.U64 R7, R7, 0x3, RZ ;  /* 0x0000000307077819 */ /* 0x000fc400000012ff */
[----:B------:R-:W-:Y:S01]  /*15b00*/  LOP3.LUT R32, R32, R33, RZ, 0x3c, !PT ;  /* 0x0000002120207212 */ /* 0x000fe200078e3cff */
[----:B------:R-:W-:Y:S01]  /*15b10*/  IMAD.X R33, RZ, RZ, R55, P5 ;  /* 0x000000ffff217224 */ /* 0x000fe200028e0637 */
[----:B------:R-:W-:Y:S02]  /*15b20*/  LOP3.LUT R36, R36, R37, RZ, 0x3c, !PT ;  /* 0x0000002524247212 */ /* 0x000fe400078e3cff */
[----:B------:R-:W-:Y:S02]  /*15b30*/  IADD3.X R37, RZ, R55, RZ, P4, !PT ;  /* 0x00000037ff257210 */ /* 0x000fe400027fe4ff */
[----:B------:R-:W-:Y:S01]  /*15b40*/  LOP3.LUT R54, R7, R54, RZ, 0x3c, !PT ;  /* 0x0000003607367212 */ /* 0x000fe200078e3cff */
[----:B------:R-:W-:Y:S01]  /*15b50*/  BSSY B1, `(.L_x_665) ;  /* 0x0000054000017945 */ /* 0x000fe20003800000 */
[----:B------:R-:W-:Y:S02]  /*15b60*/  SHF.R.S32.HI R48, RZ, 0x1f, R208 ;  /* 0x0000001fff307819 */ /* 0x000fe400000114d0 */
[----:B------:R-:W-:Y:S01]  /*15b70*/  SHF.R.S32.HI R50, RZ, 0x1f, R202 ;  /* 0x0000001fff327819 */ /* 0x000fe200000114ca */
[----:B--2---:R-:W-:-:S04]  /*15b80*/  IMAD R6, R215, 0x80, R10 ;  /* 0x00000080d7067824 */ /* 0x004fc800078e020a */
[C---:B------:R-:W-:Y:S01]  /*15b90*/  VIADD R0, R6.reuse, 0x8 ;  /* 0x0000000806007836 */ /* 0x040fe20000000000 */
[----:B------:R-:W-:-:S04]  /*15ba0*/  ISETP.GE.OR P1, PT, R6, R51, P0 ;  /* 0x000000330600720c */ /* 0x000fc80000726670 */
[----:B------:R-:W-:Y:S02]  /*15bb0*/  ISETP.GE.OR P0, PT, R0, R51, P0 ;  /* 0x000000330000720c */ /* 0x000fe40000706670 */
[----:B------:R-:W-:-:S04]  /*15bc0*/  LOP3.LUT R0, R5, 0x380, RZ, 0xc0, !PT ;  /* 0x0000038005007812 */ /* 0x000fc800078ec0ff */
[----:B------:R-:W-:-:S03]  /*15bd0*/  SHF.R.U64 R0, R0, 0x3, RZ ;  /* 0x0000000300007819 */ /* 0x000fc600000012ff */
[----:B-1----:R-:W-:Y:S01]  /*15be0*/  @!P1 ST.E desc[UR60][R20.64], R88 ;  /* 0x0000005814009985 */ /* 0x002fe2000c10193c */
[----:B------:R-:W-:-:S03]  /*15bf0*/  LOP3.LUT R40, R0, R5, RZ, 0x3c, !PT ;  /* 0x0000000500287212 */ /* 0x000fc600078e3cff */
[----:B---3--:R1:W-:Y:S01]  /*15c00*/  @!P0 ST.E desc[UR60][R44.64], R89 ;  /* 0x000000592c008985 */ /* 0x0083e2000c10193c */
[----:B------:R-:W-:Y:S02]  /*15c10*/  IMAD R0, R3, UR4, RZ ;  /* 0x0000000403007c24 */ /* 0x000fe4000f8e02ff */
[C---:B------:R-:W-:Y:S01]  /*15c20*/  IMAD.WIDE.U32 R2, R47.reuse, UR4, RZ ;  /* 0x000000042f027c25 */ /* 0x040fe2000f8e00ff */
[----:B------:R2:W5:Y:S01]  /*15c30*/  LD.E.128 R4, desc[UR60][R54.64] ;  /* 0x0000003c36047980 */ /* 0x000562000c101d00 */
[----:B-1----:R-:W1:Y:S02]  /*15c40*/  @P2 LDC R45, c[0x0][0xbf0] ;  /* 0x0002fc00ff2d2b82 */ /* 0x002e640000000800 */
[----:B------:R-:W-:Y:S01]  /*15c50*/  IMAD R21, R47, UR5, R0 ;  /* 0x000000052f157c24 */ /* 0x000fe2000f8e0200 */
[----:B------:R-:W-:Y:S01]  /*15c60*/  ULDC.64 UR4, c[0x0][0xae8] ;  /* 0x0002ba0000047ab9 */ /* 0x000fe20000000a00 */
[----:B------:R-:W-:Y:S01]  /*15c70*/  IMAD R0, R209, 0x20, R216 ;  /* 0x00000020d1007824 */ /* 0x000fe200078e02d8 */
[----:B------:R-:W5:Y:S01]  /*15c80*/  LD.E.128 R8, desc[UR60][R8.64] ;  /* 0x0000003c08087980 */ /* 0x000f62000c101d00 */
[----:B------:R-:W-:-:S02]  /*15c90*/  IMAD.IADD R3, R3, 0x1, R21 ;  /* 0x0000000103037824 */ /* 0x000fc400078e0215 */
[----:B------:R-:W-:Y:S01]  /*15ca0*/  IMAD R21, R46, UR4, RZ ;  /* 0x000000042e157c24 */ /* 0x000fe2000f8e02ff */
[----:B------:R-:W5:Y:S01]  /*15cb0*/  LD.E.128 R12, desc[UR60][R12.64] ;  /* 0x0000003c0c0c7980 */ /* 0x000f62000c101d00 */
[----:B------:R-:W-:Y:S02]  /*15cc0*/  IMAD R44, R215, 0x80, R0 ;  /* 0x00000080d72c7824 */ /* 0x000fe400078e0200 */
[C---:B------:R-:W-:Y:S01]  /*15cd0*/  IMAD R21, R210.reuse, UR5, R21 ;  /* 0x00000005d2157c24 */ /* 0x040fe2000f8e0215 */
[----:B------:R-:W5:Y:S01]  /*15ce0*/  LD.E.128 R24, desc[UR60][R24.64] ;  /* 0x0000003c18187980 */ /* 0x000f62000c101d00 */
[----:B------:R-:W-:Y:S01]  /*15cf0*/  IMAD.WIDE.U32 R2, R210, UR4, R2 ;  /* 0x00000004d2027c25 */ /* 0x000fe2000f8e0002 */
[----:B------:R-:W-:Y:S02]  /*15d00*/  ULDC.64 UR4, c[0x0][0xaf0] ;  /* 0x0002bc0000047ab9 */ /* 0x000fe40000000a00 */
[----:B------:R-:W5:Y:S01]  /*15d10*/  LD.E.128 R28, desc[UR60][R28.64] ;  /* 0x0000003c1c1c7980 */ /* 0x000f62000c101d00 */
[----:B0-----:R-:W-:Y:S01]  /*15d20*/  @P2 IMAD.HI.U32 R0, R44, R53, RZ ;  /* 0x000000352c002227 */ /* 0x001fe200078e00ff */
[----:B------:R-:W-:-:S02]  /*15d30*/  IADD3 R3, R3, R21, RZ ;  /* 0x0000001503037210 */ /* 0x000fc40007ffe0ff */
[----:B------:R-:W5:Y:S01]  /*15d40*/  LD.E.128 R32, desc[UR60][R32.64] ;  /* 0x0000003c20207980 */ /* 0x000f62000c101d00 */
[----:B------:R-:W-:Y:S02]  /*15d50*/  IMAD.MOV.U32 R21, RZ, RZ, R44 ;  /* 0x000000ffff157224 */ /* 0x000fe400078e002c */
[----:B------:R-:W-:Y:S01]  /*15d60*/  IMAD R20, R214, UR4, RZ ;  /* 0x00000004d6147c24 */ /* 0x000fe2000f8e02ff */
[----:B-1----:R-:W-:Y:S01]  /*15d70*/  @P2 SHF.R.U32.HI R21, RZ, R45, R0 ;  /* 0x0000002dff152219 */ /* 0x002fe20000011600 */
[C---:B------:R-:W-:Y:S01]  /*15d80*/  IMAD.WIDE.U32 R2, R207.reuse, UR4, R2 ;  /* 0x00000004cf027c25 */ /* 0x040fe2000f8e0002 */
[----:B------:R-:W5:Y:S02]  /*15d90*/  LD.E.128 R36, desc[UR60][R36.64] ;  /* 0x0000003c24247980 */ /* 0x000f64000c101d00 */
[--C-:B------:R-:W-:Y:S01]  /*15da0*/  SHF.R.S32.HI R0, RZ, 0x1f, R21.reuse ;  /* 0x0000001fff007819 */ /* 0x100fe20000011415 */
[----:B------:R-:W-:Y:S01]  /*15db0*/  IMAD R45, R207, UR5, R20 ;  /* 0x00000005cf2d7c24 */ /* 0x000fe2000f8e0214 */
[----:B------:R-:W-:Y:S01]  /*15dc0*/  ULDC.64 UR4, c[0x0][0xae0] ;  /* 0x0002b80000047ab9 */ /* 0x000fe20000000a00 */
[----:B------:R-:W-:Y:S01]  /*15dd0*/  IMAD.MOV R20, RZ, RZ, -R21 ;  /* 0x000000ffff147224 */ /* 0x000fe200078e0a15 */
[----:B------:R-:W5:Y:S01]  /*15de0*/  LD.E.128 R40, desc[UR60][R40.64] ;  /* 0x0000003c28287980 */ /* 0x000f62000c101d00 */
[----:B------:R-:W-:-:S02]  /*15df0*/  IMAD.IADD R3, R3, 0x1, R45 ;  /* 0x0000000103037824 */ /* 0x000fc400078e022d */
[----:B------:R-:W-:Y:S01]  /*15e00*/  IMAD R0, R0, UR4, RZ ;  /* 0x0000000400007c24 */ /* 0x000fe2000f8e02ff */
[----:B------:R-:W-:Y:S01]  /*15e10*/  @!PT LDS RZ, [RZ] ;  /* 0x00000000fffff984 */ /* 0x000fe20000000800 */
[----:B------:R-:W-:Y:S01]  /*15e20*/  @!PT LDS RZ, [RZ] ;  /* 0x00000000fffff984 */ /* 0x000fe20000000800 */
[----:B------:R-:W-:Y:S01]  /*15e30*/  @!PT LDS RZ, [RZ] ;  /* 0x00000000fffff984 */ /* 0x000fe20000000800 */
[----:B------:R-:W-:Y:S01]  /*15e40*/  @!PT LDS RZ, [RZ] ;  /* 0x00000000fffff984 */ /* 0x000fe20000000800 */
[----:B------:R0:W-:Y:S06]  /*15e50*/  MEMBAR.ALL.CTA ;  /* 0x0000000000007992 */ /* 0x0001ec0000008000 */
[----:B0-----:R-:W0:Y:S01]  /*15e60*/  FENCE.VIEW.ASYNC.S ;  /* 0x00000000000073c6 */ /* 0x001e220000000000 */
[----:B------:R-:W-:Y:S02]  /*15e70*/  IMAD R45, R49, R20, R44 ;  /* 0x00000014312d7224 */ /* 0x000fe400078e022c */
[----:B------:R-:W-:-:S02]  /*15e80*/  IMAD R47, R21, UR5, R0 ;  /* 0x00000005152f7c24 */ /* 0x000fc4000f8e0200 */
[----:B------:R-:W-:Y:S01]  /*15e90*/  IMAD.WIDE.U32 R2, R21, UR4, R2 ;  /* 0x0000000415027c25 */ /* 0x000fe2000f8e0002 */
[----:B------:R-:W-:Y:S01]  /*15ea0*/  SHF.R.S32.HI R0, RZ, 0x1f, R45 ;  /* 0x0000001fff007819 */ /* 0x000fe2000001142d */
[----:B------:R-:W-:Y:S02]  /*15eb0*/  ULDC.64 UR4, c[0x0][0xad8] ;  /* 0x0002b60000047ab9 */ /* 0x000fe40000000a00 */
[----:B------:R-:W-:Y:S01]  /*15ec0*/  IMAD R46, R215, 0x80, R216 ;  /* 0x00000080d72e7824 */ /* 0x000fe200078e02d8 */
[----:B------:R-:W-:Y:S01]  /*15ed0*/  IADD3 R3, R3, R47, RZ ;  /* 0x0000002f03037210 */ /* 0x000fe20007ffe0ff */
[----:B------:R-:W-:Y:S02]  /*15ee0*/  IMAD R20, R0, UR4, RZ ;  /* 0x0000000400147c24 */ /* 0x000fe4000f8e02ff */
[C---:B------:R-:W-:Y:S01]  /*15ef0*/  VIADD R0, R46.reuse, 0x20 ;  /* 0x000000202e007836 */ /* 0x040fe20000000000 */
[----:B------:R-:W-:Y:S01]  /*15f00*/  ISETP.GE.AND P2, PT, R46, R51, PT ;  /* 0x000000332e00720c */ /* 0x000fe20003f46270 */
[----:B------:R-:W-:-:S02]  /*15f10*/  IMAD R21, R45, UR5, R20 ;  /* 0x000000052d157c24 */ /* 0x000fc4000f8e0214 */
[----:B------:R-:W-:Y:S01]  /*15f20*/  IMAD.WIDE.U32 R2, R45, UR4, R2 ;  /* 0x000000042d027c25 */ /* 0x000fe2000f8e0002 */
[----:B------:R-:W-:Y:S01]  /*15f30*/  ULDC.64 UR4, c[0x0][0xa80] ;  /* 0x0002a00000047ab9 */ /* 0x000fe20000000a00 */
[-C--:B------:R-:W-:Y:S02]  /*15f40*/  ISETP.GE.AND P0, PT, R0, R51.reuse, PT ;  /* 0x000000330000720c */ /* 0x080fe40003f06270 */
[----:B------:R-:W-:Y:S01]  /*15f50*/  IMAD.IADD R3, R3, 0x1, R21 ;  /* 0x0000000103037824 */ /* 0x000fe200078e0215 */
[----:B------:R-:W-:Y:S01]  /*15f60*/  LEA R44, P3, R2, UR4, 0x1 ;  /* 0x00000004022c7c11 */ /* 0x000fe2000f8608ff */
[----:B------:R-:W-:Y:S02]  /*15f70*/  VIADD R0, R18, 0x22820 ;  /* 0x0002282012007836 */ /* 0x000fe40000000000 */
[----:B------:R-:W-:Y:S01]  /*15f80*/  VIADD R20, R46, 0x40 ;  /* 0x000000402e147836 */ /* 0x000fe20000000000 */
[----:B------:R-:W-:Y:S02]  /*15f90*/  LEA.HI.X R45, R2, UR5, R3, 0x1, P3 ;  /* 0x00000005022d7c11 */ /* 0x000fe400098f0c03 */
[----:B------:R-:W-:Y:S01]  /*15fa0*/  PRMT R0, RZ, 0x654, R0 ;  /* 0x00000654ff007816 */ /* 0x000fe20000000000 */
[----:B0-----:R2:W0:Y:S01]  /*15fb0*/  SHFL.IDX PT, R3, R44, RZ, 0x181f ;  /* 0x00181fff2c037589 */ /* 0x00142200000e0000 */
[----:B------:R-:W-:-:S02]  /*15fc0*/  ISETP.GE.AND P1, PT, R20, R51, PT ;  /* 0x000000331400720c */ /* 0x000fc40003f26270 */
[----:B------:R2:W-:Y:S01]  /*15fd0*/  SYNCS.ARRIVE.TRANS64.RED.A1T0 RZ, [R0+URZ], RZ ;  /* 0x000000ff00ff79a7 */ /* 0x0005e2000810043f */
[----:B------:R2:W1:Y:S01]  /*15fe0*/  SHFL.IDX PT, R21, R45, RZ, 0x181f ;  /* 0x00181fff2d157589 */ /* 0x00046200000e0000 */
[----:B------:R-:W-:Y:S09]  /*15ff0*/  @P2 BRA `(.L_x_666) ;  /* 0x0000000000242947 */ /* 0x000ff20003800000 */
[----:B------:R-:W-:Y:S02]  /*16000*/  ULDC UR4, c[0x0][0xac8] ;  /* 0x0002b20000047ab9 */ /* 0x000fe40000000800 */
[----:B------:R-:W-:Y:S02]  /*16010*/  ISETP.GE.AND P2, PT, R202, UR4, PT ;  /* 0x00000004ca007c0c */ /* 0x000fe4000bf46270 */
[----:B------:R-:W-:-:S11]  /*16020*/  ISETP.GE.AND P3, PT, R208, UR4, PT ;  /* 0x00000004d0007c0c */ /* 0x000fd6000bf66270 */
[-C--:B0-----:R-:W-:Y:S02]  /*16030*/  @!P2 LEA R2, P4, R202, R3.reuse, 0x1 ;  /* 0x00000003ca02a211 */ /* 0x081fe400078808ff */
[----:B------:R-:W-:Y:S02]  /*16040*/  @!P3 LEA R20, P5, R208, R3, 0x1 ;  /* 0x00000003d014b211 */ /* 0x000fe400078a08ff */
[-C--:B-1----:R-:W-:Y:S02]  /*16050*/  @!P2 LEA.HI.X R3, R202, R21.reuse, R50, 0x1, P4 ;  /* 0x00000015ca03a211 */ /* 0x082fe400020f0c32 */
[----:B------:R-:W-:-:S03]  /*16060*/  @!P3 LEA.HI.X R21, R208, R21, R48, 0x1, P5 ;  /* 0x00000015d015b211 */ /* 0x000fc600028f0c30 */
[----:B-----5:R3:W-:Y:S04]  /*16070*/  @!P2 ST.E.128 desc[UR60][R2.64], R4 ;  /* 0x000000040200a985 */ /* 0x0207e8000c101d3c */
[----:B------:R3:W-:Y:S02]  /*16080*/  @!P3 ST.E.128 desc[UR60][R20.64], R28 ;  /* 0x0000001c1400b985 */ /* 0x0007e4000c101d3c */
.L_x_666:
[----:B------:R-:W-:Y:S05]  /*16090*/  BSYNC B1 ;  /* 0x0000000000017941 */ /* 0x000fea0003800000 */
.L_x_665:
[----:B---3-5:R3:W4:Y:S01]  /*160a0*/  SHFL.IDX PT, R5, R45, 0x1, 0x181f ;  /* 0x00381f002d057f89 */ /* 0x02872200000e0000 */
[----:B------:R-:W-:Y:S03]  /*160b0*/  BSSY B1, `(.L_x_667) ;  /* 0x000000c000017945 */ /* 0x000fe60003800000 */
[----:B0-----:R3:W0:Y:S01]  /*160c0*/  SHFL.IDX PT, R3, R44, 0x1, 0x181f ;  /* 0x00381f002c037f89 */ /* 0x00162200000e0000 */
[----:B------:R-:W-:Y:S05]  /*160d0*/  @P0 BRA `(.L_x_668) ;  /* 0x0000000000240947 */ /* 0x000fea0003800000 */
[----:B------:R-:W-:Y:S02]  /*160e0*/  ULDC UR4, c[0x0][0xac8] ;  /* 0x0002b20000047ab9 */ /* 0x000fe40000000800 */
[----:B------:R-:W-:Y:S02]  /*160f0*/  ISETP.GE.AND P3, PT, R202, UR4, PT ;  /* 0x00000004ca007c0c */ /* 0x000fe4000bf66270 */
[----:B------:R-:W-:-:S11]  /*16100*/  ISETP.GE.AND P4, PT, R208, UR4, PT ;  /* 0x00000004d0007c0c */ /* 0x000fd6000bf86270 */
[-C--:B0-----:R-:W-:Y:S02]  /*16110*/  @!P3 LEA R2, P0, R202, R3.reuse, 0x1 ;  /* 0x00000003ca02b211 */ /* 0x081fe400078008ff */
[----:B------:R-:W-:Y:S02]  /*16120*/  @!P4 LEA R4, P2, R208, R3, 0x1 ;  /* 0x00000003d004c211 */ /* 0x000fe400078408ff */
[-C--:B----4-:R-:W-:Y:S02]  /*16130*/  @!P3 LEA.HI.X R3, R202, R5.reuse, R50, 0x1, P0 ;  /* 0x00000005ca03b211 */ /* 0x090fe400000f0c32 */
[----:B------:R-:W-:-:S03]  /*16140*/  @!P4 LEA.HI.X R5, R208, R5, R48, 0x1, P2 ;  /* 0x00000005d005c211 */ /* 0x000fc600010f0c30 */
[----:B------:R0:W-:Y:S04]  /*16150*/  @!P3 ST.E.128 desc[UR60][R2.64], R8 ;  /* 0x000000080200b985 */ /* 0x0001e8000c101d3c */
[----:B------:R0:W-:Y:S02]  /*16160*/  @!P4 ST.E.128 desc[UR60][R4.64], R32 ;  /* 0x000000200400c985 */ /* 0x0001e4000c101d3c */
.L_x_668:
[----:B------:R-:W-:Y:S05]  /*16170*/  BSYNC B1 ;  /* 0x0000000000017941 */ /* 0x000fea0003800000 */
.L_x_667:
[----:B0---4-:R0:W4:Y:S01]  /*16180*/  SHFL.IDX PT, R5, R45, 0x2, 0x181f ;  /* 0x00581f002d057f89 */ /* 0x01112200000e0000 */
[----:B------:R-:W-:Y:S03]  /*16190*/  BSSY B1, `(.L_x_669) ;  /* 0x000000c000017945 */ /* 0x000fe60003800000 */
[----:B------:R0:W0:Y:S01]  /*161a0*/  SHFL.IDX PT, R3, R44, 0x2, 0x181f ;  /* 0x00581f002c037f89 */ /* 0x00002200000e0000 */
        /* <DEDUP_REMOVED lines=10> */
.L_x_670:
[----:B------:R-:W-:Y:S05]  /*16250*/  BSYNC B1 ;  /* 0x0000000000017941 */ /* 0x000fea0003800000 */
.L_x_669:
[----:B--2---:R-:W-:Y:S01]  /*16260*/  IADD3 R0, R46, 0x60, RZ ;  /* 0x000000602e007810 */ /* 0x004fe20007ffe0ff */
[----:B0--3--:R-:W2:Y:S03]  /*16270*/  SHFL.IDX PT, R45, R45, 0x3, 0x181f ;  /* 0x00781f002d2d7f89 */ /* 0x009ea600000e0000 */
[----:B------:R-:W-:Y:S01]  /*16280*/  ISETP.GE.AND P0, PT, R0, R51, PT ;  /* 0x000000330000720c */ /* 0x000fe20003f06270 */
[----:B----4-:R3:W4:-:S12]  /*16290*/  SHFL.IDX PT, R5, R44, 0x3, 0x181f ;  /* 0x00781f002c057f89 */ /* 0x01071800000e0000 */
[----:B---3--:R-:W-:Y:S05]  /*162a0*/  @P0 BRA `(.L_x_671) ;  /* 0x0000000c00240947 */ /* 0x008fea0003800000 */
[----:B------:R-:W-:Y:S02]  /*162b0*/  ULDC UR4, c[0x0][0xac8] ;  /* 0x0002b20000047ab9 */ /* 0x000fe40000000800 */
[----:B------:R-:W-:-:S13]  /*162c0*/  ISETP.GE.AND P1, PT, R202, UR4, PT ;  /* 0x00000004ca007c0c */ /* 0x000fda000bf26270 */
[----:B----4-:R-:W-:-:S04]  /*162d0*/  @!P1 LEA R2, P0, R202, R5, 0x1 ;  /* 0x00000005ca029211 */ /* 0x010fc800078008ff */
[----:B--2---:R-:W-:Y:S02]  /*162e0*/  @!P1 LEA.HI.X R3, R202, R45, R50, 0x1, P0 ;  /* 0x0000002dca039211 */ /* 0x004fe400000f0c32 */
[----:B------:R-:W-:-:S03]  /*162f0*/  ISETP.GE.AND P0, PT, R208, UR4, PT ;  /* 0x00000004d0007c0c */ /* 0x000fc6000bf06270 */
[----:B------:R3:W-:Y:S10]  /*16300*/  @!P1 ST.E.128 desc[UR60][R2.64], R24 ;  /* 0x0000001802009985 */ /* 0x0007f4000c101d3c */
[----:B------:R-:W-:Y:S05]  /*16310*/  @P0 BRA `(.L_x_671) ;  /* 0x0000000c00080947 */ /* 0x000fea0003800000 */
[----:B---3--:R-:W-:-:S04]  /*16320*/  LEA R2, P0, R208, R5, 0x1 ;  /* 0x00000005d0027211 */ /* 0x008fc800078008ff */
[----:B------:R-:W-:-:S05]  /*16330*/  LEA.HI.X R3, R208, R45, R48, 0x1, P0 ;  /* 0x0000002dd0037211 */ /* 0x000fca00000f0c30 */
[----:B------:R0:W-:Y:S01]  /*16340*/  ST.E.128 desc[UR60][R2.64], R40 ;  /* 0x0000002802007985 */ /* 0x0001e2000c101d3c */
[----:B------:R-:W-:Y:S05]  /*16350*/  BRA `(.L_x_671) ;  /* 0x0000000800f87947 */ /* 0x000fea0003800000 */
.L_x_662:
[----:B------:R-:W-:Y:S01]  /*16360*/  ULDC.64 UR4, c[0x0][0xc00] ;  /* 0x0003000000047ab9 */ /* 0x000fe20000000a00 */
[----:B------:R-:W-:Y:S01]  /*16370*/  IMAD.MOV.U32 R0, RZ, RZ, RZ ;  /* 0x000000ffff007224 */ /* 0x000fe200078e00ff */
[----:B------:R-:W-:Y:S01]  /*16380*/  ISETP.NE.U32.AND P0, PT, RZ, UR4, PT ;  /* 0x00000004ff007c0c */ /* 0x000fe2000bf05070 */
[----:B------:R-:W2:Y:S01]  /*16390*/  LDC R21, c[0x0][0xbe8] ;  /* 0x0002fa00ff157b82 */ /* 0x000ea20000000800 */
[----:B------:R-:W-:Y:S02]  /*163a0*/  IADD3 R2, P1, R211, UR4, RZ ;  /* 0x00000004d3027c10 */ /* 0x000fe4000ff3e0ff */
[----:B------:R-:W-:Y:S02]  /*163b0*/  ISETP.NE.AND.EX P0, PT, RZ, UR5, PT, P0 ;  /* 0x00000005ff007c0c */ /* 0x000fe4000bf05300 */
[----:B------:R-:W-:Y:S01]  /*163c0*/  IADD3.X R3, R212, UR5, RZ, P1, !PT ;  /* 0x00000005d4037c10 */ /* 0x000fe20008ffe4ff */
[----:B------:R-:W-:Y:S02]  /*163d0*/  ULDC.64 UR4, c[0x0][0xc08] ;  /* 0x0003020000047ab9 */ /* 0x000fe40000000a00 */
[----:B------:R-:W-:-:S04]  /*163e0*/  ISETP.NE.U32.AND P1, PT, RZ, UR4, PT ;  /* 0x00000004ff007c0c */ /* 0x000fc8000bf25070 */
[----:B------:R-:W-:-:S04]  /*163f0*/  ISETP.NE.AND.EX P1, PT, RZ, UR5, PT, P1 ;  /* 0x00000005ff007c0c */ /* 0x000fc8000bf25310 */
[----:B------:R3:W5:Y:S01]  /*16400*/  @P0 LDG.E R0, desc[UR60][R2.64] ;  /* 0x0000003c02000981 */ /* 0x000762000c1e1900 */
[----:B------:R-:W4:Y:S08]  /*16410*/  S2R R7, SR_TID.X ;  /* 0x0000000000077919 */ /* 0x000f300000002100 */
[----:B------:R-:W-:Y:S01]  /*16420*/  @P1 IADD3 R4, P2, R211, UR4, RZ ;  /* 0x00000004d3041c10 */ /* 0x000fe2000ff5e0ff */
[----:B------:R-:W-:-:S02]  /*16430*/  ULDC UR4, c[0x0][0xa88] ;  /* 0x0002a20000047ab9 */ /* 0x000fc40000000800 */
[----:B------:R-:W-:Y:S01]  /*16440*/  IMAD.U32 R6, RZ, RZ, UR4 ;  /* 0x00000004ff067e24 */ /* 0x000fe2000f8e00ff */
[----:B------:R-:W-:-:S05]  /*16450*/  @P1 IADD3.X R5, R212, UR5, RZ, P2, !PT ;  /* 0x00000005d4051c10 */ /* 0x000fca00097fe4ff */
[----:B------:R3:W5:Y:S01]  /*16460*/  @P1 LDG.E R6, desc[UR60][R4.64] ;  /* 0x0000003c04061981 */ /* 0x000762000c1e1900 */
[----:B--2---:R-:W-:-:S13]  /*16470*/  ISETP.NE.AND P2, PT, R21, 0x1, PT ;  /* 0x000000011500780c */ /* 0x004fda0003f45270 */
[----:B------:R-:W2:Y:S01]  /*16480*/  @P2 LDC R12, c[0x0][0xbec] ;  /* 0x0002fb00ff0c2b82 */ /* 0x000ea20000000800 */
[----:B----4-:R-:W-:-:S07]  /*16490*/  VIADD R7, R7, 0xffffff80 ;  /* 0xffffff8007077836 */ /* 0x010fce0000000000 */
[----:B------:R-:W4:Y:S01]  /*164a0*/  @P2 LDC R25, c[0x0][0xbf0] ;  /* 0x0002fc00ff192b82 */ /* 0x000f220000000800 */
[----:B------:R-:W-:Y:S01]  /*164b0*/  ISETP.GE.AND P3, PT, R7, 0x80, PT ;  /* 0x000000800700780c */ /* 0x000fe20003f66270 */
[----:B---3--:R-:W-:-:S12]  /*164c0*/  @P1 BRA `(.L_x_672) ;  /* 0x0000000000101947 */ /* 0x008fd80003800000 */
[----:B------:R-:W-:Y:S05]  /*164d0*/  @!P0 BRA `(.L_x_672) ;  /* 0x00000000000c8947 */ /* 0x000fea0003800000 */
[----:B------:R-:W3:Y:S04]  /*164e0*/  LDG.E R5, desc[UR60][R2.64] ;  /* 0x0000003c02057981 */ /* 0x000ee8000c1e1900 */
[----:B-----5:R-:W3:Y:S02]  /*164f0*/  LDG.E R6, desc[UR60][R2.64+0x4] ;  /* 0x0000043c02067981 */ /* 0x020ee4000c1e1900 */
[----:B---3--:R-:W-:-:S07]  /*16500*/  IMAD.IADD R6, R6, 0x1, -R5 ;  /* 0x0000000106067824 */ /* 0x008fce00078e0a05 */
.L_x_672:
[----:B------:R-:W-:Y:S01]  /*16510*/  BSSY B1, `(.L_x_673) ;  /* 0x000002e000017945 */ /* 0x000fe20003800000 */
[----:B------:R-:W-:Y:S02]  /*16520*/  SHF.R.S32.HI R10, RZ, 0x1f, R210 ;  /* 0x0000001fff0a7819 */ /* 0x000fe400000114d2 */
[----:B------:R-:W-:Y:S02]  /*16530*/  SEL R207, R207, RZ, !P0 ;  /* 0x000000ffcfcf7207 */ /* 0x000fe40004000000 */
[----:B------:R-:W-:Y:S02]  /*16540*/  SEL R214, R214, RZ, !P0 ;  /* 0x000000ffd6d67207 */ /* 0x000fe40004000000 */
[----:B-----5:R-:W-:Y:S01]  /*16550*/  SHF.R.S32.HI R11, RZ, 0x1f, R0 ;  /* 0x0000001fff0b7819 */ /* 0x020fe20000011400 */
[----:B------:R-:W-:Y:S06]  /*16560*/  @P3 BRA `(.L_x_674) ;  /* 0x0000000000a03947 */ /* 0x000fec0003800000 */
[----:B------:R-:W3:Y:S01]  /*16570*/  S2R R2, SR_TID.X ;  /* 0x0000000000027919 */ /* 0x000ee20000002100 */
[----:B------:R-:W5:Y:S02]  /*16580*/  LDC R9, c[0x0][0xbe8] ;  /* 0x0002fa00ff097b82 */ /* 0x000f640000000800 */
[----:B-----5:R-:W-:Y:S01]  /*16590*/  IMAD R3, R6, R9, RZ ;  /* 0x0000000906037224 */ /* 0x020fe200078e02ff */
[----:B---3--:R-:W-:-:S05]  /*165a0*/  LEA R2, R215, R2, 0x7 ;  /* 0x00000002d7027211 */ /* 0x008fca00078e38ff */
[----:B------:R-:W-:-:S05]  /*165b0*/  VIADD R8, R2, 0xffffff80 ;  /* 0xffffff8002087836 */ /* 0x000fca0000000000 */
[----:B------:R-:W-:-:S13]  /*165c0*/  ISETP.GE.AND P0, PT, R8, R3, PT ;  /* 0x000000030800720c */ /* 0x000fda0003f06270 */
[----:B------:R-:W-:Y:S05]  /*165d0*/  @P0 BRA `(.L_x_674) ;  /* 0x0000000000840947 */ /* 0x000fea0003800000 */
[----:B------:R-:W-:Y:S01]  /*165e0*/  ISETP.NE.AND P0, PT, R9, 0x1, PT ;  /* 0x000000010900780c */ /* 0x000fe20003f05270 */
[----:B------:R-:W-:Y:S01]  /*165f0*/  ULDC.64 UR4, c[0x0][0xb90] ;  /* 0x0002e40000047ab9 */ /* 0x000fe20000000a00 */
[----:B------:R-:W-:Y:S02]  /*16600*/  IMAD.MOV.U32 R2, RZ, RZ, R0 ;  /* 0x000000ffff027224 */ /* 0x000fe400078e0000 */
[----:B------:R-:W-:Y:S02]  /*16610*/  IMAD R7, R10, UR4, RZ ;  /* 0x000000040a077c24 */ /* 0x000fe4000f8e02ff */
[----:B------:R-:W-:Y:S02]  /*16620*/  IMAD.MOV.U32 R3, RZ, RZ, R11 ;  /* 0x000000ffff037224 */ /* 0x000fe400078e000b */
[----:B------:R-:W-:Y:S02]  /*16630*/  IMAD.MOV.U32 R5, RZ, RZ, R8 ;  /* 0x000000ffff057224 */ /* 0x000fe400078e0008 */
[----:B------:R-:W-:-:S03]  /*16640*/  IMAD.WIDE.U32 R2, R210, UR4, R2 ;  /* 0x00000004d2027c25 */ /* 0x000fc6000f8e0002 */
[----:B------:R-:W3:Y:S01]  /*16650*/  @P0 LDC R13, c[0x0][0xbec] ;  /* 0x0002fb00ff0d0b82 */ /* 0x000ee20000000800 */
[----:B------:R-:W-:Y:S01]  /*16660*/  IMAD R7, R210, UR5, R7 ;  /* 0x00000005d2077c24 */ /* 0x000fe2000f8e0207 */
[----:B------:R-:W-:-:S04]  /*16670*/  ULDC.64 UR4, c[0x0][0xb98] ;  /* 0x0002e60000047ab9 */ /* 0x000fc80000000a00 */
[----:B------:R-:W-:Y:S02]  /*16680*/  IADD3 R3, R3, R7, RZ ;  /* 0x0000000703037210 */ /* 0x000fe40007ffe0ff */
[----:B------:R-:W5:Y:S01]  /*16690*/  @P0 LDC R15, c[0x0][0xbf0] ;  /* 0x0002fc00ff0f0b82 */ /* 0x000f620000000800 */
[----:B------:R-:W-:-:S04]  /*166a0*/  IMAD.WIDE.U32 R2, R207, UR4, R2 ;  /* 0x00000004cf027c25 */ /* 0x000fc8000f8e0002 */
[----:B---3--:R-:W-:-:S05]  /*166b0*/  @P0 IMAD.HI.U32 R4, R8, R13, RZ ;  /* 0x0000000d08040227 */ /* 0x008fca00078e00ff */
[----:B-----5:R-:W-:Y:S01]  /*166c0*/  @P0 SHF.R.U32.HI R5, RZ, R15, R4 ;  /* 0x0000000fff050219 */ /* 0x020fe20000011604 */
[----:B------:R-:W-:-:S03]  /*166d0*/  IMAD R4, R214, UR4, RZ ;  /* 0x00000004d6047c24 */ /* 0x000fc6000f8e02ff */
[----:B------:R-:W-:Y:S01]  /*166e0*/  IADD3 R2, P0, R5, R2, RZ ;  /* 0x0000000205027210 */ /* 0x000fe20007f1e0ff */
[----:B------:R-:W-:-:S04]  /*166f0*/  IMAD.MOV R7, RZ, RZ, -R5 ;  /* 0x000000ffff077224 */ /* 0x000fc800078e0a05 */
[----:B------:R-:W-:Y:S01]  /*16700*/  IMAD R7, R9, R7, R8 ;  /* 0x0000000709077224 */ /* 0x000fe200078e0208 */
[----:B------:R-:W-:Y:S01]  /*16710*/  SHF.R.S32.HI R9, RZ, 0x1f, R5 ;  /* 0x0000001fff097819 */ /* 0x000fe20000011405 */
[----:B------:R-:W-:Y:S01]  /*16720*/  IMAD R8, R207, UR5, R4 ;  /* 0x00000005cf087c24 */ /* 0x000fe2000f8e0204 */
[----:B------:R-:W-:Y:S02]  /*16730*/  ULDC.64 UR4, c[0x0][0xb88] ;  /* 0x0002e20000047ab9 */ /* 0x000fe40000000a00 */
[----:B------:R-:W-:Y:S02]  /*16740*/  SHF.R.S32.HI R4, RZ, 0x1f, R7 ;  /* 0x0000001fff047819 */ /* 0x000fe40000011407 */
[----:B------:R-:W-:-:S03]  /*16750*/  IADD3.X R3, R9, R3, R8, P0, !PT ;  /* 0x0000000309037210 */ /* 0x000fc600007fe408 */
[----:B------:R-:W-:Y:S02]  /*16760*/  IMAD R4, R4, UR4, RZ ;  /* 0x0000000404047c24 */ /* 0x000fe4000f8e02ff */
[----:B------:R-:W-:-:S04]  /*16770*/  IMAD.WIDE.U32 R2, R7, UR4, R2 ;  /* 0x0000000407027c25 */ /* 0x000fc8000f8e0002 */
[----:B------:R-:W-:Y:S01]  /*16780*/  IMAD R5, R7, UR5, R4 ;  /* 0x0000000507057c24 */ /* 0x000fe2000f8e0204 */
[----:B------:R-:W-:Y:S02]  /*16790*/  ULDC.64 UR4, c[0x0][0xb50] ;  /* 0x0002d40000047ab9 */ /* 0x000fe40000000a00 */
[----:B------:R-:W-:Y:S01]  /*167a0*/  LEA R4, P0, R2, UR4, 0x2 ;  /* 0x0000000402047c11 */ /* 0x000fe2000f8010ff */
[----:B------:R-:W-:-:S05]  /*167b0*/  IMAD.IADD R3, R3, 0x1, R5 ;  /* 0x0000000103037824 */ /* 0x000fca00078e0205 */
[----:B------:R-:W-:Y:S01]  /*167c0*/  LEA.HI.X R5, R2, UR5, R3, 0x2, P0 ;  /* 0x0000000502057c11 */ /* 0x000fe200080f1403 */
[----:B------:R-:W-:-:S05]  /*167d0*/  IMAD.MOV.U32 R3, RZ, RZ, -0x800000 ;  /* 0xff800000ff037424 */ /* 0x000fca00078e00ff */
[----:B------:R3:W-:Y:S02]  /*167e0*/  STG.E desc[UR60][R4.64], R3 ;  /* 0x0000000304007986 */ /* 0x0007e4000c10193c */
.L_x_674:
[----:B------:R-:W-:Y:S05]  /*167f0*/  BSYNC B1 ;  /* 0x0000000000017941 */ /* 0x000fea0003800000 */
.L_x_673:
[----:B------:R-:W-:Y:S02]  /*16800*/  ULDC.64 UR4, c[0x0][0xaa0] ;  /* 0x0002a80000047ab9 */ /* 0x000fe40000000a00 */
[----:B---3--:R-:W-:-:S04]  /*16810*/  IMAD R3, R11, UR4, RZ ;  /* 0x000000040b037c24 */ /* 0x008fc8000f8e02ff */
[C---:B------:R-:W-:Y:S02]  /*16820*/  IMAD R5, R0.reuse, UR5, R3 ;  /* 0x0000000500057c24 */ /* 0x040fe4000f8e0203 */
[----:B------:R-:W-:Y:S01]  /*16830*/  IMAD.WIDE.U32 R2, R0, UR4, RZ ;  /* 0x0000000400027c25 */ /* 0x000fe2000f8e00ff */
[----:B------:R-:W-:-:S03]  /*16840*/  ULDC.64 UR4, c[0x0][0xae8] ;  /* 0x0002ba0000047ab9 */ /* 0x000fc60000000a00 */
[----:B------:R-:W-:Y:S01]  /*16850*/  IMAD R0, R209, 0x20, R216 ;  /* 0x00000020d1007824 */ /* 0x000fe200078e02d8 */
[----:B------:R-:W-:Y:S01]  /*16860*/  IADD3 R3, R3, R5, RZ ;  /* 0x0000000503037210 */ /* 0x000fe20007ffe0ff */
[----:B------:R-:W-:Y:S02]  /*16870*/  IMAD R7, R10, UR4, RZ ;  /* 0x000000040a077c24 */ /* 0x000fe4000f8e02ff */
[----:B------:R-:W-:Y:S02]  /*16880*/  IMAD R9, R215, 0x80, R0 ;  /* 0x00000080d7097824 */ /* 0x000fe400078e0200 */
[----:B------:R-:W-:Y:S02]  /*16890*/  IMAD R7, R210, UR5, R7 ;  /* 0x00000005d2077c24 */ /* 0x000fe4000f8e0207 */
[----:B--2---:R-:W-:-:S04]  /*168a0*/  @P2 IMAD.HI.U32 R0, R9, R12, RZ ;  /* 0x0000000c09002227 */ /* 0x004fc800078e00ff */
[----:B------:R-:W-:Y:S01]  /*168b0*/  IMAD.WIDE.U32 R2, R210, UR4, R2 ;  /* 0x00000004d2027c25 */ /* 0x000fe2000f8e0002 */
[----:B------:R-:W-:-:S03]  /*168c0*/  ULDC.64 UR4, c[0x0][0xaf0] ;  /* 0x0002bc0000047ab9 */ /* 0x000fc60000000a00 */
[----:B------:R-:W-:Y:S01]  /*168d0*/  IMAD.MOV.U32 R5, RZ, RZ, R9 ;  /* 0x000000ffff057224 */ /* 0x000fe200078e0009 */
[----:B----4-:R-:W-:Y:S01]  /*168e0*/  @P2 SHF.R.U32.HI R5, RZ, R25, R0 ;  /* 0x00000019ff052219 */ /* 0x010fe20000011600 */
[----:B------:R-:W-:Y:S02]  /*168f0*/  IMAD R4, R214, UR4, RZ ;  /* 0x00000004d6047c24 */ /* 0x000fe4000f8e02ff */
[----:B------:R-:W-:Y:S01]  /*16900*/  IMAD.IADD R3, R3, 0x1, R7 ;  /* 0x0000000103037824 */ /* 0x000fe200078e0207 */
[----:B------:R-:W-:Y:S01]  /*16910*/  SHF.R.S32.HI R0, RZ, 0x1f, R5 ;  /* 0x0000001fff007819 */ /* 0x000fe20000011405 */
[C---:B------:R-:W-:Y:S02]  /*16920*/  IMAD R7, R207.reuse, UR5, R4 ;  /* 0x00000005cf077c24 */ /* 0x040fe4000f8e0204 */
[----:B------:R-:W-:Y:S01]  /*16930*/  IMAD.WIDE.U32 R2, R207, UR4, R2 ;  /* 0x00000004cf027c25 */ /* 0x000fe2000f8e0002 */
[----:B------:R-:W-:-:S03]  /*16940*/  ULDC.64 UR4, c[0x0][0xae0] ;  /* 0x0002b80000047ab9 */ /* 0x000fc60000000a00 */
[----:B------:R-:W-:Y:S01]  /*16950*/  IMAD.MOV R4, RZ, RZ, -R5 ;  /* 0x000000ffff047224 */ /* 0x000fe200078e0a05 */
[----:B------:R-:W-:Y:S01]  /*16960*/  IADD3 R3, R3, R7, RZ ;  /* 0x0000000703037210 */ /* 0x000fe20007ffe0ff */
[----:B------:R-:W-:Y:S02]  /*16970*/  IMAD R0, R0, UR4, RZ ;  /* 0x0000000400007c24 */ /* 0x000fe4000f8e02ff */
[----:B------:R-:W-:Y:S02]  /*16980*/  IMAD R7, R21, R4, R9 ;  /* 0x0000000415077224 */ /* 0x000fe400078e0209 */
[C---:B------:R-:W-:Y:S02]  /*16990*/  IMAD R9, R5.reuse, UR5, R0 ;  /* 0x0000000505097c24 */ /* 0x040fe4000f8e0200 */
[----:B------:R-:W-:Y:S01]  /*169a0*/  IMAD.WIDE.U32 R2, R5, UR4, R2 ;  /* 0x0000000405027c25 */ /* 0x000fe2000f8e0002 */
[----:B------:R-:W-:Y:S01]  /*169b0*/  SHF.R.S32.HI R0, RZ, 0x1f, R7 ;  /* 0x0000001fff007819 */ /* 0x000fe20000011407 */
[----:B------:R-:W-:-:S02]  /*169c0*/  ULDC.64 UR4, c[0x0][0xad8] ;  /* 0x0002b60000047ab9 */ /* 0x000fc40000000a00 */
[----:B------:R-:W-:Y:S02]  /*169d0*/  IMAD.IADD R3, R3, 0x1, R9 ;  /* 0x0000000103037824 */ /* 0x000fe400078e0209 */
[----:B------:R-:W-:Y:S02]  /*169e0*/  IMAD R0, R0, UR4, RZ ;  /* 0x0000000400007c24 */ /* 0x000fe4000f8e02ff */
[----:B------:R-:W-:-:S04]  /*169f0*/  IMAD.WIDE.U32 R2, R7, UR4, R2 ;  /* 0x0000000407027c25 */ /* 0x000fc8000f8e0002 */
[----:B------:R-:W-:Y:S01]  /*16a00*/  IMAD R7, R7, UR5, R0 ;  /* 0x0000000507077c24 */ /* 0x000fe2000f8e0200 */
[----:B------:R-:W-:Y:S02]  /*16a10*/  ULDC.64 UR4, c[0x0][0xa80] ;  /* 0x0002a00000047ab9 */ /* 0x000fe40000000a00 */
[----:B------:R-:W-:Y:S01]  /*16a20*/  LEA R0, P0, R2, UR4, 0x1 ;  /* 0x0000000402007c11 */ /* 0x000fe2000f8008ff */
[----:B------:R-:W-:Y:S01]  /*16a30*/  IMAD.IADD R3, R3, 0x1, R7 ;  /* 0x0000000103037824 */ /* 0x000fe200078e0207 */
[----:B------:R-:W-:-:S04]  /*16a40*/  UMOV UR4, 0xffffffff ;  /* 0xffffffff00047882 */ /* 0x000fc80000000000 */
[----:B------:R-:W-:Y:S01]  /*16a50*/  LEA.HI.X R2, R2, UR5, R3, 0x1, P0 ;  /* 0x0000000502027c11 */ /* 0x000fe200080f0c03 */
[----:B------:R-:W-:Y:S06]  /*16a60*/  BRA.DIV UR4, `(.L_x_675) ;  /* 0x0000009e04d87947 */ /* 0x000fec000b800000 */
[----:B------:R2:W3:Y:S04]  /*16a70*/  SHFL.IDX PT, R3, R2, RZ, 0x181f ;  /* 0x00181fff02037589 */ /* 0x0004e800000e0000 */
[----:B------:R2:W4:Y:S02]  /*16a80*/  SHFL.IDX PT, R14, R0, RZ, 0x181f ;  /* 0x00181fff000e7589 */ /* 0x00052400000e0000 */
.L_x_910:
[----:B------:R-:W-:Y:S01]  /*16a90*/  IMAD R21, R6, R21, RZ ;  /* 0x0000001506157224 */ /* 0x000fe200078e02ff */
[----:B------:R-:W-:Y:S01]  /*16aa0*/  BSSY B1, `(.L_x_676) ;  /* 0x000000f000017945 */ /* 0x000fe20003800000 */
[----:B------:R-:W-:-:S05]  /*16ab0*/  IMAD R6, R215, 0x80, R216 ;  /* 0x00000080d7067824 */ /* 0x000fca00078e02d8 */
[----:B------:R-:W-:-:S13]  /*16ac0*/  ISETP.GE.AND P0, PT, R6, R21, PT ;  /* 0x000000150600720c */ /* 0x000fda0003f06270 */
[----:B------:R-:W-:Y:S05]  /*16ad0*/  @P0 BRA `(.L_x_677) ;  /* 0x00000000002c0947 */ /* 0x000fea0003800000 */
[----:B------:R-:W-:Y:S01]  /*16ae0*/  ULDC UR4, c[0x0][0xac8] ;  /* 0x0002b20000047ab9 */ /* 0x000fe20000000800 */
[----:B------:R-:W-:Y:S02]  /*16af0*/  SHF.R.S32.HI R8, RZ, 0x1f, R202 ;  /* 0x0000001fff087819 */ /* 0x000fe400000114ca */
[----:B------:R-:W-:Y:S02]  /*16b00*/  ISETP.GE.AND P2, PT, R202, UR4, PT ;  /* 0x00000004ca007c0c */ /* 0x000fe4000bf46270 */
[----:B------:R-:W-:Y:S02]  /*16b10*/  ISETP.GE.AND P3, PT, R208, UR4, PT ;  /* 0x00000004d0007c0c */ /* 0x000fe4000bf66270 */
[----:B------:R-:W-:-:S09]  /*16b20*/  SHF.R.S32.HI R7, RZ, 0x1f, R208 ;  /* 0x0000001fff077819 */ /* 0x000fd200000114d0 */
[-C--:B----4-:R-:W-:Y:S02]  /*16b30*/  @!P2 LEA R4, P0, R202, R14.reuse, 0x1 ;  /* 0x0000000eca04a211 */ /* 0x090fe400078008ff */
[----:B------:R-:W-:Y:S02]  /*16b40*/  @!P3 LEA R14, P1, R208, R14, 0x1 ;  /* 0x0000000ed00eb211 */ /* 0x000fe400078208ff */
[-C--:B---3--:R-:W-:Y:S02]  /*16b50*/  @!P2 LEA.HI.X R5, R202, R3.reuse, R8, 0x1, P0 ;  /* 0x00000003ca05a211 */ /* 0x088fe400000f0c08 */
[----:B------:R-:W-:-:S03]  /*16b60*/  @!P3 LEA.HI.X R15, R208, R3, R7, 0x1, P1 ;  /* 0x00000003d00fb211 */ /* 0x000fc600008f0c07 */
[----:B------:R3:W-:Y:S04]  /*16b70*/  @!P2 ST.E.128 desc[UR60][R4.64], RZ ;  /* 0x000000ff0400a985 */ /* 0x0007e8000c101d3c */
[----:B------:R3:W-:Y:S02]  /*16b80*/  @!P3 ST.E.128 desc[UR60][R14.64], RZ ;  /* 0x000000ff0e00b985 */ /* 0x0007e4000c101d3c */
.L_x_677:
[----:B------:R-:W-:Y:S05]  /*16b90*/  BSYNC B1 ;  /* 0x0000000000017941 */ /* 0x000fea0003800000 */
.L_x_676:
[----:B------:R-:W-:-:S03]  /*16ba0*/  UMOV UR4, 0xffffffff ;  /* 0xffffffff00047882 */ /* 0x000fc60000000000 */
[----:B------:R-:W-:Y:S05]  /*16bb0*/  BRA.DIV UR4, `(.L_x_678) ;  /* 0x0000009e04b87947 */ /* 0x000fea000b800000 */
[----:B---3--:R3:W0:Y:S04]  /*16bc0*/  SHFL.IDX PT, R3, R2, 0x1, 0x181f ;  /* 0x00381f0002037f89 */ /* 0x00862800000e0000 */
[----:B----4-:R3:W4:Y:S02]  /*16bd0*/  SHFL.IDX PT, R14, R0, 0x1, 0x181f ;  /* 0x00381f00000e7f89 */ /* 0x01072400000e0000 */
.L_x_914:
[----:B------:R-:W-:Y:S01]  /*16be0*/  VIADD R4, R6, 0x20 ;  /* 0x0000002006047836 */ /* 0x000fe20000000000 */
[----:B------:R-:W-:Y:S04]  /*16bf0*/  BSSY B1, `(.L_x_679) ;  /* 0x000000e000017945 */ /* 0x000fe80003800000 */
        /* <DEDUP_REMOVED lines=9> */
[-C--:B0-----:R-:W-:Y:S02]  /*16c90*/  @!P2 LEA.HI.X R5, R202, R3.reuse, R8, 0x1, P0 ;  /* 0x00000003ca05a211 */ /* 0x081fe400000f0c08 */
[----:B------:R-:W-:-:S03]  /*16ca0*/  @!P3 LEA.HI.X R15, R208, R3, R7, 0x1, P1 ;  /* 0x00000003d00fb211 */ /* 0x000fc600008f0c07 */
[----:B------:R0:W-:Y:S04]  /*16cb0*/  @!P2 ST.E.128 desc[UR60][R4.64], RZ ;  /* 0x000000ff0400a985 */ /* 0x0001e8000c101d3c */
[----:B------:R0:W-:Y:S02]  /*16cc0*/  @!P3 ST.E.128 desc[UR60][R14.64], RZ ;  /* 0x000000ff0e00b985 */ /* 0x0001e4000c101d3c */
.L_x_680:
[----:B------:R-:W-:Y:S05]  /*16cd0*/  BSYNC B1 ;  /* 0x0000000000017941 */ /* 0x000fea0003800000 */
.L_x_679:
[----:B------:R-:W-:-:S03]  /*16ce0*/  UMOV UR4, 0xffffffff ;  /* 0xffffffff00047882 */ /* 0x000fc60000000000 */
[----:B------:R-:W-:Y:S05]  /*16cf0*/  BRA.DIV UR4, `(.L_x_681) ;  /* 0x0000009e04b07947 */ /* 0x000fea000b800000 */
[----:B0-----:R0:W0:Y:S04]  /*16d00*/  SHFL.IDX PT, R3, R2, 0x2, 0x181f ;  /* 0x00581f0002037f89 */ /* 0x00102800000e0000 */
[----:B----4-:R4:W0:Y:S02]  /*16d10*/  SHFL.IDX PT, R14, R0, 0x2, 0x181f ;  /* 0x00581f00000e7f89 */ /* 0x01082400000e0000 */
.L_x_918:
[----:B------:R-:W-:Y:S01]  /*16d20*/  IADD3 R4, R6, 0x40, RZ ;  /* 0x0000004006047810 */ /* 0x000fe20007ffe0ff */
[----:B------:R-:W-:Y:S03]  /*16d30*/  BSSY B1, `(.L_x_682) ;  /* 0x000000e000017945 */ /* 0x000fe60003800000 */
[----:B------:R-:W-:-:S13]  /*16d40*/  ISETP.GE.AND P0, PT, R4, R21, PT ;  /* 0x000000150400720c */ /* 0x000fda0003f06270 */
[----:B------:R-:W-:Y:S05]  /*16d50*/  @P0 BRA `(.L_x_683) ;  /* 0x00000000002c0947 */ /* 0x000fea0003800000 */
[----:B------:R-:W-:Y:S01]  /*16d60*/  ULDC UR4, c[0x0][0xac8] ;  /* 0x0002b20000047ab9 */ /* 0x000fe20000000800 */
[----:B------:R-:W-:Y:S02]  /*16d70*/  SHF.R.S32.HI R8, RZ, 0x1f, R202 ;  /* 0x0000001fff087819 */ /* 0x000fe400000114ca */
[----:B------:R-:W-:Y:S02]  /*16d80*/  ISETP.GE.AND P2, PT, R202, UR4, PT ;  /* 0x00000004ca007c0c */ /* 0x000fe4000bf46270 */
[----:B------:R-:W-:Y:S02]  /*16d90*/  ISETP.GE.AND P3, PT, R208, UR4, PT ;  /* 0x00000004d0007c0c */ /* 0x000fe4000bf66270 */
[----:B------:R-:W-:-:S09]  /*16da0*/  SHF.R.S32.HI R7, RZ, 0x1f, R208 ;  /* 0x0000001fff077819 */ /* 0x000fd200000114d0 */
[-C--:B0-----:R-:W-:Y:S02]  /*16db0*/  @!P2 LEA R4, P0, R202, R14.reuse, 0x1 ;  /* 0x0000000eca04a211 */ /* 0x081fe400078008ff */
[----:B------:R-:W-:Y:S02]  /*16dc0*/  @!P3 LEA R14, P1, R208, R14, 0x1 ;  /* 0x0000000ed00eb211 */ /* 0x000fe400078208ff */
[-C--:B------:R-:W-:Y:S02]  /*16dd0*/  @!P2 LEA.HI.X R5, R202, R3.reuse, R8, 0x1, P0 ;  /* 0x00000003ca05a211 */ /* 0x080fe400000f0c08 */
[----:B------:R-:W-:-:S03]  /*16de0*/  @!P3 LEA.HI.X R15, R208, R3, R7, 0x1, P1 ;  /* 0x00000003d00fb211 */ /* 0x000fc600008f0c07 */
[----:B------:R0:W-:Y:S04]  /*16df0*/  @!P2 ST.E.128 desc[UR60][R4.64], RZ ;  /* 0x000000ff0400a985 */ /* 0x0001e8000c101d3c */
[----:B------:R0:W-:Y:S02]  /*16e00*/  @!P3 ST.E.128 desc[UR60][R14.64], RZ ;  /* 0x000000ff0e00b985 */ /* 0x0001e4000c101d3c */
.L_x_683:
[----:B------:R-:W-:Y:S05]  /*16e10*/  BSYNC B1 ;  /* 0x0000000000017941 */ /* 0x000fea0003800000 */
.L_x_682:
[----:B------:R-:W-:-:S03]  /*16e20*/  UMOV UR4, 0xffffffff ;  /* 0xffffffff00047882 */ /* 0x000fc60000000000 */
[----:B------:R-:W-:Y:S05]  /*16e30*/  BRA.DIV UR4, `(.L_x_684) ;  /* 0x0000009e04a87947 */ /* 0x000fea000b800000 */
[----:B0-----:R0:W0:Y:S04]  /*16e40*/  SHFL.IDX PT, R3, R2, 0x3, 0x181f ;  /* 0x00781f0002037f89 */ /* 0x00102800000e0000 */
[----:B------:R0:W0:Y:S02]  /*16e50*/  SHFL.IDX PT, R14, R0, 0x3, 0x181f ;  /* 0x00781f00000e7f89 */ /* 0x00002400000e0000 */
.L_x_922:
[----:B0-234-:R-:W-:-:S05]  /*16e60*/  VIADD R0, R6, 0x60 ;  /* 0x0000006006007836 */ /* 0x01dfca0000000000 */
[----:B------:R-:W-:-:S13]  /*16e70*/  ISETP.GE.AND P0, PT, R0, R21, PT ;  /* 0x000000150000720c */ /* 0x000fda0003f06270 */
[----:B------:R-:W-:Y:S05]  /*16e80*/  @P0 BRA `(.L_x_671) ;  /* 0x00000000002c0947 */ /* 0x000fea0003800000 */
[----:B------:R-:W-:Y:S01]  /*16e90*/  ULDC UR4, c[0x0][0xac8] ;  /* 0x0002b20000047ab9 */ /* 0x000fe20000000800 */
[----:B------:R-:W-:Y:S02]  /*16ea0*/  SHF.R.S32.HI R7, RZ, 0x1f, R202 ;  /* 0x0000001fff077819 */ /* 0x000fe400000114ca */
[----:B------:R-:W-:Y:S02]  /*16eb0*/  ISETP.GE.AND P2, PT, R202, UR4, PT ;  /* 0x00000004ca007c0c */ /* 0x000fe4000bf46270 */
[----:B------:R-:W-:Y:S02]  /*16ec0*/  ISETP.GE.AND P3, PT, R208, UR4, PT ;  /* 0x00000004d0007c0c */ /* 0x000fe4000bf66270 */
[----:B------:R-:W-:-:S09]  /*16ed0*/  SHF.R.S32.HI R2, RZ, 0x1f, R208 ;  /* 0x0000001fff027819 */ /* 0x000fd200000114d0 */
[-C--:B------:R-:W-:Y:S02]  /*16ee0*/  @!P2 LEA R4, P0, R202, R14.reuse, 0x1 ;  /* 0x0000000eca04a211 */ /* 0x080fe400078008ff */
[----:B------:R-:W-:Y:S02]  /*16ef0*/  @!P3 LEA R14, P1, R208, R14, 0x1 ;  /* 0x0000000ed00eb211 */ /* 0x000fe400078208ff */
[-C--:B------:R-:W-:Y:S02]  /*16f00*/  @!P2 LEA.HI.X R5, R202, R3.reuse, R7, 0x1, P0 ;  /* 0x00000003ca05a211 */ /* 0x080fe400000f0c07 */
[----:B------:R-:W-:-:S03]  /*16f10*/  @!P3 LEA.HI.X R15, R208, R3, R2, 0x1, P1 ;  /* 0x00000003d00fb211 */ /* 0x000fc600008f0c02 */
[----:B------:R0:W-:Y:S04]  /*16f20*/  @!P2 ST.E.128 desc[UR60][R4.64], RZ ;  /* 0x000000ff0400a985 */ /* 0x0001e8000c101d3c */
[----:B------:R0:W-:Y:S02]  /*16f30*/  @!P3 ST.E.128 desc[UR60][R14.64], RZ ;  /* 0x000000ff0e00b985 */ /* 0x0001e4000c101d3c */
.L_x_671:
[----:B------:R-:W-:Y:S05]  /*16f40*/  BSYNC B0 ;  /* 0x0000000000007941 */ /* 0x000fea0003800000 */
.L_x_661:
[----:B------:R-:W-:Y:S02]  /*16f50*/  ULDC UR4, c[0x0][0xc3c] ;  /* 0x00030f0000047ab9 */ /* 0x000fe40000000800 */
[----:B-1----:R-:W-:-:S13]  /*16f60*/  ISETP.GE.AND P0, PT, R171, UR4, PT ;  /* 0x00000004ab007c0c */ /* 0x002fda000bf06270 */
[----:B------:R-:W-:Y:S05]  /*16f70*/  @!P0 BRA `(.L_x_685) ;  /* 0xfffffea000388947 */ /* 0x000fea000383ffff */
[----:B------:R-:W-:Y:S05]  /*16f80*/  BRA `(.L_x_521) ;  /* 0x0000007800287947 */ /* 0x000fea0003800000 */
.L_x_519:
[----:B------:R-:W-:-:S08]  /*16f90*/  NOP ;  /* 0x0000000000007918 */ /* 0x000fd00000000000 */
[----:B--2---:R-:W0:-:S00]  /*16fa0*/  USETMAXREG.DEALLOC.CTAPOOL 0x28 ;  /* 0x00000028000079c8 */ /* 0x004e0000080e0500 */
        /* <DEDUP_REMOVED lines=8> */
[----:B------:R0:W1:Y:S01]  /*17030*/  @P0 LDS.128 R16, [R0+0x228d0] ;  /* 0x0228d00000100984 */ /* 0x0000620000000c00 */
[----:B------:R-:W-:Y:S06]  /*17040*/  @P0 BAR.ARV 0x4, 0x180 ;  /* 0x0106000000000b1d */ /* 0x000fec0000002000 */
[----:B------:R-:W-:Y:S05]  /*17050*/  @P0 BRA `(.L_x_686) ;  /* 0x0000000800040947 */ /* 0x000fea0003800000 */
[----:B------:R-:W2:Y:S01]  /*17060*/  S2R R2, SR_TID.X ;  /* 0x0000000000027919 */ /* 0x000ea20000002100 */
[----:B------:R-:W-:Y:S01]  /*17070*/  ULDC UR4, c[0x0][0xc3c] ;  /* 0x00030f0000047ab9 */ /* 0x000fe20000000800 */
[----:B0-----:R-:W-:Y:S01]  /*17080*/  IMAD.MOV.U32 R0, RZ, RZ, RZ ;  /* 0x000000ffff007224 */ /* 0x001fe200078e00ff */
[----:B------:R-:W0:Y:S01]  /*17090*/  S2UR UR6, SR_CTAID.X ;  /* 0x00000000000679c3 */ /* 0x000e220000002500 */
[----:B------:R-:W-:Y:S01]  /*170a0*/  ULDC UR5, c[0x0][0xc38] ;  /* 0x00030e0000057ab9 */ /* 0x000fe20000000800 */
[----:B--2---:R-:W-:-:S04]  /*170b0*/  LOP3.LUT R5, R2, 0x1f, RZ, 0xc0, !PT ;  /* 0x0000001f02057812 */ /* 0x004fc800078ec0ff */
[----:B------:R-:W-:-:S04]  /*170c0*/  ISETP.NE.AND P0, PT, R5, 0x1f, PT ;  /* 0x0000001f0500780c */ /* 0x000fc80003f05270 */
[----:B------:R-:W-:-:S13]  /*170d0*/  ISETP.GE.OR P1, PT, R5, UR4, !P0 ;  /* 0x0000000405007c0c */ /* 0x000fda000c726670 */
[----:B------:R-:W2:Y:S02]  /*170e0*/  @!P1 LDC.64 R2, c[0x0][0xc80] ;  /* 0x00032000ff029b82 */ /* 0x000ea40000000a00 */
[----:B--2---:R-:W-:-:S05]  /*170f0*/  @!P1 IMAD.WIDE.U32 R2, R5, 0x4, R2 ;  /* 0x0000000405029825 */ /* 0x004fca00078e0002 */
[----:B------:R-:W2:Y:S01]  /*17100*/  @!P1 LDG.E R0, desc[UR60][R2.64] ;  /* 0x0000003c02009981 */ /* 0x000ea2000c1e1900 */
[C---:B------:R-:W-:Y:S01]  /*17110*/  ISETP.NE.AND P1, PT, R5.reuse, RZ, PT ;  /* 0x000000ff0500720c */ /* 0x040fe20003f25270 */
[----:B------:R-:W-:Y:S01]  /*17120*/  UMOV UR4, URZ ;  /* 0x0000003f00047c82 */ /* 0x000fe20008000000 */
[C---:B------:R-:W-:Y:S01]  /*17130*/  ISETP.GE.U32.AND P2, PT, R5.reuse, 0x2, PT ;  /* 0x000000020500780c */ /* 0x040fe20003f46070 */
[----:B-1----:R-:W-:Y:S01]  /*17140*/  IMAD.MOV.U32 R16, RZ, RZ, RZ ;  /* 0x000000ffff107224 */ /* 0x002fe200078e00ff */
        /* <DEDUP_REMOVED lines=8> */
[----:B------:R-:W-:-:S05]  /*171d0*/  IMAD.IADD R4, R7, 0x1, R4 ;  /* 0x0000000107047824 */ /* 0x000fca00078e0204 */
[----:B------:R-:W1:Y:S02]  /*171e0*/  SHFL.UP PT, R6, R4, 0x4, RZ ;  /* 0x0480000004067989 */ /* 0x000e6400000e00ff */
[----:B-1----:R-:W-:-:S04]  /*171f0*/  SEL R3, R6, RZ, P3 ;  /* 0x000000ff06037207 */ /* 0x002fc80001800000 */
[----:B------:R-:W-:-:S05]  /*17200*/  IADD3 R3, R4, R3, RZ ;  /* 0x0000000304037210 */ /* 0x000fca0007ffe0ff */
[----:B------:R-:W1:Y:S02]  /*17210*/  SHFL.UP PT, R2, R3, 0x8, RZ ;  /* 0x0500000003027989 */ /* 0x000e6400000e00ff */
[----:B-1----:R-:W-:-:S05]  /*17220*/  SEL R2, R2, RZ, P4 ;  /* 0x000000ff02027207 */ /* 0x002fca0002000000 */
[----:B------:R-:W-:-:S05]  /*17230*/  IMAD.IADD R2, R3, 0x1, R2 ;  /* 0x0000000103027824 */ /* 0x000fca00078e0202 */
[----:B------:R-:W1:Y:S02]  /*17240*/  SHFL.UP PT, R6, R2, 0x10, RZ ;  /* 0x0600000002067989 */ /* 0x000e6400000e00ff */
[----:B-1----:R-:W-:-:S05]  /*17250*/  SEL R7, R6, RZ, P5 ;  /* 0x000000ff06077207 */ /* 0x002fca0002800000 */
[----:B------:R-:W-:-:S05]  /*17260*/  IMAD.IADD R7, R2, 0x1, R7 ;  /* 0x0000000102077824 */ /* 0x000fca00078e0207 */
[----:B------:R-:W1:Y:S02]  /*17270*/  SHFL.IDX PT, R4, R7, 0x1f, 0x1f ;  /* 0x03e01f0007047f89 */ /* 0x000e6400000e0000 */
[----:B-1----:R-:W-:-:S04]  /*17280*/  IMAD R4, R4, UR5, RZ ;  /* 0x0000000504047c24 */ /* 0x002fc8000f8e02ff */
[----:B------:R-:W-:Y:S01]  /*17290*/  IMAD.MOV.U32 R3, RZ, RZ, R4 ;  /* 0x000000ffff037224 */ /* 0x000fe200078e0004 */
[----:B0-----:R-:W-:-:S13]  /*172a0*/  ISETP.GT.AND P6, PT, R4, UR6, PT ;  /* 0x0000000604007c0c */ /* 0x001fda000bfc4270 */
[----:B------:R-:W-:Y:S05]  /*172b0*/  @P6 BRA `(.L_x_687) ;  /* 0x00000000009c6947 */ /* 0x000fea0003800000 */
[----:B------:R-:W0:Y:S01]  /*172c0*/  LDC R10, c[0x0][0xc3c] ;  /* 0x00030f00ff0a7b82 */ /* 0x000e220000000800 */
[----:B------:R-:W-:Y:S01]  /*172d0*/  MOV R4, R3 ;  /* 0x0000000300047202 */ /* 0x000fe20000000f00 */
[----:B------:R-:W-:Y:S01]  /*172e0*/  UMOV UR4, URZ ;  /* 0x0000003f00047c82 */ /* 0x000fe20008000000 */
[----:B------:R-:W-:Y:S01]  /*172f0*/  ULDC UR7, c[0x0][0xc3c] ;  /* 0x00030f0000077ab9 */ /* 0x000fe20000000800 */
[----:B------:R-:W-:-:S05]  /*17300*/  ULDC UR5, c[0x0][0xc38] ;  /* 0x00030e0000057ab9 */ /* 0x000fca0000000800 */
.L_x_691:
[----:B------:R-:W-:Y:S01]  /*17310*/  UIADD3 UR4, UR4, 0x1f, URZ ;  /* 0x0000001f04047890 */ /* 0x000fe2000fffe03f */
[----:B------:R-:W-:-:S05]  /*17320*/  IMAD.U32 R19, RZ, RZ, UR7 ;  /* 0x00000007ff137e24 */ /* 0x000fca000f8e00ff */
[----:B0-----:R-:W-:-:S13]  /*17330*/  ISETP.LE.AND P6, PT, R10, UR4, PT ;  /* 0x000000040a007c0c */ /* 0x001fda000bfc3270 */
[----:B------:R-:W-:Y:S05]  /*17340*/  @P6 BRA `(.L_x_688) ;  /* 0x0000000400246947 */ /* 0x000fea0003800000 */
[----:B------:R-:W-:Y:S01]  /*17350*/  VIADD R7, R5, UR4 ;  /* 0x0000000405077c36 */ /* 0x000fe20008000000 */
[----:B------:R-:W-:Y:S01]  /*17360*/  BSSY B0, `(.L_x_689) ;  /* 0x0000007000007945 */ /* 0x000fe20003800000 */
[----:B------:R-:W-:-:S03]  /*17370*/  IMAD.MOV.U32 R0, RZ, RZ, RZ ;  /* 0x000000ffff007224 */ /* 0x000fc600078e00ff */
[----:B------:R-:W-:-:S13]  /*17380*/  ISETP.GE.OR P6, PT, R7, R10, !P0 ;  /* 0x0000000a0700720c */ /* 0x000fda00047c6670 */
[----:B------:R-:W-:Y:S05]  /*17390*/  @P6 BRA `(.L_x_690) ;  /* 0x00000000000c6947 */ /* 0x000fea0003800000 */
[----:B------:R-:W0:Y:S02]  /*173a0*/  LDC.64 R2, c[0x0][0xc80] ;  /* 0x00032000ff027b82 */ /* 0x000e240000000a00 */
[----:B0-----:R-:W-:-:S05]  /*173b0*/  IMAD.WIDE R2, R7, 0x4, R2 ;  /* 0x0000000407027825 */ /* 0x001fca00078e0202 */
[----:B------:R0:W5:Y:S02]  /*173c0*/  LDG.E R0, desc[UR60][R2.64] ;  /* 0x0000003c02007981 */ /* 0x000164000c1e1900 */
.L_x_690:
[----:B------:R-:W-:Y:S05]  /*173d0*/  BSYNC B0 ;  /* 0x0000000000007941 */ /* 0x000fea0003800000 */
.L_x_689:
[----:B0----5:R-:W0:Y:S02]  /*173e0*/  SHFL.UP PT, R2, R0, 0x1, RZ ;  /* 0x0420000000027989 */ /* 0x021e2400000e00ff */
[----:B0-----:R-:W-:-:S05]  /*173f0*/  SEL R3, R2, RZ, P1 ;  /* 0x000000ff02037207 */ /* 0x001fca0000800000 */
[----:B------:R-:W-:-:S05]  /*17400*/  IMAD.IADD R3, R0, 0x1, R3 ;  /* 0x0000000100037824 */ /* 0x000fca00078e0203 */
[----:B------:R-:W0:Y:S02]  /*17410*/  SHFL.UP PT, R2, R3, 0x2, RZ ;  /* 0x0440000003027989 */ /* 0x000e2400000e00ff */
[----:B0-----:R-:W-:-:S04]  /*17420*/  SEL R2, R2, RZ, P2 ;  /* 0x000000ff02027207 */ /* 0x001fc80001000000 */
[----:B------:R-:W-:-:S05]  /*17430*/  IADD3 R2, R3, R2, RZ ;  /* 0x0000000203027210 */ /* 0x000fca0007ffe0ff */
        /* <DEDUP_REMOVED lines=9> */
[----:B------:R-:W0:Y:S02]  /*174d0*/  SHFL.IDX PT, R3, R9, 0x1f, 0x1f ;  /* 0x03e01f0009037f89 */ /* 0x000e2400000e0000 */
[----:B0-----:R-:W-:-:S04]  /*174e0*/  IMAD R3, R3, UR5, RZ ;  /* 0x0000000503037c24 */ /* 0x001fc8000f8e02ff */
[----:B------:R-:W-:-:S05]  /*174f0*/  IMAD.IADD R4, R3, 0x1, R4 ;  /* 0x0000000103047824 */ /* 0x000fca00078e0204 */
[----:B------:R-:W-:-:S13]  /*17500*/  ISETP.GT.AND P6, PT, R4, UR6, PT ;  /* 0x0000000604007c0c */ /* 0x000fda000bfc4270 */
[----:B------:R-:W-:Y:S05]  /*17510*/  @!P6 BRA `(.L_x_691) ;  /* 0xfffffffc007ce947 */ /* 0x000fea000383ffff */
[----:B------:R-:W-:-:S07]  /*17520*/  MOV R7, R9 ;  /* 0x0000000900077202 */ /* 0x000fce0000000f00 */
.L_x_687:
[----:B------:R-:W-:-:S04]  /*17530*/  IMAD.IADD R9, R4, 0x1, -R3 ;  /* 0x0000000104097824 */ /* 0x000fc800078e0a03 */
[----:B------:R-:W-:-:S05]  /*17540*/  IMAD R2, R7, UR5, R9 ;  /* 0x0000000507027c24 */ /* 0x000fca000f8e0209 */
[----:B------:R-:W-:-:S13]  /*17550*/  ISETP.GT.AND P0, PT, R2, UR6, PT ;  /* 0x0000000602007c0c */ /* 0x000fda000bf04270 */
[----:B------:R-:W-:-:S04]  /*17560*/  VOTE.ANY R4, PT, !P0 ;  /* 0x0000000000047806 */ /* 0x000fc800040e0100 */
[----:B------:R-:W0:Y:S01]  /*17570*/  POPC R19, R4 ;  /* 0x0000000400137309 */ /* 0x000e220000000000 */
[----:B------:R-:W-:Y:S01]  /*17580*/  ISETP.NE.AND P0, PT, R4, RZ, PT ;  /* 0x000000ff0400720c */ /* 0x000fe20003f05270 */
[----:B0-----:R-:W0:Y:S02]  /*17590*/  SHFL.IDX PT, R0, R0, R19, 0x1f ;  /* 0x00001f1300007589 */ /* 0x001e2400000e0000 */
[----:B0-----:R-:W-:-:S04]  /*175a0*/  IABS R8, R0 ;  /* 0x0000000000087213 */ /* 0x001fc80000000000 */
[----:B------:R-:W0:Y:S08]  /*175b0*/  I2F.RP R6, R8 ;  /* 0x0000000800067306 */ /* 0x000e300000209400 */
[----:B0-----:R-:W0:Y:S02]  /*175c0*/  MUFU.RCP R6, R6 ;  /* 0x0000000600067308 */ /* 0x001e240000001000 */
[----:B0-----:R-:W-:-:S06]  /*175d0*/  VIADD R2, R6, 0xffffffe ;  /* 0x0ffffffe06027836 */ /* 0x001fcc0000000000 */
[----:B------:R0:W1:Y:S01]  /*175e0*/  F2I.FTZ.U32.TRUNC.NTZ R3, R2 ;  /* 0x0000000200037305 */ /* 0x000062000021f000 */
[----:B------:R-:W-:Y:S05]  /*175f0*/  @!P0 BRA `(.L_x_692) ;  /* 0x0000000000088947 */ /* 0x000fea0003800000 */
[----:B------:R-:W-:-:S06]  /*17600*/  VIADD R16, R19, 0xffffffff ;  /* 0xffffffff13107836 */ /* 0x000fcc0000000000 */
[----:B------:R2:W3:Y:S02]  /*17610*/  SHFL.IDX PT, R16, R7, R16, 0x1f ;  /* 0x00001f1007107589 */ /* 0x0004e400000e0000 */
.L_x_692:
[----:B---3--:R-:W-:Y:S01]  /*17620*/  IMAD R16, R16, UR5, R9 ;  /* 0x0000000510107c24 */ /* 0x008fe2000f8e0209 */
[----:B0-----:R-:W-:Y:S01]  /*17630*/  IABS R2, R0 ;  /* 0x0000000000027213 */ /* 0x001fe20000000000 */
[----:B-12---:R-:W-:Y:S02]  /*17640*/  IMAD.MOV R7, RZ, RZ, -R3 ;  /* 0x000000ffff077224 */ /* 0x006fe400078e0a03 */
[----:B------:R-:W-:Y:S01]  /*17650*/  VIADD R19, R19, UR4 ;  /* 0x0000000413137c36 */ /* 0x000fe20008000000 */
[----:B------:R-:W-:Y:S01]  /*17660*/  IADD3 R9, -R16, UR6, RZ ;  /* 0x0000000610097c10 */ /* 0x000fe2000fffe1ff */
[----:B------:R-:W-:Y:S01]  /*17670*/  IMAD R7, R7, R8, RZ ;  /* 0x0000000807077224 */ /* 0x000fe200078e02ff */
[----:B------:R-:W-:Y:S01]  /*17680*/  IADD3 R6, RZ, -R2, RZ ;  /* 0x80000002ff067210 */ /* 0x000fe20007ffe0ff */
[----:B------:R-:W-:Y:S01]  /*17690*/  IMAD.MOV.U32 R2, RZ, RZ, RZ ;  /* 0x000000ffff027224 */ /* 0x000fe200078e00ff */
[----:B------:R-:W-:-:S03]  /*176a0*/  IABS R4, R9 ;  /* 0x0000000900047213 */ /* 0x000fc60000000000 */
[----:B------:R-:W-:-:S04]  /*176b0*/  IMAD.HI.U32 R2, R3, R7, R2 ;  /* 0x0000000703027227 */ /* 0x000fc800078e0002 */
[----:B------:R-:W-:Y:S02]  /*176c0*/  IMAD.MOV.U32 R3, RZ, RZ, R4 ;  /* 0x000000ffff037224 */ /* 0x000fe400078e0004 */
[----:B------:R-:W-:Y:S02]  /*176d0*/  IMAD.MOV.U32 R4, RZ, RZ, R6 ;  /* 0x000000ffff047224 */ /* 0x000fe400078e0006 */
[----:B------:R-:W-:-:S04]  /*176e0*/  IMAD.HI.U32 R2, R2, R3, RZ ;  /* 0x0000000302027227 */ /* 0x000fc800078e00ff */
[----:B------:R-:W-:-:S05]  /*176f0*/  IMAD R3, R2, R4, R3 ;  /* 0x0000000402037224 */ /* 0x000fca00078e0203 */
[----:B------:R-:W-:-:S13]  /*17700*/  ISETP.GT.U32.AND P1, PT, R8, R3, PT ;  /* 0x000000030800720c */ /* 0x000fda0003f24070 */
[----:B------:R-:W-:Y:S01]  /*17710*/  @!P1 IMAD.IADD R3, R3, 0x1, -R8 ;  /* 0x0000000103039824 */ /* 0x000fe200078e0a08 */
[----:B------:R-:W-:Y:S02]  /*17720*/  @!P1 IADD3 R2, R2, 0x1, RZ ;  /* 0x0000000102029810 */ /* 0x000fe40007ffe0ff */
[----:B------:R-:W-:Y:S02]  /*17730*/  ISETP.NE.AND P1, PT, R0, RZ, PT ;  /* 0x000000ff0000720c */ /* 0x000fe40003f25270 */
[----:B------:R-:W-:Y:S02]  /*17740*/  ISETP.GE.U32.AND P0, PT, R3, R8, PT ;  /* 0x000000080300720c */ /* 0x000fe40003f06070 */
[----:B------:R-:W-:-:S04]  /*17750*/  LOP3.LUT R3, R9, R0, RZ, 0x3c, !PT ;  /* 0x0000000009037212 */ /* 0x000fc800078e3cff */
[----:B------:R-:W-:-:S07]  /*17760*/  ISETP.GE.AND P2, PT, R3, RZ, PT ;  /* 0x000000ff0300720c */ /* 0x000fce0003f46270 */
[----:B------:R-:W-:-:S06]  /*17770*/  @P0 VIADD R2, R2, 0x1 ;  /* 0x0000000102020836 */ /* 0x000fcc0000000000 */
[----:B------:R-:W-:Y:S01]  /*17780*/  @!P2 IMAD.MOV R2, RZ, RZ, -R2 ;  /* 0x000000ffff02a224 */ /* 0x000fe200078e0a02 */
[----:B------:R-:W-:-:S04]  /*17790*/  @!P1 LOP3.LUT R2, RZ, R0, RZ, 0x33, !PT ;  /* 0x00000000ff029212 */ /* 0x000fc800078e33ff */
[----:B------:R-:W-:Y:S01]  /*177a0*/  MOV R18, R2 ;  /* 0x0000000200127202 */ /* 0x000fe20000000f00 */
[----:B------:R-:W-:-:S04]  /*177b0*/  IMAD.MOV R17, RZ, RZ, -R2 ;  /* 0x000000ffff117224 */ /* 0x000fc800078e0a02 */
[----:B------:R-:W-:Y:S01]  /*177c0*/  IMAD R17, R0, R17, R9 ;  /* 0x0000001100117224 */ /* 0x000fe200078e0209 */
[----:B------:R-:W-:Y:S06]  /*177d0*/  BRA `(.L_x_693) ;  /* 0x00000000000c7947 */ /* 0x000fec0003800000 */
.L_x_688:
[----:B------:R-:W-:Y:S02]  /*177e0*/  IMAD.MOV.U32 R17, RZ, RZ, RZ ;  /* 0x000000ffff117224 */ /* 0x000fe400078e00ff */
[----:B------:R-:W-:Y:S02]  /*177f0*/  IMAD.U32 R16, RZ, RZ, UR6 ;  /* 0x00000006ff107e24 */ /* 0x000fe4000f8e00ff */
[----:B------:R-:W-:-:S07]  /*17800*/  IMAD.MOV.U32 R18, RZ, RZ, RZ ;  /* 0x000000ffff127224 */ /* 0x000fce00078e00ff */
.L_x_693:
[----:B------:R-:W-:-:S13]  /*17810*/  ISETP.NE.AND P0, PT, R5, RZ, PT ;  /* 0x000000ff0500720c */ /* 0x000fda0003f05270 */
[----:B------:R-:W0:Y:S01]  /*17820*/  @!P0 S2R R3, SR_CgaCtaId ;  /* 0x0000000000038919 */ /* 0x000e220000008800 */
[----:B------:R-:W-:-:S04]  /*17830*/  @!P0 MOV R0, 0x400 ;  /* 0x0000040000008802 */ /* 0x000fc80000000f00 */
[----:B0-----:R-:W-:-:S05]  /*17840*/  @!P0 LEA R0, R3, R0, 0x18 ;  /* 0x0000000003008211 */ /* 0x001fca00078ec0ff */
[----:B------:R2:W-:Y:S01]  /*17850*/  @!P0 STS.128 [R0+0x228d0], R16 ;  /* 0x0228d01000008388 */ /* 0x0005e20000000c00 */
[----:B------:R-:W-:Y:S06]  /*17860*/  BAR.ARV 0x5, 0x180 ;  /* 0x0146000000007b1d */ /* 0x000fec0000002000 */
.L_x_686:
[----:B------:R3:W-:Y:S01]  /*17870*/  STL [R1+0x40], RZ ;  /* 0x000040ff01007387 */ /* 0x0007e20000100800 */
[----:B------:R-:W-:Y:S01]  /*17880*/  ULDC UR4, c[0x0][0xc3c] ;  /* 0x00030f0000047ab9 */ /* 0x000fe20000000800 */
[----:B------:R-:W-:Y:S01]  /*17890*/  IMAD.MOV.U32 R36, RZ, RZ, 0x1 ;  /* 0x00000001ff247424 */ /* 0x000fe200078e00ff */
[----:B-1----:R-:W-:Y:S02]  /*178a0*/  ISETP.GE.AND P0, PT, R19, UR4, PT ;  /* 0x0000000413007c0c */ /* 0x002fe4000bf06270 */
[----:B------:R-:W-:-:S11]  /*178b0*/  MOV R32, RZ ;  /* 0x000000ff00207202 */ /* 0x000fd60000000f00 */
[----:B---3--:R-:W-:Y:S05]  /*178c0*/  @P0 BRA `(.L_x_694) ;  /* 0x0000006800dc0947 */ /* 0x008fea0003800000 */
[----:B------:R-:W3:Y:S01]  /*178d0*/  LDL R13, [R1+0x10] ;  /* 0x00001000010d7983 */ /* 0x000ee20000100800 */
[----:B------:R-:W1:Y:S01]  /*178e0*/  S2R R15, SR_TID.X ;  /* 0x00000000000f7919 */ /* 0x000e620000002100 */
[----:B------:R-:W4:Y:S01]  /*178f0*/  S2UR UR4, SR_CgaCtaId ;  /* 0x00000000000479c3 */ /* 0x000f220000008800 */
[----:B------:R-:W-:Y:S02]  /*17900*/  MOV R22, 0x400 ;  /* 0x0000040000167802 */ /* 0x000fe40000000f00 */
[C---:B-1----:R-:W-:Y:S01]  /*17910*/  LOP3.LUT R14, R15.reuse, 0x7f, RZ, 0xc0, !PT ;  /* 0x0000007f0f0e7812 */ /* 0x042fe200078ec0ff */
[C---:B------:R-:W-:Y:S02]  /*17920*/  IMAD.SHL.U32 R5, R15.reuse, 0x20, RZ ;  /* 0x000000200f057824 */ /* 0x040fe400078e00ff */
[----:B------:R-:W-:Y:S02]  /*17930*/  IMAD.SHL.U32 R2, R15, 0x80, RZ ;  /* 0x000000800f027824 */ /* 0x000fe400078e00ff */
[----:B------:R-:W-:Y:S01]  /*17940*/  IMAD.SHL.U32 R7, R14, 0x10, RZ ;  /* 0x000000100e077824 */ /* 0x000fe200078e00ff */
[----:B------:R-:W-:-:S02]  /*17950*/  LOP3.LUT R6, R5, 0x80, RZ, 0xc0, !PT ;  /* 0x0000008005067812 */ /* 0x000fc400078ec0ff */
[----:B0-2---:R-:W-:Y:S02]  /*17960*/  SHF.L.U32 R0, R15, 0x4, RZ ;  /* 0x000000040f007819 */ /* 0x005fe400000006ff */
[----:B------:R-:W-:Y:S01]  /*17970*/  LOP3.LUT R8, R7, 0x600, RZ, 0xc0, !PT ;  /* 0x0000060007087812 */ /* 0x000fe200078ec0ff */
[C---:B------:R-:W-:Y:S01]  /*17980*/  IMAD.SHL.U32 R11, R15.reuse, 0x4, RZ ;  /* 0x000000040f0b7824 */ /* 0x040fe200078e00ff */
[--C-:B------:R-:W-:Y:S02]  /*17990*/  SHF.R.U32.HI R4, RZ, 0x1, R15.reuse ;  /* 0x00000001ff047819 */ /* 0x100fe4000001160f */
[----:B------:R-:W-:Y:S01]  /*179a0*/  LOP3.LUT R3, R2, 0x380, RZ, 0xc0, !PT ;  /* 0x0000038002037812 */ /* 0x000fe200078ec0ff */
[----:B------:R-:W-:Y:S01]  /*179b0*/  IMAD.SHL.U32 R10, R15, 0x2, RZ ;  /* 0x000000020f0a7824 */ /* 0x000fe200078e00ff */
[----:B------:R-:W-:Y:S02]  /*179c0*/  LOP3.LUT R6, R6, 0x10, R15, 0xf8, !PT ;  /* 0x0000001006067812 */ /* 0x000fe400078ef80f */
[----:B------:R-:W-:-:S02]  /*179d0*/  LOP3.LUT R8, R8, 0x60, R5, 0xf8, !PT ;  /* 0x0000006008087812 */ /* 0x000fc400078ef805 */
[----:B------:R-:W-:Y:S02]  /*179e0*/  LOP3.LUT R9, R0, 0x3f0, RZ, 0xc0, !PT ;  /* 0x000003f000097812 */ /* 0x000fe400078ec0ff */
[----:B------:R-:W-:Y:S02]  /*179f0*/  LOP3.LUT R3, R3, 0x30, R4, 0xf8, !PT ;  /* 0x0000003003037812 */ /* 0x000fe400078ef804 */
[----:B------:R-:W-:Y:S02]  /*17a00*/  LOP3.LUT R6, R6, 0x10, R11, 0x78, !PT ;  /* 0x0000001006067812 */ /* 0x000fe400078e780b */
[----:B------:R-:W-:Y:S02]  /*17a10*/  LOP3.LUT R5, R8, 0x100, R5, 0xf8, !PT ;  /* 0x0000010008057812 */ /* 0x000fe400078ef805 */
[----:B------:R-:W-:Y:S02]  /*17a20*/  LOP3.LUT R10, R9, 0x70, R10, 0x78, !PT ;  /* 0x00000070090a7812 */ /* 0x000fe400078e780a */
[----:B------:R-:W-:-:S02]  /*17a30*/  LOP3.LUT R3, R3, 0x70, R0, 0x78, !PT ;  /* 0x0000007003037812 */ /* 0x000fc400078e7800 */
[----:B------:R-:W-:Y:S02]  /*17a40*/  LOP3.LUT R4, R5, R6, RZ, 0xfc, !PT ;  /* 0x0000000605047212 */ /* 0x000fe400078efcff */
[----:B------:R-:W-:Y:S02]  /*17a50*/  LOP3.LUT R12, R10, 0x400, R7, 0xf8, !PT ;  /* 0x000004000a0c7812 */ /* 0x000fe400078ef807 */
[----:B------:R-:W-:Y:S01]  /*17a60*/  LOP3.LUT R2, R3, 0xc00, R2, 0xf8, !PT ;  /* 0x00000c0003027812 */ /* 0x000fe200078ef802 */
[----:B------:R4:W-:Y:S01]  /*17a70*/  STL [R1+0x18], R4 ;  /* 0x0000180401007387 */ /* 0x0009e20000100800 */
[----:B------:R-:W-:-:S03]  /*17a80*/  LOP3.LUT P0, RZ, R15, 0x4, RZ, 0xc0, !PT ;  /* 0x000000040fff7812 */ /* 0x000fc6000780c0ff */
[----:B------:R-:W-:Y:S04]  /*17a90*/  STL [R1+0x14], R12 ;  /* 0x0000140c01007387 */ /* 0x000fe80000100800 */
[----:B------:R0:W-:Y:S01]  /*17aa0*/  STL [R1+0x1c], R2 ;  /* 0x00001c0201007387 */ /* 0x0001e20000100800 */
[----:B----4-:R-:W-:Y:S01]  /*17ab0*/  IMAD.U32 R4, RZ, RZ, UR4 ;  /* 0x00000004ff047e24 */ /* 0x010fe2000f8e00ff */
[----:B------:R-:W-:-:S04]  /*17ac0*/  SHF.R.U32.HI R3, RZ, 0x3, R14 ;  /* 0x00000003ff037819 */ /* 0x000fc8000001160e */
[----:B------:R-:W-:Y:S01]  /*17ad0*/  LEA R22, R4, R22, 0x18 ;  /* 0x0000001604167211 */ /* 0x000fe200078ec0ff */
[----:B0-----:R-:W-:Y:S01]  /*17ae0*/  IMAD.MOV.U32 R2, RZ, RZ, 0x40 ;  /* 0x00000040ff027424 */ /* 0x001fe200078e00ff */
[----:B------:R-:W-:Y:S02]  /*17af0*/  LOP3.LUT R31, R0, 0x70, RZ, 0xc0, !PT ;  /* 0x00000070001f7812 */ /* 0x000fe400078ec0ff */
[----:B------:R-:W-:Y:S02]  /*17b00*/  LOP3.LUT R3, R3, 0x70, R0, 0xf8, !PT ;  /* 0x0000007003037812 */ /* 0x000fe400078ef800 */
[----:B------:R-:W-:Y:S01]  /*17b10*/  SEL R2, R2, 0xffffffc0, !P0 ;  /* 0xffffffc002027807 */ /* 0x000fe20004000000 */
[----:B------:R-:W-:Y:S01]  /*17b20*/  IMAD.IADD R0, R22, 0x1, R12 ;  /* 0x0000000116007824 */ /* 0x000fe200078e020c */
[----:B------:R-:W-:Y:S01]  /*17b30*/  BSSY B7, `(.L_x_694) ;  /* 0x0000690000077945 */ /* 0x000fe20003800000 */
[----:B------:R-:W-:Y:S01]  /*17b40*/  IMAD.MOV.U32 R37, RZ, RZ, 0x1 ;  /* 0x00000001ff257424 */ /* 0x000fe200078e00ff */
[----:B------:R-:W-:Y:S01]  /*17b50*/  MOV R34, RZ ;  /* 0x000000ff00227202 */ /* 0x000fe20000000f00 */
[----:B------:R-:W-:-:S02]  /*17b60*/  IMAD.MOV.U32 R32, RZ, RZ, RZ ;  /* 0x000000ffff207224 */ /* 0x000fc400078e00ff */
[----:B------:R-:W-:Y:S01]  /*17b70*/  IMAD.MOV.U32 R36, RZ, RZ, 0x1 ;  /* 0x00000001ff247424 */ /* 0x000fe200078e00ff */
[----:B------:R-:W-:Y:S01]  /*17b80*/  ULDC.64 UR36, c[0x0][0x198] ;  /* 0x0000660000247ab9 */ /* 0x000fe20000000a00 */
[----:B------:R-:W-:Y:S01]  /*17b90*/  ULDC UR38, c[0x0][0xc] ;  /* 0x0000030000267ab9 */ /* 0x000fe20000000800 */
[C---:B---3--:R-:W-:Y:S02]  /*17ba0*/  LOP3.LUT R6, R13.reuse, 0x2, RZ, 0xfc, !PT ;  /* 0x000000020d067812 */ /* 0x048fe400078efcff */
[----:B------:R-:W-:-:S03]  /*17bb0*/  LOP3.LUT R5, R13, 0x1, RZ, 0xfc, !PT ;  /* 0x000000010d057812 */ /* 0x000fc600078efcff */
[----:B------:R-:W-:Y:S04]  /*17bc0*/  STL [R1+0x44], R6 ;  /* 0x0000440601007387 */ /* 0x000fe80000100800 */
[----:B------:R-:W-:Y:S04]  /*17bd0*/  STL [R1+0x38], R5 ;  /* 0x0000380501007387 */ /* 0x000fe80000100800 */
[----:B------:R0:W-:Y:S04]  /*17be0*/  STL [R1+0x20], R2 ;  /* 0x0000200201007387 */ /* 0x0001e80000100800 */
[----:B------:R1:W-:Y:S04]  /*17bf0*/  STL [R1+0xc], R4 ;  /* 0x00000c0401007387 */ /* 0x0003e80000100800 */
[----:B------:R1:W-:Y:S04]  /*17c00*/  STL [R1+0x40], RZ ;  /* 0x000040ff01007387 */ /* 0x0003e80000100800 */
[----:B------:R1:W-:Y:S01]  /*17c10*/  STL [R1+0x24], R0 ;  /* 0x0000240001007387 */ /* 0x0003e20000100800 */
[----:B0-----:R-:W-:-:S07]  /*17c20*/  LOP3.LUT R2, R3, 0x80, RZ, 0xfc, !PT ;  /* 0x0000008003027812 */ /* 0x001fce00078efcff */
.L_x_802:
[----:B0-----:R-:W0:Y:S02]  /*17c30*/  LDC.64 R24, c[0x0][0xc88] ;  /* 0x00032200ff187b82 */ /* 0x001e240000000a00 */
[----:B0-----:R-:W-:-:S06]  /*17c40*/  IMAD.WIDE R24, R19, 0x4, R24 ;  /* 0x0000000413187825 */ /* 0x001fcc00078e0218 */
[----:B-1----:R-:W1:Y:S01]  /*17c50*/  LDG.E R24, desc[UR60][R24.64] ;  /* 0x0000003c18187981 */ /* 0x002e62000c1e1900 */
[----:B------:R-:W-:Y:S05]  /*17c60*/  YIELD ;  /* 0x0000000000007946 */ /* 0x000fea0003800000 */
[----:B------:R-:W-:Y:S01]  /*17c70*/  ULDC.64 UR4, c[0x0][0xa28] ;  /* 0x00028a0000047ab9 */ /* 0x000fe20000000a00 */
[----:B------:R-:W-:Y:S01]  /*17c80*/  ULDC.64 UR8, c[0x0][0xa18] ;  /* 0x0002860000087ab9 */ /* 0x000fe20000000a00 */
[----:B------:R-:W-:Y:S01]  /*17c90*/  ISETP.NE.U32.AND P0, PT, RZ, UR4, PT ;  /* 0x00000004ff007c0c */ /* 0x000fe2000bf05070 */
[----:B------:R-:W-:Y:S01]  /*17ca0*/  IMAD.MOV.U32 R9, RZ, RZ, RZ ;  /* 0x000000ffff097224 */ /* 0x000fe200078e00ff */
[----:B------:R-:W-:-:S02]  /*17cb0*/  ULDC.64 UR6, c[0x0][0xa10] ;  /* 0x0002840000067ab9 */ /* 0x000fc40000000a00 */
[----:B------:R-:W-:Y:S02]  /*17cc0*/  ISETP.NE.AND.EX P0, PT, RZ, UR5, PT, P0 ;  /* 0x00000005ff007c0c */ /* 0x000fe4000bf05300 */
[----:B------:R-:W-:-:S04]  /*17cd0*/  ISETP.NE.U32.AND P2, PT, RZ, UR8, PT ;  /* 0x00000008ff007c0c */ /* 0x000fc8000bf45070 */
[----:B------:R-:W-:Y:S01]  /*17ce0*/  ISETP.NE.AND.EX P2, PT, RZ, UR9, PT, P2 ;  /* 0x00000009ff007c0c */ /* 0x000fe2000bf45320 */
[----:B------:R-:W-:Y:S01]  /*17cf0*/  IMAD.MOV.U32 R28, RZ, RZ, RZ ;  /* 0x000000ffff1c7224 */ /* 0x000fe200078e00ff */
[----:B-12---:R-:W-:-:S05]  /*17d00*/  SHF.R.S32.HI R0, RZ, 0x1f, R24 ;  /* 0x0000001fff007819 */ /* 0x006fca0000011418 */
[C---:B------:R-:W-:Y:S02]  /*17d10*/  @P0 LEA R2, P1, R24.reuse, UR4, 0x2 ;  /* 0x0000000418020c11 */ /* 0x040fe4000f8210ff */
[C---:B------:R-:W-:Y:S01]  /*17d20*/  SHF.L.U32 R26, R24.reuse, 0x2, RZ ;  /* 0x00000002181a7819 */ /* 0x040fe200000006ff */
[----:B------:R0:W-:Y:S01]  /*17d30*/  STL [R1+0x34], R0 ;  /* 0x0000340001007387 */ /* 0x0001e20000100800 */
[C-C-:B------:R-:W-:Y:S01]  /*17d40*/  @P0 LEA.HI.X R3, R24.reuse, UR5, R0.reuse, 0x2, P1 ;  /* 0x0000000518030c11 */ /* 0x140fe200088f1400 */
[----:B------:R-:W-:Y:S01]  /*17d50*/  ULDC.64 UR4, c[0x0][0xa00] ;  /* 0x0002800000047ab9 */ /* 0x000fe20000000a00 */
[----:B------:R-:W-:-:S03]  /*17d60*/  SHF.L.U64.HI R27, R24, 0x2, R0 ;  /* 0x00000002181b7819 */ /* 0x000fc60000010200 */
[----:B------:R1:W2:Y:S01]  /*17d70*/  @P0 LDG.E R9, desc[UR60][R2.64] ;  /* 0x0000003c02090981 */ /* 0x0002a2000c1e1900 */
[----:B------:R-:W-:Y:S02]  /*17d80*/  ISETP.NE.U32.AND P0, PT, RZ, UR4, PT ;  /* 0x00000004ff007c0c */ /* 0x000fe4000bf05070 */
[----:B------:R-:W-:Y:S01]  /*17d90*/  ISETP.NE.U32.AND P1, PT, RZ, UR6, PT ;  /* 0x00000006ff007c0c */ /* 0x000fe2000bf25070 */
[----:B0-----:R-:W-:Y:S01]  /*17da0*/  IMAD.MOV.U32 R0, RZ, RZ, RZ ;  /* 0x000000ffff007224 */ /* 0x001fe200078e00ff */
[----:B------:R-:W-:Y:S02]  /*17db0*/  ISETP.NE.AND.EX P0, PT, RZ, UR5, PT, P0 ;  /* 0x00000005ff007c0c */ /* 0x000fe4000bf05300 */
[----:B------:R-:W-:Y:S02]  /*17dc0*/  ISETP.NE.AND.EX P1, PT, RZ, UR7, PT, P1 ;  /* 0x00000007ff007c0c */ /* 0x000fe4000bf25310 */
[C---:B------:R-:W-:Y:S02]  /*17dd0*/  IADD3 R4, P4, R26.reuse, UR6, RZ ;  /* 0x000000061a047c10 */ /* 0x040fe4000ff9e0ff */
[----:B-1----:R-:W-:Y:S01]  /*17de0*/  IADD3 R2, P3, R26, UR4, RZ ;  /* 0x000000041a027c10 */ /* 0x002fe2000ff7e0ff */
[----:B------:R-:W-:Y:S01]  /*17df0*/  ULDC UR4, c[0x0][0x288] ;  /* 0x0000a20000047ab9 */ /* 0x000fe20000000800 */
[----:B------:R-:W-:-:S02]  /*17e00*/  IADD3.X R5, R27, UR7, RZ, P4, !PT ;  /* 0x000000071b057c10 */ /* 0x000fc4000a7fe4ff */
[C---:B------:R-:W-:Y:S02]  /*17e10*/  IADD3.X R3, R27.reuse, UR5, RZ, P3, !PT ;  /* 0x000000051b037c10 */ /* 0x040fe40009ffe4ff */
[----:B------:R-:W-:Y:S01]  /*17e20*/  @P2 IADD3 R6, P3, R26, UR8, RZ ;  /* 0x000000081a062c10 */ /* 0x000fe2000ff7e0ff */
[----:B------:R-:W-:Y:S01]  /*17e30*/  IMAD.U32 R8, RZ, RZ, UR4 ;  /* 0x00000004ff087e24 */ /* 0x000fe2000f8e00ff */
[----:B------:R-:W-:Y:S01]  /*17e40*/  ULDC.64 UR4, c[0x0][0x418] ;  /* 0x0001060000047ab9 */ /* 0x000fe20000000a00 */
[----:B------:R-:W5:Y:S01]  /*17e50*/  @P0 LDG.E R28, desc[UR60][R2.64] ;  /* 0x0000003c021c0981 */ /* 0x000f62000c1e1900 */
[----:B------:R-:W-:-:S03]  /*17e60*/  @P2 IADD3.X R7, R27, UR9, RZ, P3, !PT ;  /* 0x000000091b072c10 */ /* 0x000fc60009ffe4ff */
[----:B------:R-:W5:Y:S04]  /*17e70*/  @P1 LDG.E R0, desc[UR60][R4.64] ;  /* 0x0000003c04001981 */ /* 0x000f68000c1e1900 */
[----:B------:R0:W3:Y:S01]  /*17e80*/  @P2 LDG.E R8, desc[UR60][R6.64] ;  /* 0x0000003c06082981 */ /* 0x0000e2000c1e1900 */
[----:B------:R-:W-:-:S03]  /*17e90*/  UISETP.NE.U32.AND UP0, UPT, UR4, URZ, UPT ;  /* 0x0000003f0400728c */ /* 0x000fc6000bf05070 */
[----:B------:R-:W-:Y:S01]  /*17ea0*/  ULDC UR4, c[0x0][0x424] ;  /* 0x0001090000047ab9 */ /* 0x000fe20000000800 */
[----:B------:R-:W-:-:S03]  /*17eb0*/  UISETP.NE.AND.EX UP0, UPT, UR5, URZ, UPT, UP0 ;  /* 0x0000003f0500728c */ /* 0x000fc6000bf05300 */
[----:B------:R-:W-:Y:S01]  /*17ec0*/  ULDC UR5, c[0x0][0x2f0] ;  /* 0x0000bc0000057ab9 */ /* 0x000fe20000000800 */
[----:B------:R-:W-:-:S04]  /*17ed0*/  USEL UR4, UR4, 0x1, UP0 ;  /* 0x0000000104047887 */ /* 0x000fc80008000000 */
[----:B------:R-:W-:-:S03]  /*17ee0*/  UIMAD UR4, UR4, UR5, URZ ;  /* 0x00000005040472a4 */ /* 0x000fc6000f8e023f */
[----:B------:R-:W-:Y:S02]  /*17ef0*/  ULDC UR5, c[0x0][0x348] ;  /* 0x0000d20000057ab9 */ /* 0x000fe40000000800 */
[----:B0-----:R-:W-:Y:S01]  /*17f00*/  IMAD.U32 R6, RZ, RZ, UR5 ;  /* 0x00000005ff067e24 */ /* 0x001fe2000f8e00ff */
[----:B------:R-:W-:Y:S01]  /*17f10*/  MOV R7, UR4 ;  /* 0x0000000400077c02 */ /* 0x000fe20008000f00 */
[----:B--2---:R0:W-:Y:S04]  /*17f20*/  STL [R1+0x4], R9 ;  /* 0x0000040901007387 */ /* 0x0041e80000100800 */
[----:B---3--:R0:W-:Y:S01]  /*17f30*/  STL [R1+0x3c], R8 ;  /* 0x00003c0801007387 */ /* 0x0081e20000100800 */
[----:B------:R-:W-:Y:S05]  /*17f40*/  @P2 BRA `(.L_x_695) ;  /* 0x0000000000142947 */ /* 0x000fea0003800000 */
[----:B------:R-:W-:Y:S05]  /*17f50*/  @!P0 BRA `(.L_x_695) ;  /* 0x0000000000108947 */ /* 0x000fea0003800000 */
[----:B0-----:R-:W2:Y:S04]  /*17f60*/  LDG.E R8, desc[UR60][R2.64] ;  /* 0x0000003c02087981 */ /* 0x001ea8000c1e1900 */
[----:B------:R-:W2:Y:S02]  /*17f70*/  LDG.E R2, desc[UR60][R2.64+0x4] ;  /* 0x0000043c02027981 */ /* 0x000ea4000c1e1900 */
[----:B--2---:R-:W-:-:S05]  /*17f80*/  IMAD.IADD R2, R2, 0x1, -R8 ;  /* 0x0000000102027824 */ /* 0x004fca00078e0a08 */
[----:B------:R1:W-:Y:S02]  /*17f90*/  STL [R1+0x3c], R2 ;  /* 0x00003c0201007387 */ /* 0x0003e40000100800 */
.L_x_695:
[----:B------:R-:W-:Y:S01]  /*17fa0*/  ULDC.64 UR4, c[0x0][0xa20] ;  /* 0x0002880000047ab9 */ /* 0x000fe20000000a00 */
[----:B------:R-:W-:Y:S01]  /*17fb0*/  IMAD.MOV.U32 R35, RZ, RZ, R24 ;  /* 0x000000ffff237224 */ /* 0x000fe200078e0018 */
[----:B------:R-:W-:-:S04]  /*17fc0*/  ISETP.NE.U32.AND P0, PT, RZ, UR4, PT ;  /* 0x00000004ff007c0c */ /* 0x000fc8000bf05070 */
[----:B------:R-:W-:-:S13]  /*17fd0*/  ISETP.NE.AND.EX P0, PT, RZ, UR5, PT, P0 ;  /* 0x00000005ff007c0c */ /* 0x000fda000bf05300 */
[----:B------:R-:W-:Y:S05]  /*17fe0*/  @!P0 BRA `(.L_x_696) ;  /* 0x0000000000108947 */ /* 0x000fea0003800000 */
[----:B-1----:R-:W-:-:S04]  /*17ff0*/  IADD3 R2, P0, R26, UR4, RZ ;  /* 0x000000041a027c10 */ /* 0x002fc8000ff1e0ff */
[----:B------:R-:W-:-:S05]  /*18000*/  IADD3.X R3, R27, UR5, RZ, P0, !PT ;  /* 0x000000051b037c10 */ /* 0x000fca00087fe4ff */
[----:B------:R1:W5:Y:S01]  /*18010*/  LDG.E R7, desc[UR60][R2.64] ;  /* 0x0000003c02077981 */ /* 0x000362000c1e1900 */
[----:B------:R-:W-:Y:S05]  /*18020*/  BRA `(.L_x_697) ;  /* 0x0000000000247947 */ /* 0x000fea0003800000 */
.L_x_696:
[----:B------:R-:W-:Y:S02]  /*18030*/  ULDC.64 UR4, c[0x0][0xa08] ;  /* 0x0002820000047ab9 */ /* 0x000fe40000000a00 */
[----:B------:R-:W-:-:S04]  /*18040*/  ISETP.NE.U32.AND P0, PT, RZ, UR4, PT ;  /* 0x00000004ff007c0c */ /* 0x000fc8000bf05070 */
[----:B------:R-:W-:-:S13]  /*18050*/  ISETP.NE.AND.EX P0, PT, RZ, UR5, PT, P0 ;  /* 0x00000005ff007c0c */ /* 0x000fda000bf05300 */
[----:B------:R-:W-:Y:S05]  /*18060*/  @!P0 BRA `(.L_x_697) ;  /* 0x0000000000148947 */ /* 0x000fea0003800000 */
[----:B-1----:R-:W1:Y:S02]  /*18070*/  LDC.64 R2, c[0x0][0xa08] ;  /* 0x00028200ff027b82 */ /* 0x002e640000000a00 */
[----:B-1----:R-:W-:-:S05]  /*18080*/  IMAD.WIDE R2, R35, 0x4, R2 ;  /* 0x0000000423027825 */ /* 0x002fca00078e0202 */
[----:B------:R-:W2:Y:S04]  /*18090*/  LDG.E R7, desc[UR60][R2.64] ;  /* 0x0000003c02077981 */ /* 0x000ea8000c1e1900 */
[----:B------:R-:W2:Y:S02]  /*180a0*/  LDG.E R2, desc[UR60][R2.64+0x4] ;  /* 0x0000043c02027981 */ /* 0x000ea4000c1e1900 */
[----:B--2---:R-:W-:-:S07]  /*180b0*/  IMAD.IADD R7, R2, 0x1, -R7 ;  /* 0x0000000102077824 */ /* 0x004fce00078e0a07 */
.L_x_697:
[----:B-1----:R-:W2:Y:S04]  /*180c0*/  @P1 LDG.E R2, desc[UR60][R4.64] ;  /* 0x0000003c04021981 */ /* 0x002ea8000c1e1900 */
[----:B------:R-:W2:Y:S01]  /*180d0*/  @P1 LDG.E R4, desc[UR60][R4.64+0x4] ;  /* 0x0000043c04041981 */ /* 0x000ea2000c1e1900 */
[----:B-----5:R-:W-:Y:S01]  /*180e0*/  IADD3 R7, -R9, R7, RZ ;  /* 0x0000000709077210 */ /* 0x020fe20007ffe1ff */
[----:B------:R-:W-:Y:S01]  /*180f0*/  BSSY B0, `(.L_x_698) ;  /* 0x00000da000007945 */ /* 0x000fe20003800000 */
[----:B--2---:R-:W-:-:S04]  /*18100*/  @P1 IMAD.IADD R6, R4, 0x1, -R2 ;  /* 0x0000000104061824 */ /* 0x004fc800078e0a02 */
[----:B------:R-:W-:-:S04]  /*18110*/  IMAD.IADD R25, R7, 0x1, R6 ;  /* 0x0000000107197824 */ /* 0x000fc800078e0206 */
[----:B------:R-:W-:-:S04]  /*18120*/  VIADD R33, R25, 0x9f ;  /* 0x0000009f19217836 */ /* 0x000fc80000000000 */
[----:B------:R-:W-:-:S05]  /*18130*/  IMAD.HI R33, R33, 0x66666667, RZ ;  /* 0x6666666721217827 */ /* 0x000fca00078e02ff */
[----:B------:R-:W-:-:S04]  /*18140*/  SHF.R.U32.HI R2, RZ, 0x1f, R33 ;  /* 0x0000001fff027819 */ /* 0x000fc80000011621 */
[----:B------:R-:W-:-:S05]  /*18150*/  LEA.HI.SX32 R33, R33, R2, 0x1a ;  /* 0x0000000221217211 */ /* 0x000fca00078fd2ff */
[--C-:B------:R-:W-:Y:S02]  /*18160*/  IMAD R2, R33, 0xa0, -R7.reuse ;  /* 0x000000a021027824 */ /* 0x100fe400078e0a07 */
[----:B------:R-:W-:-:S03]  /*18170*/  IMAD.MOV R7, RZ, RZ, -R7 ;  /* 0x000000ffff077224 */ /* 0x000fc600078e0a07 */
[----:B------:R-:W-:Y:S02]  /*18180*/  VIMNMX R2, R2, R6, PT ;  /* 0x0000000602027248 */ /* 0x000fe40003fe0100 */
[----:B------:R-:W-:-:S04]  /*18190*/  VIMNMX R7, RZ, R7, !PT ;  /* 0x00000007ff077248 */ /* 0x000fc80007fe0100 */
        /* <DEDUP_REMOVED lines=11> */
[----:B------:R-:W-:Y:S01]  /*18250*/  UMOV UR4, 0xffffffff ;  /* 0xffffffff00047882 */ /* 0x000fe20000000000 */
[----:B------:R-:W-:Y:S02]  /*18260*/  SEL R2, R35, RZ, !P1 ;  /* 0x000000ff23027207 */ /* 0x000fe40004800000 */
[----:B------:R-:W-:Y:S05]  /*18270*/  BRA.DIV UR4, `(.L_x_700) ;  /* 0x0000008a04e07947 */ /* 0x000fea000b800000 */
[----:B------:R-:W1:Y:S02]  /*18280*/  S2R R5, SR_TID.X ;  /* 0x0000000000057919 */ /* 0x000e640000002100 */
[----:B-1----:R-:W-:-:S04]  /*18290*/  SHF.R.U32.HI R5, RZ, 0x5, R5 ;  /* 0x00000005ff057819 */ /* 0x002fc80000011605 */
[----:B------:R-:W-:-:S05]  /*182a0*/  LOP3.LUT R5, R5, 0x3, RZ, 0xc0, !PT ;  /* 0x0000000305057812 */ /* 0x000fca00078ec0ff */
[----:B------:R1:W2:Y:S02]  /*182b0*/  SHFL.IDX PT, R14, R5, RZ, 0x1f ;  /* 0x00001fff050e7589 */ /* 0x0002a400000e0000 */
.L_x_925:
[----:B--2---:R-:W-:Y:S02]  /*182c0*/  ISETP.NE.AND P0, PT, R14, RZ, PT ;  /* 0x000000ff0e00720c */ /* 0x004fe40003f05270 */
[----:B------:R-:W-:-:S11]  /*182d0*/  PLOP3.LUT P6, PT, PT, PT, PT, 0x8, 0x0 ;  /* 0x000000000000781c */ /* 0x000fd60003fce170 */
[----:B------:R-:W-:Y:S05]  /*182e0*/  @P0 BRA `(.L_x_701) ;  /* 0x00000000000c0947 */ /* 0x000fea0003800000 */
[----:B------:R-:W-:-:S03]  /*182f0*/  UMOV UR4, 0xffffffff ;  /* 0xffffffff00047882 */ /* 0x000fc60000000000 */
[----:B------:R-:W-:Y:S05]  /*18300*/  BRA.DIV UR4, `(.L_x_702) ;  /* 0x0000008a04f07947 */ /* 0x000fea000b800000 */
[----:B------:R-:W-:-:S13]  /*18310*/  ELECT P6, URZ, PT ;  /* 0x00000000003f782f */ /* 0x000fda00038c0000 */
.L_x_701:
[----:B-1----:R-:W2:Y:S01]  /*18320*/  LDL R5, [R1+0x40] ;  /* 0x0000400001057983 */ /* 0x002ea20000100800 */
[----:B------:R-:W-:Y:S01]  /*18330*/  BSSY B1, `(.L_x_703) ;  /* 0x0000008000017945 */ /* 0x000fe20003800000 */
[----:B--2---:R-:W-:-:S05]  /*18340*/  VIADD R5, R5, 0x1 ;  /* 0x0000000105057836 */ /* 0x004fca0000000000 */
[----:B------:R-:W-:-:S04]  /*18350*/  LEA.HI R6, R5, R5, RZ, 0x1 ;  /* 0x0000000505067211 */ /* 0x000fc800078f08ff */
[----:B------:R-:W-:-:S05]  /*18360*/  LOP3.LUT R6, R6, 0xfffffffe, RZ, 0xc0, !PT ;  /* 0xfffffffe06067812 */ /* 0x000fca00078ec0ff */
[----:B------:R-:W-:-:S05]  /*18370*/  IMAD.IADD R5, R5, 0x1, -R6 ;  /* 0x0000000105057824 */ /* 0x000fca00078e0a06 */
[----:B------:R-:W-:-:S04]  /*18380*/  SHF.L.U32 R5, R5, 0x1f, RZ ;  /* 0x0000001f05057819 */ /* 0x000fc800000006ff */
[----:B------:R-:W1:Y:S02]  /*18390*/  SYNCS.PHASECHK.TRANS64.TRYWAIT P0, [R22+URZ+0x22820], R5 ;  /* 0x02282005160075a7 */ /* 0x000e64000800017f */
[----:B-1----:R-:W-:Y:S05]  /*183a0*/  @!P0 BRA `(.L_x_704) ;  /* 0x0000008800e88947 */ /* 0x002fea0003800000 */
.L_x_928:
[----:B------:R-:W-:Y:S05]  /*183b0*/  BSYNC B1 ;  /* 0x0000000000017941 */ /* 0x000fea0003800000 */
.L_x_703:
[----:B------:R-:W-:Y:S04]  /*183c0*/  BSSY B1, `(.L_x_705) ;  /* 0x000004d000017945 */ /* 0x000fe80003800000 */
[----:B------:R-:W-:Y:S05]  /*183d0*/  @!P6 BRA `(.L_x_706) ;  /* 0x00000004002ce947 */ /* 0x000fea0003800000 */
[----:B------:R-:W2:Y:S01]  /*183e0*/  S2R R6, SR_TID.X ;  /* 0x0000000000067919 */ /* 0x000ea20000002100 */
[----:B-1----:R-:W-:Y:S01]  /*183f0*/  IMAD R5, R34, 0x8, R22 ;  /* 0x0000000822057824 */ /* 0x002fe200078e0216 */
[----:B------:R-:W-:Y:S01]  /*18400*/  BSSY B2, `(.L_x_707) ;  /* 0x0000006000027945 */ /* 0x000fe20003800000 */
[----:B--2---:R-:W-:Y:S02]  /*18410*/  LOP3.LUT R7, R6, 0x7f, RZ, 0xc0, !PT ;  /* 0x0000007f06077812 */ /* 0x004fe400078ec0ff */
[----:B------:R-:W-:Y:S02]  /*18420*/  SHF.L.U32 R6, R37, 0x1f, RZ ;  /* 0x0000001f25067819 */ /* 0x000fe400000006ff */
[----:B------:R-:W-:Y:S02]  /*18430*/  ISETP.NE.AND P1, PT, R7, RZ, PT ;  /* 0x000000ff0700720c */ /* 0x000fe40003f25270 */
[----:B------:R-:W1:Y:S02]  /*18440*/  SYNCS.PHASECHK.TRANS64.TRYWAIT P0, [R5+URZ+0x228a0], R6 ;  /* 0x0228a006050075a7 */ /* 0x000e64000800017f */
[----:B-1----:R-:W-:Y:S09]  /*18450*/  @!P0 BRA `(.L_x_708) ;  /* 0x0000008800d08947 */ /* 0x002ff20003800000 */
.L_x_929:
[----:B------:R-:W-:Y:S05]  /*18460*/  BSYNC B2 ;  /* 0x0000000000027941 */ /* 0x000fea0003800000 */
.L_x_707:
[----:B------:R-:W-:Y:S04]  /*18470*/  BSSY B2, `(.L_x_709) ;  /* 0x0000009000027945 */ /* 0x000fe80003800000 */
[----:B------:R-:W-:Y:S05]  /*18480*/  @P1 BRA `(.L_x_710) ;  /* 0x00000000001c1947 */ /* 0x000fea0003800000 */
[----:B------:R-:W0:Y:S02]  /*18490*/  S2R R7, SR_TID.X ;  /* 0x0000000000077919 */ /* 0x000e240000002100 */
[----:B0-----:R-:W-:Y:S01]  /*184a0*/  LOP3.LUT R8, R7, 0x1f, RZ, 0xc0, !PT ;  /* 0x0000001f07087812 */ /* 0x001fe200078ec0ff */
[----:B------:R-:W-:-:S03]  /*184b0*/  IMAD.MOV.U32 R7, RZ, RZ, 0x5000 ;  /* 0x00005000ff077424 */ /* 0x000fc600078e00ff */
[----:B------:R-:W-:Y:S01]  /*184c0*/  ISETP.NE.AND P0, PT, R8, RZ, PT ;  /* 0x000000ff0800720c */ /* 0x000fe20003f05270 */
[----:B------:R2:W-:-:S12]  /*184d0*/  SYNCS.ARRIVE.TRANS64 RZ, [R5+URZ+0x22890], R7 ;  /* 0x0228900705ff79a7 */ /* 0x0005d8000800003f */
[----:B--2---:R-:W-:Y:S05]  /*184e0*/  @!P0 BRA `(.L_x_710) ;  /* 0x0000000000048947 */ /* 0x004fea0003800000 */
[----:B------:R-:W-:Y:S01]  /*184f0*/  BPT.TRAP 0x1 ;  /* 0x000000040000795c */ /* 0x000fe20000300000 */
.L_x_710:
[----:B------:R-:W-:Y:S05]  /*18500*/  BSYNC B2 ;  /* 0x0000000000027941 */ /* 0x000fea0003800000 */
.L_x_709:
[----:B------:R-:W-:Y:S01]  /*18510*/  MOV R11, RZ ;  /* 0x000000ff000b7202 */ /* 0x000fe20000000f00 */
[----:B0-----:R-:W-:Y:S01]  /*18520*/  IMAD R8, R3, 0xa0, R0 ;  /* 0x000000a003087824 */ /* 0x001fe200078e0200 */
[----:B------:R-:W-:Y:S01]  /*18530*/  UIADD3 UR4, UP0, UR36, 0x570, URZ ;  /* 0x0000057024047890 */ /* 0x000fe2000ff1e03f */
[----:B------:R-:W-:Y:S01]  /*18540*/  IMAD R7, R34, 0x5000, R22 ;  /* 0x0000500022077824 */ /* 0x000fe200078e0216 */
[----:B------:R-:W-:Y:S01]  /*18550*/  R2UR UR10, R11 ;  /* 0x000000000b0a72ca */ /* 0x000fe200000e0000 */
[----:B------:R-:W-:Y:S01]  /*18560*/  VIADD R8, R8, 0xffffff60 ;  /* 0xffffff6008087836 */ /* 0x000fe20000000000 */
[----:B------:R-:W-:Y:S01]  /*18570*/  PLOP3.LUT P0, PT, PT, PT, PT, 0x80, 0x0 ;  /* 0x000000000000781c */ /* 0x000fe20003f0f070 */
[----:B------:R-:W-:Y:S01]  /*18580*/  VIADD R9, R5, 0x22890 ;  /* 0x0002289005097836 */ /* 0x000fe20000000000 */
[----:B------:R-:W-:Y:S01]  /*18590*/  UIADD3.X UR5, URZ, UR37, URZ, UP0, !UPT ;  /* 0x000000253f057290 */ /* 0x000fe200087fe43f */
[----:B------:R-:W-:Y:S01]  /*185a0*/  VIADD R10, R7, 0x18400 ;  /* 0x00018400070a7836 */ /* 0x000fe20000000000 */
[----:B------:R-:W-:Y:S01]  /*185b0*/  UMOV UR6, 0x0 ;  /* 0x0000000000067882 */ /* 0x000fe20000000000 */
[----:B------:R-:W-:-:S09]  /*185c0*/  UMOV UR7, 0x12f00000 ;  /* 0x12f0000000077882 */ /* 0x000fd20000000000 */
.L_x_711:
[----:B------:R-:W-:-:S13]  /*185d0*/  @P0 ELECT P2, URZ, PT ;  /* 0x00000000003f082f */ /* 0x000fda0003840000 */
[----:B------:R-:W-:Y:S02]  /*185e0*/  @P2 R2UR UR13, R2 ;  /* 0x00000000020d22ca */ /* 0x000fe400000e0000 */
[----:B------:R-:W-:Y:S02]  /*185f0*/  @P2 R2UR UR12, R18 ;  /* 0x00000000120c22ca */ /* 0x000fe400000e0000 */
[----:B------:R-:W-:Y:S02]  /*18600*/  @P2 R2UR UR11, R8 ;  /* 0x00000000080b22ca */ /* 0x000fe400000e0000 */
[----:B------:R-:W-:Y:S02]  /*18610*/  @P2 R2UR UR9, R9 ;  /* 0x00000000090922ca */ /* 0x000fe400000e0000 */
[----:B------:R-:W-:Y:S02]  /*18620*/  @P2 R2UR UR8, R10 ;  /* 0x000000000a0822ca */ /* 0x000fe400000e0000 */
[----:B------:R-:W-:-:S02]  /*18630*/  @P2 PLOP3.LUT P0, PT, P2, PT, PT, 0x8, 0x0 ;  /* 0x000000000000281c */ /* 0x000fc4000170e170 */
[----:B------:R-:W-:-:S09]  /*18640*/  PLOP3.LUT P2, PT, PT, PT, PT, 0x8, 0x0 ;  /* 0x000000000000781c */ /* 0x000fd20003f4e170 */
[----:B------:R0:W-:Y:S02]  /*18650*/  UTMALDG.4D [UR8], [UR4], desc[UR6] ;  /* 0x00000608040075b4 */ /* 0x0001e40008019000 */
[----:B0-----:R-:W-:Y:S05]  /*18660*/  @P0 BRA.U.ANY `(.L_x_711) ;  /* 0xfffffffd00d80947 */ /* 0x001fea000393ffff */
[----:B------:R-:W0:Y:S01]  /*18670*/  SYNCS.PHASECHK.TRANS64.TRYWAIT P0, [R5+URZ+0x228c0], R6 ;  /* 0x0228c006050075a7 */ /* 0x000e22000800017f */
[----:B------:R-:W-:Y:S04]  /*18680*/  BSSY B2, `(.L_x_712) ;  /* 0x0000002000027945 */ /* 0x000fe80003800000 */
[----:B0-----:R-:W-:Y:S05]  /*18690*/  @!P0 BRA `(.L_x_713) ;  /* 0x0000008800548947 */ /* 0x001fea0003800000 */
.L_x_930:
[----:B------:R-:W-:Y:S05]  /*186a0*/  BSYNC B2 ;  /* 0x0000000000027941 */ /* 0x000fea0003800000 */
.L_x_712:
[----:B------:R-:W-:Y:S01]  /*186b0*/  BSSY B2, `(.L_x_714) ;  /* 0x000000b000027945 */ /* 0x000fe20003800000 */
[----:B------:R-:W-:Y:S01]  /*186c0*/  IMAD.MOV.U32 R12, RZ, RZ, 0x0 ;  /* 0x00000000ff0c7424 */ /* 0x000fe200078e00ff */
[----:B------:R-:W-:Y:S02]  /*186d0*/  MOV R13, 0x12f00000 ;  /* 0x12f00000000d7802 */ /* 0x000fe40000000f00 */
[----:B------:R-:W-:Y:S05]  /*186e0*/  @P1 BRA `(.L_x_715) ;  /* 0x00000000001c1947 */ /* 0x000fea0003800000 */
[----:B------:R-:W2:Y:S01]  /*186f0*/  S2R R9, SR_TID.X ;  /* 0x0000000000097919 */ /* 0x000ea20000002100 */
[----:B01----:R-:W-:-:S04]  /*18700*/  IMAD.MOV.U32 R6, RZ, RZ, 0x5000 ;  /* 0x00005000ff067424 */ /* 0x003fc800078e00ff */
[----:B------:R3:W-:Y:S01]  /*18710*/  SYNCS.ARRIVE.TRANS64 RZ, [R5+URZ+0x228b0], R6 ;  /* 0x0228b00605ff79a7 */ /* 0x0007e2000800003f */
[----:B--2---:R-:W-:-:S04]  /*18720*/  LOP3.LUT R9, R9, 0x1f, RZ, 0xc0, !PT ;  /* 0x0000001f09097812 */ /* 0x004fc800078ec0ff */
[----:B------:R-:W-:-:S13]  /*18730*/  ISETP.NE.AND P0, PT, R9, RZ, PT ;  /* 0x000000ff0900720c */ /* 0x000fda0003f05270 */
[----:B---3--:R-:W-:Y:S05]  /*18740*/  @!P0 BRA `(.L_x_715) ;  /* 0x0000000000048947 */ /* 0x008fea0003800000 */
[----:B------:R-:W-:Y:S01]  /*18750*/  BPT.TRAP 0x1 ;  /* 0x000000040000795c */ /* 0x000fe20000300000 */
.L_x_715:
[----:B------:R-:W-:Y:S05]  /*18760*/  BSYNC B2 ;  /* 0x0000000000027941 */ /* 0x000fea0003800000 */
.L_x_714:
[----:B------:R-:W-:Y:S01]  /*18770*/  R2UR UR10, R11 ;  /* 0x000000000b0a72ca */ /* 0x000fe200000e0000 */
[----:B------:R-:W-:Y:S01]  /*18780*/  UIADD3 UR4, UP0, UR36, 0x670, URZ ;  /* 0x0000067024047890 */ /* 0x000fe2000ff1e03f */
[----:B------:R-:W-:Y:S01]  /*18790*/  R2UR UR6, R12 ;  /* 0x000000000c0672ca */ /* 0x000fe200000e0000 */
[----:B------:R-:W-:Y:S01]  /*187a0*/  VIADD R7, R7, 0xa400 ;  /* 0x0000a40007077836 */ /* 0x000fe20000000000 */
[----:B------:R-:W-:Y:S01]  /*187b0*/  R2UR UR7, R13 ;  /* 0x000000000d0772ca */ /* 0x000fe200000e0000 */
[----:B01----:R-:W-:Y:S01]  /*187c0*/  VIADD R5, R5, 0x228b0 ;  /* 0x000228b005057836 */ /* 0x003fe20000000000 */
[----:B------:R-:W-:Y:S01]  /*187d0*/  PLOP3.LUT P0, PT, PT, PT, PT, 0x80, 0x0 ;  /* 0x000000000000781c */ /* 0x000fe20003f0f070 */
[----:B------:R-:W-:-:S12]  /*187e0*/  UIADD3.X UR5, URZ, UR37, URZ, UP0, !UPT ;  /* 0x000000253f057290 */ /* 0x000fd800087fe43f */
.L_x_716:
        /* <DEDUP_REMOVED lines=9> */
[----:B--2---:R-:W-:Y:S05]  /*18880*/  @P0 BRA.U.ANY `(.L_x_716) ;  /* 0xfffffffd00d80947 */ /* 0x004fea000393ffff */
.L_x_706:
[----:B------:R-:W-:Y:S05]  /*18890*/  BSYNC B1 ;  /* 0x0000000000017941 */ /* 0x000fea0003800000 */
.L_x_705:
[----:B------:R-:W-:Y:S01]  /*188a0*/  IADD3 R3, R3, -0x2, RZ ;  /* 0xfffffffe03037810 */ /* 0x000fe20007ffe0ff */
[----:B------:R-:W-:Y:S01]  /*188b0*/  VIADD R34, R34, 0x1 ;  /* 0x0000000122227836 */ /* 0x000fe20000000000 */
[----:B------:R-:W-:Y:S02]  /*188c0*/  PLOP3.LUT P0, PT, PT, PT, PT, 0x8, 0x0 ;  /* 0x000000000000781c */ /* 0x000fe40003f0e170 */
[----:B------:R-:W-:Y:S02]  /*188d0*/  ISETP.GE.AND P2, PT, R3, R4, PT ;  /* 0x000000040300720c */ /* 0x000fe40003f46270 */
[----:B------:R-:W-:-:S04]  /*188e0*/  ISETP.NE.AND P1, PT, R34, 0x2, PT ;  /* 0x000000022200780c */ /* 0x000fc80003f25270 */
[----:B-1----:R-:W-:Y:S02]  /*188f0*/  SEL R5, RZ, 0x1, P1 ;  /* 0x00000001ff057807 */ /* 0x002fe40000800000 */
[----:B------:R-:W-:Y:S02]  /*18900*/  SEL R34, R34, RZ, P1 ;  /* 0x000000ff22227207 */ /* 0x000fe40000800000 */
[----:B------:R-:W-:-:S03]  /*18910*/  LOP3.LUT R37, R37, R5, RZ, 0x3c, !PT ;  /* 0x0000000525257212 */ /* 0x000fc600078e3cff */
[----:B------:R-:W-:Y:S05]  /*18920*/  @!P2 BRA `(.L_x_699) ;  /* 0x000000040058a947 */ /* 0x000fea0003800000 */
.L_x_729:
[----:B------:R-:W-:Y:S05]  /*18930*/  YIELD ;  /* 0x0000000000007946 */ /* 0x000fea0003800000 */
[----:B------:R-:W-:Y:S04]  /*18940*/  BSSY B1, `(.L_x_717) ;  /* 0x000004c000017945 */ /* 0x000fe80003800000 */
[----:B------:R-:W-:Y:S05]  /*18950*/  @!P6 BRA `(.L_x_718) ;  /* 0x000000040028e947 */ /* 0x000fea0003800000 */
[----:B------:R-:W1:Y:S01]  /*18960*/  S2R R5, SR_TID.X ;  /* 0x0000000000057919 */ /* 0x000e620000002100 */
[----:B------:R-:W-:Y:S01]  /*18970*/  SHF.L.U32 R6, R37, 0x1f, RZ ;  /* 0x0000001f25067819 */ /* 0x000fe200000006ff */
[----:B------:R-:W-:Y:S01]  /*18980*/  BSSY B2, `(.L_x_719) ;  /* 0x0000006000027945 */ /* 0x000fe20003800000 */
[----:B-1----:R-:W-:Y:S01]  /*18990*/  LOP3.LUT R7, R5, 0x7f, RZ, 0xc0, !PT ;  /* 0x0000007f05077812 */ /* 0x002fe200078ec0ff */
[----:B------:R-:W-:-:S03]  /*189a0*/  IMAD R5, R34, 0x8, R22 ;  /* 0x0000000822057824 */ /* 0x000fc600078e0216 */
[----:B------:R-:W-:Y:S01]  /*189b0*/  ISETP.NE.AND P2, PT, R7, RZ, PT ;  /* 0x000000ff0700720c */ /* 0x000fe20003f45270 */
[----:B------:R-:W1:Y:S02]  /*189c0*/  SYNCS.PHASECHK.TRANS64.TRYWAIT P1, [R5+URZ+0x228a0], R6 ;  /* 0x0228a006050075a7 */ /* 0x000e64000802017f */
[----:B-1----:R-:W-:Y:S10]  /*189d0*/  @!P1 BRA `(.L_x_720) ;  /* 0x0000008400989947 */ /* 0x002ff40003800000 */
.L_x_931:
[----:B------:R-:W-:Y:S05]  /*189e0*/  BSYNC B2 ;  /* 0x0000000000027941 */ /* 0x000fea0003800000 */
.L_x_719:
        /* <DEDUP_REMOVED lines=9> */
.L_x_722:
[----:B------:R-:W-:Y:S05]  /*18a80*/  BSYNC B2 ;  /* 0x0000000000027941 */ /* 0x000fea0003800000 */
.L_x_721:
[----:B------:R-:W-:Y:S01]  /*18a90*/  IMAD.MOV.U32 R11, RZ, RZ, RZ ;  /* 0x000000ffff0b7224 */ /* 0x000fe200078e00ff */
[----:B------:R-:W-:Y:S01]  /*18aa0*/  UIADD3 UR4, UP0, UR36, 0x570, URZ ;  /* 0x0000057024047890 */ /* 0x000fe2000ff1e03f */
[----:B------:R-:W-:Y:S01]  /*18ab0*/  IMAD R7, R34, 0x5000, R22 ;  /* 0x0000500022077824 */ /* 0x000fe200078e0216 */
[----:B------:R-:W-:Y:S01]  /*18ac0*/  PLOP3.LUT P1, PT, PT, PT, PT, 0x80, 0x0 ;  /* 0x000000000000781c */ /* 0x000fe20003f2f070 */
[----:B0-----:R-:W-:Y:S01]  /*18ad0*/  IMAD R8, R3, 0xa0, R0 ;  /* 0x000000a003087824 */ /* 0x001fe200078e0200 */
[----:B------:R-:W-:Y:S01]  /*18ae0*/  R2UR UR10, R11 ;  /* 0x000000000b0a72ca */ /* 0x000fe200000e0000 */
[----:B------:R-:W-:Y:S01]  /*18af0*/  VIADD R9, R5, 0x22890 ;  /* 0x0002289005097836 */ /* 0x000fe20000000000 */
[----:B------:R-:W-:Y:S01]  /*18b00*/  IADD3 R10, R7, 0x18400, RZ ;  /* 0x00018400070a7810 */ /* 0x000fe20007ffe0ff */
[----:B------:R-:W-:Y:S01]  /*18b10*/  UIADD3.X UR5, URZ, UR37, URZ, UP0, !UPT ;  /* 0x000000253f057290 */ /* 0x000fe200087fe43f */
[----:B------:R-:W-:Y:S01]  /*18b20*/  UMOV UR6, 0x0 ;  /* 0x0000000000067882 */ /* 0x000fe20000000000 */
[----:B------:R-:W-:-:S10]  /*18b30*/  UMOV UR7, 0x12f00000 ;  /* 0x12f0000000077882 */ /* 0x000fd40000000000 */
.L_x_723:
        /* <DEDUP_REMOVED lines=13> */
.L_x_932:
[----:B------:R-:W-:Y:S05]  /*18c10*/  BSYNC B2 ;  /* 0x0000000000027941 */ /* 0x000fea0003800000 */
.L_x_724:
[----:B------:R-:W-:Y:S01]  /*18c20*/  BSSY B2, `(.L_x_726) ;  /* 0x000000b000027945 */ /* 0x000fe20003800000 */
[----:B------:R-:W-:Y:S02]  /*18c30*/  IMAD.MOV.U32 R12, RZ, RZ, 0x0 ;  /* 0x00000000ff0c7424 */ /* 0x000fe400078e00ff */
[----:B------:R-:W-:Y:S01]  /*18c40*/  IMAD.MOV.U32 R13, RZ, RZ, 0x12f00000 ;  /* 0x12f00000ff0d7424 */ /* 0x000fe200078e00ff */
[----:B------:R-:W-:Y:S06]  /*18c50*/  @P2 BRA `(.L_x_727) ;  /* 0x00000000001c2947 */ /* 0x000fec0003800000 */
[----:B------:R-:W2:Y:S01]  /*18c60*/  S2R R9, SR_TID.X ;  /* 0x0000000000097919 */ /* 0x000ea20000002100 */
[----:B01----:R-:W-:-:S04]  /*18c70*/  IMAD.MOV.U32 R6, RZ, RZ, 0x5000 ;  /* 0x00005000ff067424 */ /* 0x003fc800078e00ff */
[----:B------:R3:W-:Y:S01]  /*18c80*/  SYNCS.ARRIVE.TRANS64 RZ, [R5+URZ+0x228b0], R6 ;  /* 0x0228b00605ff79a7 */ /* 0x0007e2000800003f */
[----:B--2---:R-:W-:-:S04]  /*18c90*/  LOP3.LUT R9, R9, 0x1f, RZ, 0xc0, !PT ;  /* 0x0000001f09097812 */ /* 0x004fc800078ec0ff */
[----:B------:R-:W-:-:S13]  /*18ca0*/  ISETP.NE.AND P1, PT, R9, RZ, PT ;  /* 0x000000ff0900720c */ /* 0x000fda0003f25270 */
[----:B---3--:R-:W-:Y:S05]  /*18cb0*/  @!P1 BRA `(.L_x_727) ;  /* 0x0000000000049947 */ /* 0x008fea0003800000 */
[----:B------:R-:W-:Y:S01]  /*18cc0*/  BPT.TRAP 0x1 ;  /* 0x000000040000795c */ /* 0x000fe20000300000 */
.L_x_727:
[----:B------:R-:W-:Y:S05]  /*18cd0*/  BSYNC B2 ;  /* 0x0000000000027941 */ /* 0x000fea0003800000 */
.L_x_726:
[----:B------:R-:W-:Y:S01]  /*18ce0*/  R2UR UR10, R11 ;  /* 0x000000000b0a72ca */ /* 0x000fe200000e0000 */
[----:B------:R-:W-:Y:S01]  /*18cf0*/  UIADD3 UR4, UP0, UR36, 0x670, URZ ;  /* 0x0000067024047890 */ /* 0x000fe2000ff1e03f */
[----:B------:R-:W-:Y:S01]  /*18d00*/  R2UR UR6, R12 ;  /* 0x000000000c0672ca */ /* 0x000fe200000e0000 */
[----:B------:R-:W-:Y:S01]  /*18d10*/  VIADD R7, R7, 0xa400 ;  /* 0x0000a40007077836 */ /* 0x000fe20000000000 */
[----:B------:R-:W-:Y:S01]  /*18d20*/  R2UR UR7, R13 ;  /* 0x000000000d0772ca */ /* 0x000fe200000e0000 */
[----:B------:R-:W-:Y:S01]  /*18d30*/  UIADD3.X UR5, URZ, UR37, URZ, UP0, !UPT ;  /* 0x000000253f057290 */ /* 0x000fe200087fe43f */
[----:B------:R-:W-:Y:S02]  /*18d40*/  PLOP3.LUT P1, PT, PT, PT, PT, 0x80, 0x0 ;  /* 0x000000000000781c */ /* 0x000fe40003f2f070 */
[----:B01----:R-:W-:-:S11]  /*18d50*/  IADD3 R5, R5, 0x228b0, RZ ;  /* 0x000228b005057810 */ /* 0x003fd60007ffe0ff */
.L_x_728:
        /* <DEDUP_REMOVED lines=9> */
[----:B-1----:R-:W-:Y:S05]  /*18df0*/  @P1 BRA.U.ANY `(.L_x_728) ;  /* 0xfffffffd00d81947 */ /* 0x002fea000393ffff */
.L_x_718:
[----:B------:R-:W-:Y:S05]  /*18e00*/  BSYNC B1 ;  /* 0x0000000000017941 */ /* 0x000fea0003800000 */
.L_x_717:
[C---:B------:R-:W-:Y:S01]  /*18e10*/  ISETP.GT.AND P2, PT, R3.reuse, R4, PT ;  /* 0x000000040300720c */ /* 0x040fe20003f44270 */
[----:B------:R-:W-:Y:S02]  /*18e20*/  VIADD R34, R34, 0x1 ;  /* 0x0000000122227836 */ /* 0x000fe40000000000 */
[----:B------:R-:W-:-:S03]  /*18e30*/  VIADD R3, R3, 0xffffffff ;  /* 0xffffffff03037836 */ /* 0x000fc60000000000 */
[----:B------:R-:W-:-:S04]  /*18e40*/  ISETP.NE.AND P1, PT, R34, 0x2, PT ;  /* 0x000000022200780c */ /* 0x000fc80003f25270 */
[----:B------:R-:W-:Y:S02]  /*18e50*/  SEL R5, RZ, 0x1, P1 ;  /* 0x00000001ff057807 */ /* 0x000fe40000800000 */
[----:B------:R-:W-:Y:S02]  /*18e60*/  SEL R34, R34, RZ, P1 ;  /* 0x000000ff22227207 */ /* 0x000fe40000800000 */
[----:B------:R-:W-:Y:S01]  /*18e70*/  LOP3.LUT R37, R37, R5, RZ, 0x3c, !PT ;  /* 0x0000000525257212 */ /* 0x000fe200078e3cff */
[----:B------:R-:W-:Y:S06]  /*18e80*/  @P2 BRA `(.L_x_729) ;  /* 0xfffffff800a82947 */ /* 0x000fec000383ffff */
.L_x_699:
[----:B------:R-:W-:Y:S05]  /*18e90*/  BSYNC B0 ;  /* 0x0000000000007941 */ /* 0x000fea0003800000 */
.L_x_698:
[----:B------:R-:W-:Y:S05]  /*18ea0*/  @!P0 WARPSYNC.ALL ;  /* 0x0000000000008948 */ /* 0x000fea0003800000 */
[----:B------:R-:W-:Y:S01]  /*18eb0*/  @!P0 BAR.SYNC.DEFER_BLOCKING 0xc, 0x180 ;  /* 0x0306000000008b1d */ /* 0x000fe20000010000 */
[----:B------:R-:W-:-:S13]  /*18ec0*/  ISETP.GT.AND P0, PT, R25, RZ, PT ;  /* 0x000000ff1900720c */ /* 0x000fda0003f04270 */
[----:B------:R-:W-:Y:S05]  /*18ed0*/  @P0 BRA `(.L_x_730) ;  /* 0x0000000000440947 */ /* 0x000fea0003800000 */
[----:B------:R-:W1:Y:S02]  /*18ee0*/  S2R R5, SR_TID.X ;  /* 0x0000000000057919 */ /* 0x000e640000002100 */
[----:B-1----:R-:W-:-:S04]  /*18ef0*/  LOP3.LUT R5, R5, 0x7f, RZ, 0xc0, !PT ;  /* 0x0000007f05057812 */ /* 0x002fc800078ec0ff */
[----:B------:R-:W-:-:S13]  /*18f00*/  ISETP.NE.AND P0, PT, R5, RZ, PT ;  /* 0x000000ff0500720c */ /* 0x000fda0003f05270 */
[----:B------:R-:W-:Y:S05]  /*18f10*/  @P0 BRA `(.L_x_731) ;  /* 0x0000004800c00947 */ /* 0x000fea0003800000 */
[----:B------:R-:W1:Y:S01]  /*18f20*/  S2R R5, SR_LANEID ;  /* 0x0000000000057919 */ /* 0x000e620000000000 */
[----:B------:R-:W-:Y:S01]  /*18f30*/  VOTEU.ANY UR4, UPT, PT ;  /* 0x0000000000047886 */ /* 0x000fe200038e0100 */
[----:B------:R-:W2:Y:S01]  /*18f40*/  LDC.64 R2, c[0x0][0xc60] ;  /* 0x00031800ff027b82 */ /* 0x000ea20000000a00 */
[----:B------:R-:W1:Y:S02]  /*18f50*/  FLO.U32 R0, UR4 ;  /* 0x0000000400007d00 */ /* 0x000e6400080e0000 */
[----:B-1----:R-:W-:-:S06]  /*18f60*/  ISETP.EQ.U32.AND P0, PT, R0, R5, PT ;  /* 0x000000050000720c */ /* 0x002fcc0003f02070 */
[----:B------:R-:W2:Y:S07]  /*18f70*/  POPC R5, UR4 ;  /* 0x0000000400057d09 */ /* 0x000eae0008000000 */
[----:B--2---:R-:W2:Y:S01]  /*18f80*/  @P0 ATOMG.E.ADD.STRONG.GPU PT, R3, desc[UR60][R2.64], R5 ;  /* 0x00000005020309a8 */ /* 0x004ea200081ee1fc */
[----:B------:R-:W1:Y:S02]  /*18f90*/  S2R R4, SR_LTMASK ;  /* 0x0000000000047919 */ /* 0x000e640000003900 */
[----:B-1----:R-:W-:-:S04]  /*18fa0*/  LOP3.LUT R4, R4, UR4, RZ, 0xc0, !PT ;  /* 0x0000000404047c12 */ /* 0x002fc8000f8ec0ff */
[----:B------:R-:W1:Y:S01]  /*18fb0*/  POPC R7, R4 ;  /* 0x0000000400077309 */ /* 0x000e620000000000 */
[----:B--2---:R-:W1:Y:S02]  /*18fc0*/  SHFL.IDX PT, R0, R3, R0, 0x1f ;  /* 0x00001f0003007589 */ /* 0x004e6400000e0000 */
[----:B-1----:R-:W-:Y:S01]  /*18fd0*/  IADD3 R16, R0, UR38, R7 ;  /* 0x0000002600107c10 */ /* 0x002fe2000fffe007 */
[----:B------:R-:W-:Y:S06]  /*18fe0*/  BRA `(.L_x_731) ;  /* 0x00000048008c7947 */ /* 0x000fec0003800000 */
.L_x_730:
        /* <DEDUP_REMOVED lines=11> */
[----:B------:R-:W-:Y:S01]  /*190a0*/  IMAD.U32 R6, RZ, RZ, UR8 ;  /* 0x00000008ff067e24 */ /* 0x000fe2000f8e00ff */
[----:B0-----:R-:W-:Y:S01]  /*190b0*/  MOV R8, 0x70 ;  /* 0x0000007000087802 */ /* 0x001fe20000000f00 */
[----:B------:R-:W-:Y:S02]  /*190c0*/  IMAD.U32 R7, RZ, RZ, UR9 ;  /* 0x00000009ff077e24 */ /* 0x000fe4000f8e00ff */
[----:B------:R-:W-:-:S02]  /*190d0*/  IMAD.U32 R10, RZ, RZ, UR4 ;  /* 0x00000004ff0a7e24 */ /* 0x000fc4000f8e00ff */
[----:B------:R-:W-:Y:S02]  /*190e0*/  IMAD.U32 R11, RZ, RZ, UR5 ;  /* 0x00000005ff0b7e24 */ /* 0x000fe4000f8e00ff */
[----:B------:R-:W-:Y:S02]  /*190f0*/  IMAD.MOV.U32 R12, RZ, RZ, 0x1 ;  /* 0x00000001ff0c7424 */ /* 0x000fe400078e00ff */
[----:B------:R-:W-:-:S07]  /*19100*/  IMAD.MOV.U32 R13, RZ, RZ, RZ ;  /* 0x000000ffff0d7224 */ /* 0x000fce00078e00ff */
[----:B------:R-:W-:-:S07]  /*19110*/  LEPC R20, `(.L_x_733) ;  /* 0x000000001014794e */ /* 0x000fce0000000000 */
[----:B-1----:R-:W-:Y:S05]  /*19120*/  CALL.ABS.NOINC R2 ;  /* 0x0000000002007343 */ /* 0x002fea0003c00000 */
.L_x_733:
[----:B------:R-:W-:Y:S05]  /*19130*/  BSYNC B6 ;  /* 0x0000000000067941 */ /* 0x000fea0003800000 */
.L_x_732:
        /* <DEDUP_REMOVED lines=22> */
.L_x_735:
[----:B------:R-:W-:Y:S05]  /*192a0*/  BSYNC B6 ;  /* 0x0000000000067941 */ /* 0x000fea0003800000 */
.L_x_734:
        /* <DEDUP_REMOVED lines=20> */
.L_x_737:
[----:B------:R-:W-:Y:S05]  /*193f0*/  BSYNC B6 ;  /* 0x0000000000067941 */ /* 0x000fea0003800000 */
.L_x_736:
[----:B------:R-:W-:Y:S01]  /*19400*/  LOP3.LUT P6, RZ, R23, 0x1, RZ, 0xc0, !PT ;  /* 0x0000000117ff7812 */ /* 0x000fe200078cc0ff */
[----:B------:R-:W-:-:S12]  /*19410*/  BSSY B6, `(.L_x_738) ;  /* 0x0000012000067945 */ /* 0x000fd80003800000 */
        /* <DEDUP_REMOVED lines=9> */
[----:B------:R-:W-:Y:S01]  /*194b0*/  MOV R12, 0x1 ;  /* 0x00000001000c7802 */ /* 0x000fe20000000f00 */
[----:B------:R-:W-:Y:S02]  /*194c0*/  IMAD.U32 R7, RZ, RZ, UR7 ;  /* 0x00000007ff077e24 */ /* 0x000fe4000f8e00ff */
[----:B------:R-:W-:-:S02]  /*194d0*/  IMAD.U32 R10, RZ, RZ, UR8 ;  /* 0x00000008ff0a7e24 */ /* 0x000fc4000f8e00ff */
[----:B------:R-:W-:Y:S02]  /*194e0*/  IMAD.U32 R11, RZ, RZ, UR9 ;  /* 0x00000009ff0b7e24 */ /* 0x000fe4000f8e00ff */
[----:B0-----:R-:W-:Y:S02]  /*194f0*/  IMAD.MOV.U32 R8, RZ, RZ, 0x70 ;  /* 0x00000070ff087424 */ /* 0x001fe400078e00ff */
[----:B------:R-:W-:-:S07]  /*19500*/  IMAD.MOV.U32 R13, RZ, RZ, RZ ;  /* 0x000000ffff0d7224 */ /* 0x000fce00078e00ff */
[----:B------:R-:W-:-:S07]  /*19510*/  LEPC R20, `(.L_x_739) ;  /* 0x000000001014794e */ /* 0x000fce0000000000 */
[----:B-1----:R-:W-:Y:S05]  /*19520*/  CALL.ABS.NOINC R2 ;  /* 0x0000000002007343 */ /* 0x002fea0003c00000 */
.L_x_739:
[----:B------:R-:W-:Y:S05]  /*19530*/  BSYNC B6 ;  /* 0x0000000000067941 */ /* 0x000fea0003800000 */
.L_x_738:
[----:B------:R-:W2:Y:S01]  /*19540*/  LDL R21, [R1+0x4] ;  /* 0x0000040001157983 */ /* 0x000ea20000100800 */
[----:B------:R-:W-:Y:S01]  /*19550*/  ULDC.64 UR4, c[0x0][0x9f8] ;  /* 0x00027e0000047ab9 */ /* 0x000fe20000000a00 */
[----:B------:R-:W1:Y:S01]  /*19560*/  LDC R12, c[0x0][0x430] ;  /* 0x00010c00ff0c7b82 */ /* 0x000e620000000800 */
[----:B------:R-:W-:Y:S01]  /*19570*/  ISETP.NE.U32.AND P0, PT, RZ, UR4, PT ;  /* 0x00000004ff007c0c */ /* 0x000fe2000bf05070 */
[----:B------:R-:W3:Y:S03]  /*19580*/  LDL R13, [R1+0x44] ;  /* 0x00004400010d7983 */ /* 0x000ee60000100800 */
[----:B------:R-:W-:Y:S01]  /*19590*/  ISETP.NE.AND.EX P0, PT, RZ, UR5, PT, P0 ;  /* 0x00000005ff007c0c */ /* 0x000fe2000bf05300 */
[----:B------:R-:W4:-:S12]  /*195a0*/  S2R R2, SR_TID.X ;  /* 0x0000000000027919 */ /* 0x000f180000002100 */
[----:B------:R-:W-:-:S04]  /*195b0*/  @P0 IADD3 R26, P1, R26, UR4, RZ ;  /* 0x000000041a1a0c10 */ /* 0x000fc8000ff3e0ff */
[----:B------:R-:W-:-:S05]  /*195c0*/  @P0 IADD3.X R27, R27, UR5, RZ, P1, !PT ;  /* 0x000000051b1b0c10 */ /* 0x000fca0008ffe4ff */
[----:B------:R-:W3:Y:S01]  /*195d0*/  @P0 LDG.E R35, desc[UR60][R26.64] ;  /* 0x0000003c1a230981 */ /* 0x000ee2000c1e1900 */
[----:B------:R-:W0:Y:S01]  /*195e0*/  S2R R20, SR_TID.X ;  /* 0x0000000000147919 */ /* 0x000e220000002100 */
[----:B-1----:R-:W-:Y:S02]  /*195f0*/  ISETP.NE.AND P2, PT, R12, 0x1, PT ;  /* 0x000000010c00780c */ /* 0x002fe40003f45270 */
[----:B----4-:R-:W-:-:S04]  /*19600*/  LOP3.LUT R2, R2, 0x7f, RZ, 0xc0, !PT ;  /* 0x0000007f02027812 */ /* 0x010fc800078ec0ff */
[----:B------:R-:W-:-:S07]  /*19610*/  SHF.R.U32.HI R2, RZ, 0x3, R2 ;  /* 0x00000003ff027819 */ /* 0x000fce0000011602 */
[----:B------:R-:W1:Y:S01]  /*19620*/  @P2 LDC R3, c[0x0][0x434] ;  /* 0x00010d00ff032b82 */ /* 0x000e620000000800 */
[----:B0-----:R-:W-:-:S04]  /*19630*/  IMAD.MOV.U32 R9, RZ, RZ, 0xa0 ;  /* 0x000000a0ff097424 */ /* 0x001fc800078e00ff */
[----:B------:R-:W-:Y:S02]  /*19640*/  IMAD R9, R33, R9, -0xa0 ;  /* 0xffffff6021097424 */ /* 0x000fe400078e0209 */
[----:B------:R-:W-:-:S05]  /*19650*/  IMAD.SHL.U32 R20, R20, 0x10, RZ ;  /* 0x0000001014147824 */ /* 0x000fca00078e00ff */
[----:B------:R-:W-:Y:S02]  /*19660*/  LOP3.LUT R20, R2, 0x70, R20, 0xf8, !PT ;  /* 0x0000007002147812 */ /* 0x000fe400078ef814 */
[----:B------:R-:W0:Y:S03]  /*19670*/  @P2 LDC R2, c[0x0][0x438] ;  /* 0x00010e00ff022b82 */ /* 0x000e260000000800 */
[----:B------:R-:W-:Y:S02]  /*19680*/  IMAD.IADD R0, R20, 0x1, R9 ;  /* 0x0000000114007824 */ /* 0x000fe400078e0209 */
[----:B------:R-:W4:Y:S03]  /*19690*/  S2R R20, SR_TID.X ;  /* 0x0000000000147919 */ /* 0x000f260000002100 */
[----:B------:R-:W-:-:S13]  /*196a0*/  ISETP.GE.AND P1, PT, R0, R25, PT ;  /* 0x000000190000720c */ /* 0x000fda0003f26270 */
[----:B------:R-:W3:Y:S01]  /*196b0*/  @!P1 LDC.64 R4, c[0x0][0x418] ;  /* 0x00010600ff049b82 */ /* 0x000ee20000000a00 */
[C---:B----4-:R-:W-:Y:S01]  /*196c0*/  LOP3.LUT R29, R20.reuse, 0x7f, RZ, 0xc0, !PT ;  /* 0x0000007f141d7812 */ /* 0x050fe200078ec0ff */
[----:B------:R-:W-:-:S03]  /*196d0*/  IMAD.SHL.U32 R20, R20, 0x10, RZ ;  /* 0x0000001014147824 */ /* 0x000fc600078e00ff */
[----:B------:R-:W-:-:S04]  /*196e0*/  SHF.R.U32.HI R29, RZ, 0x3, R29 ;  /* 0x00000003ff1d7819 */ /* 0x000fc8000001161d */
[----:B------:R-:W-:-:S04]  /*196f0*/  LOP3.LUT R20, R29, 0x70, R20, 0xf8, !PT ;  /* 0x000000701d147812 */ /* 0x000fc800078ef814 */
[----:B------:R-:W-:-:S04]  /*19700*/  LOP3.LUT R20, R20, 0x80, RZ, 0xfc, !PT ;  /* 0x0000008014147812 */ /* 0x000fc800078efcff */
[----:B------:R-:W-:Y:S02]  /*19710*/  IADD3 R9, R20, R9, RZ ;  /* 0x0000000914097210 */ /* 0x000fe40007ffe0ff */
[----:B------:R-:W-:Y:S01]  /*19720*/  LOP3.LUT R23, R23, 0xfffffffd, RZ, 0xc0, !PT ;  /* 0xfffffffd17177812 */ /* 0x000fe200078ec0ff */
[----:B------:R-:W-:Y:S01]  /*19730*/  UMOV UR4, 0xffffffff ;  /* 0xffffffff00047882 */ /* 0x000fe20000000000 */
[----:B--2---:R-:W-:-:S05]  /*19740*/  IADD3 R0, R0, R21, RZ ;  /* 0x0000001500007210 */ /* 0x004fca0007ffe0ff */
[----:B-1----:R-:W-:-:S04]  /*19750*/  @P2 IMAD.HI.U32 R3, R0, R3, RZ ;  /* 0x0000000300032227 */ /* 0x002fc800078e00ff */
[----:B------:R-:W-:Y:S01]  /*19760*/  IMAD.MOV.U32 R8, RZ, RZ, R0 ;  /* 0x000000ffff087224 */ /* 0x000fe200078e0000 */
[----:B0-----:R-:W-:Y:S02]  /*19770*/  @P2 SHF.R.U32.HI R8, RZ, R2, R3 ;  /* 0x00000002ff082219 */ /* 0x001fe40000011603 */
[----:B------:R-:W0:Y:S02]  /*19780*/  @!P1 LDC.64 R2, c[0x0][0x428] ;  /* 0x00010a00ff029b82 */ /* 0x000e240000000a00 */
[--C-:B------:R-:W-:Y:S01]  /*19790*/  @!P1 SHF.R.S32.HI R7, RZ, 0x1f, R8.reuse ;  /* 0x0000001fff079819 */ /* 0x100fe20000011408 */
[----:B------:R-:W-:Y:S01]  /*197a0*/  @!P1 IMAD.MOV.U32 R6, RZ, RZ, R8 ;  /* 0x000000ffff069224 */ /* 0x000fe200078e0008 */
[----:B---3--:R-:W-:-:S03]  /*197b0*/  SHF.R.S32.HI R14, RZ, 0x1f, R35 ;  /* 0x0000001fff0e7819 */ /* 0x008fc60000011423 */
[----:B0-----:R-:W-:-:S04]  /*197c0*/  @!P1 IMAD.WIDE.U32 R6, R35, R2, R6 ;  /* 0x0000000223069225 */ /* 0x001fc800078e0006 */
[----:B------:R-:W-:-:S04]  /*197d0*/  @!P1 IMAD R2, R14, R2, RZ ;  /* 0x000000020e029224 */ /* 0x000fc800078e02ff */
[----:B------:R-:W-:Y:S01]  /*197e0*/  @!P1 IMAD R3, R35, R3, R2 ;  /* 0x0000000323039224 */ /* 0x000fe200078e0202 */
[----:B------:R-:W-:Y:S02]  /*197f0*/  @!P1 LEA R2, P0, R6, R4, 0x2 ;  /* 0x0000000406029211 */ /* 0x000fe400078010ff */
[----:B------:R-:W0:Y:S01]  /*19800*/  @P2 LDC R4, c[0x0][0x434] ;  /* 0x00010d00ff042b82 */ /* 0x000e220000000800 */
[----:B------:R-:W-:-:S05]  /*19810*/  @!P1 IMAD.IADD R3, R7, 0x1, R3 ;  /* 0x0000000107039824 */ /* 0x000fca00078e0203 */
[----:B------:R-:W-:Y:S02]  /*19820*/  @!P1 LEA.HI.X R3, R6, R5, R3, 0x2, P0 ;  /* 0x0000000506039211 */ /* 0x000fe400000f1403 */
[----:B------:R-:W-:Y:S01]  /*19830*/  ISETP.GE.AND P0, PT, R9, R25, PT ;  /* 0x000000190900720c */ /* 0x000fe20003f06270 */
[----:B------:R-:W1:Y:S03]  /*19840*/  @P2 LDC R6, c[0x0][0x438] ;  /* 0x00010e00ff062b82 */ /* 0x000e660000000800 */
[----:B------:R-:W-:Y:S01]  /*19850*/  ISETP.GT.U32.OR P0, PT, R20, 0x9f, P0 ;  /* 0x0000009f1400780c */ /* 0x000fe20000704470 */
[----:B------:R-:W-:-:S06]  /*19860*/  IMAD.MOV.U32 R5, RZ, RZ, RZ ;  /* 0x000000ffff057224 */ /* 0x000fcc00078e00ff */
[----:B------:R2:W5:Y:S01]  /*19870*/  @!P1 LDG.E R5, desc[UR60][R2.64] ;  /* 0x0000003c02059981 */ /* 0x000562000c1e1900 */
[----:B------:R-:W-:-:S05]  /*19880*/  IMAD.IADD R10, R9, 0x1, R21 ;  /* 0x00000001090a7824 */ /* 0x000fca00078e0215 */
[----:B--2---:R-:W2:Y:S01]  /*19890*/  @!P0 LDC.64 R2, c[0x0][0x428] ;  /* 0x00010a00ff028b82 */ /* 0x004ea20000000a00 */
[----:B0-----:R-:W-:-:S04]  /*198a0*/  @P2 IMAD.HI.U32 R4, R10, R4, RZ ;  /* 0x000000040a042227 */ /* 0x001fc800078e00ff */
[----:B------:R-:W-:Y:S01]  /*198b0*/  IMAD.MOV.U32 R11, RZ, RZ, R10 ;  /* 0x000000ffff0b7224 */ /* 0x000fe200078e000a */
[----:B-1----:R-:W-:Y:S01]  /*198c0*/  @P2 SHF.R.U32.HI R11, RZ, R6, R4 ;  /* 0x00000006ff0b2219 */ /* 0x002fe20000011604 */
[----:B------:R-:W-:-:S03]  /*198d0*/  IMAD.MOV R4, RZ, RZ, -R8 ;  /* 0x000000ffff047224 */ /* 0x000fc600078e0a08 */
[----:B------:R-:W-:Y:S01]  /*198e0*/  @!P0 SHF.R.S32.HI R7, RZ, 0x1f, R11 ;  /* 0x0000001fff078819 */ /* 0x000fe2000001140b */
[----:B------:R-:W-:Y:S01]  /*198f0*/  IMAD R4, R12, R4, R0 ;  /* 0x000000040c047224 */ /* 0x000fe200078e0200 */
[----:B------:R-:W-:Y:S01]  /*19900*/  @!P0 MOV R6, R11 ;  /* 0x0000000b00068202 */ /* 0x000fe20000000f00 */
[----:B--2---:R-:W-:-:S04]  /*19910*/  @!P0 IMAD R0, R14, R2, RZ ;  /* 0x000000020e008224 */ /* 0x004fc800078e02ff */
[----:B------:R-:W-:-:S04]  /*19920*/  @!P0 IMAD.WIDE.U32 R6, R35, R2, R6 ;  /* 0x0000000223068225 */ /* 0x000fc800078e0006 */
[----:B------:R-:W-:Y:S02]  /*19930*/  @!P0 IMAD R0, R35, R3, R0 ;  /* 0x0000000323008224 */ /* 0x000fe400078e0200 */
[----:B------:R-:W0:Y:S02]  /*19940*/  @!P0 LDC.64 R2, c[0x0][0x418] ;  /* 0x00010600ff028b82 */ /* 0x000e240000000a00 */
[----:B------:R-:W-:Y:S01]  /*19950*/  @!P0 IMAD.IADD R0, R0, 0x1, R7 ;  /* 0x0000000100008824 */ /* 0x000fe200078e0207 */
[----:B------:R1:W-:Y:S01]  /*19960*/  STL [R1+0x8], R14 ;  /* 0x0000080e01007387 */ /* 0x0003e20000100800 */
[----:B------:R-:W-:Y:S01]  /*19970*/  IMAD.MOV.U32 R9, RZ, RZ, RZ ;  /* 0x000000ffff097224 */ /* 0x000fe200078e00ff */
[----:B0-----:R-:W-:-:S04]  /*19980*/  @!P0 LEA R2, P1, R6, R2, 0x2 ;  /* 0x0000000206028211 */ /* 0x001fc800078210ff */
[----:B------:R-:W-:Y:S02]  /*19990*/  @!P0 LEA.HI.X R3, R6, R3, R0, 0x2, P1 ;  /* 0x0000000306038211 */ /* 0x000fe400008f1400 */
[----:B------:R-:W-:-:S03]  /*199a0*/  ISETP.GT.U32.AND P1, PT, R20, 0x9f, PT ;  /* 0x0000009f1400780c */ /* 0x000fc60003f24070 */
[----:B------:R1:W5:Y:S01]  /*199b0*/  @!P0 LDG.E R9, desc[UR60][R2.64] ;  /* 0x0000003c02098981 */ /* 0x000362000c1e1900 */
[----:B------:R-:W-:Y:S01]  /*199c0*/  ISETP.NE.AND P0, PT, R13, 0x3, PT ;  /* 0x000000030d00780c */ /* 0x000fe20003f05270 */
[----:B------:R-:W-:-:S08]  /*199d0*/  IMAD.MOV R8, RZ, RZ, -R11 ;  /* 0x000000ffff087224 */ /* 0x000fd000078e0a0b */
[----:B------:R-:W-:-:S04]  /*199e0*/  @P1 LOP3.LUT R23, R23, 0x2, RZ, 0xfc, !PT ;  /* 0x0000000217171812 */ /* 0x000fc800078efcff */
[----:B------:R-:W-:Y:S01]  /*199f0*/  LOP3.LUT R23, R23, 0xfffffffb, RZ, 0xc0, !PT ;  /* 0xfffffffb17177812 */ /* 0x000fe200078ec0ff */
[----:B------:R-:W-:-:S03]  /*19a00*/  IMAD R8, R12, R8, R10 ;  /* 0x000000080c087224 */ /* 0x000fc600078e020a */
[----:B------:R-:W-:Y:S01]  /*19a10*/  @P0 LOP3.LUT R23, R23, 0x4, RZ, 0xfc, !PT ;  /* 0x0000000417170812 */ /* 0x000fe200078efcff */
[----:B-1----:R-:W-:Y:S06]  /*19a20*/  BRA.DIV UR4, `(.L_x_740) ;  /* 0x0000007604ac7947 */ /* 0x002fec000b800000 */
.L_x_935:
[----:B------:R-:W-:Y:S01]  /*19a30*/  SHF.R.S32.HI R0, RZ, 0x1f, R18 ;  /* 0x0000001fff007819 */ /* 0x000fe20000011412 */
[----:B------:R-:W-:-:S04]  /*19a40*/  VIADD R6, R33, 0xffffffff ;  /* 0xffffffff21067836 */ /* 0x000fc80000000000 */
[----:B------:R0:W-:Y:S01]  /*19a50*/  STL [R1], R0 ;  /* 0x0000000001007387 */ /* 0x0001e20000100800 */
[----:B------:R-:W-:Y:S05]  /*19a60*/  @!P0 BRA `(.L_x_741) ;  /* 0x0000000000048947 */ /* 0x000fea0003800000 */
[----:B------:R-:W-:Y:S01]  /*19a70*/  BPT.TRAP 0x1 ;  /* 0x000000040000795c */ /* 0x000fe20000300000 */
.L_x_741:
[----:B------:R-:W-:Y:S01]  /*19a80*/  LEA R7, R32, R22, 0x3 ;  /* 0x0000001620077211 */ /* 0x000fe200078e18ff */
[----:B------:R-:W-:Y:S01]  /*19a90*/  BSSY B0, `(.L_x_742) ;  /* 0x0000007000007945 */ /* 0x000fe20003800000 */
[----:B0-----:R-:W-:-:S04]  /*19aa0*/  SHF.L.U32 R0, R36, 0x1f, RZ ;  /* 0x0000001f24007819 */ /* 0x001fc800000006ff */
[----:B------:R0:W1:Y:S01]  /*19ab0*/  SYNCS.PHASECHK.TRANS64.TRYWAIT P0, [R7+URZ+0x22880], R0 ;  /* 0x02288000070075a7 */ /* 0x000062000800017f */
[----:B------:R0:W-:Y:S02]  /*19ac0*/  STL [R1+0x30], R0 ;  /* 0x0000300001007387 */ /* 0x0001e40000100800 */
[----:B0-----:R-:W-:-:S05]  /*19ad0*/  SHF.R.S32.HI R0, RZ, 0x1f, R4 ;  /* 0x0000001fff007819 */ /* 0x001fca0000011404 */
[----:B------:R0:W-:Y:S02]  /*19ae0*/  STL [R1+0x28], R0 ;  /* 0x0000280001007387 */ /* 0x0001e40000100800 */
[----:B01----:R-:W-:Y:S05]  /*19af0*/  @!P0 BRA `(.L_x_743) ;  /* 0x0000007400a88947 */ /* 0x003fea0003800000 */
.L_x_936:
[----:B------:R-:W-:Y:S05]  /*19b00*/  BSYNC B0 ;  /* 0x0000000000007941 */ /* 0x000fea0003800000 */
.L_x_742:
[----:B0-----:R-:W2:Y:S04]  /*19b10*/  LDL R0, [R1+0x28] ;  /* 0x0000280001007983 */ /* 0x001ea80000100800 */
[----:B------:R-:W3:Y:S01]  /*19b20*/  LDL R10, [R1] ;  /* 0x00000000010a7983 */ /* 0x000ee20000100800 */
[----:B-----5:R-:W-:Y:S01]  /*19b30*/  SHF.R.S32.HI R12, RZ, 0x1f, R5 ;  /* 0x0000001fff0c7819 */ /* 0x020fe20000011405 */
[----:B------:R-:W0:Y:S01]  /*19b40*/  LDC R11, c[0x0][0x2f4] ;  /* 0x0000bd00ff0b7b82 */ /* 0x000e220000000800 */
[----:B------:R-:W-:Y:S01]  /*19b50*/  ULDC.64 UR4, c[0x0][0x328] ;  /* 0x0000ca0000047ab9 */ /* 0x000fe20000000a00 */
[----:B------:R-:W-:Y:S01]  /*19b60*/  ULDC.64 UR6, c[0x0][0x338] ;  /* 0x0000ce0000067ab9 */ /* 0x000fe20000000a00 */
[----:B------:R-:W-:Y:S01]  /*19b70*/  IMAD.WIDE.U32 R2, R4, UR4, RZ ;  /* 0x0000000404027c25 */ /* 0x000fe2000f8e00ff */
[----:B------:R3:W-:Y:S01]  /*19b80*/  STL [R1+0x2c], R12 ;  /* 0x00002c0c01007387 */ /* 0x0007e20000100800 */
[----:B------:R-:W-:Y:S01]  /*19b90*/  ULDC.64 UR8, c[0x0][0x330] ;  /* 0x0000cc0000087ab9 */ /* 0x000fe20000000a00 */
[----:B------:R-:W-:Y:S01]  /*19ba0*/  LOP3.LUT R23, R23, 0xfffffffe, RZ, 0xc0, !PT ;  /* 0xfffffffe17177812 */ /* 0x000fe200078ec0ff */
[----:B------:R-:W-:Y:S01]  /*19bb0*/  ULDC.64 UR10, c[0x0][0x318] ;  /* 0x0000c600000a7ab9 */ /* 0x000fe20000000a00 */
[----:B------:R-:W4:Y:S01]  /*19bc0*/  LDL R13, [R1+0x14] ;  /* 0x00001400010d7983 */ /* 0x000f220000100800 */
[----:B------:R-:W1:Y:S01]  /*19bd0*/  S2R R14, SR_TID.X ;  /* 0x00000000000e7919 */ /* 0x000e620000002100 */
[----:B0-----:R-:W-:-:S02]  /*19be0*/  ISETP.GE.AND P1, PT, R31, R11, PT ;  /* 0x0000000b1f00720c */ /* 0x001fc40003f26270 */
[----:B------:R-:W-:Y:S02]  /*19bf0*/  SHF.R.S32.HI R30, RZ, 0x1f, R8 ;  /* 0x0000001fff1e7819 */ /* 0x000fe40000011408 */
[----:B------:R-:W-:-:S09]  /*19c00*/  ISETP.GE.AND P0, PT, R31, R11, PT ;  /* 0x0000000b1f00720c */ /* 0x000fd20003f06270 */
[----:B------:R-:W-:Y:S02]  /*19c10*/  @P1 LOP3.LUT R23, R23, 0x1, RZ, 0xfc, !PT ;  /* 0x0000000117171812 */ /* 0x000fe400078efcff */
[----:B------:R-:W-:Y:S01]  /*19c20*/  SHF.R.S32.HI R29, RZ, 0x1f, R9 ;  /* 0x0000001fff1d7819 */ /* 0x000fe20000011409 */
[----:B------:R-:W-:Y:S01]  /*19c30*/  IMAD R6, R6, -0xa0, R25 ;  /* 0xffffff6006067824 */ /* 0x000fe200078e0219 */
[----:B-1----:R-:W-:-:S04]  /*19c40*/  LOP3.LUT R14, R14, 0x7f, RZ, 0xc0, !PT ;  /* 0x0000007f0e0e7812 */ /* 0x002fc800078ec0ff */
[----:B------:R-:W-:-:S04]  /*19c50*/  SHF.R.U32.HI R14, RZ, 0x3, R14 ;  /* 0x00000003ff0e7819 */ /* 0x000fc8000001160e */
[----:B------:R-:W-:-:S04]  /*19c60*/  IADD3 R6, -R14, R6, RZ ;  /* 0x000000060e067210 */ /* 0x000fc80007ffe1ff */
[----:B------:R-:W-:Y:S02]  /*19c70*/  ISETP.GE.AND P2, PT, R6, 0x1, PT ;  /* 0x000000010600780c */ /* 0x000fe40003f46270 */
[----:B------:R-:W-:-:S11]  /*19c80*/  LOP3.LUT R23, R23, 0xffffffbf, RZ, 0xc0, !PT ;  /* 0xffffffbf17177812 */ /* 0x000fd600078ec0ff */
[----:B------:R-:W-:Y:S01]  /*19c90*/  @P2 LOP3.LUT R23, R23, 0x40, RZ, 0xfc, !PT ;  /* 0x0000004017172812 */ /* 0x000fe200078efcff */
[----:B--2---:R-:W-:-:S04]  /*19ca0*/  IMAD R0, R0, UR4, RZ ;  /* 0x0000000400007c24 */ /* 0x004fc8000f8e02ff */
[----:B------:R-:W-:-:S04]  /*19cb0*/  IMAD R0, R4, UR5, R0 ;  /* 0x0000000504007c24 */ /* 0x000fc8000f8e0200 */
[----:B------:R-:W-:Y:S02]  /*19cc0*/  IMAD.IADD R3, R3, 0x1, R0 ;  /* 0x0000000103037824 */ /* 0x000fe400078e0200 */
[----:B------:R-:W-:Y:S02]  /*19cd0*/  IMAD R0, R12, UR6, RZ ;  /* 0x000000060c007c24 */ /* 0x000fe4000f8e02ff */
[----:B------:R-:W-:-:S04]  /*19ce0*/  IMAD.WIDE.U32 R2, R5, UR6, R2 ;  /* 0x0000000605027c25 */ /* 0x000fc8000f8e0002 */
[----:B------:R-:W-:-:S04]  /*19cf0*/  IMAD R0, R5, UR7, R0 ;  /* 0x0000000705007c24 */ /* 0x000fc8000f8e0200 */
[----:B------:R-:W-:Y:S02]  /*19d00*/  IMAD.IADD R3, R3, 0x1, R0 ;  /* 0x0000000103037824 */ /* 0x000fe400078e0200 */
[----:B---3--:R-:W-:Y:S02]  /*19d10*/  IMAD R12, R10, UR8, RZ ;  /* 0x000000080a0c7c24 */ /* 0x008fe4000f8e02ff */
[----:B------:R-:W-:-:S04]  /*19d20*/  IMAD.WIDE.U32 R2, R18, UR8, R2 ;  /* 0x0000000812027c25 */ /* 0x000fc8000f8e0002 */
[----:B------:R-:W-:Y:S01]  /*19d30*/  IMAD R12, R18, UR9, R12 ;  /* 0x00000009120c7c24 */ /* 0x000fe2000f8e020c */
[----:B------:R-:W-:-:S04]  /*19d40*/  IADD3 R2, P1, R2, UR10, RZ ;  /* 0x0000000a02027c10 */ /* 0x000fc8000ff3e0ff */
[----:B------:R-:W-:Y:S01]  /*19d50*/  IADD3.X R0, R3, UR11, R12, P1, !PT ;  /* 0x0000000b03007c10 */ /* 0x000fe20008ffe40c */
[----:B------:R-:W-:Y:S02]  /*19d60*/  IMAD R3, R30, UR4, RZ ;  /* 0x000000041e037c24 */ /* 0x000fe4000f8e02ff */
[----:B------:R-:W-:-:S04]  /*19d70*/  IMAD.WIDE.U32 R10, R8, UR4, RZ ;  /* 0x00000004080a7c25 */ /* 0x000fc8000f8e00ff */
[----:B------:R-:W-:-:S04]  /*19d80*/  IMAD R3, R8, UR5, R3 ;  /* 0x0000000508037c24 */ /* 0x000fc8000f8e0203 */
        /* <DEDUP_REMOVED lines=8> */
[----:B----4-:R-:W-:-:S03]  /*19e10*/  IMAD R21, R32, 0x5000, R13 ;  /* 0x0000500020157824 */ /* 0x010fc600078e020d */
[----:B------:R-:W-:Y:S01]  /*19e20*/  IADD3.X R10, R12, UR11, R11, P1, !PT ;  /* 0x0000000b0c0a7c10 */ /* 0x000fe20008ffe40b */
[----:B------:R-:W-:Y:S08]  /*19e30*/  BRA.DIV UR4, `(.L_x_744) ;  /* 0x0000007204f07947 */ /* 0x000ff0000b800000 */
[----:B------:R-:W0:Y:S01]  /*19e40*/  SHFL.IDX PT, R12, R2, RZ, 0x181f ;  /* 0x00181fff020c7589 */ /* 0x000e2200000e0000 */
[C---:B------:R-:W-:Y:S02]  /*19e50*/  ISETP.GE.AND P2, PT, R6.reuse, 0x21, PT ;  /* 0x000000210600780c */ /* 0x040fe40003f46270 */
[----:B------:R-:W-:Y:S01]  /*19e60*/  LOP3.LUT R23, R23, 0xffffffef, RZ, 0xc0, !PT ;  /* 0xffffffef17177812 */ /* 0x000fe200078ec0ff */
[----:B------:R-:W1:Y:S01]  /*19e70*/  SHFL.IDX PT, R3, R0, RZ, 0x181f ;  /* 0x00181fff00037589 */ /* 0x000e6200000e0000 */
[C---:B------:R-:W-:Y:S02]  /*19e80*/  ISETP.GE.AND P3, PT, R6.reuse, 0x91, PT ;  /* 0x000000910600780c */ /* 0x040fe40003f66270 */
[C---:B------:R-:W-:Y:S02]  /*19e90*/  ISETP.GE.AND P5, PT, R6.reuse, 0x31, PT ;  /* 0x000000310600780c */ /* 0x040fe40003fa6270 */
[----:B------:R-:W-:Y:S02]  /*19ea0*/  ISETP.GE.AND P4, PT, R6, 0x61, PT ;  /* 0x000000610600780c */ /* 0x000fe40003f86270 */
[----:B0-----:R-:W-:-:S05]  /*19eb0*/  IADD3 R12, P1, R31, R12, RZ ;  /* 0x0000000c1f0c7210 */ /* 0x001fca0007f3e0ff */
[----:B-1----:R-:W-:Y:S01]  /*19ec0*/  IMAD.X R13, RZ, RZ, R3, P1 ;  /* 0x000000ffff0d7224 */ /* 0x002fe200008e0603 */
[----:B------:R-:W-:Y:S01]  /*19ed0*/  ISETP.LT.OR P1, PT, R6, 0x1, P0 ;  /* 0x000000010600780c */ /* 0x000fe20000721670 */
[----:B------:R-:W-:Y:S02]  /*19ee0*/  IMAD.IADD R3, R22, 0x1, R21 ;  /* 0x0000000116037824 */ /* 0x000fe400078e0215 */
[----:B------:R-:W-:Y:S10]  /*19ef0*/  SHFL.IDX PT, R21, R0, 0x1, 0x181f ;  /* 0x00381f0000157f89 */ /* 0x000ff400000e0000 */
[----:B------:R0:W-:Y:S04]  /*19f00*/  LDGSTS.E.BYPASS.LTC128B.128 [R3+0xa400], desc[UR60][R12.64], !P1 ;  /* 0x0a4000000c037fae */ /* 0x0001e8000c901d7c */
[----:B0-----:R-:W0:Y:S02]  /*19f10*/  SHFL.IDX PT, R12, R2, 0x1, 0x181f ;  /* 0x00381f00020c7f89 */ /* 0x001e2400000e0000 */
[----:B0-----:R-:W-:-:S05]  /*19f20*/  IADD3 R12, P1, R31, R12, RZ ;  /* 0x0000000c1f0c7210 */ /* 0x001fca0007f3e0ff */
[----:B------:R-:W-:Y:S01]  /*19f30*/  IMAD.X R13, RZ, RZ, R21, P1 ;  /* 0x000000ffff0d7224 */ /* 0x000fe200008e0615 */
[----:B------:R-:W-:Y:S01]  /*19f40*/  ISETP.LT.OR P1, PT, R6, 0x11, P0 ;  /* 0x000000110600780c */ /* 0x000fe20000721670 */
[----:B------:R-:W-:-:S12]  /*19f50*/  SHFL.IDX PT, R21, R0, 0x2, 0x181f ;  /* 0x00581f0000157f89 */ /* 0x000fd800000e0000 */
        /* <DEDUP_REMOVED lines=8> */
[----:B0-----:R-:W-:-:S04]  /*19fe0*/  IADD3 R12, P1, R31, R12, RZ ;  /* 0x0000000c1f0c7210 */ /* 0x001fc80007f3e0ff */
[----:B------:R-:W-:Y:S02]  /*19ff0*/  IADD3.X R13, RZ, R21, RZ, P1, !PT ;  /* 0x00000015ff0d7210 */ /* 0x000fe40000ffe4ff */
        /* <DEDUP_REMOVED lines=13> */
[----:B------:R-:W-:Y:S04]  /*1a0d0*/  SHFL.IDX PT, R21, R0, 0x6, 0x181f ;  /* 0x00d81f0000157f89 */ /* 0x000fe800000e0000 */
[----:B------:R-:W-:Y:S08]  /*1a0e0*/  SHFL.IDX PT, R0, R0, 0x7, 0x181f ;  /* 0x00f81f0000007f89 */ /* 0x000ff000000e0000 */
[----:B------:R0:W-:Y:S04]  /*1a0f0*/  LDGSTS.E.BYPASS.LTC128B.128 [R3+0xcc00], desc[UR60][R12.64], !P1 ;  /* 0x0cc000000c037fae */ /* 0x0001e8000c901d7c */
[----:B0-----:R-:W0:Y:S04]  /*1a100*/  SHFL.IDX PT, R12, R2, 0x6, 0x181f ;  /* 0x00d81f00020c7f89 */ /* 0x001e2800000e0000 */
[----:B------:R-:W1:Y:S01]  /*1a110*/  SHFL.IDX PT, R2, R2, 0x7, 0x181f ;  /* 0x00f81f0002027f89 */ /* 0x000e6200000e0000 */
[----:B0-----:R-:W-:-:S05]  /*1a120*/  IADD3 R12, P1, R31, R12, RZ ;  /* 0x0000000c1f0c7210 */ /* 0x001fca0007f3e0ff */
[----:B------:R-:W-:Y:S01]  /*1a130*/  IMAD.X R13, RZ, RZ, R21, P1 ;  /* 0x000000ffff0d7224 */ /* 0x000fe200008e0615 */
[----:B------:R-:W-:-:S13]  /*1a140*/  ISETP.LT.OR P1, PT, R6, 0x61, P0 ;  /* 0x000000610600780c */ /* 0x000fda0000721670 */
[----:B------:R1:W-:Y:S02]  /*1a150*/  LDGSTS.E.BYPASS.LTC128B.128 [R3+0xd400], desc[UR60][R12.64], !P1 ;  /* 0x0d4000000c037fae */ /* 0x0003e4000c901d7c */
[----:B-1----:R-:W-:-:S05]  /*1a160*/  IADD3 R12, P1, R31, R2, RZ ;  /* 0x000000021f0c7210 */ /* 0x002fca0007f3e0ff */
[----:B------:R-:W-:Y:S01]  /*1a170*/  IMAD.X R13, RZ, RZ, R0, P1 ;  /* 0x000000ffff0d7224 */ /* 0x000fe200008e0600 */
[----:B------:R-:W-:Y:S01]  /*1a180*/  ISETP.LT.OR P1, PT, R6, 0x71, P0 ;  /* 0x000000710600780c */ /* 0x000fe20000721670 */
[----:B------:R-:W-:-:S12]  /*1a190*/  SHFL.IDX PT, R0, R10, RZ, 0x181f ;  /* 0x00181fff0a007589 */ /* 0x000fd800000e0000 */
[----:B------:R0:W-:Y:S04]  /*1a1a0*/  LDGSTS.E.BYPASS.LTC128B.128 [R3+0xdc00], desc[UR60][R12.64], !P1 ;  /* 0x0dc000000c037fae */ /* 0x0001e8000c901d7c */
[----:B0-----:R-:W0:Y:S02]  /*1a1b0*/  SHFL.IDX PT, R12, R20, RZ, 0x181f ;  /* 0x00181fff140c7589 */ /* 0x001e2400000e0000 */
[----:B0-----:R-:W-:-:S04]  /*1a1c0*/  IADD3 R12, P1, R31, R12, RZ ;  /* 0x0000000c1f0c7210 */ /* 0x001fc80007f3e0ff */
[----:B------:R-:W-:Y:S02]  /*1a1d0*/  IADD3.X R13, RZ, R0, RZ, P1, !PT ;  /* 0x00000000ff0d7210 */ /* 0x000fe40000ffe4ff */
[C---:B------:R-:W-:Y:S01]  /*1a1e0*/  ISETP.LT.OR P1, PT, R6.reuse, 0x81, P0 ;  /* 0x000000810600780c */ /* 0x040fe20000721670 */
[----:B------:R0:W1:Y:S04]  /*1a1f0*/  SHFL.IDX PT, R0, R10, 0x1, 0x181f ;  /* 0x00381f000a007f89 */ /* 0x00006800000e0000 */
[----:B------:R0:W2:Y:S08]  /*1a200*/  SHFL.IDX PT, R10, R20, 0x1, 0x181f ;  /* 0x00381f00140a7f89 */ /* 0x0000b000000e0000 */
[----:B------:R0:W-:Y:S01]  /*1a210*/  LDGSTS.E.BYPASS.LTC128B.128 [R3+0xe400], desc[UR60][R12.64], !P1 ;  /* 0x0e4000000c037fae */ /* 0x0001e2000c901d7c */
[----:B------:R-:W-:-:S13]  /*1a220*/  ISETP.GE.AND P1, PT, R6, 0x11, PT ;  /* 0x000000110600780c */ /* 0x000fda0003f26270 */
        /* <DEDUP_REMOVED lines=12> */
[----:B012---:R-:W-:-:S07]  /*1a2f0*/  @P3 LOP3.LUT R23, R23, 0x100, RZ, 0xfc, !PT ;  /* 0x0000010017173812 */ /* 0x007fce00078efcff */
.L_x_958:
        /* <DEDUP_REMOVED lines=9> */
.L_x_745:
[----:B------:R-:W-:Y:S02]  /*1a390*/  PLOP3.LUT P3, PT, P3, P0, PT, 0xa2, 0x0 ;  /* 0x000000000000781c */ /* 0x000fe40001f61472 */
[----:B------:R-:W-:-:S08]  /*1a3a0*/  @P0 R2UR P3, UR4, R7 ;  /* 0x00000000070402ca */ /* 0x000fd00000060000 */
[----:B------:R-:W-:-:S05]  /*1a3b0*/  @P0 PLOP3.LUT P0, PT, P3, PT, PT, 0x80, 0x0 ;  /* 0x000000000000081c */ /* 0x000fca0001f0f070 */
[----:B------:R-:W-:Y:S01]  /*1a3c0*/  @!P3 SYNCS.ARRIVE.TRANS64.RED.A0T1 RZ, [UR4+0x22870], RZ ;  /* 0x022870ffffffb9a7 */ /* 0x000fe20008200404 */
[----:B------:R-:W-:Y:S07]  /*1a3d0*/  @!P3 ARRIVES.LDGSTSBAR.64.TRANSCNT [UR4+0x22870] ;  /* 0x02287000ff00b9b0 */ /* 0x000fee0008000a84 */
[----:B------:R-:W-:Y:S05]  /*1a3e0*/  @P0 BRA.U.ANY `(.L_x_745) ;  /* 0xfffffffd00e80947 */ /* 0x000fea000393ffff */
[----:B------:R-:W-:Y:S01]  /*1a3f0*/  NOP ;  /* 0x0000000000007918 */ /* 0x000fe20000000000 */
[----:B------:R-:W2:Y:S02]  /*1a400*/  LDL R0, [R1+0x44] ;  /* 0x0000440001007983 */ /* 0x000ea40000100800 */
[----:B--2---:R-:W-:-:S13]  /*1a410*/  ISETP.NE.AND P6, PT, R0, 0x3, PT ;  /* 0x000000030000780c */ /* 0x004fda0003fc5270 */
[----:B------:R-:W-:Y:S05]  /*1a420*/  @!P6 BRA `(.L_x_746) ;  /* 0x000000000004e947 */ /* 0x000fea0003800000 */
[----:B------:R-:W-:Y:S01]  /*1a430*/  BPT.TRAP 0x1 ;  /* 0x000000040000795c */ /* 0x000fe20000300000 */
.L_x_746:
[----:B------:R1:W-:Y:S01]  /*1a440*/  SYNCS.ARRIVE.TRANS64.A1T0 RZ, [R7+URZ+0x22870], RZ ;  /* 0x022870ff07ff79a7 */ /* 0x0003e2000810003f */
[----:B------:R-:W-:Y:S05]  /*1a450*/  @!P6 BRA `(.L_x_747) ;  /* 0x000000000004e947 */ /* 0x000fea0003800000 */
[----:B------:R-:W-:Y:S01]  /*1a460*/  BPT.TRAP 0x1 ;  /* 0x000000040000795c */ /* 0x000fe20000300000 */
.L_x_747:
[----:B------:R-:W2:Y:S01]  /*1a470*/  LDL R0, [R1+0x30] ;  /* 0x0000300001007983 */ /* 0x000ea20000100800 */
[----:B------:R-:W-:Y:S01]  /*1a480*/  BSSY B0, `(.L_x_748) ;  /* 0x0000003000007945 */ /* 0x000fe20003800000 */
[----:B--2---:R-:W2:Y:S03]  /*1a490*/  SYNCS.PHASECHK.TRANS64.TRYWAIT P0, [R7+URZ+0x22840], R0 ;  /* 0x02284000070075a7 */ /* 0x004ea6000800017f */
[----:B--2---:R-:W-:Y:S05]  /*1a4a0*/  @!P0 BRA `(.L_x_749) ;  /* 0x0000007800788947 */ /* 0x004fea0003800000 */
.L_x_959:
[----:B------:R-:W-:Y:S05]  /*1a4b0*/  BSYNC B0 ;  /* 0x0000000000007941 */ /* 0x000fea0003800000 */
.L_x_748:
[----:B--2---:R-:W2:Y:S01]  /*1a4c0*/  LDL.LU R0, [R1+0x28] ;  /* 0x0000280001007983 */ /* 0x004ea20000300800 */
[----:B------:R-:W-:Y:S01]  /*1a4d0*/  ULDC.64 UR4, c[0x0][0x300] ;  /* 0x0000c00000047ab9 */ /* 0x000fe20000000a00 */
[----:B------:R-:W-:Y:S01]  /*1a4e0*/  ULDC.64 UR6, c[0x0][0x310] ;  /* 0x0000c40000067ab9 */ /* 0x000fe20000000a00 */
[----:B------:R-:W3:Y:S01]  /*1a4f0*/  LDC R12, c[0x0][0x2f4] ;  /* 0x0000bd00ff0c7b82 */ /* 0x000ee20000000800 */
[----:B------:R-:W4:Y:S04]  /*1a500*/  LDL.LU R6, [R1+0x2c] ;  /* 0x00002c0001067983 */ /* 0x000f280000300800 */
[----:B------:R-:W5:Y:S01]  /*1a510*/  LDL R2, [R1] ;  /* 0x0000000001027983 */ /* 0x000f620000100800 */
[----:B0-----:R-:W-:Y:S01]  /*1a520*/  IMAD.WIDE.U32 R10, R4, UR4, RZ ;  /* 0x00000004040a7c25 */ /* 0x001fe2000f8e00ff */
[----:B---3--:R-:W-:-:S03]  /*1a530*/  ISETP.GE.AND P3, PT, R31, R12, PT ;  /* 0x0000000c1f00720c */ /* 0x008fc60003f66270 */
[----:B--2---:R-:W-:-:S04]  /*1a540*/  IMAD R0, R0, UR4, RZ ;  /* 0x0000000400007c24 */ /* 0x004fc8000f8e02ff */
[----:B------:R-:W-:-:S04]  /*1a550*/  IMAD R0, R4, UR5, R0 ;  /* 0x0000000504007c24 */ /* 0x000fc8000f8e0200 */
[----:B------:R-:W-:Y:S02]  /*1a560*/  IMAD.IADD R11, R11, 0x1, R0 ;  /* 0x000000010b0b7824 */ /* 0x000fe400078e0200 */
[----:B----4-:R-:W-:Y:S02]  /*1a570*/  IMAD R0, R6, UR6, RZ ;  /* 0x0000000606007c24 */ /* 0x010fe4000f8e02ff */
[----:B------:R-:W-:-:S04]  /*1a580*/  IMAD.WIDE.U32 R10, R5, UR6, R10 ;  /* 0x00000006050a7c25 */ /* 0x000fc8000f8e000a */
[----:B------:R-:W-:Y:S02]  /*1a590*/  IMAD R0, R5, UR7, R0 ;  /* 0x0000000705007c24 */ /* 0x000fe4000f8e0200 */
[----:B------:R-:W-:-:S04]  /*1a5a0*/  IMAD.WIDE.U32 R4, R8, UR4, RZ ;  /* 0x0000000408047c25 */ /* 0x000fc8000f8e00ff */
[----:B------:R-:W-:Y:S02]  /*1a5b0*/  IMAD.IADD R11, R11, 0x1, R0 ;  /* 0x000000010b0b7824 */ /* 0x000fe400078e0200 */
[----:B------:R-:W-:-:S04]  /*1a5c0*/  IMAD R0, R30, UR4, RZ ;  /* 0x000000041e007c24 */ /* 0x000fc8000f8e02ff */
[----:B------:R-:W-:Y:S01]  /*1a5d0*/  IMAD R0, R8, UR5, R0 ;  /* 0x0000000508007c24 */ /* 0x000fe2000f8e0200 */
[----:B------:R-:W-:Y:S02]  /*1a5e0*/  ULDC.64 UR4, c[0x0][0x308] ;  /* 0x0000c20000047ab9 */ /* 0x000fe40000000a00 */
[----:B------:R-:W-:-:S04]  /*1a5f0*/  IMAD.WIDE.U32 R10, R18, UR4, R10 ;  /* 0x00000004120a7c25 */ /* 0x000fc8000f8e000a */
[----:B------:R-:W-:Y:S02]  /*1a600*/  IMAD.IADD R5, R5, 0x1, R0 ;  /* 0x0000000105057824 */ /* 0x000fe400078e0200 */
[----:B------:R-:W-:Y:S02]  /*1a610*/  IMAD R0, R29, UR6, RZ ;  /* 0x000000061d007c24 */ /* 0x000fe4000f8e02ff */
[----:B------:R-:W-:-:S04]  /*1a620*/  IMAD.WIDE.U32 R4, R9, UR6, R4 ;  /* 0x0000000609047c25 */ /* 0x000fc8000f8e0004 */
[----:B------:R-:W-:Y:S01]  /*1a630*/  IMAD R0, R9, UR7, R0 ;  /* 0x0000000709007c24 */ /* 0x000fe2000f8e0200 */
[----:B------:R-:W-:Y:S01]  /*1a640*/  ULDC.64 UR6, c[0x0][0x2e8] ;  /* 0x0000ba0000067ab9 */ /* 0x000fe20000000a00 */
[----:B-----5:R-:W-:Y:S01]  /*1a650*/  IMAD R2, R2, UR4, RZ ;  /* 0x0000000402027c24 */ /* 0x020fe2000f8e02ff */
[----:B------:R-:W-:Y:S02]  /*1a660*/  IADD3 R8, P0, R10, UR6, RZ ;  /* 0x000000060a087c10 */ /* 0x000fe4000ff1e0ff */
[----:B------:R-:W-:Y:S01]  /*1a670*/  IADD3 R5, R5, R0, RZ ;  /* 0x0000000005057210 */ /* 0x000fe20007ffe0ff */
[C---:B------:R-:W-:Y:S02]  /*1a680*/  IMAD R2, R18.reuse, UR5, R2 ;  /* 0x0000000512027c24 */ /* 0x040fe4000f8e0202 */
[----:B------:R-:W-:-:S03]  /*1a690*/  IMAD.WIDE.U32 R4, R18, UR4, R4 ;  /* 0x0000000412047c25 */ /* 0x000fc6000f8e0004 */
[----:B------:R-:W-:Y:S01]  /*1a6a0*/  IADD3.X R6, R11, UR7, R2, P0, !PT ;  /* 0x000000070b067c10 */ /* 0x000fe200087fe402 */
[----:B------:R-:W-:Y:S01]  /*1a6b0*/  UMOV UR4, 0xffffffff ;  /* 0xffffffff00047882 */ /* 0x000fe20000000000 */
[----:B------:R-:W-:-:S04]  /*1a6c0*/  IADD3 R0, P0, R4, UR6, RZ ;  /* 0x0000000604007c10 */ /* 0x000fc8000ff1e0ff */
[----:B------:R-:W-:Y:S01]  /*1a6d0*/  IADD3.X R2, R2, UR7, R5, P0, !PT ;  /* 0x0000000702027c10 */ /* 0x000fe200087fe405 */
[----:B------:R-:W-:Y:S08]  /*1a6e0*/  BRA.DIV UR4, `(.L_x_750) ;  /* 0x0000007a04007947 */ /* 0x000ff0000b800000 */
[----:B------:R-:W0:Y:S01]  /*1a6f0*/  SHFL.IDX PT, R5, R8, RZ, 0x181f ;  /* 0x00181fff08057589 */ /* 0x000e2200000e0000 */
[----:B------:R-:W-:-:S03]  /*1a700*/  LOP3.LUT R23, R23, 0xffffefff, RZ, 0xc0, !PT ;  /* 0xffffefff17177812 */ /* 0x000fc600078ec0ff */
[----:B------:R-:W2:Y:S01]  /*1a710*/  SHFL.IDX PT, R4, R6, RZ, 0x181f ;  /* 0x00181fff06047589 */ /* 0x000ea200000e0000 */
[----:B------:R-:W-:-:S04]  /*1a720*/  @P4 LOP3.LUT R23, R23, 0x1000, RZ, 0xfc, !PT ;  /* 0x0000100017174812 */ /* 0x000fc800078efcff */
[C---:B------:R-:W-:Y:S02]  /*1a730*/  LOP3.LUT P4, RZ, R23.reuse, 0x40, RZ, 0xc0, !PT ;  /* 0x0000004017ff7812 */ /* 0x040fe4000788c0ff */
[----:B------:R-:W-:-:S04]  /*1a740*/  LOP3.LUT R23, R23, 0xfffff7ff, RZ, 0xc0, !PT ;  /* 0xfffff7ff17177812 */ /* 0x000fc800078ec0ff */
[----:B------:R-:W-:-:S04]  /*1a750*/  @P1 LOP3.LUT R23, R23, 0x800, RZ, 0xfc, !PT ;  /* 0x0000080017171812 */ /* 0x000fc800078efcff */
[C---:B------:R-:W-:Y:S02]  /*1a760*/  LOP3.LUT P1, RZ, R23.reuse, 0x10, RZ, 0xc0, !PT ;  /* 0x0000001017ff7812 */ /* 0x040fe4000782c0ff */
[----:B------:R-:W-:Y:S02]  /*1a770*/  LOP3.LUT R23, R23, 0xfffffbff, RZ, 0xc0, !PT ;  /* 0xfffffbff17177812 */ /* 0x000fe400078ec0ff */
[----:B0-----:R-:W-:Y:S02]  /*1a780*/  @P4 IADD3 R5, P0, R31, R5, RZ ;  /* 0x000000051f054210 */ /* 0x001fe40007f1e0ff */
[----:B------:R-:W-:-:S03]  /*1a790*/  @P2 LOP3.LUT R23, R23, 0x400, RZ, 0xfc, !PT ;  /* 0x0000040017172812 */ /* 0x000fc600078efcff */
[----:B--2---:R-:W-:Y:S01]  /*1a7a0*/  @P4 IMAD.X R4, RZ, RZ, R4, P0 ;  /* 0x000000ffff044224 */ /* 0x004fe200000e0604 */
[C---:B------:R-:W-:Y:S02]  /*1a7b0*/  LOP3.LUT P2, RZ, R23.reuse, 0x8, RZ, 0xc0, !PT ;  /* 0x0000000817ff7812 */ /* 0x040fe4000784c0ff */
[----:B------:R-:W-:Y:S02]  /*1a7c0*/  LOP3.LUT P6, RZ, R23, 0x80, RZ, 0xc0, !PT ;  /* 0x0000008017ff7812 */ /* 0x000fe400078cc0ff */
[----:B------:R-:W-:-:S04]  /*1a7d0*/  @P4 LOP3.LUT R5, R5, R4, RZ, 0x3c, !PT ;  /* 0x0000000405054212 */ /* 0x000fc800078e3cff */
[----:B------:R-:W-:-:S04]  /*1a7e0*/  @P4 LOP3.LUT R4, R5, R4, RZ, 0x3c, !PT ;  /* 0x0000000405044212 */ /* 0x000fc800078e3cff */
[----:B------:R-:W-:-:S05]  /*1a7f0*/  @P4 LOP3.LUT R5, R5, R4, RZ, 0x3c, !PT ;  /* 0x0000000405054212 */ /* 0x000fca00078e3cff */
[----:B------:R-:W-:Y:S01]  /*1a800*/  @!PT LDS RZ, [RZ] ;  /* 0x00000000fffff984 */ /* 0x000fe20000000800 */
[----:B------:R0:W-:Y:S01]  /*1a810*/  @P4 LDGSTS.E.BYPASS.LTC128B.128 [R3+0x18400], desc[UR60][R4.64], !P3 ;  /* 0x1840000004034fae */ /* 0x0001e2000d901d7c */
[----:B------:R-:W-:-:S03]  /*1a820*/  LOP3.LUT P4, RZ, R23, 0x1000, RZ, 0xc0, !PT ;  /* 0x0000100017ff7812 */ /* 0x000fc6000788c0ff */
[----:B0-----:R-:W0:Y:S04]  /*1a830*/  SHFL.IDX PT, R5, R8, 0x1, 0x181f ;  /* 0x00381f0008057f89 */ /* 0x001e2800000e0000 */
[----:B------:R-:W2:Y:S01]  /*1a840*/  SHFL.IDX PT, R4, R6, 0x1, 0x181f ;  /* 0x00381f0006047f89 */ /* 0x000ea200000e0000 */
[----:B0-----:R-:W-:-:S05]  /*1a850*/  @P1 IADD3 R5, P0, R31, R5, RZ ;  /* 0x000000051f051210 */ /* 0x001fca0007f1e0ff */
[----:B--2---:R-:W-:-:S05]  /*1a860*/  @P1 IMAD.X R4, RZ, RZ, R4, P0 ;  /* 0x000000ffff041224 */ /* 0x004fca00000e0604 */
[----:B------:R-:W-:-:S04]  /*1a870*/  @P1 LOP3.LUT R5, R5, R4, RZ, 0x3c, !PT ;  /* 0x0000000405051212 */ /* 0x000fc800078e3cff */
[----:B------:R-:W-:-:S04]  /*1a880*/  @P1 LOP3.LUT R4, R5, R4, RZ, 0x3c, !PT ;  /* 0x0000000405041212 */ /* 0x000fc800078e3cff */
[----:B------:R-:W-:-:S05]  /*1a890*/  @P1 LOP3.LUT R5, R5, R4, RZ, 0x3c, !PT ;  /* 0x0000000405051212 */ /* 0x000fca00078e3cff */
        /* <DEDUP_REMOVED lines=21> */
[----:B------:R-:W2:Y:S06]  /*1a9f0*/  SHFL.IDX PT, R4, R6, 0x4, 0x181f ;  /* 0x00981f0006047f89 */ /* 0x000eac00000e0000 */
[----:B0-----:R-:W-:-:S04]  /*1aa00*/  @P5 IADD3 R5, P0, R31, R5, RZ ;  /* 0x000000051f055210 */ /* 0x001fc80007f1e0ff */
[----:B--2---:R-:W-:-:S04]  /*1aa10*/  @P5 IADD3.X R4, RZ, R4, RZ, P0, !PT ;  /* 0x00000004ff045210 */ /* 0x004fc800007fe4ff */
[----:B------:R-:W-:-:S04]  /*1aa20*/  @P5 LOP3.LUT R5, R5, R4, RZ, 0x3c, !PT ;  /* 0x0000000405055212 */ /* 0x000fc800078e3cff */
[----:B------:R-:W-:-:S04]  /*1aa30*/  @P5 LOP3.LUT R4, R5, R4, RZ, 0x3c, !PT ;  /* 0x0000000405045212 */ /* 0x000fc800078e3cff */
[----:B------:R-:W-:-:S05]  /*1aa40*/  @P5 LOP3.LUT R5, R5, R4, RZ, 0x3c, !PT ;  /* 0x0000000405055212 */ /* 0x000fca00078e3cff */
[----:B------:R0:W-:Y:S04]  /*1aa50*/  @P5 LDGSTS.E.BYPASS.LTC128B.128 [R3+0x1a400], desc[UR60][R4.64], !P3 ;  /* 0x1a40000004035fae */ /* 0x0001e8000d901d7c */
[----:B0-----:R-:W0:Y:S04]  /*1aa60*/  SHFL.IDX PT, R5, R8, 0x5, 0x181f ;  /* 0x00b81f0008057f89 */ /* 0x001e2800000e0000 */
[----:B------:R-:W2:Y:S01]  /*1aa70*/  SHFL.IDX PT, R4, R6, 0x5, 0x181f ;  /* 0x00b81f0006047f89 */ /* 0x000ea200000e0000 */
[----:B0-----:R-:W-:-:S05]  /*1aa80*/  @P6 IADD3 R5, P0, R31, R5, RZ ;  /* 0x000000051f056210 */ /* 0x001fca0007f1e0ff */
[----:B--2---:R-:W-:-:S05]  /*1aa90*/  @P6 IMAD.X R4, RZ, RZ, R4, P0 ;  /* 0x000000ffff046224 */ /* 0x004fca00000e0604 */
[----:B------:R-:W-:-:S04]  /*1aaa0*/  @P6 LOP3.LUT R5, R5, R4, RZ, 0x3c, !PT ;  /* 0x0000000405056212 */ /* 0x000fc800078e3cff */
[----:B------:R-:W-:-:S04]  /*1aab0*/  @P6 LOP3.LUT R4, R5, R4, RZ, 0x3c, !PT ;  /* 0x0000000405046212 */ /* 0x000fc800078e3cff */
[----:B------:R-:W-:-:S05]  /*1aac0*/  @P6 LOP3.LUT R5, R5, R4, RZ, 0x3c, !PT ;  /* 0x0000000405056212 */ /* 0x000fca00078e3cff */
[----:B------:R0:W-:Y:S04]  /*1aad0*/  @P6 LDGSTS.E.BYPASS.LTC128B.128 [R3+0x1ac00], desc[UR60][R4.64], !P3 ;  /* 0x1ac0000004036fae */ /* 0x0001e8000d901d7c */
[----:B0-----:R-:W0:Y:S04]  /*1aae0*/  SHFL.IDX PT, R5, R8, 0x6, 0x181f ;  /* 0x00d81f0008057f89 */ /* 0x001e2800000e0000 */
[----:B------:R-:W2:Y:S04]  /*1aaf0*/  SHFL.IDX PT, R4, R6, 0x6, 0x181f ;  /* 0x00d81f0006047f89 */ /* 0x000ea800000e0000 */
[----:B------:R-:W-:Y:S01]  /*1ab00*/  SHFL.IDX PT, R6, R6, 0x7, 0x181f ;  /* 0x00f81f0006067f89 */ /* 0x000fe200000e0000 */
[----:B0-----:R-:W-:-:S05]  /*1ab10*/  @P4 IADD3 R5, P0, R31, R5, RZ ;  /* 0x000000051f054210 */ /* 0x001fca0007f1e0ff */
[----:B--2---:R-:W-:-:S05]  /*1ab20*/  @P4 IMAD.X R4, RZ, RZ, R4, P0 ;  /* 0x000000ffff044224 */ /* 0x004fca00000e0604 */
[----:B------:R-:W-:-:S04]  /*1ab30*/  @P4 LOP3.LUT R5, R5, R4, RZ, 0x3c, !PT ;  /* 0x0000000405054212 */ /* 0x000fc800078e3cff */
[----:B------:R-:W-:-:S04]  /*1ab40*/  @P4 LOP3.LUT R4, R5, R4, RZ, 0x3c, !PT ;  /* 0x0000000405044212 */ /* 0x000fc800078e3cff */
[----:B------:R-:W-:-:S05]  /*1ab50*/  @P4 LOP3.LUT R5, R5, R4, RZ, 0x3c, !PT ;  /* 0x0000000405054212 */ /* 0x000fca00078e3cff */
[----:B------:R0:W-:Y:S04]  /*1ab60*/  @P4 LDGSTS.E.BYPASS.LTC128B.128 [R3+0x1b400], desc[UR60][R4.64], !P3 ;  /* 0x1b40000004034fae */ /* 0x0001e8000d901d7c */
[----:B0-----:R-:W0:Y:S04]  /*1ab70*/  SHFL.IDX PT, R4, R8, 0x7, 0x181f ;  /* 0x00f81f0008047f89 */ /* 0x001e2800000e0000 */
[----:B------:R-:W2:Y:S04]  /*1ab80*/  SHFL.IDX PT, R8, R0, RZ, 0x181f ;  /* 0x00181fff00087589 */ /* 0x000ea800000e0000 */
[----:B------:R-:W-:Y:S01]  /*1ab90*/  SHFL.IDX PT, R0, R0, 0x1, 0x181f ;  /* 0x00381f0000007f89 */ /* 0x000fe200000e0000 */
[----:B0-----:R-:W-:-:S05]  /*1aba0*/  @P1 IADD3 R4, P0, R31, R4, RZ ;  /* 0x000000041f041210 */ /* 0x001fca0007f1e0ff */
[----:B------:R-:W-:Y:S02]  /*1abb0*/  @P1 IMAD.X R5, RZ, RZ, R6, P0 ;  /* 0x000000ffff051224 */ /* 0x000fe400000e0606 */
[----:B------:R-:W0:Y:S04]  /*1abc0*/  SHFL.IDX PT, R6, R2, RZ, 0x181f ;  /* 0x00181fff02067589 */ /* 0x000e2800000e0000 */
[----:B------:R2:W-:Y:S04]  /*1abd0*/  @P1 LDGSTS.E.BYPASS.LTC128B.128 [R3+0x1bc00], desc[UR60][R4.64], !P3 ;  /* 0x1bc0000004031fae */ /* 0x0005e8000d901d7c */
[----:B------:R-:W3:Y:S01]  /*1abe0*/  SHFL.IDX PT, R2, R2, 0x1, 0x181f ;  /* 0x00381f0002027f89 */ /* 0x000ee200000e0000 */
[----:B--2---:R-:W-:-:S05]  /*1abf0*/  @P2 IADD3 R4, P0, R31, R8, RZ ;  /* 0x000000081f042210 */ /* 0x004fca0007f1e0ff */
[----:B0-----:R-:W-:-:S05]  /*1ac00*/  @P2 IMAD.X R5, RZ, RZ, R6, P0 ;  /* 0x000000ffff052224 */ /* 0x001fca00000e0606 */
[----:B------:R0:W-:Y:S03]  /*1ac10*/  @P2 LDGSTS.E.BYPASS.LTC128B.128 [R3+0x1c400], desc[UR60][R4.64], !P3 ;  /* 0x1c40000004032fae */ /* 0x0001e6000d901d7c */
.L_x_981:
[----:B------:R-:W-:-:S13]  /*1ac20*/  LOP3.LUT P1, RZ, R23, 0x100, RZ, 0xc0, !PT ;  /* 0x0000010017ff7812 */ /* 0x000fda000782c0ff */
[----:B------:R-:W-:-:S04]  /*1ac30*/  @P1 IADD3 R0, P0, R31, R0, RZ ;  /* 0x000000001f001210 */ /* 0x000fc80007f1e0ff */
[----:B---3--:R-:W-:Y:S01]  /*1ac40*/  @P1 IADD3.X R2, RZ, R2, RZ, P0, !PT ;  /* 0x00000002ff021210 */ /* 0x008fe200007fe4ff */
[----:B0-----:R-:W-:Y:S01]  /*1ac50*/  @P1 IMAD.MOV.U32 R4, RZ, RZ, R0 ;  /* 0x000000ffff041224 */ /* 0x001fe200078e0000 */
[----:B------:R-:W-:-:S03]  /*1ac60*/  PLOP3.LUT P0, PT, PT, PT, PT, 0x80, 0x0 ;  /* 0x000000000000781c */ /* 0x000fc60003f0f070 */
[----:B------:R-:W-:-:S05]  /*1ac70*/  @P1 IMAD.MOV.U32 R5, RZ, RZ, R2 ;  /* 0x000000ffff051224 */ /* 0x000fca00078e0002 */
[----:B------:R-:W-:Y:S01]  /*1ac80*/  @!PT LDS RZ, [RZ] ;  /* 0x00000000fffff984 */ /* 0x000fe20000000800 */
[----:B------:R-:W-:Y:S01]  /*1ac90*/  @!PT LDS RZ, [RZ] ;  /* 0x00000000fffff984 */ /* 0x000fe20000000800 */
[----:B------:R-:W-:Y:S01]  /*1aca0*/  @!PT LDS RZ, [RZ] ;  /* 0x00000000fffff984 */ /* 0x000fe20000000800 */
[----:B------:R0:W-:Y:S01]  /*1acb0*/  @P1 LDGSTS.E.BYPASS.LTC128B.128 [R3+0x1cc00], desc[UR60][R4.64], !P3 ;  /* 0x1cc0000004031fae */ /* 0x0001e2000d901d7c */
[----:B------:R-:W-:-:S04]  /*1acc0*/  NOP ;  /* 0x0000000000007918 */ /* 0x000fc80000000000 */
.L_x_751:
        /* <DEDUP_REMOVED lines=11> */
.L_x_752:
[----:B0-----:R0:W5:Y:S01]  /*1ad80*/  LDL.LU R3, [R1+0x34] ;  /* 0x0000340001037983 */ /* 0x0011620000300800 */
[----:B------:R-:W-:Y:S01]  /*1ad90*/  VIADD R0, R22, 0x14400 ;  /* 0x0001440016007836 */ /* 0x000fe20000000000 */
[----:B------:R-:W-:Y:S01]  /*1ada0*/  SHF.R.S32.HI R2, RZ, 0x1f, R28 ;  /* 0x0000001fff027819 */ /* 0x000fe2000001141c */
[----:B------:R0:W-:Y:S06]  /*1adb0*/  SYNCS.ARRIVE.TRANS64.A1T0 RZ, [R7+URZ+0x22830], RZ ;  /* 0x022830ff07ff79a7 */ /* 0x0001ec000810003f */
[----:B------:R-:W-:Y:S05]  /*1adc0*/  WARPSYNC.ALL ;  /* 0x0000000000007948 */ /* 0x000fea0003800000 */
[----:B------:R-:W-:Y:S01]  /*1add0*/  BAR.SYNC.DEFER_BLOCKING 0x8, 0x180 ;  /* 0x0206000000007b1d */ /* 0x000fe20000010000 */
[----:B------:R-:W-:-:S05]  /*1ade0*/  LOP3.LUT P1, RZ, R0, 0x3ff, RZ, 0xc0, !PT ;  /* 0x000003ff00ff7812 */ /* 0x000fca000782c0ff */
[----:B------:R-:W-:Y:S01]  /*1adf0*/  ULDC.64 UR4, c[0x0][0x298] ;  /* 0x0000a60000047ab9 */ /* 0x000fe20000000a00 */
[----:B------:R-:W-:Y:S01]  /*1ae00*/  ULDC.64 UR6, c[0x0][0xa00] ;  /* 0x0002800000067ab9 */ /* 0x000fe20000000a00 */
[----:B------:R-:W-:Y:S01]  /*1ae10*/  IMAD R2, R2, UR4, RZ ;  /* 0x0000000402027c24 */ /* 0x000fe2000f8e02ff */
[----:B------:R-:W-:Y:S01]  /*1ae20*/  ISETP.NE.U32.AND P0, PT, RZ, UR6, PT ;  /* 0x00000006ff007c0c */ /* 0x000fe2000bf05070 */
[C---:B------:R-:W-:Y:S01]  /*1ae30*/  IMAD.WIDE.U32 R26, R28.reuse, UR4, RZ ;  /* 0x000000041c1a7c25 */ /* 0x040fe2000f8e00ff */
[----:B------:R-:W-:Y:S02]  /*1ae40*/  BSSY B6, `(.L_x_753) ;  /* 0x0000017000067945 */ /* 0x000fe40003800000 */
[----:B------:R-:W-:Y:S01]  /*1ae50*/  ISETP.NE.AND.EX P0, PT, RZ, UR7, PT, P0 ;  /* 0x00000007ff007c0c */ /* 0x000fe2000bf05300 */
[----:B------:R-:W-:-:S03]  /*1ae60*/  IMAD R0, R28, UR5, R2 ;  /* 0x000000051c007c24 */ /* 0x000fc6000f8e0202 */
[----:B------:R-:W-:Y:S01]  /*1ae70*/  SEL R24, R24, RZ, !P0 ;  /* 0x000000ff18187207 */ /* 0x000fe20004000000 */
[----:B------:R-:W-:Y:S01]  /*1ae80*/  IMAD.IADD R28, R27, 0x1, R0 ;  /* 0x000000011b1c7824 */ /* 0x000fe200078e0200 */
[----:B-----5:R-:W-:Y:S01]  /*1ae90*/  SEL R29, R3, RZ, !P0 ;  /* 0x000000ff031d7207 */ /* 0x020fe20004000000 */
[----:B------:R-:W-:Y:S06]  /*1aea0*/  @!P1 BRA `(.L_x_754) ;  /* 0x0000000000409947 */ /* 0x000fec0003800000 */
[----:B------:R-:W-:Y:S01]  /*1aeb0*/  MOV R2, 0x0 ;  /* 0x0000000000027802 */ /* 0x000fe20000000f00 */
[----:B------:R-:W-:Y:S01]  /*1aec0*/  ULDC.64 UR4, c[0x4][0x98] ;  /* 0x0100260000047ab9 */ /* 0x000fe20000000a00 */
[----:B------:R-:W-:Y:S01]  /*1aed0*/  ULDC.64 UR6, c[0x4][0xa0] ;  /* 0x0100280000067ab9 */ /* 0x000fe20000000a00 */
[----:B------:R-:W-:Y:S01]  /*1aee0*/  ULDC.64 UR8, c[0x4][0x28] ;  /* 0x01000a0000087ab9 */ /* 0x000fe20000000a00 */
[----:B------:R-:W-:Y:S01]  /*1aef0*/  MOV R4, UR4 ;  /* 0x0000000400047c02 */ /* 0x000fe20008000f00 */
[----:B------:R-:W-:Y:S01]  /*1af00*/  IMAD.U32 R5, RZ, RZ, UR5 ;  /* 0x00000005ff057e24 */ /* 0x000fe2000f8e00ff */
[----:B------:R-:W2:Y:S01]  /*1af10*/  LDC.64 R2, c[0x4][R2] ;  /* 0x0100000002027b82 */ /* 0x000ea20000000a00 */
[----:B------:R-:W-:Y:S01]  /*1af20*/  IMAD.U32 R6, RZ, RZ, UR6 ;  /* 0x00000006ff067e24 */ /* 0x000fe2000f8e00ff */
[----:B------:R-:W-:Y:S01]  /*1af30*/  MOV R11, UR9 ;  /* 0x00000009000b7c02 */ /* 0x000fe20008000f00 */
[----:B01----:R-:W-:Y:S02]  /*1af40*/  IMAD.U32 R7, RZ, RZ, UR7 ;  /* 0x00000007ff077e24 */ /* 0x003fe4000f8e00ff */
[----:B------:R-:W-:-:S02]  /*1af50*/  IMAD.U32 R10, RZ, RZ, UR8 ;  /* 0x00000008ff0a7e24 */ /* 0x000fc4000f8e00ff */
[----:B------:R-:W-:Y:S02]  /*1af60*/  IMAD.MOV.U32 R8, RZ, RZ, 0x70 ;  /* 0x00000070ff087424 */ /* 0x000fe400078e00ff */
[----:B------:R-:W-:Y:S02]  /*1af70*/  IMAD.MOV.U32 R12, RZ, RZ, 0x1 ;  /* 0x00000001ff0c7424 */ /* 0x000fe400078e00ff */
[----:B------:R-:W-:-:S07]  /*1af80*/  IMAD.MOV.U32 R13, RZ, RZ, RZ ;  /* 0x000000ffff0d7224 */ /* 0x000fce00078e00ff */
[----:B------:R-:W-:-:S07]  /*1af90*/  LEPC R20, `(.L_x_754) ;  /* 0x000000001014794e */ /* 0x000fce0000000000 */
[----:B--2---:R-:W-:Y:S05]  /*1afa0*/  CALL.ABS.NOINC R2 ;  /* 0x0000000002007343 */ /* 0x004fea0003c00000 */
.L_x_754:
[----:B------:R-:W-:Y:S05]  /*1afb0*/  BSYNC B6 ;  /* 0x0000000000067941 */ /* 0x000fea0003800000 */
.L_x_753:
[----:B------:R-:W2:Y:S01]  /*1afc0*/  LDL R20, [R1] ;  /* 0x0000000001147983 */ /* 0x000ea20000100800 */
[----:B01----:R-:W0:Y:S01]  /*1afd0*/  LDC R7, c[0x0][0x448] ;  /* 0x00011200ff077b82 */ /* 0x003e220000000800 */
[----:B------:R-:W-:Y:S01]  /*1afe0*/  ULDC.64 UR4, c[0x0][0x2d8] ;  /* 0x0000b60000047ab9 */ /* 0x000fe20000000a00 */
[----:B------:R-:W-:Y:S01]  /*1aff0*/  MOV R3, R28 ;  /* 0x0000001c00037202 */ /* 0x000fe20000000f00 */
[----:B------:R1:W5:Y:S01]  /*1b000*/  LDL R10, [R1+0x3c] ;  /* 0x00003c00010a7983 */ /* 0x0003620000100800 */
[----:B------:R-:W-:Y:S01]  /*1b010*/  IMAD.MOV.U32 R2, RZ, RZ, R26 ;  /* 0x000000ffff027224 */ /* 0x000fe200078e001a */
[----:B------:R-:W-:Y:S02]  /*1b020*/  ULDC.64 UR6, c[0x0][0x280] ;  /* 0x0000a00000067ab9 */ /* 0x000fe40000000a00 */
[----:B------:R1:W5:Y:S01]  /*1b030*/  LDL R9, [R1+0x24] ;  /* 0x0000240001097983 */ /* 0x0003620000100800 */
[----:B------:R-:W-:Y:S01]  /*1b040*/  IMAD.WIDE.U32 R2, R18, UR4, R2 ;  /* 0x0000000412027c25 */ /* 0x000fe2000f8e0002 */
[----:B0-----:R-:W-:-:S13]  /*1b050*/  ISETP.NE.AND P0, PT, R7, 0x1, PT ;  /* 0x000000010700780c */ /* 0x001fda0003f05270 */
[----:B------:R-:W0:Y:S01]  /*1b060*/  @P0 LDC R4, c[0x0][0x44c] ;  /* 0x00011300ff040b82 */ /* 0x000e220000000800 */
[----:B------:R-:W-:Y:S02]  /*1b070*/  IMAD.SHL.U32 R17, R17, 0x80, RZ ;  /* 0x0000008011117824 */ /* 0x000fe400078e00ff */
[----:B--2---:R-:W-:Y:S02]  /*1b080*/  IMAD R0, R20, UR4, RZ ;  /* 0x0000000414007c24 */ /* 0x004fe4000f8e02ff */
[----:B------:R-:W2:Y:S02]  /*1b090*/  S2R R20, SR_TID.X ;  /* 0x0000000000147919 */ /* 0x000ea40000002100 */
[----:B------:R-:W-:Y:S01]  /*1b0a0*/  IMAD R0, R18, UR5, R0 ;  /* 0x0000000512007c24 */ /* 0x000fe2000f8e0200 */
[----:B------:R-:W-:-:S03]  /*1b0b0*/  ULDC.64 UR4, c[0x0][0x2e0] ;  /* 0x0000b80000047ab9 */ /* 0x000fc60000000a00 */
[----:B------:R-:W-:Y:S02]  /*1b0c0*/  IMAD.IADD R3, R3, 0x1, R0 ;  /* 0x0000000103037824 */ /* 0x000fe400078e0200 */
[----:B------:R-:W-:Y:S02]  /*1b0d0*/  IMAD R0, R29, UR4, RZ ;  /* 0x000000041d007c24 */ /* 0x000fe4000f8e02ff */
[----:B------:R-:W-:-:S04]  /*1b0e0*/  IMAD.WIDE.U32 R2, R24, UR4, R2 ;  /* 0x0000000418027c25 */ /* 0x000fc8000f8e0002 */
[----:B------:R-:W-:Y:S01]  /*1b0f0*/  IMAD R0, R24, UR5, R0 ;  /* 0x0000000518007c24 */ /* 0x000fe2000f8e0200 */
[----:B------:R-:W-:-:S03]  /*1b100*/  ULDC.64 UR4, c[0x0][0x2d0] ;  /* 0x0000b40000047ab9 */ /* 0x000fc60000000a00 */
[----:B------:R-:W-:Y:S02]  /*1b110*/  IMAD.IADD R3, R3, 0x1, R0 ;  /* 0x0000000103037824 */ /* 0x000fe400078e0200 */
[----:B------:R-:W3:Y:S01]  /*1b120*/  @P0 LDC R0, c[0x0][0x450] ;  /* 0x00011400ff000b82 */ /* 0x000ee20000000800 */
[C---:B--2---:R-:W-:Y:S01]  /*1b130*/  LOP3.LUT R21, R20.reuse, 0x7f, RZ, 0xc0, !PT ;  /* 0x0000007f14157812 */ /* 0x044fe200078ec0ff */
[----:B------:R-:W-:-:S03]  /*1b140*/  IMAD.SHL.U32 R20, R20, 0x10, RZ ;  /* 0x0000001014147824 */ /* 0x000fc600078e00ff */
[----:B------:R-:W-:-:S04]  /*1b150*/  SHF.R.U32.HI R21, RZ, 0x3, R21 ;  /* 0x00000003ff157819 */ /* 0x000fc80000011615 */
[----:B------:R-:W-:-:S04]  /*1b160*/  LOP3.LUT R20, R21, 0x70, R20, 0xf8, !PT ;  /* 0x0000007015147812 */ /* 0x000fc800078ef814 */
[----:B------:R-:W-:-:S05]  /*1b170*/  LOP3.LUT R5, R20, R17, RZ, 0xfc, !PT ;  /* 0x0000001114057212 */ /* 0x000fca00078efcff */
[----:B0-----:R-:W-:Y:S01]  /*1b180*/  @P0 IMAD.HI.U32 R6, R5, R4, RZ ;  /* 0x0000000405060227 */ /* 0x001fe200078e00ff */
[----:B------:R-:W-:Y:S01]  /*1b190*/  MOV R4, R5 ;  /* 0x0000000500047202 */ /* 0x000fe20000000f00 */
[----:B------:R-:W0:Y:S03]  /*1b1a0*/  S2R R20, SR_TID.X ;  /* 0x0000000000147919 */ /* 0x000e260000002100 */
[----:B---3--:R-:W-:-:S05]  /*1b1b0*/  @P0 SHF.R.U32.HI R4, RZ, R0, R6 ;  /* 0x00000000ff040219 */ /* 0x008fca0000011606 */
[----:B------:R-:W-:-:S04]  /*1b1c0*/  IMAD.MOV R0, RZ, RZ, -R4 ;  /* 0x000000ffff007224 */ /* 0x000fc800078e0a04 */
[----:B------:R-:W-:Y:S01]  /*1b1d0*/  IMAD R0, R7, R0, R5 ;  /* 0x0000000007007224 */ /* 0x000fe200078e0205 */
[----:B------:R-:W-:Y:S01]  /*1b1e0*/  SHF.R.S32.HI R5, RZ, 0x1f, R4 ;  /* 0x0000001fff057819 */ /* 0x000fe20000011404 */
[----:B------:R-:W-:-:S04]  /*1b1f0*/  IMAD.WIDE.U32 R2, R4, UR4, R2 ;  /* 0x0000000404027c25 */ /* 0x000fc8000f8e0002 */
[----:B------:R-:W-:-:S04]  /*1b200*/  IMAD R5, R5, UR4, RZ ;  /* 0x0000000405057c24 */ /* 0x000fc8000f8e02ff */
[----:B------:R-:W-:Y:S01]  /*1b210*/  IMAD R5, R4, UR5, R5 ;  /* 0x0000000504057c24 */ /* 0x000fe2000f8e0205 */
[----:B------:R-:W-:Y:S01]  /*1b220*/  SHF.R.S32.HI R4, RZ, 0x1f, R0 ;  /* 0x0000001fff047819 */ /* 0x000fe20000011400 */
[----:B------:R-:W-:Y:S02]  /*1b230*/  ULDC.64 UR4, c[0x0][0x2c8] ;  /* 0x0000b20000047ab9 */ /* 0x000fe40000000a00 */
[----:B------:R-:W-:Y:S02]  /*1b240*/  IMAD.IADD R3, R3, 0x1, R5 ;  /* 0x0000000103037824 */ /* 0x000fe400078e0205 */
[----:B------:R-:W-:Y:S02]  /*1b250*/  IMAD R4, R4, UR4, RZ ;  /* 0x0000000404047c24 */ /* 0x000fe4000f8e02ff */
[----:B------:R-:W-:Y:S01]  /*1b260*/  IMAD.WIDE.U32 R2, R0, UR4, R2 ;  /* 0x0000000400027c25 */ /* 0x000fe2000f8e0002 */
[----:B------:R-:W-:-:S03]  /*1b270*/  ULDC UR4, c[0x0][0x2b8] ;  /* 0x0000ae0000047ab9 */ /* 0x000fc60000000800 */
[----:B------:R-:W-:Y:S01]  /*1b280*/  IMAD R4, R0, UR5, R4 ;  /* 0x0000000500047c24 */ /* 0x000fe2000f8e0204 */
[----:B------:R-:W-:Y:S02]  /*1b290*/  IADD3 R0, P1, R2, UR6, RZ ;  /* 0x0000000602007c10 */ /* 0x000fe4000ff3e0ff */
[----:B------:R-:W-:Y:S01]  /*1b2a0*/  ISETP.GE.AND P0, PT, R31, UR4, PT ;  /* 0x000000041f007c0c */ /* 0x000fe2000bf06270 */
[----:B------:R-:W-:Y:S01]  /*1b2b0*/  UMOV UR4, 0xffffffff ;  /* 0xffffffff00047882 */ /* 0x000fe20000000000 */
[----:B0-----:R-:W-:Y:S02]  /*1b2c0*/  LOP3.LUT R20, R20, 0x7f, RZ, 0xc0, !PT ;  /* 0x0000007f14147812 */ /* 0x001fe400078ec0ff */
[----:B------:R-:W-:Y:S02]  /*1b2d0*/  IADD3.X R4, R3, UR7, R4, P1, !PT ;  /* 0x0000000703047c10 */ /* 0x000fe40008ffe404 */
[----:B------:R-:W-:Y:S01]  /*1b2e0*/  SHF.R.U32.HI R20, RZ, 0x3, R20 ;  /* 0x00000003ff147819 */ /* 0x000fe20000011614 */
[----:B-1----:R-:W-:Y:S06]  /*1b2f0*/  BRA.DIV UR4, `(.L_x_755) ;  /* 0x0000007a04147947 */ /* 0x002fec000b800000 */
[----:B------:R-:W-:Y:S01]  /*1b300*/  IMAD.IADD R17, R20, 0x1, R17 ;  /* 0x0000000114117824 */ /* 0x000fe200078e0211 */
[----:B------:R-:W0:Y:S01]  /*1b310*/  SHFL.IDX PT, R3, R0, RZ, 0x181f ;  /* 0x00181fff00037589 */ /* 0x000e2200000e0000 */
[----:B-----5:R-:W-:Y:S02]  /*1b320*/  IMAD R5, R10, R7, RZ ;  /* 0x000000070a057224 */ /* 0x020fe400078e02ff */
[C---:B------:R-:W-:Y:S01]  /*1b330*/  VIADD R2, R17.reuse, 0x10 ;  /* 0x0000001011027836 */ /* 0x040fe20000000000 */
[----:B------:R-:W-:Y:S02]  /*1b340*/  SHFL.IDX PT, R6, R0, 0x1, 0x181f ;  /* 0x00381f0000067f89 */ /* 0x000fe400000e0000 */
[-C--:B------:R-:W-:Y:S02]  /*1b350*/  ISETP.GE.AND P2, PT, R17, R5.reuse, PT ;  /* 0x000000051100720c */ /* 0x080fe40003f46270 */
[----:B------:R-:W-:Y:S01]  /*1b360*/  ISETP.GE.AND P1, PT, R2, R5, PT ;  /* 0x000000050200720c */ /* 0x000fe20003f26270 */
[----:B------:R-:W-:Y:S04]  /*1b370*/  SHFL.IDX PT, R14, R0, 0x7, 0x181f ;  /* 0x00f81f00000e7f89 */ /* 0x000fe800000e0000 */
[----:B------:R-:W1:Y:S06]  /*1b380*/  SHFL.IDX PT, R2, R4, RZ, 0x181f ;  /* 0x00181fff04027589 */ /* 0x000e6c00000e0000 */
[----:B0-----:R-:W-:-:S04]  /*1b390*/  @!P2 IADD3 R3, P3, R31, R3, RZ ;  /* 0x000000031f03a210 */ /* 0x001fc80007f7e0ff */
[----:B-1----:R-:W-:Y:S02]  /*1b3a0*/  @!P2 IADD3.X R8, RZ, R2, RZ, P3, !PT ;  /* 0x00000002ff08a210 */ /* 0x002fe40001ffe4ff */
[----:B------:R-:W0:Y:S01]  /*1b3b0*/  SHFL.IDX PT, R2, R4, 0x1, 0x181f ;  /* 0x00381f0004027f89 */ /* 0x000e2200000e0000 */
[----:B------:R-:W-:-:S05]  /*1b3c0*/  @!P1 IADD3 R6, P3, R31, R6, RZ ;  /* 0x000000061f069210 */ /* 0x000fca0007f7e0ff */
[----:B0-----:R-:W-:Y:S02]  /*1b3d0*/  @!P1 IMAD.X R7, RZ, RZ, R2, P3 ;  /* 0x000000ffff079224 */ /* 0x001fe400018e0602 */
[----:B------:R-:W-:Y:S02]  /*1b3e0*/  @!P2 IMAD.MOV.U32 R2, RZ, RZ, R3 ;  /* 0x000000ffff02a224 */ /* 0x000fe400078e0003 */
[----:B------:R-:W-:-:S05]  /*1b3f0*/  @!P2 IMAD.MOV.U32 R3, RZ, RZ, R8 ;  /* 0x000000ffff03a224 */ /* 0x000fca00078e0008 */
[----:B------:R0:W-:Y:S02]  /*1b400*/  @!P2 LDGSTS.E.BYPASS.LTC128B.128 [R9+0x14400], desc[UR60][R2.64], !P0 ;  /* 0x144000000209afae */ /* 0x0001e4000c101d7c */
[----:B0-----:R-:W-:Y:S01]  /*1b410*/  @!P1 IMAD.MOV.U32 R2, RZ, RZ, R6 ;  /* 0x000000ffff029224 */ /* 0x001fe200078e0006 */
[----:B------:R-:W-:-:S05]  /*1b420*/  @!P1 MOV R3, R7 ;  /* 0x0000000700039202 */ /* 0x000fca0000000f00 */
[----:B------:R0:W-:Y:S02]  /*1b430*/  @!P1 LDGSTS.E.BYPASS.LTC128B.128 [R9+0x14c00], desc[UR60][R2.64], !P0 ;  /* 0x14c0000002099fae */ /* 0x0001e4000c101d7c */
[----:B0-----:R-:W-:Y:S02]  /*1b440*/  VIADD R2, R17, 0x20 ;  /* 0x0000002011027836 */ /* 0x001fe40000000000 */
[----:B------:R-:W0:Y:S03]  /*1b450*/  SHFL.IDX PT, R3, R0, 0x2, 0x181f ;  /* 0x00581f0000037f89 */ /* 0x000e2600000e0000 */
[----:B------:R-:W-:Y:S02]  /*1b460*/  ISETP.GE.AND P1, PT, R2, R5, PT ;  /* 0x000000050200720c */ /* 0x000fe40003f26270 */
[----:B------:R-:W1:Y:S11]  /*1b470*/  SHFL.IDX PT, R2, R4, 0x2, 0x181f ;  /* 0x00581f0004027f89 */ /* 0x000e7600000e0000 */
[----:B0-----:R-:W-:-:S05]  /*1b480*/  @!P1 IADD3 R3, P2, R31, R3, RZ ;  /* 0x000000031f039210 */ /* 0x001fca0007f5e0ff */
[----:B-1----:R-:W-:-:S05]  /*1b490*/  @!P1 IMAD.X R2, RZ, RZ, R2, P2 ;  /* 0x000000ffff029224 */ /* 0x002fca00010e0602 */
[----:B------:R-:W-:-:S04]  /*1b4a0*/  @!P1 LOP3.LUT R3, R3, R2, RZ, 0x3c, !PT ;  /* 0x0000000203039212 */ /* 0x000fc800078e3cff */
[----:B------:R-:W-:-:S04]  /*1b4b0*/  @!P1 LOP3.LUT R2, R3, R2, RZ, 0x3c, !PT ;  /* 0x0000000203029212 */ /* 0x000fc800078e3cff */
[----:B------:R-:W-:-:S05]  /*1b4c0*/  @!P1 LOP3.LUT R3, R3, R2, RZ, 0x3c, !PT ;  /* 0x0000000203039212 */ /* 0x000fca00078e3cff */
        /* <DEDUP_REMOVED lines=11> */
[----:B0-----:R-:W-:Y:S02]  /*1b580*/  IADD3 R2, R17, 0x40, RZ ;  /* 0x0000004011027810 */ /* 0x001fe40007ffe0ff */
[----:B------:R-:W0:Y:S02]  /*1b590*/  SHFL.IDX PT, R3, R0, 0x4, 0x181f ;  /* 0x00981f0000037f89 */ /* 0x000e2400000e0000 */
        /* <DEDUP_REMOVED lines=21> */
[----:B------:R-:W1:Y:S04]  /*1b6f0*/  SHFL.IDX PT, R2, R4, 0x6, 0x181f ;  /* 0x00d81f0004027f89 */ /* 0x000e6800000e0000 */
[----:B------:R-:W2:Y:S07]  /*1b700*/  SHFL.IDX PT, R4, R4, 0x7, 0x181f ;  /* 0x00f81f0004047f89 */ /* 0x000eae00000e0000 */
[----:B0-----:R-:W-:-:S04]  /*1b710*/  @!P2 IADD3 R3, P1, R31, R3, RZ ;  /* 0x000000031f03a210 */ /* 0x001fc80007f3e0ff */
[----:B-1----:R-:W-:-:S04]  /*1b720*/  @!P2 IADD3.X R2, RZ, R2, RZ, P1, !PT ;  /* 0x00000002ff02a210 */ /* 0x002fc80000ffe4ff */
[----:B------:R-:W-:-:S04]  /*1b730*/  @!P2 LOP3.LUT R3, R3, R2, RZ, 0x3c, !PT ;  /* 0x000000020303a212 */ /* 0x000fc800078e3cff */
[----:B------:R-:W-:-:S04]  /*1b740*/  @!P2 LOP3.LUT R2, R3, R2, RZ, 0x3c, !PT ;  /* 0x000000020302a212 */ /* 0x000fc800078e3cff */
[----:B------:R-:W-:-:S05]  /*1b750*/  @!P2 LOP3.LUT R3, R3, R2, RZ, 0x3c, !PT ;  /* 0x000000020303a212 */ /* 0x000fca00078e3cff */
[----:B--2---:R0:W-:Y:S02]  /*1b760*/  @!P2 LDGSTS.E.BYPASS.LTC128B.128 [R9+0x17400], desc[UR60][R2.64], !P0 ;  /* 0x174000000209afae */ /* 0x0041e4000c101d7c */
.L_x_998:
[----:B------:R-:W-:-:S05]  /*1b770*/  VIADD R0, R17, 0x70 ;  /* 0x0000007011007836 */ /* 0x000fca0000000000 */
[----:B------:R-:W-:-:S13]  /*1b780*/  ISETP.GE.AND P1, PT, R0, R5, PT ;  /* 0x000000050000720c */ /* 0x000fda0003f26270 */
[----:B0-----:R-:W-:-:S05]  /*1b790*/  @!P1 IADD3 R2, P2, R31, R14, RZ ;  /* 0x0000000e1f029210 */ /* 0x001fca0007f5e0ff */
[----:B------:R-:W-:-:S05]  /*1b7a0*/  @!P1 IMAD.X R3, RZ, RZ, R4, P2 ;  /* 0x000000ffff039224 */ /* 0x000fca00010e0604 */
[----:B------:R-:W-:Y:S01]  /*1b7b0*/  @!PT LDS RZ, [RZ] ;  /* 0x00000000fffff984 */ /* 0x000fe20000000800 */
[----:B------:R-:W-:Y:S01]  /*1b7c0*/  @!PT LDS RZ, [RZ] ;  /* 0x00000000fffff984 */ /* 0x000fe20000000800 */
[----:B------:R-:W-:Y:S01]  /*1b7d0*/  @!PT LDS RZ, [RZ] ;  /* 0x00000000fffff984 */ /* 0x000fe20000000800 */
[----:B------:R0:W-:Y:S01]  /*1b7e0*/  @!P1 LDGSTS.E.BYPASS.LTC128B.128 [R9+0x17c00], desc[UR60][R2.64], !P0 ;  /* 0x17c0000002099fae */ /* 0x0001e2000c101d7c */
[----:B------:R-:W-:Y:S01]  /*1b7f0*/  PLOP3.LUT P0, PT, PT, PT, PT, 0x80, 0x0 ;  /* 0x000000000000781c */ /* 0x000fe20003f0f070 */
[----:B------:R-:W-:-:S12]  /*1b800*/  NOP ;  /* 0x0000000000007918 */ /* 0x000fd80000000000 */
.L_x_756:
        /* <DEDUP_REMOVED lines=16> */
[----:B------:R-:W-:Y:S01]  /*1b910*/  ISETP.GE.AND P1, PT, R25, 0xa1, PT ;  /* 0x000000a11900780c */ /* 0x000fe20003f26270 */
[----:B------:R-:W1:Y:S02]  /*1b920*/  SYNCS.PHASECHK.TRANS64.TRYWAIT P0, [R22+URZ+0x22820], R3 ;  /* 0x02282003160075a7 */ /* 0x000e64000800017f */
[----:B01----:R-:W-:Y:S10]  /*1b930*/  @!P0 BRA `(.L_x_758) ;  /* 0x0000007c001c8947 */ /* 0x003ff40003800000 */
.L_x_999:
[----:B------:R-:W-:Y:S05]  /*1b940*/  BSYNC B0 ;  /* 0x0000000000007941 */ /* 0x000fea0003800000 */
.L_x_757:
[----:B------:R-:W-:Y:S05]  /*1b950*/  @!P1 BRA `(.L_x_759) ;  /* 0x00000018002c9947 */ /* 0x000fea0003800000 */
[----:B------:R-:W-:Y:S01]  /*1b960*/  IADD3 R33, R33, -0x2, RZ ;  /* 0xfffffffe21217810 */ /* 0x000fe20007ffe0ff */
[----:B------:R-:W-:Y:S02]  /*1b970*/  IMAD.MOV.U32 R24, RZ, RZ, R32 ;  /* 0x000000ffff187224 */ /* 0x000fe400078e0020 */
[----:B------:R-:W-:-:S07]  /*1b980*/  IMAD.MOV.U32 R25, RZ, RZ, R36 ;  /* 0x000000ffff197224 */ /* 0x000fce00078e0024 */
.L_x_779:
[----:B-1----:R-:W2:Y:S01]  /*1b990*/  LDL R0, [R1+0x4] ;  /* 0x0000040001007983 */ /* 0x002ea20000100800 */
[----:B------:R-:W1:Y:S03]  /*1b9a0*/  LDC R7, c[0x0][0x430] ;  /* 0x00010c00ff077b82 */ /* 0x000e660000000800 */
[----:B0-----:R-:W3:Y:S01]  /*1b9b0*/  LDL R9, [R1+0x8] ;  /* 0x0000080001097983 */ /* 0x001ee20000100800 */
[----:B------:R-:W0:Y:S01]  /*1b9c0*/  S2R R2, SR_TID.X ;  /* 0x0000000000027919 */ /* 0x000e220000002100 */
[----:B------:R-:W4:Y:S02]  /*1b9d0*/  S2R R8, SR_TID.X ;  /* 0x0000000000087919 */ /* 0x000f240000002100 */
[----:B------:R-:W3:Y:S01]  /*1b9e0*/  LDL R12, [R1+0x44] ;  /* 0x00004400010c7983 */ /* 0x000ee20000100800 */
[----:B-1----:R-:W-:-:S13]  /*1b9f0*/  ISETP.NE.AND P0, PT, R7, 0x1, PT ;  /* 0x000000010700780c */ /* 0x002fda0003f05270 */
[----:B------:R-:W1:Y:S01]  /*1ba00*/  @P0 LDC R5, c[0x0][0x434] ;  /* 0x00010d00ff050b82 */ /* 0x000e620000000800 */
[C---:B0-----:R-:W-:Y:S01]  /*1ba10*/  LOP3.LUT R3, R2.reuse, 0x7f, RZ, 0xc0, !PT ;  /* 0x0000007f02037812 */ /* 0x041fe200078ec0ff */
[----:B------:R-:W-:-:S03]  /*1ba20*/  IMAD.SHL.U32 R4, R2, 0x10, RZ ;  /* 0x0000001002047824 */ /* 0x000fc600078e00ff */
[----:B------:R-:W-:-:S04]  /*1ba30*/  SHF.R.U32.HI R3, RZ, 0x3, R3 ;  /* 0x00000003ff037819 */ /* 0x000fc80000011603 */
[----:B------:R-:W-:Y:S02]  /*1ba40*/  LOP3.LUT R4, R3, 0x70, R4, 0xf8, !PT ;  /* 0x0000007003047812 */ /* 0x000fe400078ef804 */
[----:B------:R-:W0:Y:S01]  /*1ba50*/  @P0 LDC R3, c[0x0][0x438] ;  /* 0x00010e00ff030b82 */ /* 0x000e220000000800 */
[----:B------:R-:W-:Y:S01]  /*1ba60*/  LOP3.LUT R2, R2, 0x7f, RZ, 0xc0, !PT ;  /* 0x0000007f02027812 */ /* 0x000fe200078ec0ff */
[----:B----4-:R-:W-:-:S03]  /*1ba70*/  IMAD.SHL.U32 R8, R8, 0x10, RZ ;  /* 0x0000001008087824 */ /* 0x010fc600078e00ff */
[----:B------:R-:W-:-:S04]  /*1ba80*/  SHF.R.U32.HI R6, RZ, 0x3, R2 ;  /* 0x00000003ff067819 */ /* 0x000fc80000011602 */
[----:B------:R-:W-:Y:S02]  /*1ba90*/  LOP3.LUT R8, R6, 0x70, R8, 0xf8, !PT ;  /* 0x0000007006087812 */ /* 0x000fe400078ef808 */
[----:B------:R-:W4:Y:S02]  /*1baa0*/  @P0 LDC R6, c[0x0][0x434] ;  /* 0x00010d00ff060b82 */ /* 0x000f240000000800 */
[----:B------:R-:W-:Y:S01]  /*1bab0*/  LOP3.LUT R8, R8, 0x80, RZ, 0xfc, !PT ;  /* 0x0000008008087812 */ /* 0x000fe200078efcff */
[----:B------:R-:W-:Y:S05]  /*1bac0*/  YIELD ;  /* 0x0000000000007946 */ /* 0x000fea0003800000 */
[----:B------:R-:W-:Y:S01]  /*1bad0*/  ULDC.64 UR4, c[0x0][0x428] ;  /* 0x00010a0000047ab9 */ /* 0x000fe20000000a00 */
[----:B------:R-:W-:Y:S01]  /*1bae0*/  ISETP.GT.U32.AND P1, PT, R8, 0x9f, PT ;  /* 0x0000009f0800780c */ /* 0x000fe20003f24070 */
[----:B------:R-:W-:Y:S01]  /*1baf0*/  ULDC.64 UR6, c[0x0][0x418] ;  /* 0x0001060000067ab9 */ /* 0x000fe20000000a00 */
[----:B--2---:R-:W-:-:S04]  /*1bb00*/  IMAD R0, R33, 0xa0, R0 ;  /* 0x000000a021007824 */ /* 0x004fc800078e0200 */
[----:B------:R-:W-:-:S04]  /*1bb10*/  IMAD.IADD R4, R4, 0x1, R0 ;  /* 0x0000000104047824 */ /* 0x000fc800078e0200 */
[----:B-1----:R-:W-:Y:S01]  /*1bb20*/  @P0 IMAD.HI.U32 R5, R4, R5, RZ ;  /* 0x0000000504050227 */ /* 0x002fe200078e00ff */
[----:B------:R-:W-:-:S04]  /*1bb30*/  MOV R2, R4 ;  /* 0x0000000400027202 */ /* 0x000fc80000000f00 */
[----:B0-----:R-:W-:Y:S02]  /*1bb40*/  @P0 SHF.R.U32.HI R2, RZ, R3, R5 ;  /* 0x00000003ff020219 */ /* 0x001fe40000011605 */
[----:B------:R-:W0:Y:S01]  /*1bb50*/  @P0 LDC R3, c[0x0][0x438] ;  /* 0x00010e00ff030b82 */ /* 0x000e220000000800 */
[----:B------:R-:W-:-:S04]  /*1bb60*/  IMAD.IADD R0, R8, 0x1, R0 ;  /* 0x0000000108007824 */ /* 0x000fc800078e0200 */
[----:B----4-:R-:W-:-:S04]  /*1bb70*/  @P0 IMAD.HI.U32 R6, R0, R6, RZ ;  /* 0x0000000600060227 */ /* 0x010fc800078e00ff */
[----:B------:R-:W-:Y:S01]  /*1bb80*/  IMAD.MOV.U32 R5, RZ, RZ, R0 ;  /* 0x000000ffff057224 */ /* 0x000fe200078e0000 */
[----:B0-----:R-:W-:Y:S01]  /*1bb90*/  @P0 SHF.R.U32.HI R5, RZ, R3, R6 ;  /* 0x00000003ff050219 */ /* 0x001fe20000011606 */
[----:B------:R-:W-:-:S03]  /*1bba0*/  IMAD.MOV R6, RZ, RZ, -R2 ;  /* 0x000000ffff067224 */ /* 0x000fc600078e0a02 */
[----:B------:R-:W-:Y:S01]  /*1bbb0*/  IADD3 R3, -R5, RZ, RZ ;  /* 0x000000ff05037210 */ /* 0x000fe20007ffe1ff */
[----:B------:R-:W-:-:S04]  /*1bbc0*/  IMAD R4, R7, R6, R4 ;  /* 0x0000000607047224 */ /* 0x000fc800078e0204 */
[----:B------:R-:W-:Y:S01]  /*1bbd0*/  IMAD R7, R7, R3, R0 ;  /* 0x0000000307077224 */ /* 0x000fe200078e0200 */
[----:B------:R-:W-:Y:S01]  /*1bbe0*/  SHF.R.S32.HI R3, RZ, 0x1f, R2 ;  /* 0x0000001fff037819 */ /* 0x000fe20000011402 */
[----:B---3--:R-:W-:-:S04]  /*1bbf0*/  IMAD R0, R9, UR4, RZ ;  /* 0x0000000409007c24 */ /* 0x008fc8000f8e02ff */
[C---:B------:R-:W-:Y:S02]  /*1bc00*/  IMAD R0, R35.reuse, UR5, R0 ;  /* 0x0000000523007c24 */ /* 0x040fe4000f8e0200 */
[----:B------:R-:W-:-:S04]  /*1bc10*/  IMAD.WIDE.U32 R2, R35, UR4, R2 ;  /* 0x0000000423027c25 */ /* 0x000fc8000f8e0002 */
[----:B------:R-:W-:Y:S01]  /*1bc20*/  IMAD.IADD R3, R0, 0x1, R3 ;  /* 0x0000000100037824 */ /* 0x000fe200078e0203 */
[----:B------:R-:W-:-:S04]  /*1bc30*/  LEA R8, P0, R2, UR6, 0x2 ;  /* 0x0000000602087c11 */ /* 0x000fc8000f8010ff */
[----:B------:R-:W-:Y:S01]  /*1bc40*/  LEA.HI.X R9, R2, UR7, R3, 0x2, P0 ;  /* 0x0000000702097c11 */ /* 0x000fe200080f1403 */
[--C-:B------:R-:W-:Y:S01]  /*1bc50*/  @!P1 IMAD.MOV.U32 R2, RZ, RZ, R5.reuse ;  /* 0x000000ffff029224 */ /* 0x100fe200078e0005 */
[----:B------:R-:W-:-:S03]  /*1bc60*/  @!P1 SHF.R.S32.HI R3, RZ, 0x1f, R5 ;  /* 0x0000001fff039819 */ /* 0x000fc60000011405 */
[----:B------:R0:W2:Y:S01]  /*1bc70*/  LDG.E R5, desc[UR60][R8.64] ;  /* 0x0000003c08057981 */ /* 0x0000a2000c1e1900 */
[----:B------:R-:W-:Y:S01]  /*1bc80*/  @!P1 IMAD.WIDE.U32 R2, R35, UR4, R2 ;  /* 0x0000000423029c25 */ /* 0x000fe2000f8e0002 */
[----:B------:R-:W-:-:S03]  /*1bc90*/  ISETP.NE.AND P2, PT, R12, 0x3, PT ;  /* 0x000000030c00780c */ /* 0x000fc60003f45270 */
[----:B------:R-:W-:Y:S01]  /*1bca0*/  @!P1 IMAD.IADD R0, R0, 0x1, R3 ;  /* 0x0000000100009824 */ /* 0x000fe200078e0203 */
[----:B------:R-:W-:Y:S02]  /*1bcb0*/  @!P1 LEA R10, P0, R2, UR6, 0x2 ;  /* 0x00000006020a9c11 */ /* 0x000fe4000f8010ff */
[----:B------:R-:W-:Y:S01]  /*1bcc0*/  IADD3 R32, R24, 0x1, RZ ;  /* 0x0000000118207810 */ /* 0x000fe20007ffe0ff */
[----:B0-----:R-:W-:Y:S01]  /*1bcd0*/  IMAD.MOV.U32 R8, RZ, RZ, RZ ;  /* 0x000000ffff087224 */ /* 0x001fe200078e00ff */
[----:B------:R-:W-:Y:S02]  /*1bce0*/  @!P1 LEA.HI.X R11, R2, UR7, R0, 0x2, P0 ;  /* 0x00000007020b9c11 */ /* 0x000fe400080f1400 */
[----:B------:R-:W-:-:S03]  /*1bcf0*/  ISETP.NE.AND P0, PT, R32, 0x2, PT ;  /* 0x000000022000780c */ /* 0x000fc60003f05270 */
[----:B------:R0:W5:Y:S01]  /*1bd00*/  @!P1 LDG.E R8, desc[UR60][R10.64] ;  /* 0x0000003c0a089981 */ /* 0x000162000c1e1900 */
[----:B------:R-:W-:Y:S02]  /*1bd10*/  SEL R36, RZ, 0x1, P0 ;  /* 0x00000001ff247807 */ /* 0x000fe40000000000 */
[C---:B------:R-:W-:Y:S01]  /*1bd20*/  ISETP.GT.AND P1, PT, R33.reuse, RZ, PT ;  /* 0x000000ff2100720c */ /* 0x040fe20003f24270 */
[----:B------:R-:W-:Y:S01]  /*1bd30*/  VIADD R33, R33, 0xffffffff ;  /* 0xffffffff21217836 */ /* 0x000fe20000000000 */
[----:B------:R-:W-:Y:S02]  /*1bd40*/  SEL R32, R32, RZ, P0 ;  /* 0x000000ff20207207 */ /* 0x000fe40000000000 */
[----:B------:R-:W-:Y:S02]  /*1bd50*/  LOP3.LUT R36, R25, R36, RZ, 0x3c, !PT ;  /* 0x0000002419247212 */ /* 0x000fe400078e3cff */
[----:B--2---:R-:W-:Y:S01]  /*1bd60*/  SHF.R.S32.HI R29, RZ, 0x1f, R5 ;  /* 0x0000001fff1d7819 */ /* 0x004fe20000011405 */
[----:B0-----:R-:W-:Y:S06]  /*1bd70*/  @!P2 BRA `(.L_x_760) ;  /* 0x000000000004a947 */ /* 0x001fec0003800000 */
[----:B------:R-:W-:Y:S01]  /*1bd80*/  BPT.TRAP 0x1 ;  /* 0x000000040000795c */ /* 0x000fe20000300000 */
.L_x_760:
[----:B------:R-:W-:Y:S01]  /*1bd90*/  IMAD R0, R32, 0x8, R22 ;  /* 0x0000000820007824 */ /* 0x000fe200078e0216 */
[----:B------:R-:W-:Y:S01]  /*1bda0*/  SHF.L.U32 R30, R36, 0x1f, RZ ;  /* 0x0000001f241e7819 */ /* 0x000fe200000006ff */
[----:B------:R-:W-:Y:S01]  /*1bdb0*/  BSSY B0, `(.L_x_761) ;  /* 0x0000004000007945 */ /* 0x000fe20003800000 */
[----:B------:R-:W-:Y:S02]  /*1bdc0*/  SHF.R.S32.HI R28, RZ, 0x1f, R4 ;  /* 0x0000001fff1c7819 */ /* 0x000fe40000011404 */
[----:B------:R-:W0:Y:S02]  /*1bdd0*/  SYNCS.PHASECHK.TRANS64.TRYWAIT P0, [R0+URZ+0x22880], R30 ;  /* 0x0228801e000075a7 */ /* 0x000e24000800017f */
[----:B0-----:R-:W-:Y:S05]  /*1bde0*/  @!P0 BRA `(.L_x_762) ;  /* 0x0000007800048947 */ /* 0x001fea0003800000 */
.L_x_1000:
[----:B------:R-:W-:Y:S05]  /*1bdf0*/  BSYNC B0 ;  /* 0x0000000000007941 */ /* 0x000fea0003800000 */
.L_x_761:
[----:B------:R-:W2:Y:S01]  /*1be00*/  LDL R9, [R1] ;  /* 0x0000000001097983 */ /* 0x000ea20000100800 */
[----:B------:R-:W-:Y:S01]  /*1be10*/  ULDC.64 UR4, c[0x0][0x328] ;  /* 0x0000ca0000047ab9 */ /* 0x000fe20000000a00 */
[----:B------:R-:W-:Y:S02]  /*1be20*/  ULDC.64 UR6, c[0x0][0x338] ;  /* 0x0000ce0000067ab9 */ /* 0x000fe40000000a00 */
[----:B------:R-:W3:Y:S01]  /*1be30*/  LDL R12, [R1+0x14] ;  /* 0x00001400010c7983 */ /* 0x000ee20000100800 */
[----:B------:R-:W-:Y:S01]  /*1be40*/  IMAD R6, R28, UR4, RZ ;  /* 0x000000041c067c24 */ /* 0x000fe2000f8e02ff */
[----:B------:R-:W-:Y:S01]  /*1be50*/  ULDC.64 UR8, c[0x0][0x330] ;  /* 0x0000cc0000087ab9 */ /* 0x000fe20000000a00 */
[C---:B------:R-:W-:Y:S01]  /*1be60*/  IMAD.WIDE.U32 R2, R4.reuse, UR4, RZ ;  /* 0x0000000404027c25 */ /* 0x040fe2000f8e00ff */
[----:B------:R-:W-:Y:S01]  /*1be70*/  SHF.R.S32.HI R27, RZ, 0x1f, R7 ;  /* 0x0000001fff1b7819 */ /* 0x000fe20000011407 */
[----:B------:R-:W-:Y:S01]  /*1be80*/  ULDC.64 UR10, c[0x0][0x318] ;  /* 0x0000c600000a7ab9 */ /* 0x000fe20000000a00 */
[----:B-----5:R-:W-:Y:S01]  /*1be90*/  SHF.R.S32.HI R26, RZ, 0x1f, R8 ;  /* 0x0000001fff1a7819 */ /* 0x020fe20000011408 */
[----:B------:R-:W-:Y:S01]  /*1bea0*/  IMAD R6, R4, UR5, R6 ;  /* 0x0000000504067c24 */ /* 0x000fe2000f8e0206 */
[----:B------:R-:W1:Y:S03]  /*1beb0*/  LDC R11, c[0x0][0x2f4] ;  /* 0x0000bd00ff0b7b82 */ /* 0x000e660000000800 */
[----:B------:R-:W-:-:S02]  /*1bec0*/  IMAD.IADD R3, R3, 0x1, R6 ;  /* 0x0000000103037824 */ /* 0x000fc400078e0206 */
[----:B------:R-:W-:Y:S02]  /*1bed0*/  IMAD R6, R29, UR6, RZ ;  /* 0x000000061d067c24 */ /* 0x000fe4000f8e02ff */
[----:B------:R-:W-:-:S04]  /*1bee0*/  IMAD.WIDE.U32 R2, R5, UR6, R2 ;  /* 0x0000000605027c25 */ /* 0x000fc8000f8e0002 */
[----:B------:R-:W-:-:S04]  /*1bef0*/  IMAD R6, R5, UR7, R6 ;  /* 0x0000000705067c24 */ /* 0x000fc8000f8e0206 */
[----:B------:R-:W-:Y:S02]  /*1bf00*/  IMAD.IADD R3, R3, 0x1, R6 ;  /* 0x0000000103037824 */ /* 0x000fe400078e0206 */
[----:B------:R-:W-:Y:S02]  /*1bf10*/  IMAD R6, R27, UR4, RZ ;  /* 0x000000041b067c24 */ /* 0x000fe4000f8e02ff */
[----:B------:R-:W-:-:S04]  /*1bf20*/  IMAD.WIDE.U32 R2, R18, UR8, R2 ;  /* 0x0000000812027c25 */ /* 0x000fc8000f8e0002 */
[----:B------:R-:W-:Y:S01]  /*1bf30*/  IMAD R6, R7, UR5, R6 ;  /* 0x0000000507067c24 */ /* 0x000fe2000f8e0206 */
[----:B------:R-:W-:Y:S02]  /*1bf40*/  IADD3 R10, P0, R2, UR10, RZ ;  /* 0x0000000a020a7c10 */ /* 0x000fe4000ff1e0ff */
[----:B-1----:R-:W-:Y:S01]  /*1bf50*/  ISETP.GE.AND P2, PT, R31, R11, PT ;  /* 0x0000000b1f00720c */ /* 0x002fe20003f46270 */
[----:B--2---:R-:W-:-:S04]  /*1bf60*/  IMAD R17, R9, UR8, RZ ;  /* 0x0000000809117c24 */ /* 0x004fc8000f8e02ff */
[----:B------:R-:W-:-:S05]  /*1bf70*/  IMAD R17, R18, UR9, R17 ;  /* 0x0000000912117c24 */ /* 0x000fca000f8e0211 */
        /* <DEDUP_REMOVED lines=8> */
[----:B---3--:R-:W-:Y:S02]  /*1c000*/  IMAD R6, R32, 0x5000, R12 ;  /* 0x0000500020067824 */ /* 0x008fe400078e020c */
[----:B------:R-:W-:-:S03]  /*1c010*/  IMAD.WIDE.U32 R2, R18, UR8, R2 ;  /* 0x0000000812027c25 */ /* 0x000fc6000f8e0002 */
[----:B------:R-:W-:-:S04]  /*1c020*/  IADD3 R9, P0, R2, UR10, RZ ;  /* 0x0000000a02097c10 */ /* 0x000fc8000ff1e0ff */
[----:B------:R-:W-:Y:S01]  /*1c030*/  IADD3.X R17, R17, UR11, R3, P0, !PT ;  /* 0x0000000b11117c10 */ /* 0x000fe200087fe403 */
[----:B------:R-:W-:Y:S08]  /*1c040*/  BRA.DIV UR4, `(.L_x_763) ;  /* 0x0000007604807947 */ /* 0x000ff0000b800000 */
[----:B------:R-:W1:Y:S01]  /*1c050*/  SHFL.IDX PT, R2, R10, RZ, 0x181f ;  /* 0x00181fff0a027589 */ /* 0x000e6200000e0000 */
[----:B------:R-:W-:-:S03]  /*1c060*/  IMAD.IADD R6, R22, 0x1, R6 ;  /* 0x0000000116067824 */ /* 0x000fc600078e0206 */
[----:B------:R-:W2:Y:S04]  /*1c070*/  SHFL.IDX PT, R3, R20, RZ, 0x181f ;  /* 0x00181fff14037589 */ /* 0x000ea800000e0000 */
[----:B------:R-:W3:Y:S04]  /*1c080*/  SHFL.IDX PT, R11, R10, 0x1, 0x181f ;  /* 0x00381f000a0b7f89 */ /* 0x000ee800000e0000 */
[----:B------:R-:W4:Y:S04]  /*1c090*/  SHFL.IDX PT, R21, R20, 0x1, 0x181f ;  /* 0x00381f0014157f89 */ /* 0x000f2800000e0000 */
[----:B------:R-:W-:Y:S01]  /*1c0a0*/  SHFL.IDX PT, R12, R9, RZ, 0x181f ;  /* 0x00181fff090c7589 */ /* 0x000fe200000e0000 */
[----:B-1----:R-:W-:-:S05]  /*1c0b0*/  IADD3 R2, P0, R31, R2, RZ ;  /* 0x000000021f027210 */ /* 0x002fca0007f1e0ff */
[----:B--2---:R-:W-:-:S05]  /*1c0c0*/  IMAD.X R3, RZ, RZ, R3, P0 ;  /* 0x000000ffff037224 */ /* 0x004fca00000e0603 */
[----:B------:R3:W-:Y:S02]  /*1c0d0*/  LDGSTS.E.BYPASS.LTC128B.128 [R6+0xa400], desc[UR60][R2.64], !P2 ;  /* 0x0a40000002067fae */ /* 0x0007e4000d101d7c */
[C---:B---3--:R-:W-:Y:S02]  /*1c0e0*/  IADD3 R2, P0, R31.reuse, R11, RZ ;  /* 0x0000000b1f027210 */ /* 0x048fe40007f1e0ff */
[----:B------:R-:W-:Y:S03]  /*1c0f0*/  SHFL.IDX PT, R11, R10, 0x7, 0x181f ;  /* 0x00f81f000a0b7f89 */ /* 0x000fe600000e0000 */
[----:B----4-:R-:W-:Y:S02]  /*1c100*/  IMAD.X R3, RZ, RZ, R21, P0 ;  /* 0x000000ffff037224 */ /* 0x010fe400000e0615 */
[----:B------:R-:W-:Y:S04]  /*1c110*/  SHFL.IDX PT, R21, R20, 0x6, 0x181f ;  /* 0x00d81f0014157f89 */ /* 0x000fe800000e0000 */
[----:B------:R1:W-:Y:S04]  /*1c120*/  LDGSTS.E.BYPASS.LTC128B.128 [R6+0xac00], desc[UR60][R2.64], !P2 ;  /* 0x0ac0000002067fae */ /* 0x0003e8000d101d7c */
[----:B-1----:R-:W1:Y:S04]  /*1c130*/  SHFL.IDX PT, R2, R10, 0x2, 0x181f ;  /* 0x00581f000a027f89 */ /* 0x002e6800000e0000 */
[----:B------:R-:W2:Y:S01]  /*1c140*/  SHFL.IDX PT, R3, R20, 0x2, 0x181f ;  /* 0x00581f0014037f89 */ /* 0x000ea200000e0000 */
[----:B-1----:R-:W-:-:S04]  /*1c150*/  IADD3 R2, P0, R31, R2, RZ ;  /* 0x000000021f027210 */ /* 0x002fc80007f1e0ff */
[----:B--2---:R-:W-:-:S05]  /*1c160*/  IADD3.X R3, RZ, R3, RZ, P0, !PT ;  /* 0x00000003ff037210 */ /* 0x004fca00007fe4ff */
[----:B------:R1:W-:Y:S04]  /*1c170*/  LDGSTS.E.BYPASS.LTC128B.128 [R6+0xb400], desc[UR60][R2.64], !P2 ;  /* 0x0b40000002067fae */ /* 0x0003e8000d101d7c */
[----:B-1----:R-:W1:Y:S04]  /*1c180*/  SHFL.IDX PT, R2, R10, 0x3, 0x181f ;  /* 0x00781f000a027f89 */ /* 0x002e6800000e0000 */
[----:B------:R-:W2:Y:S01]  /*1c190*/  SHFL.IDX PT, R3, R20, 0x3, 0x181f ;  /* 0x00781f0014037f89 */ /* 0x000ea200000e0000 */
[----:B-1----:R-:W-:-:S05]  /*1c1a0*/  IADD3 R2, P0, R31, R2, RZ ;  /* 0x000000021f027210 */ /* 0x002fca0007f1e0ff */
[----:B--2---:R-:W-:-:S05]  /*1c1b0*/  IMAD.X R3, RZ, RZ, R3, P0 ;  /* 0x000000ffff037224 */ /* 0x004fca00000e0603 */
        /* <DEDUP_REMOVED lines=12> */
[----:B------:R-:W-:Y:S04]  /*1c280*/  SHFL.IDX PT, R10, R17, RZ, 0x181f ;  /* 0x00181fff110a7589 */ /* 0x000fe800000e0000 */
[----:B------:R-:W-:Y:S01]  /*1c290*/  SHFL.IDX PT, R17, R17, 0x1, 0x181f ;  /* 0x00381f0011117f89 */ /* 0x000fe200000e0000 */
[----:B-1----:R-:W-:-:S05]  /*1c2a0*/  IADD3 R2, P0, R31, R2, RZ ;  /* 0x000000021f027210 */ /* 0x002fca0007f1e0ff */
[----:B------:R-:W-:-:S05]  /*1c2b0*/  IMAD.X R3, RZ, RZ, R21, P0 ;  /* 0x000000ffff037224 */ /* 0x000fca00000e0615 */
[----:B------:R1:W-:Y:S04]  /*1c2c0*/  LDGSTS.E.BYPASS.LTC128B.128 [R6+0xd400], desc[UR60][R2.64], !P2 ;  /* 0x0d40000002067fae */ /* 0x0003e8000d101d7c */
[----:B-1----:R-:W1:Y:S01]  /*1c2d0*/  SHFL.IDX PT, R3, R20, 0x7, 0x181f ;  /* 0x00f81f0014037f89 */ /* 0x002e6200000e0000 */
[----:B------:R-:W-:-:S04]  /*1c2e0*/  IADD3 R2, P0, R31, R11, RZ ;  /* 0x0000000b1f027210 */ /* 0x000fc80007f1e0ff */
[----:B-1----:R-:W-:-:S05]  /*1c2f0*/  IADD3.X R3, RZ, R3, RZ, P0, !PT ;  /* 0x00000003ff037210 */ /* 0x002fca00007fe4ff */
[----:B------:R1:W-:Y:S02]  /*1c300*/  LDGSTS.E.BYPASS.LTC128B.128 [R6+0xdc00], desc[UR60][R2.64], !P2 ;  /* 0x0dc0000002067fae */ /* 0x0003e4000d101d7c */
[----:B-1----:R-:W-:-:S05]  /*1c310*/  IADD3 R2, P0, R31, R12, RZ ;  /* 0x0000000c1f027210 */ /* 0x002fca0007f1e0ff */
[----:B------:R-:W-:-:S05]  /*1c320*/  IMAD.X R3, RZ, RZ, R10, P0 ;  /* 0x000000ffff037224 */ /* 0x000fca00000e060a */
[----:B------:R1:W-:Y:S04]  /*1c330*/  LDGSTS.E.BYPASS.LTC128B.128 [R6+0xe400], desc[UR60][R2.64], !P2 ;  /* 0x0e40000002067fae */ /* 0x0003e8000d101d7c */
[----:B-1----:R1:W2:Y:S02]  /*1c340*/  SHFL.IDX PT, R2, R9, 0x1, 0x181f ;  /* 0x00381f0009027f89 */ /* 0x0022a400000e0000 */
.L_x_1022:
[----:B--2---:R-:W-:-:S05]  /*1c350*/  IADD3 R2, P0, R31, R2, RZ ;  /* 0x000000021f027210 */ /* 0x004fca0007f1e0ff */
[----:B------:R-:W-:Y:S01]  /*1c360*/  IMAD.X R3, RZ, RZ, R17, P0 ;  /* 0x000000ffff037224 */ /* 0x000fe200000e0611 */
[----:B------:R-:W-:-:S04]  /*1c370*/  PLOP3.LUT P0, PT, PT, PT, PT, 0x80, 0x0 ;  /* 0x000000000000781c */ /* 0x000fc80003f0f070 */
[----:B------:R-:W-:Y:S01]  /*1c380*/  @!PT LDS RZ, [RZ] ;  /* 0x00000000fffff984 */ /* 0x000fe20000000800 */
[----:B------:R-:W-:Y:S01]  /*1c390*/  @!PT LDS RZ, [RZ] ;  /* 0x00000000fffff984 */ /* 0x000fe20000000800 */
[----:B------:R-:W-:Y:S01]  /*1c3a0*/  @!PT LDS RZ, [RZ] ;  /* 0x00000000fffff984 */ /* 0x000fe20000000800 */
[----:B------:R2:W-:Y:S01]  /*1c3b0*/  LDGSTS.E.BYPASS.LTC128B.128 [R6+0xec00], desc[UR60][R2.64], !P2 ;  /* 0x0ec0000002067fae */ /* 0x0005e2000d101d7c */
[----:B------:R-:W-:-:S08]  /*1c3c0*/  NOP ;  /* 0x0000000000007918 */ /* 0x000fd00000000000 */
.L_x_764:
[----:B------:R-:W-:Y:S02]  /*1c3d0*/  PLOP3.LUT P2, PT, P2, P0, PT, 0xa2, 0x0 ;  /* 0x000000000000781c */ /* 0x000fe40001741472 */
[----:B------:R-:W-:-:S08]  /*1c3e0*/  @P0 R2UR P2, UR4, R0 ;  /* 0x00000000000402ca */ /* 0x000fd00000040000 */
[----:B------:R-:W-:-:S05]  /*1c3f0*/  @P0 PLOP3.LUT P0, PT, P2, PT, PT, 0x80, 0x0 ;  /* 0x000000000000081c */ /* 0x000fca000170f070 */
[----:B------:R-:W-:Y:S01]  /*1c400*/  @!P2 SYNCS.ARRIVE.TRANS64.RED.A0T1 RZ, [UR4+0x22870], RZ ;  /* 0x022870ffffffa9a7 */ /* 0x000fe20008200404 */
[----:B------:R-:W-:Y:S07]  /*1c410*/  @!P2 ARRIVES.LDGSTSBAR.64.TRANSCNT [UR4+0x22870] ;  /* 0x02287000ff00a9b0 */ /* 0x000fee0008000a84 */
[----:B------:R-:W-:Y:S05]  /*1c420*/  @P0 BRA.U.ANY `(.L_x_764) ;  /* 0xfffffffd00e80947 */ /* 0x000fea000393ffff */
[----:B------:R-:W-:Y:S01]  /*1c430*/  NOP ;  /* 0x0000000000007918 */ /* 0x000fe20000000000 */
[----:B--2---:R-:W2:Y:S02]  /*1c440*/  LDL R2, [R1+0x44] ;  /* 0x0000440001027983 */ /* 0x004ea40000100800 */
[----:B--2---:R-:W-:-:S13]  /*1c450*/  ISETP.NE.AND P3, PT, R2, 0x3, PT ;  /* 0x000000030200780c */ /* 0x004fda0003f65270 */
[----:B------:R-:W-:Y:S05]  /*1c460*/  @!P3 BRA `(.L_x_765) ;  /* 0x000000000004b947 */ /* 0x000fea0003800000 */
[----:B------:R-:W-:Y:S01]  /*1c470*/  BPT.TRAP 0x1 ;  /* 0x000000040000795c */ /* 0x000fe20000300000 */
.L_x_765:
[----:B------:R2:W-:Y:S01]  /*1c480*/  SYNCS.ARRIVE.TRANS64.A1T0 RZ, [R0+URZ+0x22870], RZ ;  /* 0x022870ff00ff79a7 */ /* 0x0005e2000810003f */
[----:B------:R-:W-:Y:S05]  /*1c490*/  @!P3 BRA `(.L_x_766) ;  /* 0x000000000004b947 */ /* 0x000fea0003800000 */
[----:B------:R-:W-:Y:S01]  /*1c4a0*/  BPT.TRAP 0x1 ;  /* 0x000000040000795c */ /* 0x000fe20000300000 */
.L_x_766:
[----:B------:R-:W3:Y:S01]  /*1c4b0*/  SYNCS.PHASECHK.TRANS64.TRYWAIT P0, [R0+URZ+0x22840], R30 ;  /* 0x0228401e000075a7 */ /* 0x000ee2000800017f */
[----:B------:R-:W-:Y:S04]  /*1c4c0*/  BSSY B0, `(.L_x_767) ;  /* 0x0000002000007945 */ /* 0x000fe80003800000 */
[----:B---3--:R-:W-:Y:S05]  /*1c4d0*/  @!P0 BRA `(.L_x_768) ;  /* 0x0000007c00188947 */ /* 0x008fea0003800000 */
.L_x_1023:
[----:B------:R-:W-:Y:S05]  /*1c4e0*/  BSYNC B0 ;  /* 0x0000000000007941 */ /* 0x000fea0003800000 */
.L_x_767:
[----:B------:R-:W4:Y:S01]  /*1c4f0*/  LDL R10, [R1] ;  /* 0x00000000010a7983 */ /* 0x000f220000100800 */
[----:B------:R-:W-:Y:S01]  /*1c500*/  ULDC.64 UR4, c[0x0][0x300] ;  /* 0x0000c00000047ab9 */ /* 0x000fe20000000a00 */
[----:B------:R-:W-:Y:S01]  /*1c510*/  ULDC.64 UR6, c[0x0][0x310] ;  /* 0x0000c40000067ab9 */ /* 0x000fe20000000a00 */
[----:B-1----:R-:W-:Y:S02]  /*1c520*/  IMAD R9, R28, UR4, RZ ;  /* 0x000000041c097c24 */ /* 0x002fe4000f8e02ff */
[----:B------:R-:W-:-:S04]  /*1c530*/  IMAD.WIDE.U32 R2, R4, UR4, RZ ;  /* 0x0000000404027c25 */ /* 0x000fc8000f8e00ff */
[----:B------:R-:W-:Y:S02]  /*1c540*/  IMAD R9, R4, UR5, R9 ;  /* 0x0000000504097c24 */ /* 0x000fe4000f8e0209 */
[----:B------:R-:W-:Y:S02]  /*1c550*/  IMAD R29, R29, UR6, RZ ;  /* 0x000000061d1d7c24 */ /* 0x000fe4000f8e02ff */
[----:B------:R-:W-:Y:S02]  /*1c560*/  IMAD.IADD R3, R3, 0x1, R9 ;  /* 0x0000000103037824 */ /* 0x000fe400078e0209 */
[----:B------:R-:W-:Y:S02]  /*1c570*/  IMAD R9, R27, UR4, RZ ;  /* 0x000000041b097c24 */ /* 0x000fe4000f8e02ff */
[----:B------:R-:W-:-:S04]  /*1c580*/  IMAD.WIDE.U32 R2, R5, UR6, R2 ;  /* 0x0000000605027c25 */ /* 0x000fc8000f8e0002 */
[----:B------:R-:W-:Y:S01]  /*1c590*/  IMAD R5, R5, UR7, R29 ;  /* 0x0000000705057c24 */ /* 0x000fe2000f8e021d */
[----:B------:R-:W-:Y:S01]  /*1c5a0*/  MOV R4, R2 ;  /* 0x0000000200047202 */ /* 0x000fe20000000f00 */
[----:B------:R-:W-:Y:S02]  /*1c5b0*/  IMAD R9, R7, UR5, R9 ;  /* 0x0000000507097c24 */ /* 0x000fe4000f8e0209 */
[----:B------:R-:W-:Y:S02]  /*1c5c0*/  IMAD.IADD R5, R3, 0x1, R5 ;  /* 0x0000000103057824 */ /* 0x000fe400078e0205 */
        /* <DEDUP_REMOVED lines=8> */
[----:B------:R-:W-:Y:S01]  /*1c650*/  IMAD.IADD R3, R3, 0x1, R7 ;  /* 0x0000000103037824 */ /* 0x000fe200078e0207 */
[----:B------:R-:W-:Y:S01]  /*1c660*/  IADD3 R4, P0, R4, UR6, RZ ;  /* 0x0000000604047c10 */ /* 0x000fe2000ff1e0ff */
[----:B------:R-:W-:-:S04]  /*1c670*/  IMAD.WIDE.U32 R2, R18, UR4, R2 ;  /* 0x0000000412027c25 */ /* 0x000fc8000f8e0002 */
[----:B----4-:R-:W-:Y:S01]  /*1c680*/  IMAD R8, R10, UR4, RZ ;  /* 0x000000040a087c24 */ /* 0x010fe2000f8e02ff */
[----:B------:R-:W-:Y:S01]  /*1c690*/  UMOV UR4, 0xffffffff ;  /* 0xffffffff00047882 */ /* 0x000fe20000000000 */
[----:B------:R-:W1:Y:S02]  /*1c6a0*/  LDC R10, c[0x0][0x2f4] ;  /* 0x0000bd00ff0a7b82 */ /* 0x000e640000000800 */
[----:B------:R-:W-:-:S05]  /*1c6b0*/  IMAD R8, R18, UR5, R8 ;  /* 0x0000000512087c24 */ /* 0x000fca000f8e0208 */
[----:B------:R-:W-:Y:S02]  /*1c6c0*/  IADD3.X R5, R8, UR7, R5, P0, !PT ;  /* 0x0000000708057c10 */ /* 0x000fe400087fe405 */
[----:B------:R-:W-:-:S04]  /*1c6d0*/  IADD3 R7, P0, R2, UR6, RZ ;  /* 0x0000000602077c10 */ /* 0x000fc8000ff1e0ff */
[----:B------:R-:W-:Y:S02]  /*1c6e0*/  IADD3.X R8, R8, UR7, R3, P0, !PT ;  /* 0x0000000708087c10 */ /* 0x000fe400087fe403 */
[----:B-1----:R-:W-:Y:S01]  /*1c6f0*/  ISETP.GE.AND P2, PT, R31, R10, PT ;  /* 0x0000000a1f00720c */ /* 0x002fe20003f46270 */
[----:B------:R-:W-:-:S12]  /*1c700*/  BRA.DIV UR4, `(.L_x_769) ;  /* 0x0000007a04a07947 */ /* 0x000fd8000b800000 */
[----:B------:R-:W1:Y:S04]  /*1c710*/  SHFL.IDX PT, R2, R4, RZ, 0x181f ;  /* 0x00181fff04027589 */ /* 0x000e6800000e0000 */
[----:B------:R-:W4:Y:S04]  /*1c720*/  SHFL.IDX PT, R3, R5, RZ, 0x181f ;  /* 0x00181fff05037589 */ /* 0x000f2800000e0000 */
[----:B------:R-:W5:Y:S04]  /*1c730*/  SHFL.IDX PT, R10, R4, 0x1, 0x181f ;  /* 0x00381f00040a7f89 */ /* 0x000f6800000e0000 */
[----:B------:R-:W0:Y:S01]  /*1c740*/  SHFL.IDX PT, R9, R5, 0x1, 0x181f ;  /* 0x00381f0005097f89 */ /* 0x000e2200000e0000 */
[----:B-1----:R-:W-:-:S05]  /*1c750*/  IADD3 R2, P0, R31, R2, RZ ;  /* 0x000000021f027210 */ /* 0x002fca0007f1e0ff */
[----:B----4-:R-:W-:-:S05]  /*1c760*/  IMAD.X R3, RZ, RZ, R3, P0 ;  /* 0x000000ffff037224 */ /* 0x010fca00000e0603 */
[----:B------:R5:W-:Y:S02]  /*1c770*/  LDGSTS.E.BYPASS.LTC128B.128 [R6+0x18400], desc[UR60][R2.64], !P2 ;  /* 0x1840000002067fae */ /* 0x000be4000d101d7c */
[C---:B-----5:R-:W-:Y:S02]  /*1c780*/  IADD3 R2, P0, R31.reuse, R10, RZ ;  /* 0x0000000a1f027210 */ /* 0x060fe40007f1e0ff */
[----:B------:R-:W-:Y:S03]  /*1c790*/  SHFL.IDX PT, R10, R4, 0x7, 0x181f ;  /* 0x00f81f00040a7f89 */ /* 0x000fe600000e0000 */
[----:B0-----:R-:W-:Y:S02]  /*1c7a0*/  IMAD.X R3, RZ, RZ, R9, P0 ;  /* 0x000000ffff037224 */ /* 0x001fe400000e0609 */
[----:B------:R-:W-:Y:S04]  /*1c7b0*/  SHFL.IDX PT, R9, R5, 0x6, 0x181f ;  /* 0x00d81f0005097f89 */ /* 0x000fe800000e0000 */
[----:B------:R0:W-:Y:S04]  /*1c7c0*/  LDGSTS.E.BYPASS.LTC128B.128 [R6+0x18c00], desc[UR60][R2.64], !P2 ;  /* 0x18c0000002067fae */ /* 0x0001e8000d101d7c */
[----:B0-----:R-:W0:Y:S04]  /*1c7d0*/  SHFL.IDX PT, R2, R4, 0x2, 0x181f ;  /* 0x00581f0004027f89 */ /* 0x001e2800000e0000 */
[----:B------:R-:W1:Y:S01]  /*1c7e0*/  SHFL.IDX PT, R3, R5, 0x2, 0x181f ;  /* 0x00581f0005037f89 */ /* 0x000e6200000e0000 */
[----:B0-----:R-:W-:-:S04]  /*1c7f0*/  IADD3 R2, P0, R31, R2, RZ ;  /* 0x000000021f027210 */ /* 0x001fc80007f1e0ff */
[----:B-1----:R-:W-:-:S05]  /*1c800*/  IADD3.X R3, RZ, R3, RZ, P0, !PT ;  /* 0x00000003ff037210 */ /* 0x002fca00007fe4ff */
        /* <DEDUP_REMOVED lines=17> */
[----:B------:R-:W-:Y:S04]  /*1c920*/  SHFL.IDX PT, R4, R8, RZ, 0x181f ;  /* 0x00181fff08047589 */ /* 0x000fe800000e0000 */
[----:B------:R-:W-:Y:S01]  /*1c930*/  SHFL.IDX PT, R8, R8, 0x1, 0x181f ;  /* 0x00381f0008087f89 */ /* 0x000fe200000e0000 */
[----:B0-----:R-:W-:-:S05]  /*1c940*/  IADD3 R2, P0, R31, R2, RZ ;  /* 0x000000021f027210 */ /* 0x001fca0007f1e0ff */
[----:B------:R-:W-:-:S05]  /*1c950*/  IMAD.X R3, RZ, RZ, R9, P0 ;  /* 0x000000ffff037224 */ /* 0x000fca00000e0609 */
[----:B------:R0:W-:Y:S04]  /*1c960*/  LDGSTS.E.BYPASS.LTC128B.128 [R6+0x1b400], desc[UR60][R2.64], !P2 ;  /* 0x1b40000002067fae */ /* 0x0001e8000d101d7c */
[----:B0-----:R-:W0:Y:S01]  /*1c970*/  SHFL.IDX PT, R3, R5, 0x7, 0x181f ;  /* 0x00f81f0005037f89 */ /* 0x001e2200000e0000 */
[----:B------:R-:W-:-:S03]  /*1c980*/  IADD3 R2, P0, R31, R10, RZ ;  /* 0x0000000a1f027210 */ /* 0x000fc60007f1e0ff */
[----:B------:R-:W1:Y:S01]  /*1c990*/  SHFL.IDX PT, R5, R7, RZ, 0x181f ;  /* 0x00181fff07057589 */ /* 0x000e6200000e0000 */
[----:B0-----:R-:W-:-:S05]  /*1c9a0*/  IADD3.X R3, RZ, R3, RZ, P0, !PT ;  /* 0x00000003ff037210 */ /* 0x001fca00007fe4ff */
[----:B------:R1:W-:Y:S02]  /*1c9b0*/  LDGSTS.E.BYPASS.LTC128B.128 [R6+0x1bc00], desc[UR60][R2.64], !P2 ;  /* 0x1bc0000002067fae */ /* 0x0003e4000d101d7c */
[----:B-1----:R-:W-:-:S05]  /*1c9c0*/  IADD3 R2, P0, R31, R5, RZ ;  /* 0x000000051f027210 */ /* 0x002fca0007f1e0ff */
[----:B------:R-:W-:-:S05]  /*1c9d0*/  IMAD.X R3, RZ, RZ, R4, P0 ;  /* 0x000000ffff037224 */ /* 0x000fca00000e0604 */
[----:B------:R0:W-:Y:S04]  /*1c9e0*/  LDGSTS.E.BYPASS.LTC128B.128 [R6+0x1c400], desc[UR60][R2.64], !P2 ;  /* 0x1c40000002067fae */ /* 0x0001e8000d101d7c */
[----:B0-----:R0:W1:Y:S02]  /*1c9f0*/  SHFL.IDX PT, R2, R7, 0x1, 0x181f ;  /* 0x00381f0007027f89 */ /* 0x00106400000e0000 */
.L_x_1045:
        /* <DEDUP_REMOVED lines=8> */
.L_x_770:
[----:B------:R-:W-:Y:S02]  /*1ca80*/  PLOP3.LUT P2, PT, P2, P0, PT, 0xa2, 0x0 ;  /* 0x000000000000781c */ /* 0x000fe40001741472 */
[----:B------:R-:W-:-:S08]  /*1ca90*/  @P0 R2UR P2, UR4, R0 ;  /* 0x00000000000402ca */ /* 0x000fd00000040000 */
[----:B------:R-:W-:-:S05]  /*1caa0*/  @P0 PLOP3.LUT P0, PT, P2, PT, PT, 0x80, 0x0 ;  /* 0x000000000000081c */ /* 0x000fca000170f070 */
[----:B------:R-:W-:Y:S01]  /*1cab0*/  @!P2 SYNCS.ARRIVE.TRANS64.RED.A0T1 RZ, [UR4+0x22830], RZ ;  /* 0x022830ffffffa9a7 */ /* 0x000fe20008200404 */
[----:B------:R-:W-:Y:S07]  /*1cac0*/  @!P2 ARRIVES.LDGSTSBAR.64.TRANSCNT [UR4+0x22830] ;  /* 0x02283000ff00a9b0 */ /* 0x000fee0008000a84 */
[----:B------:R-:W-:Y:S05]  /*1cad0*/  @P0 BRA.U.ANY `(.L_x_770) ;  /* 0xfffffffd00e80947 */ /* 0x000fea000393ffff */
[----:B------:R-:W-:Y:S01]  /*1cae0*/  NOP ;  /* 0x0000000000007918 */ /* 0x000fe20000000000 */
[----:B-1----:R-:W4:Y:S02]  /*1caf0*/  LDL R2, [R1+0x44] ;  /* 0x0000440001027983 */ /* 0x002f240000100800 */
[----:B----4-:R-:W-:-:S13]  /*1cb00*/  ISETP.NE.AND P3, PT, R2, 0x3, PT ;  /* 0x000000030200780c */ /* 0x010fda0003f65270 */
[----:B------:R-:W-:Y:S05]  /*1cb10*/  @!P3 BRA `(.L_x_771) ;  /* 0x000000000004b947 */ /* 0x000fea0003800000 */
[----:B------:R-:W-:Y:S01]  /*1cb20*/  BPT.TRAP 0x1 ;  /* 0x000000040000795c */ /* 0x000fe20000300000 */
.L_x_771:
[----:B------:R-:W4:Y:S01]  /*1cb30*/  LDL R2, [R1+0x38] ;  /* 0x0000380001027983 */ /* 0x000f220000100800 */
[----:B------:R1:W-:Y:S01]  /*1cb40*/  SYNCS.ARRIVE.TRANS64.A1T0 RZ, [R0+URZ+0x22830], RZ ;  /* 0x022830ff00ff79a7 */ /* 0x0003e2000810003f */
[----:B----4-:R-:W-:-:S13]  /*1cb50*/  ISETP.NE.AND P0, PT, R2, 0x3, PT ;  /* 0x000000030200780c */ /* 0x010fda0003f05270 */
[----:B-1----:R-:W-:Y:S05]  /*1cb60*/  @!P0 BRA `(.L_x_772) ;  /* 0x0000000000048947 */ /* 0x002fea0003800000 */
[----:B------:R-:W-:Y:S01]  /*1cb70*/  BPT.TRAP 0x1 ;  /* 0x000000040000795c */ /* 0x000fe20000300000 */
.L_x_772:
[----:B------:R-:W-:Y:S01]  /*1cb80*/  LOP3.LUT R3, R25, 0x1, RZ, 0x3c, !PT ;  /* 0x0000000119037812 */ /* 0x000fe200078e3cff */
[----:B--23--:R-:W-:Y:S01]  /*1cb90*/  IMAD R0, R24, 0x8, R22 ;  /* 0x0000000818007824 */ /* 0x00cfe200078e0216 */
[----:B------:R-:W-:Y:S02]  /*1cba0*/  BSSY B0, `(.L_x_773) ;  /* 0x0000004000007945 */ /* 0x000fe40003800000 */
[----:B------:R-:W-:-:S04]  /*1cbb0*/  SHF.L.U32 R3, R3, 0x1f, RZ ;  /* 0x0000001f03037819 */ /* 0x000fc800000006ff */
[----:B------:R-:W1:Y:S02]  /*1cbc0*/  SYNCS.PHASECHK.TRANS64.TRYWAIT P2, [R0+URZ+0x22870], R3 ;  /* 0x02287003000075a7 */ /* 0x000e64000804017f */
[----:B-1----:R-:W-:Y:S05]  /*1cbd0*/  @!P2 BRA `(.L_x_774) ;  /* 0x00000080001ca947 */ /* 0x002fea0003800000 */
.L_x_1046:
[----:B------:R-:W-:Y:S05]  /*1cbe0*/  BSYNC B0 ;  /* 0x0000000000007941 */ /* 0x000fea0003800000 */
.L_x_773:
[----:B------:R-:W2:Y:S02]  /*1cbf0*/  LDL R2, [R1+0x44] ;  /* 0x0000440001027983 */ /* 0x000ea40000100800 */
[----:B--2---:R-:W-:-:S13]  /*1cc00*/  ISETP.NE.AND P2, PT, R2, 0x3, PT ;  /* 0x000000030200780c */ /* 0x004fda0003f45270 */
[----:B------:R-:W-:Y:S05]  /*1cc10*/  @!P2 BRA `(.L_x_775) ;  /* 0x000000000004a947 */ /* 0x000fea0003800000 */
[----:B------:R-:W-:Y:S01]  /*1cc20*/  BPT.TRAP 0x1 ;  /* 0x000000040000795c */ /* 0x000fe20000300000 */
.L_x_775:
[----:B-1----:R-:W-:Y:S01]  /*1cc30*/  SHF.L.U32 R3, R25, 0x1f, RZ ;  /* 0x0000001f19037819 */ /* 0x002fe200000006ff */
[----:B------:R-:W-:-:S03]  /*1cc40*/  IMAD R12, R24, 0x5000, RZ ;  /* 0x00005000180c7824 */ /* 0x000fc600078e02ff */
[----:B------:R-:W1:Y:S02]  /*1cc50*/  SYNCS.PHASECHK.TRANS64.TRYWAIT P2, [R0+URZ+0x22860], R3 ;  /* 0x02286003000075a7 */ /* 0x000e64000804017f */
[----:B-1----:R-:W-:Y:S05]  /*1cc60*/  @!P2 BRA `(.L_x_776) ;  /* 0x00000080000ca947 */ /* 0x002fea0003800000 */
.L_x_1047:
[----:B------:R-:W1:Y:S04]  /*1cc70*/  LDL R2, [R1+0x1c] ;  /* 0x00001c0001027983 */ /* 0x000e680000100800 */
[----:B------:R-:W2:Y:S04]  /*1cc80*/  LDL R14, [R1+0x20] ;  /* 0x00002000010e7983 */ /* 0x000ea80000100800 */
[----:B------:R-:W3:Y:S01]  /*1cc90*/  LDL R13, [R1+0x18] ;  /* 0x00001800010d7983 */ /* 0x000ee20000100800 */
[----:B------:R-:W-:Y:S05]  /*1cca0*/  WARPSYNC.ALL ;  /* 0x0000000000007948 */ /* 0x000fea0003800000 */
[----:B------:R-:W4:Y:S01]  /*1ccb0*/  LDL R20, [R1+0x44] ;  /* 0x0000440001147983 */ /* 0x000f220000100800 */
[----:B-1----:R-:W-:-:S05]  /*1ccc0*/  LOP3.LUT R3, R12, R2, RZ, 0xfc, !PT ;  /* 0x000000020c037212 */ /* 0x002fca00078efcff */
[----:B------:R-:W-:Y:S01]  /*1ccd0*/  IMAD.IADD R2, R22, 0x1, R3 ;  /* 0x0000000116027824 */ /* 0x000fe200078e0203 */
[----:B---3--:R-:W-:-:S04]  /*1cce0*/  LOP3.LUT R17, R12, R13, RZ, 0xfc, !PT ;  /* 0x0000000d0c117212 */ /* 0x008fc800078efcff */
[----:B0-----:R-:W0:Y:S01]  /*1ccf0*/  LDSM.16.MT88.4 R4, [R2+0xa400] ;  /* 0x00a400000204783b */ /* 0x001e220000004200 */
[----:B--2---:R-:W-:Y:S02]  /*1cd00*/  IADD3 R3, R14, R2, RZ ;  /* 0x000000020e037210 */ /* 0x004fe40007ffe0ff */
[C-C-:B0-----:R-:W-:Y:S02]  /*1cd10*/  PRMT R8, R4.reuse, 0x6420, R5.reuse ;  /* 0x0000642004087816 */ /* 0x141fe40000000005 */
[----:B------:R-:W-:Y:S02]  /*1cd20*/  PRMT R9, R4, 0x7531, R5 ;  /* 0x0000753104097816 */ /* 0x000fe40000000005 */
[C-C-:B------:R-:W-:Y:S02]  /*1cd30*/  PRMT R10, R6.reuse, 0x6420, R7.reuse ;  /* 0x00006420060a7816 */ /* 0x140fe40000000007 */
[----:B------:R-:W-:Y:S02]  /*1cd40*/  PRMT R11, R6, 0x7531, R7 ;  /* 0x00007531060b7816 */ /* 0x000fe40000000007 */
[----:B------:R-:W0:Y:S01]  /*1cd50*/  LDSM.16.MT88.4 R4, [R3+0xa400] ;  /* 0x00a400000304783b */ /* 0x000e220000004200 */
[----:B------:R-:W-:-:S05]  /*1cd60*/  IMAD.IADD R17, R22, 0x1, R17 ;  /* 0x0000000116117824 */ /* 0x000fca00078e0211 */
[----:B------:R-:W-:Y:S01]  /*1cd70*/  STSM.16.M88.4 [R17+0x400], R8 ;  /* 0x0004000811007844 */ /* 0x000fe20000000200 */
[C-C-:B0-----:R-:W-:Y:S02]  /*1cd80*/  PRMT R12, R4.reuse, 0x6420, R5.reuse ;  /* 0x00006420040c7816 */ /* 0x141fe40000000005 */
        /* <DEDUP_REMOVED lines=42> */
[----:B----4-:R-:W-:Y:S02]  /*1d030*/  ISETP.NE.AND P2, PT, R20, 0x3, PT ;  /* 0x000000031400780c */ /* 0x010fe40003f45270 */
[----:B0-----:R-:W-:-:S02]  /*1d040*/  PRMT R12, R8, 0x6420, R9 ;  /* 0x00006420080c7816 */ /* 0x001fc40000000009 */
[----:B------:R-:W-:Y:S02]  /*1d050*/  PRMT R13, R8, 0x7531, R9 ;  /* 0x00007531080d7816 */ /* 0x000fe40000000009 */
[C-C-:B------:R-:W-:Y:S02]  /*1d060*/  PRMT R14, R10.reuse, 0x6420, R11.reuse ;  /* 0x000064200a0e7816 */ /* 0x140fe4000000000b */
[----:B------:R-:W-:Y:S02]  /*1d070*/  PRMT R15, R10, 0x7531, R11 ;  /* 0x000075310a0f7816 */ /* 0x000fe4000000000b */
[C-C-:B-1----:R-:W-:Y:S02]  /*1d080*/  PRMT R8, R4.reuse, 0x6420, R5.reuse ;  /* 0x0000642004087816 */ /* 0x142fe40000000005 */
[----:B------:R-:W-:Y:S02]  /*1d090*/  PRMT R9, R4, 0x7531, R5 ;  /* 0x0000753104097816 */ /* 0x000fe40000000005 */
[----:B------:R-:W-:-:S02]  /*1d0a0*/  PRMT R10, R6, 0x6420, R7 ;  /* 0x00006420060a7816 */ /* 0x000fc40000000007 */
[----:B------:R-:W-:Y:S01]  /*1d0b0*/  PRMT R11, R6, 0x7531, R7 ;  /* 0x00007531060b7816 */ /* 0x000fe20000000007 */
[----:B------:R0:W-:Y:S04]  /*1d0c0*/  STSM.16.M88.4 [R17+0x4400], R12 ;  /* 0x0044000c11007844 */ /* 0x0001e80000000200 */
        /* <DEDUP_REMOVED lines=9> */
.L_x_777:
[----:B-1----:R1:W-:Y:S01]  /*1d160*/  SYNCS.ARRIVE.TRANS64.A1T0 RZ, [R0+URZ+0x22850], RZ ;  /* 0x022850ff00ff79a7 */ /* 0x0023e2000810003f */
[----:B------:R-:W-:Y:S06]  /*1d170*/  BAR.SYNC.DEFER_BLOCKING 0x2, 0x80 ;  /* 0x0082000000007b1d */ /* 0x000fec0000010000 */
[----:B------:R-:W-:Y:S05]  /*1d180*/  @!P0 BRA `(.L_x_778) ;  /* 0x0000000000048947 */ /* 0x000fea0003800000 */
[----:B------:R-:W-:Y:S01]  /*1d190*/  BPT.TRAP 0x1 ;  /* 0x000000040000795c */ /* 0x000fe20000300000 */
.L_x_778:
[----:B------:R-:W2:Y:S01]  /*1d1a0*/  LDL R2, [R1+0xc] ;  /* 0x00000c0001027983 */ /* 0x000ea20000100800 */
[----:B-1----:R-:W-:Y:S02]  /*1d1b0*/  VIADD R0, R0, 0x22880 ;  /* 0x0002288000007836 */ /* 0x002fe40000000000 */
[----:B------:R-:W-:Y:S02]  /*1d1c0*/  IMAD.MOV.U32 R24, RZ, RZ, R32 ;  /* 0x000000ffff187224 */ /* 0x000fe400078e0020 */
[----:B------:R-:W-:Y:S01]  /*1d1d0*/  IMAD.MOV.U32 R25, RZ, RZ, R36 ;  /* 0x000000ffff197224 */ /* 0x000fe200078e0024 */
[----:B--2---:R-:W-:-:S04]  /*1d1e0*/  PRMT R0, R2, 0x654, R0 ;  /* 0x0000065402007816 */ /* 0x004fc80000000000 */
[----:B------:R1:W-:Y:S01]  /*1d1f0*/  SYNCS.ARRIVE.TRANS64.RED.A1T0 RZ, [R0+URZ], RZ ;  /* 0x000000ff00ff79a7 */ /* 0x0003e2000810043f */
[----:B------:R-:W-:Y:S05]  /*1d200*/  @P1 BRA `(.L_x_779) ;  /* 0xffffffe400e01947 */ /* 0x000fea000383ffff */
.L_x_759:
[----:B-1----:R-:W1:Y:S02]  /*1d210*/  S2R R0, SR_TID.X ;  /* 0x0000000000007919 */ /* 0x002e640000002100 */
[----:B-1----:R-:W-:Y:S02]  /*1d220*/  LOP3.LUT R2, R0, 0x7f, RZ, 0xc0, !PT ;  /* 0x0000007f00027812 */ /* 0x002fe400078ec0ff */
[----:B------:R-:W2:Y:S01]  /*1d230*/  LDL R0, [R1+0x38] ;  /* 0x0000380001007983 */ /* 0x000ea20000100800 */
[----:B------:R-:W-:Y:S01]  /*1d240*/  BSSY B0, `(.L_x_780) ;  /* 0x0000010000007945 */ /* 0x000fe20003800000 */
[----:B------:R-:W-:Y:S02]  /*1d250*/  ISETP.NE.AND P1, PT, R2, RZ, PT ;  /* 0x000000ff0200720c */ /* 0x000fe40003f25270 */
[----:B--2---:R-:W-:-:S11]  /*1d260*/  ISETP.NE.AND P0, PT, R0, 0x3, PT ;  /* 0x000000030000780c */ /* 0x004fd60003f05270 */
[----:B------:R-:W-:Y:S05]  /*1d270*/  @P1 BRA `(.L_x_781) ;  /* 0x0000000000301947 */ /* 0x000fea0003800000 */
[----:B------:R-:W1:Y:S01]  /*1d280*/  S2R R5, SR_LANEID ;  /* 0x0000000000057919 */ /* 0x000e620000000000 */
[----:B------:R-:W-:Y:S01]  /*1d290*/  VOTEU.ANY UR4, UPT, PT ;  /* 0x0000000000047886 */ /* 0x000fe200038e0100 */
[----:B0-----:R-:W0:Y:S01]  /*1d2a0*/  LDC.64 R2, c[0x0][0xc60] ;  /* 0x00031800ff027b82 */ /* 0x001e220000000a00 */
[----:B------:R-:W1:Y:S02]  /*1d2b0*/  FLO.U32 R0, UR4 ;  /* 0x0000000400007d00 */ /* 0x000e6400080e0000 */
[----:B-1----:R-:W-:-:S06]  /*1d2c0*/  ISETP.EQ.U32.AND P1, PT, R0, R5, PT ;  /* 0x000000050000720c */ /* 0x002fcc0003f22070 */
[----:B------:R-:W0:Y:S07]  /*1d2d0*/  POPC R5, UR4 ;  /* 0x0000000400057d09 */ /* 0x000e2e0008000000 */
[----:B0-----:R-:W2:Y:S01]  /*1d2e0*/  @P1 ATOMG.E.ADD.STRONG.GPU PT, R3, desc[UR60][R2.64], R5 ;  /* 0x00000005020319a8 */ /* 0x001ea200081ee1fc */
[----:B------:R-:W0:Y:S02]  /*1d2f0*/  S2R R4, SR_LTMASK ;  /* 0x0000000000047919 */ /* 0x000e240000003900 */
[----:B0-----:R-:W-:-:S04]  /*1d300*/  LOP3.LUT R4, R4, UR4, RZ, 0xc0, !PT ;  /* 0x0000000404047c12 */ /* 0x001fc8000f8ec0ff */
[----:B------:R-:W0:Y:S01]  /*1d310*/  POPC R7, R4 ;  /* 0x0000000400077309 */ /* 0x000e220000000000 */
[----:B--2---:R-:W0:Y:S02]  /*1d320*/  SHFL.IDX PT, R0, R3, R0, 0x1f ;  /* 0x00001f0003007589 */ /* 0x004e2400000e0000 */
[----:B0-----:R-:W-:-:S07]  /*1d330*/  IADD3 R16, R0, UR38, R7 ;  /* 0x0000002600107c10 */ /* 0x001fce000fffe007 */
.L_x_781:
[----:B------:R-:W-:Y:S05]  /*1d340*/  BSYNC B0 ;  /* 0x0000000000007941 */ /* 0x000fea0003800000 */
.L_x_780:
[----:B------:R-:W-:Y:S05]  /*1d350*/  @!P0 BRA `(.L_x_782) ;  /* 0x0000000000048947 */ /* 0x000fea0003800000 */
[----:B------:R-:W-:Y:S01]  /*1d360*/  BPT.TRAP 0x1 ;  /* 0x000000040000795c */ /* 0x000fe20000300000 */
.L_x_782:
[----:B------:R-:W-:Y:S01]  /*1d370*/  LOP3.LUT R0, R36, 0x1, RZ, 0x3c, !PT ;  /* 0x0000000124007812 */ /* 0x000fe200078e3cff */
[----:B------:R-:W-:Y:S01]  /*1d380*/  BSSY B0, `(.L_x_783) ;  /* 0x0000005000007945 */ /* 0x000fe20003800000 */
[----:B0-----:R-:W-:Y:S02]  /*1d390*/  LEA R17, R32, R22, 0x3 ;  /* 0x0000001620117211 */ /* 0x001fe400078e18ff */
[----:B------:R-:W-:-:S04]  /*1d3a0*/  SHF.L.U32 R0, R0, 0x1f, RZ ;  /* 0x0000001f00007819 */ /* 0x000fc800000006ff */
[----:B------:R-:W0:Y:S02]  /*1d3b0*/  SYNCS.PHASECHK.TRANS64.TRYWAIT P1, [R17+URZ+0x22870], R0 ;  /* 0x02287000110075a7 */ /* 0x000e24000802017f */
[----:B0-----:R-:W-:Y:S05]  /*1d3c0*/  @!P1 BRA `(.L_x_784) ;  /* 0x0000007800489947 */ /* 0x001fea0003800000 */
.L_x_1048:
[----:B------:R-:W-:Y:S05]  /*1d3d0*/  BSYNC B0 ;  /* 0x0000000000007941 */ /* 0x000fea0003800000 */
.L_x_783:
[----:B------:R-:W2:Y:S02]  /*1d3e0*/  LDL R2, [R1+0x44] ;  /* 0x0000440001027983 */ /* 0x000ea40000100800 */
[----:B--2---:R-:W-:-:S13]  /*1d3f0*/  ISETP.NE.AND P1, PT, R2, 0x3, PT ;  /* 0x000000030200780c */ /* 0x004fda0003f25270 */
[----:B------:R-:W-:Y:S05]  /*1d400*/  @!P1 BRA `(.L_x_785) ;  /* 0x0000000000049947 */ /* 0x000fea0003800000 */
[----:B------:R-:W-:Y:S01]  /*1d410*/  BPT.TRAP 0x1 ;  /* 0x000000040000795c */ /* 0x000fe20000300000 */
.L_x_785:
[----:B0-----:R-:W-:-:S04]  /*1d420*/  SHF.L.U32 R0, R36, 0x1f, RZ ;  /* 0x0000001f24007819 */ /* 0x001fc800000006ff */
[----:B------:R-:W0:Y:S02]  /*1d430*/  SYNCS.PHASECHK.TRANS64.TRYWAIT P1, [R17+URZ+0x22860], R0 ;  /* 0x02286000110075a7 */ /* 0x000e24000802017f */
[----:B0-----:R-:W-:Y:S05]  /*1d440*/  @!P1 BRA `(.L_x_786) ;  /* 0x00000078003c9947 */ /* 0x001fea0003800000 */
.L_x_1049:
[----:B------:R-:W2:Y:S04]  /*1d450*/  LDL R2, [R1+0x1c] ;  /* 0x00001c0001027983 */ /* 0x000ea80000100800 */
[----:B------:R-:W3:Y:S04]  /*1d460*/  LDL R13, [R1+0x20] ;  /* 0x00002000010d7983 */ /* 0x000ee80000100800 */
[----:B------:R-:W4:Y:S01]  /*1d470*/  LDL R12, [R1+0x18] ;  /* 0x00001800010c7983 */ /* 0x000f220000100800 */
[----:B0-----:R-:W-:Y:S01]  /*1d480*/  IMAD R0, R32, 0x5000, RZ ;  /* 0x0000500020007824 */ /* 0x001fe200078e02ff */
[----:B------:R-:W-:Y:S05]  /*1d490*/  WARPSYNC.ALL ;  /* 0x0000000000007948 */ /* 0x000fea0003800000 */
[----:B------:R-:W5:Y:S01]  /*1d4a0*/  LDL R18, [R1+0x44] ;  /* 0x0000440001127983 */ /* 0x000f620000100800 */
[----:B--2---:R-:W-:-:S05]  /*1d4b0*/  LOP3.LUT R3, R0, R2, RZ, 0xfc, !PT ;  /* 0x0000000200037212 */ /* 0x004fca00078efcff */
[----:B------:R-:W-:-:S04]  /*1d4c0*/  IMAD.IADD R2, R22, 0x1, R3 ;  /* 0x0000000116027824 */ /* 0x000fc800078e0203 */
[----:B---3--:R-:W-:Y:S01]  /*1d4d0*/  IMAD.IADD R3, R13, 0x1, R2 ;  /* 0x000000010d037824 */ /* 0x008fe200078e0202 */
[----:B------:R-:W0:Y:S01]  /*1d4e0*/  LDSM.16.MT88.4 R4, [R2+0xa400] ;  /* 0x00a400000204783b */ /* 0x000e220000004200 */
[----:B----4-:R-:W-:Y:S02]  /*1d4f0*/  LOP3.LUT R13, R0, R12, RZ, 0xfc, !PT ;  /* 0x0000000c000d7212 */ /* 0x010fe400078efcff */
[C-C-:B0-----:R-:W-:Y:S02]  /*1d500*/  PRMT R8, R4.reuse, 0x6420, R5.reuse ;  /* 0x0000642004087816 */ /* 0x141fe40000000005 */
[----:B------:R-:W-:Y:S02]  /*1d510*/  PRMT R9, R4, 0x7531, R5 ;  /* 0x0000753104097816 */ /* 0x000fe40000000005 */
[C-C-:B------:R-:W-:Y:S02]  /*1d520*/  PRMT R10, R6.reuse, 0x6420, R7.reuse ;  /* 0x00006420060a7816 */ /* 0x140fe40000000007 */
[----:B------:R-:W-:-:S02]  /*1d530*/  PRMT R11, R6, 0x7531, R7 ;  /* 0x00007531060b7816 */ /* 0x000fc40000000007 */
[----:B------:R-:W0:Y:S01]  /*1d540*/  LDSM.16.MT88.4 R4, [R3+0xa400] ;  /* 0x00a400000304783b */ /* 0x000e220000004200 */
[----:B------:R-:W-:-:S05]  /*1d550*/  IMAD.IADD R0, R22, 0x1, R13 ;  /* 0x0000000116007824 */ /* 0x000fca00078e020d */
[----:B------:R0:W-:Y:S02]  /*1d560*/  STSM.16.M88.4 [R0+0x400], R8 ;  /* 0x0004000800007844 */ /* 0x0001e40000000200 */
        /* <DEDUP_REMOVED lines=41> */
[----:B------:R-:W0:Y:S01]  /*1d800*/  LDSM.16.MT88.4 R4, [R2+0xe400] ;  /* 0x00e400000204783b */ /* 0x000e220000004200 */
[----:B-----5:R-:W-:Y:S02]  /*1d810*/  ISETP.NE.AND P1, PT, R18, 0x3, PT ;  /* 0x000000031200780c */ /* 0x020fe40003f25270 */
[C-C-:B0-----:R-:W-:Y:S02]  /*1d820*/  PRMT R12, R4.reuse, 0x6420, R5.reuse ;  /* 0x00006420040c7816 */ /* 0x141fe40000000005 */
[----:B------:R-:W-:Y:S02]  /*1d830*/  PRMT R13, R4, 0x7531, R5 ;  /* 0x00007531040d7816 */ /* 0x000fe40000000005 */
[----:B------:R-:W-:-:S02]  /*1d840*/  PRMT R14, R6, 0x6420, R7 ;  /* 0x00006420060e7816 */ /* 0x000fc40000000007 */
[----:B------:R-:W-:Y:S02]  /*1d850*/  PRMT R15, R6, 0x7531, R7 ;  /* 0x00007531060f7816 */ /* 0x000fe40000000007 */
[----:B------:R-:W0:Y:S04]  /*1d860*/  LDSM.16.MT88.4 R4, [R3+0xe400] ;  /* 0x00e400000304783b */ /* 0x000e280000004200 */
[----:B------:R1:W-:Y:S01]  /*1d870*/  STSM.16.M88.4 [R0+0x4400], R12 ;  /* 0x0044000c00007844 */ /* 0x0003e20000000200 */
[C-C-:B0-----:R-:W-:Y:S02]  /*1d880*/  PRMT R8, R4.reuse, 0x6420, R5.reuse ;  /* 0x0000642004087816 */ /* 0x141fe40000000005 */
[----:B------:R-:W-:Y:S02]  /*1d890*/  PRMT R9, R4, 0x7531, R5 ;  /* 0x0000753104097816 */ /* 0x000fe40000000005 */
[----:B------:R-:W-:-:S02]  /*1d8a0*/  PRMT R10, R6, 0x6420, R7 ;  /* 0x00006420060a7816 */ /* 0x000fc40000000007 */
[----:B------:R-:W-:-:S05]  /*1d8b0*/  PRMT R11, R6, 0x7531, R7 ;  /* 0x00007531060b7816 */ /* 0x000fca0000000007 */
[----:B------:R1:W-:Y:S01]  /*1d8c0*/  STSM.16.M88.4 [R0+0x4c00], R8 ;  /* 0x004c000800007844 */ /* 0x0003e20000000200 */
[----:B------:R-:W-:Y:S01]  /*1d8d0*/  @!PT LDS RZ, [RZ] ;  /* 0x00000000fffff984 */ /* 0x000fe20000000800 */
[----:B------:R-:W-:Y:S01]  /*1d8e0*/  @!PT LDS RZ, [RZ] ;  /* 0x00000000fffff984 */ /* 0x000fe20000000800 */
[----:B------:R-:W-:Y:S01]  /*1d8f0*/  @!PT LDS RZ, [RZ] ;  /* 0x00000000fffff984 */ /* 0x000fe20000000800 */
[----:B------:R-:W-:Y:S01]  /*1d900*/  @!PT LDS RZ, [RZ] ;  /* 0x00000000fffff984 */ /* 0x000fe20000000800 */
[----:B------:R0:W-:Y:S06]  /*1d910*/  MEMBAR.ALL.CTA ;  /* 0x0000000000007992 */ /* 0x0001ec0000008000 */
[----:B0-----:R-:W0:Y:S01]  /*1d920*/  FENCE.VIEW.ASYNC.S ;  /* 0x00000000000073c6 */ /* 0x001e220000000000 */
[----:B------:R-:W-:Y:S05]  /*1d930*/  @!P1 BRA `(.L_x_787) ;  /* 0x0000000000049947 */ /* 0x000fea0003800000 */
[----:B------:R-:W-:Y:S01]  /*1d940*/  BPT.TRAP 0x1 ;  /* 0x000000040000795c */ /* 0x000fe20000300000 */
.L_x_787:
[----:B0-----:R0:W-:Y:S01]  /*1d950*/  SYNCS.ARRIVE.TRANS64.A1T0 RZ, [R17+URZ+0x22850], RZ ;  /* 0x022850ff11ff79a7 */ /* 0x0011e2000810003f */
[----:B------:R-:W-:Y:S06]  /*1d960*/  BAR.SYNC.DEFER_BLOCKING 0x2, 0x80 ;  /* 0x0082000000007b1d */ /* 0x000fec0000010000 */
[----:B------:R-:W-:Y:S05]  /*1d970*/  @!P0 BRA `(.L_x_788) ;  /* 0x0000000000048947 */ /* 0x000fea0003800000 */
[----:B------:R-:W-:Y:S01]  /*1d980*/  BPT.TRAP 0x1 ;  /* 0x000000040000795c */ /* 0x000fe20000300000 */
.L_x_788:
[----:B-1----:R-:W2:Y:S01]  /*1d990*/  LDL R0, [R1+0xc] ;  /* 0x00000c0001007983 */ /* 0x002ea20000100800 */
[----:B0-----:R-:W-:Y:S01]  /*1d9a0*/  VIADD R17, R17, 0x22880 ;  /* 0x0002288011117836 */ /* 0x001fe20000000000 */
[----:B------:R-:W-:-:S04]  /*1d9b0*/  IADD3 R32, R32, 0x1, RZ ;  /* 0x0000000120207810 */ /* 0x000fc80007ffe0ff */
[----:B------:R-:W-:-:S04]  /*1d9c0*/  ISETP.NE.AND P0, PT, R32, 0x2, PT ;  /* 0x000000022000780c */ /* 0x000fc80003f05270 */
[----:B------:R-:W-:Y:S02]  /*1d9d0*/  SEL R3, RZ, 0x1, P0 ;  /* 0x00000001ff037807 */ /* 0x000fe40000000000 */
[----:B------:R-:W-:Y:S02]  /*1d9e0*/  SEL R32, R32, RZ, P0 ;  /* 0x000000ff20207207 */ /* 0x000fe40000000000 */
[----:B------:R-:W-:Y:S02]  /*1d9f0*/  LOP3.LUT R36, R36, R3, RZ, 0x3c, !PT ;  /* 0x0000000324247212 */ /* 0x000fe400078e3cff */
[----:B--2---:R-:W-:-:S04]  /*1da00*/  PRMT R17, R0, 0x654, R17 ;  /* 0x0000065400117816 */ /* 0x004fc80000000011 */
[----:B------:R0:W-:Y:S03]  /*1da10*/  SYNCS.ARRIVE.TRANS64.RED.A1T0 RZ, [R17+URZ], RZ ;  /* 0x000000ff11ff79a7 */ /* 0x0001e6000810043f */
.L_x_731:
[----:B------:R-:W-:-:S13]  /*1da20*/  LOP3.LUT P0, RZ, R23, 0x200, RZ, 0xc0, !PT ;  /* 0x0000020017ff7812 */ /* 0x000fda000780c0ff */
[----:B------:R-:W-:Y:S05]  /*1da30*/  @!P0 BRA `(.L_x_789) ;  /* 0x0000000000288947 */ /* 0x000fea0003800000 */
[----:B------:R-:W-:Y:S05]  /*1da40*/  WARPSYNC.ALL ;  /* 0x0000000000007948 */ /* 0x000fea0003800000 */
[----:B------:R-:W1:Y:S08]  /*1da50*/  S2UR UR4, SR_CgaCtaId ;  /* 0x00000000000479c3 */ /* 0x000e700000008800 */
[----:B------:R-:W-:Y:S01]  /*1da60*/  BAR.SYNC.DEFER_BLOCKING 0x5, 0x180 ;  /* 0x0146000000007b1d */ /* 0x000fe20000010000 */
[----:B------:R-:W-:Y:S01]  /*1da70*/  MOV R22, 0x400 ;  /* 0x0000040000167802 */ /* 0x000fe20000000f00 */
[----:B-1----:R-:W-:-:S05]  /*1da80*/  IMAD.U32 R0, RZ, RZ, UR4 ;  /* 0x00000004ff007e24 */ /* 0x002fca000f8e00ff */
[----:B------:R-:W-:Y:S01]  /*1da90*/  LEA R22, R0, R22, 0x18 ;  /* 0x0000001600167211 */ /* 0x000fe200078ec0ff */
[----:B------:R2:W-:Y:S04]  /*1daa0*/  STL [R1+0xc], R0 ;  /* 0x00000c0001007387 */ /* 0x0005e80000100800 */
[----:B0-----:R2:W3:Y:S01]  /*1dab0*/  LDS.128 R16, [R22+0x228d0] ;  /* 0x0228d00016107984 */ /* 0x0014e20000000c00 */
[----:B------:R-:W-:Y:S06]  /*1dac0*/  BAR.ARV 0x4, 0x180 ;  /* 0x0106000000007b1d */ /* 0x000fec0000002000 */
[----:B------:R-:W-:Y:S05]  /*1dad0*/  BRA `(.L_x_790) ;  /* 0x0000000800487947 */ /* 0x000fea0003800000 */
.L_x_789:
[----:B------:R-:W0:Y:S01]  /*1dae0*/  S2R R0, SR_TID.X ;  /* 0x0000000000007919 */ /* 0x000e220000002100 */
[----:B------:R-:W-:Y:S01]  /*1daf0*/  UMOV UR4, 0xffffffff ;  /* 0xffffffff00047882 */ /* 0x000fe20000000000 */
[----:B0-----:R-:W-:-:S04]  /*1db00*/  LOP3.LUT R8, R0, 0x1f, RZ, 0xc0, !PT ;  /* 0x0000001f00087812 */ /* 0x001fc800078ec0ff */
[----:B------:R-:W-:Y:S01]  /*1db10*/  ISETP.NE.AND P0, PT, R8, 0x1f, PT ;  /* 0x0000001f0800780c */ /* 0x000fe20003f05270 */
[----:B------:R-:W-:-:S12]  /*1db20*/  BRA.DIV UR4, `(.L_x_791) ;  /* 0x0000007204987947 */ /* 0x000fd8000b800000 */
[----:B------:R-:W-:Y:S01]  /*1db30*/  IMAD.IADD R5, R19, 0x1, R8 ;  /* 0x0000000113057824 */ /* 0x000fe200078e0208 */
[----:B------:R-:W-:-:S04]  /*1db40*/  ULDC UR4, c[0x0][0xc3c] ;  /* 0x00030f0000047ab9 */ /* 0x000fc80000000800 */
[----:B------:R-:W-:-:S13]  /*1db50*/  ISETP.GE.OR P1, PT, R5, UR4, !P0 ;  /* 0x0000000405007c0c */ /* 0x000fda000c726670 */
[----:B------:R-:W0:Y:S02]  /*1db60*/  @!P1 LDC.64 R2, c[0x0][0xc80] ;  /* 0x00032000ff029b82 */ /* 0x000e240000000a00 */
[----:B0-----:R-:W-:-:S06]  /*1db70*/  @!P1 IMAD.WIDE R2, R5, 0x4, R2 ;  /* 0x0000000405029825 */ /* 0x001fcc00078e0202 */
[----:B------:R-:W2:Y:S01]  /*1db80*/  @!P1 LDG.E R2, desc[UR60][R2.64] ;  /* 0x0000003c02029981 */ /* 0x000ea2000c1e1900 */
[----:B------:R-:W-:Y:S01]  /*1db90*/  IMAD.MOV.U32 R5, RZ, RZ, RZ ;  /* 0x000000ffff057224 */ /* 0x000fe200078e00ff */
[C---:B------:R-:W-:Y:S02]  /*1dba0*/  ISETP.GE.U32.AND P2, PT, R8.reuse, 0x2, PT ;  /* 0x000000020800780c */ /* 0x040fe40003f46070 */
[C---:B------:R-:W-:Y:S01]  /*1dbb0*/  ISETP.GE.U32.AND P3, PT, R8.reuse, 0x4, PT ;  /* 0x000000040800780c */ /* 0x040fe20003f66070 */
[----:B------:R-:W-:Y:S01]  /*1dbc0*/  SHFL.IDX PT, R0, R16, RZ, 0x1f ;  /* 0x00001fff10007589 */ /* 0x000fe200000e0000 */
[C---:B------:R-:W-:Y:S02]  /*1dbd0*/  ISETP.GE.U32.AND P4, PT, R8.reuse, 0x8, PT ;  /* 0x000000080800780c */ /* 0x040fe40003f86070 */
[C---:B------:R-:W-:Y:S01]  /*1dbe0*/  ISETP.GE.U32.AND P5, PT, R8.reuse, 0x10, PT ;  /* 0x000000100800780c */ /* 0x040fe20003fa6070 */
[----:B------:R-:W-:Y:S01]  /*1dbf0*/  SHFL.IDX PT, R4, R16, 0x1, 0x1f ;  /* 0x00201f0010047f89 */ /* 0x000fe200000e0000 */
[----:B--2---:R-:W-:Y:S01]  /*1dc00*/  @!P1 IMAD.MOV.U32 R5, RZ, RZ, R2 ;  /* 0x000000ffff059224 */ /* 0x004fe200078e0002 */
[----:B------:R-:W-:-:S04]  /*1dc10*/  ISETP.NE.AND P1, PT, R8, RZ, PT ;  /* 0x000000ff0800720c */ /* 0x000fc80003f25270 */
        /* <DEDUP_REMOVED lines=15> */
[----:B------:R0:W1:Y:S02]  /*1dd10*/  SHFL.IDX PT, R14, R2, 0x1f, 0x1f ;  /* 0x03e01f00020e7f89 */ /* 0x00006400000e0000 */
.L_x_1059:
[----:B------:R-:W-:Y:S02]  /*1dd20*/  ULDC UR4, c[0x0][0xc38] ;  /* 0x00030e0000047ab9 */ /* 0x000fe40000000800 */
[----:B------:R-:W-:-:S05]  /*1dd30*/  MOV R16, UR4 ;  /* 0x0000000400107c02 */ /* 0x000fca0008000f00 */
[----:B-1----:R-:W-:-:S04]  /*1dd40*/  IMAD R14, R14, R16, RZ ;  /* 0x000000100e0e7224 */ /* 0x002fc800078e02ff */
[----:B------:R-:W-:-:S05]  /*1dd50*/  IMAD.IADD R7, R4, 0x1, R14 ;  /* 0x0000000104077824 */ /* 0x000fca00078e020e */
[----:B------:R-:W-:-:S13]  /*1dd60*/  ISETP.GT.AND P6, PT, R7, R0, PT ;  /* 0x000000000700720c */ /* 0x000fda0003fc4270 */
[----:B------:R-:W-:Y:S05]  /*1dd70*/  @P6 BRA `(.L_x_792) ;  /* 0x00000000009c6947 */ /* 0x000fea0003800000 */
.L_x_797:
[----:B0-----:R-:W0:Y:S01]  /*1dd80*/  LDC R2, c[0x0][0xc3c] ;  /* 0x00030f00ff027b82 */ /* 0x001e220000000800 */
[----:B------:R-:W-:-:S05]  /*1dd90*/  VIADD R19, R19, 0x1f ;  /* 0x0000001f13137836 */ /* 0x000fca0000000000 */
[----:B0-----:R-:W-:-:S13]  /*1dda0*/  ISETP.GE.AND P6, PT, R19, R2, PT ;  /* 0x000000021300720c */ /* 0x001fda0003fc6270 */
[----:B------:R-:W-:Y:S05]  /*1ddb0*/  @P6 BRA `(.L_x_793) ;  /* 0x0000000400446947 */ /* 0x000fea0003800000 */
[----:B------:R-:W0:Y:S01]  /*1ddc0*/  S2R R3, SR_TID.X ;  /* 0x0000000000037919 */ /* 0x000e220000002100 */
[----:B------:R-:W-:Y:S01]  /*1ddd0*/  BSSY B0, `(.L_x_794) ;  /* 0x0000009000007945 */ /* 0x000fe20003800000 */
[----:B------:R-:W-:Y:S01]  /*1dde0*/  IMAD.MOV.U32 R5, RZ, RZ, RZ ;  /* 0x000000ffff057224 */ /* 0x000fe200078e00ff */
[----:B0-----:R-:W-:-:S05]  /*1ddf0*/  LOP3.LUT R3, R3, 0x1f, RZ, 0xc0, !PT ;  /* 0x0000001f03037812 */ /* 0x001fca00078ec0ff */
[----:B------:R-:W-:-:S05]  /*1de00*/  IMAD.IADD R9, R19, 0x1, R3 ;  /* 0x0000000113097824 */ /* 0x000fca00078e0203 */
[----:B------:R-:W-:-:S13]  /*1de10*/  ISETP.GE.OR P6, PT, R9, R2, !P0 ;  /* 0x000000020900720c */ /* 0x000fda00047c6670 */
[----:B------:R-:W-:Y:S05]  /*1de20*/  @P6 BRA `(.L_x_795) ;  /* 0x00000000000c6947 */ /* 0x000fea0003800000 */
[----:B------:R-:W0:Y:S02]  /*1de30*/  LDC.64 R2, c[0x0][0xc80] ;  /* 0x00032000ff027b82 */ /* 0x000e240000000a00 */
[----:B0-----:R-:W-:-:S05]  /*1de40*/  IMAD.WIDE R2, R9, 0x4, R2 ;  /* 0x0000000409027825 */ /* 0x001fca00078e0202 */
[----:B------:R0:W5:Y:S02]  /*1de50*/  LDG.E R5, desc[UR60][R2.64] ;  /* 0x0000003c02057981 */ /* 0x000164000c1e1900 */
.L_x_795:
[----:B------:R-:W-:Y:S05]  /*1de60*/  BSYNC B0 ;  /* 0x0000000000007941 */ /* 0x000fea0003800000 */
.L_x_794:
[----:B------:R-:W-:-:S03]  /*1de70*/  UMOV UR4, 0xffffffff ;  /* 0xffffffff00047882 */ /* 0x000fc60000000000 */
[----:B------:R-:W-:Y:S05]  /*1de80*/  BRA.DIV UR4, `(.L_x_796) ;  /* 0x0000007204e47947 */ /* 0x000fea000b800000 */
[----:B-----5:R-:W1:Y:S02]  /*1de90*/  SHFL.UP PT, R14, R5, 0x1, RZ ;  /* 0x04200000050e7989 */ /* 0x020e6400000e00ff */
[----:B-1----:R-:W-:-:S04]  /*1dea0*/  SEL R14, R14, RZ, P1 ;  /* 0x000000ff0e0e7207 */ /* 0x002fc80000800000 */
        /* <DEDUP_REMOVED lines=14> */
.L_x_1067:
[----:B------:R-:W-:Y:S02]  /*1df90*/  ULDC UR4, c[0x0][0xc38] ;  /* 0x00030e0000047ab9 */ /* 0x000fe40000000800 */
[----:B------:R-:W-:-:S05]  /*1dfa0*/  MOV R16, UR4 ;  /* 0x0000000400107c02 */ /* 0x000fca0008000f00 */
[----:B-1----:R-:W-:-:S04]  /*1dfb0*/  IMAD R14, R14, R16, RZ ;  /* 0x000000100e0e7224 */ /* 0x002fc800078e02ff */
[----:B------:R-:W-:-:S05]  /*1dfc0*/  IMAD.IADD R7, R14, 0x1, R7 ;  /* 0x000000010e077824 */ /* 0x000fca00078e0207 */
[----:B------:R-:W-:-:S13]  /*1dfd0*/  ISETP.GT.AND P6, PT, R7, R0, PT ;  /* 0x000000000700720c */ /* 0x000fda0003fc4270 */
[----:B------:R-:W-:Y:S05]  /*1dfe0*/  @!P6 BRA `(.L_x_797) ;  /* 0xfffffffc0064e947 */ /* 0x000fea000383ffff */
.L_x_792:
[----:B------:R-:W-:Y:S01]  /*1dff0*/  IMAD.IADD R7, R7, 0x1, -R14 ;  /* 0x0000000107077824 */ /* 0x000fe200078e0a0e */
[----:B------:R-:W-:-:S03]  /*1e000*/  UMOV UR4, 0xffffffff ;  /* 0xffffffff00047882 */ /* 0x000fc60000000000 */
[----:B------:R-:W-:-:S05]  /*1e010*/  IMAD R3, R2, R16, R7 ;  /* 0x0000001002037224 */ /* 0x000fca00078e0207 */
[----:B------:R-:W-:Y:S01]  /*1e020*/  ISETP.GT.AND P6, PT, R3, R0, PT ;  /* 0x000000000300720c */ /* 0x000fe20003fc4270 */
[----:B------:R-:W-:-:S12]  /*1e030*/  BRA.DIV UR4, `(.L_x_798) ;  /* 0x0000007604347947 */ /* 0x000fd8000b800000 */
[----:B------:R-:W-:-:S04]  /*1e040*/  VOTE.ANY R3, PT, !P6 ;  /* 0x0000000000037806 */ /* 0x000fc800070e0100 */
[----:B------:R-:W1:Y:S02]  /*1e050*/  POPC R4, R3 ;  /* 0x0000000300047309 */ /* 0x000e640000000000 */
[----:B-1----:R1:W2:Y:S02]  /*1e060*/  SHFL.IDX PT, R5, R5, R4, 0x1f ;  /* 0x00001f0405057589 */ /* 0x0022a400000e0000 */
.L_x_1071:
[----:B------:R-:W-:Y:S01]  /*1e070*/  ISETP.NE.AND P0, PT, R3, RZ, PT ;  /* 0x000000ff0300720c */ /* 0x000fe20003f05270 */
[----:B------:R-:W-:-:S12]  /*1e080*/  IMAD.MOV.U32 R14, RZ, RZ, RZ ;  /* 0x000000ffff0e7224 */ /* 0x000fd800078e00ff */
[----:B------:R-:W-:Y:S05]  /*1e090*/  @!P0 BRA `(.L_x_799) ;  /* 0x0000000000108947 */ /* 0x000fea0003800000 */
[----:B------:R-:W-:Y:S01]  /*1e0a0*/  UMOV UR4, 0xffffffff ;  /* 0xffffffff00047882 */ /* 0x000fe20000000000 */
[----:B------:R-:W-:Y:S02]  /*1e0b0*/  VIADD R12, R4, 0xffffffff ;  /* 0xffffffff040c7836 */ /* 0x000fe40000000000 */
[----:B------:R-:W-:Y:S05]  /*1e0c0*/  BRA.DIV UR4, `(.L_x_800) ;  /* 0x0000007604587947 */ /* 0x000fea000b800000 */
[----:B------:R3:W4:Y:S02]  /*1e0d0*/  SHFL.IDX PT, R14, R2, R12, 0x1f ;  /* 0x00001f0c020e7589 */ /* 0x00072400000e0000 */
.L_x_799:
[----:B--2---:R-:W-:Y:S01]  /*1e0e0*/  IABS R6, R5 ;  /* 0x0000000500067213 */ /* 0x004fe20000000000 */
[----:B----4-:R-:W-:Y:S01]  /*1e0f0*/  IMAD R16, R14, R16, R7 ;  /* 0x000000100e107224 */ /* 0x010fe200078e0207 */
[----:B------:R-:W-:Y:S02]  /*1e100*/  IADD3 R19, R4, R19, RZ ;  /* 0x0000001304137210 */ /* 0x000fe40007ffe0ff */
[----:B------:R-:W2:Y:S01]  /*1e110*/  I2F.RP R8, R6 ;  /* 0x0000000600087306 */ /* 0x000ea20000209400 */
[----:B------:R-:W-:-:S07]  /*1e120*/  IMAD.IADD R0, R0, 0x1, -R16 ;  /* 0x0000000100007824 */ /* 0x000fce00078e0a10 */
[----:B--2---:R-:W0:Y:S02]  /*1e130*/  MUFU.RCP R8, R8 ;  /* 0x0000000800087308 */ /* 0x004e240000001000 */
[----:B0--3--:R-:W-:-:S06]  /*1e140*/  IADD3 R2, R8, 0xffffffe, RZ ;  /* 0x0ffffffe08027810 */ /* 0x009fcc0007ffe0ff */
[----:B------:R0:W2:Y:S02]  /*1e150*/  F2I.FTZ.U32.TRUNC.NTZ R3, R2 ;  /* 0x0000000200037305 */ /* 0x0000a4000021f000 */
[----:B0-----:R-:W-:Y:S02]  /*1e160*/  IMAD.MOV.U32 R2, RZ, RZ, RZ ;  /* 0x000000ffff027224 */ /* 0x001fe400078e00ff */
[----:B--2---:R-:W-:-:S04]  /*1e170*/  IMAD.MOV R7, RZ, RZ, -R3 ;  /* 0x000000ffff077224 */ /* 0x004fc800078e0a03 */
[----:B------:R-:W-:-:S04]  /*1e180*/  IMAD R7, R7, R6, RZ ;  /* 0x0000000607077224 */ /* 0x000fc800078e02ff */
        /* <DEDUP_REMOVED lines=16> */
[--C-:B------:R-:W-:Y:S02]  /*1e290*/  IMAD.MOV R17, RZ, RZ, -R3.reuse ;  /* 0x000000ffff117224 */ /* 0x100fe400078e0a03 */
[----:B------:R-:W-:Y:S02]  /*1e2a0*/  IMAD.MOV.U32 R18, RZ, RZ, R3 ;  /* 0x000000ffff127224 */ /* 0x000fe400078e0003 */
[----:B------:R-:W-:Y:S01]  /*1e2b0*/  IMAD R17, R5, R17, R0 ;  /* 0x0000001105117224 */ /* 0x000fe200078e0200 */
[----:B------:R-:W-:Y:S06]  /*1e2c0*/  BRA `(.L_x_801) ;  /* 0x00000000001c7947 */ /* 0x000fec0003800000 */
.L_x_793:
[----:B------:R-:W-:Y:S01]  /*1e2d0*/  UMOV UR4, URZ ;  /* 0x0000003f00047c82 */ /* 0x000fe20008000000 */
[----:B------:R-:W-:Y:S01]  /*1e2e0*/  UMOV UR5, URZ ;  /* 0x0000003f00057c82 */ /* 0x000fe20008000000 */
[----:B------:R-:W-:Y:S01]  /*1e2f0*/  ULDC UR6, c[0x0][0xc3c] ;  /* 0x00030f0000067ab9 */ /* 0x000fe20000000800 */
[----:B------:R-:W-:Y:S01]  /*1e300*/  IMAD.MOV.U32 R16, RZ, RZ, R0 ;  /* 0x000000ffff107224 */ /* 0x000fe200078e0000 */
[----:B------:R-:W-:Y:S01]  /*1e310*/  MOV R19, UR6 ;  /* 0x0000000600137c02 */ /* 0x000fe20008000f00 */
[----:B------:R-:W-:Y:S02]  /*1e320*/  IMAD.U32 R17, RZ, RZ, UR4 ;  /* 0x00000004ff117e24 */ /* 0x000fe4000f8e00ff */
[----:B------:R-:W-:-:S07]  /*1e330*/  IMAD.U32 R18, RZ, RZ, UR5 ;  /* 0x00000005ff127e24 */ /* 0x000fce000f8e00ff */
.L_x_801:
[----:B------:R0:W2:Y:S01]  /*1e340*/  LDL R2, [R1+0xc] ;  /* 0x00000c0001027983 */ /* 0x0000a20000100800 */
[----:B------:R-:W3:Y:S01]  /*1e350*/  S2R R0, SR_TID.X ;  /* 0x0000000000007919 */ /* 0x000ee20000002100 */
[----:B------:R-:W-:Y:S05]  /*1e360*/  WARPSYNC.ALL ;  /* 0x0000000000007948 */ /* 0x000fea0003800000 */
[----:B---3--:R-:W-:Y:S01]  /*1e370*/  LOP3.LUT R0, R0, 0x1f, RZ, 0xc0, !PT ;  /* 0x0000001f00007812 */ /* 0x008fe200078ec0ff */
[----:B------:R-:W-:Y:S03]  /*1e380*/  BAR.SYNC.DEFER_BLOCKING 0x4, 0x180 ;  /* 0x0106000000007b1d */ /* 0x000fe60000010000 */
[----:B------:R-:W-:-:S13]  /*1e390*/  ISETP.NE.AND P0, PT, R0, RZ, PT ;  /* 0x000000ff0000720c */ /* 0x000fda0003f05270 */
[----:B------:R-:W-:Y:S01]  /*1e3a0*/  @!P0 MOV R0, 0x400 ;  /* 0x0000040000008802 */ /* 0x000fe20000000f00 */
[----:B--2---:R-:W2:Y:S03]  /*1e3b0*/  @!P0 S2R R2, SR_CgaCtaId ;  /* 0x0000000000028919 */ /* 0x004ea60000008800 */
[----:B--2---:R-:W-:Y:S01]  /*1e3c0*/  @!P0 LEA R22, R2, R0, 0x18 ;  /* 0x0000000002168211 */ /* 0x004fe200078ec0ff */
[----:B------:R0:W-:Y:S04]  /*1e3d0*/  @!P0 STL [R1+0xc], R2 ;  /* 0x00000c0201008387 */ /* 0x0001e80000100800 */
[----:B------:R0:W-:Y:S01]  /*1e3e0*/  @!P0 STS.128 [R22+0x228d0], R16 ;  /* 0x0228d01016008388 */ /* 0x0001e20000000c00 */
[----:B------:R-:W-:Y:S06]  /*1e3f0*/  BAR.ARV 0x5, 0x180 ;  /* 0x0146000000007b1d */ /* 0x000fec0000002000 */
.L_x_790:
[----:B------:R-:W-:Y:S02]  /*1e400*/  ULDC UR4, c[0x0][0xc3c] ;  /* 0x00030f0000047ab9 */ /* 0x000fe40000000800 */
[----:B---3--:R-:W-:-:S13]  /*1e410*/  ISETP.GE.AND P0, PT, R19, UR4, PT ;  /* 0x0000000413007c0c */ /* 0x008fda000bf06270 */
[----:B------:R-:W-:Y:S05]  /*1e420*/  @!P0 BRA `(.L_x_802) ;  /* 0xffffff9800008947 */ /* 0x000fea000383ffff */
[----:B------:R-:W-:Y:S05]  /*1e430*/  BSYNC B7 ;  /* 0x0000000000077941 */ /* 0x000fea0003800000 */
.L_x_694:
[----:B0-2---:R-:W2:Y:S01]  /*1e440*/  LDL.LU R0, [R1+0x40] ;  /* 0x0000400001007983 */ /* 0x005ea20000300800 */
[----:B------:R-:W-:Y:S01]  /*1e450*/  BSSY B0, `(.L_x_803) ;  /* 0x000000b000007945 */ /* 0x000fe20003800000 */
[----:B------:R-:W0:Y:S01]  /*1e460*/  S2R R5, SR_CgaCtaId ;  /* 0x0000000000057919 */ /* 0x000e220000008800 */
[----:B--2---:R-:W-:-:S05]  /*1e470*/  VIADD R0, R0, 0x1 ;  /* 0x0000000100007836 */ /* 0x004fca0000000000 */
        /* <DEDUP_REMOVED lines=8> */
.L_x_1074:
[----:B------:R-:W-:Y:S05]  /*1e500*/  BSYNC B0 ;  /* 0x0000000000007941 */ /* 0x000fea0003800000 */
.L_x_803:
[----:B------:R-:W-:-:S03]  /*1e510*/  UMOV UR4, 0xffffffff ;  /* 0xffffffff00047882 */ /* 0x000fc60000000000 */
[----:B------:R-:W-:Y:S05]  /*1e520*/  BRA.DIV UR4, `(.L_x_805) ;  /* 0x0000007204787947 */ /* 0x000fea000b800000 */
[----:B0-----:R-:W0:Y:S02]  /*1e530*/  S2R R0, SR_TID.X ;  /* 0x0000000000007919 */ /* 0x001e240000002100 */
[----:B0-----:R-:W-:-:S04]  /*1e540*/  SHF.R.U32.HI R0, RZ, 0x5, R0 ;  /* 0x00000005ff007819 */ /* 0x001fc80000011600 */
[----:B------:R-:W-:-:S05]  /*1e550*/  LOP3.LUT R0, R0, 0x3, RZ, 0xc0, !PT ;  /* 0x0000000300007812 */ /* 0x000fca00078ec0ff */
[----:B------:R0:W2:Y:S02]  /*1e560*/  SHFL.IDX PT, R14, R0, RZ, 0x1f ;  /* 0x00001fff000e7589 */ /* 0x0000a400000e0000 */
.L_x_1077:
[----:B--2---:R-:W-:-:S13]  /*1e570*/  ISETP.NE.AND P0, PT, R14, RZ, PT ;  /* 0x000000ff0e00720c */ /* 0x004fda0003f05270 */
[----:B------:R-:W-:Y:S05]  /*1e580*/  @P0 BRA `(.L_x_521) ;  /* 0x0000000000a80947 */ /* 0x000fea0003800000 */
[----:B------:R-:W-:-:S03]  /*1e590*/  UMOV UR4, 0xffffffff ;  /* 0xffffffff00047882 */ /* 0x000fc60000000000 */
[----:B------:R-:W-:Y:S05]  /*1e5a0*/  BRA.DIV UR4, `(.L_x_806) ;  /* 0x00000072048c7947 */ /* 0x000fea000b800000 */
[----:B------:R-:W-:-:S13]  /*1e5b0*/  ELECT P6, URZ, PT ;  /* 0x00000000003f782f */ /* 0x000fda00038c0000 */
.L_x_1080:
[----:B------:R-:W-:Y:S05]  /*1e5c0*/  @!P6 BRA `(.L_x_521) ;  /* 0x000000000098e947 */ /* 0x000fea0003800000 */
[----:B0-----:R-:W2:Y:S02]  /*1e5d0*/  LDL.LU R0, [R1+0x10] ;  /* 0x0000100001007983 */ /* 0x001ea40000300800 */
[----:B--2---:R-:W-:-:S04]  /*1e5e0*/  LOP3.LUT R0, R0, 0x2, RZ, 0xfc, !PT ;  /* 0x0000000200007812 */ /* 0x004fc800078efcff */
[----:B------:R-:W-:-:S13]  /*1e5f0*/  ISETP.NE.AND P0, PT, R0, 0x3, PT ;  /* 0x000000030000780c */ /* 0x000fda0003f05270 */
[----:B------:R-:W-:Y:S05]  /*1e600*/  @!P0 BRA `(.L_x_807) ;  /* 0x0000000000048947 */ /* 0x000fea0003800000 */
[----:B------:R-:W-:Y:S01]  /*1e610*/  BPT.TRAP 0x1 ;  /* 0x000000040000795c */ /* 0x000fe20000300000 */
.L_x_807:
[----:B------:R-:W-:Y:S01]  /*1e620*/  IMAD R5, R32, 0x8, R7 ;  /* 0x0000000820057824 */ /* 0x000fe200078e0207 */
[----:B------:R-:W-:Y:S01]  /*1e630*/  SHF.L.U32 R0, R36, 0x1f, RZ ;  /* 0x0000001f24007819 */ /* 0x000fe200000006ff */
[----:B------:R-:W-:-:S03]  /*1e640*/  VIADD R32, R32, 0x1 ;  /* 0x0000000120207836 */ /* 0x000fc60000000000 */
[----:B------:R-:W0:Y:S02]  /*1e650*/  SYNCS.PHASECHK.TRANS64.TRYWAIT P1, [R5+URZ+0x22840], R0 ;  /* 0x02284000050075a7 */ /* 0x000e24000802017f */
[----:B------:R-:W-:-:S04]  /*1e660*/  ISETP.NE.AND P2, PT, R32, 0x2, PT ;  /* 0x000000022000780c */ /* 0x000fc80003f45270 */
[----:B------:R-:W-:Y:S01]  /*1e670*/  SEL R3, RZ, 0x1, P2 ;  /* 0x00000001ff037807 */ /* 0x000fe20001000000 */
[----:B0-----:R-:W-:Y:S08]  /*1e680*/  @!P1 BRA `(.L_x_808) ;  /* 0x0000007000749947 */ /* 0x001ff00003800000 */
.L_x_1081:
[----:B------:R-:W-:Y:S02]  /*1e690*/  SEL R32, R32, RZ, P2 ;  /* 0x000000ff20207207 */ /* 0x000fe40001000000 */
[----:B------:R-:W-:Y:S01]  /*1e6a0*/  LOP3.LUT R2, R36, R3, RZ, 0x3c, !PT ;  /* 0x0000000324027212 */ /* 0x000fe200078e3cff */
[----:B------:R-:W-:Y:S06]  /*1e6b0*/  @!P0 BRA `(.L_x_809) ;  /* 0x0000000000048947 */ /* 0x000fec0003800000 */
[----:B------:R-:W-:Y:S01]  /*1e6c0*/  BPT.TRAP 0x1 ;  /* 0x000000040000795c */ /* 0x000fe20000300000 */
.L_x_809:
[----:B------:R-:W-:Y:S02]  /*1e6d0*/  LEA R3, R32, R7, 0x3 ;  /* 0x0000000720037211 */ /* 0x000fe400078e18ff */
[----:B------:R-:W-:-:S04]  /*1e6e0*/  SHF.L.U32 R2, R2, 0x1f, RZ ;  /* 0x0000001f02027819 */ /* 0x000fc800000006ff */
[----:B------:R-:W2:Y:S02]  /*1e6f0*/  SYNCS.PHASECHK.TRANS64.TRYWAIT P1, [R3+URZ+0x22840], R2 ;  /* 0x02284002030075a7 */ /* 0x000ea4000802017f */
[----:B--2---:R-:W-:Y:S05]  /*1e700*/  @!P1 BRA `(.L_x_810) ;  /* 0x0000007000689947 */ /* 0x004fea0003800000 */
.L_x_1082:
[----:B------:R-:W-:Y:S05]  /*1e710*/  @!P0 BRA `(.L_x_811) ;  /* 0x0000000000048947 */ /* 0x000fea0003800000 */
[----:B------:R-:W-:Y:S01]  /*1e720*/  BPT.TRAP 0x1 ;  /* 0x000000040000795c */ /* 0x000fe20000300000 */
.L_x_811:
[----:B------:R-:W3:Y:S02]  /*1e730*/  SYNCS.PHASECHK.TRANS64.TRYWAIT P1, [R5+URZ+0x22860], R0 ;  /* 0x02286000050075a7 */ /* 0x000ee4000802017f */
[----:B---3--:R-:W-:Y:S05]  /*1e740*/  @!P1 BRA `(.L_x_812) ;  /* 0x00000070006c9947 */ /* 0x008fea0003800000 */
.L_x_1083:
[----:B------:R-:W-:Y:S05]  /*1e750*/  @!P0 BRA `(.L_x_813) ;  /* 0x0000000000048947 */ /* 0x000fea0003800000 */
[----:B------:R-:W-:Y:S01]  /*1e760*/  BPT.TRAP 0x1 ;  /* 0x000000040000795c */ /* 0x000fe20000300000 */
.L_x_813:
[----:B------:R-:W4:Y:S02]  /*1e770*/  SYNCS.PHASECHK.TRANS64.TRYWAIT P1, [R3+URZ+0x22860], R2 ;  /* 0x02286002030075a7 */ /* 0x000f24000802017f */
[----:B----4-:R-:W-:Y:S05]  /*1e780*/  @!P1 BRA `(.L_x_814) ;  /* 0x0000007000709947 */ /* 0x010fea0003800000 */
.L_x_1084:
[----:B------:R-:W-:Y:S05]  /*1e790*/  @!P0 BRA `(.L_x_815) ;  /* 0x0000000000048947 */ /* 0x000fea0003800000 */
[----:B------:R-:W-:Y:S01]  /*1e7a0*/  BPT.TRAP 0x1 ;  /* 0x000000040000795c */ /* 0x000fe20000300000 */
.L_x_815:
[----:B------:R-:W5:Y:S02]  /*1e7b0*/  SYNCS.PHASECHK.TRANS64.TRYWAIT P1, [R5+URZ+0x22880], R0 ;  /* 0x02288000050075a7 */ /* 0x000f64000802017f */
[----:B-----5:R-:W-:Y:S05]  /*1e7c0*/  @!P1 BRA `(.L_x_816) ;  /* 0x0000007000749947 */ /* 0x020fea0003800000 */
.L_x_1085:
[----:B------:R-:W-:Y:S05]  /*1e7d0*/  @!P0 BRA `(.L_x_817) ;  /* 0x0000000000048947 */ /* 0x000fea0003800000 */
[----:B------:R-:W-:Y:S01]  /*1e7e0*/  BPT.TRAP 0x1 ;  /* 0x000000040000795c */ /* 0x000fe20000300000 */
.L_x_817:
[----:B------:R0:W0:Y:S02]  /*1e7f0*/  SYNCS.PHASECHK.TRANS64.TRYWAIT P0, [R3+URZ+0x22880], R2 ;  /* 0x02288002030075a7 */ /* 0x000024000800017f */
[----:B0-----:R-:W-:Y:S05]  /*1e800*/  @!P0 NANOSLEEP.SYNCS 0x989680 ;  /* 0x009896800000895d */ /* 0x001fea0003900000 */
[----:B------:R-:W0:Y:S02]  /*1e810*/  @!P0 SYNCS.PHASECHK.TRANS64 P0, [R3+URZ+0x22880], R2 ;  /* 0x02288002030085a7 */ /* 0x000e24000800007f */
[----:B0-----:R-:W-:Y:S05]  /*1e820*/  @!P0 BRA `(.L_x_817) ;  /* 0xfffffffc00f08947 */ /* 0x001fea000383ffff */
.L_x_521:
[----:B------:R-:W-:Y:S05]  /*1e830*/  BSYNC B8 ;  /* 0x0000000000087941 */ /* 0x000fea0003800000 */
.L_x_518:
[----:B------:R-:W-:Y:S05]  /*1e840*/  EXIT ;  /* 0x000000000000794d */ /* 0x000fea0003800000 */
.L_x_541:
[----:B---3--:R3:W4:Y:S02]  /*1e850*/  SYNCS.PHASECHK.TRANS64.TRYWAIT P6, [R88+URZ+0x22890], R100 ;  /* 0x02289064580075a7 */ /* 0x00872400080c017f */
[----:B----4-:R-:W-:Y:S05]  /*1e860*/  @!P6 NANOSLEEP.SYNCS 0x989680 ;  /* 0x009896800000e95d */ /* 0x010fea0003900000 */
[----:B------:R-:W4:Y:S02]  /*1e870*/  @!P6 SYNCS.PHASECHK.TRANS64 P6, [R88+URZ+0x22890], R100 ;  /* 0x022890645800e5a7 */ /* 0x000f2400080c007f */
[----:B----4-:R-:W-:Y:S05]  /*1e880*/  @!P6 BRA `(.L_x_541) ;  /* 0xfffffffc00f0e947 */ /* 0x010fea000383ffff */
[----:B------:R-:W-:Y:S05]  /*1e890*/  BRA `(.L_x_818) ;  /* 0xfffffe40003c7947 */ /* 0x000fea000383ffff */
.L_x_542:
[----:B------:R-:W-:Y:S01]  /*1e8a0*/  BSSY B1, `(.L_x_819) ;  /* 0x0000008000017945 */ /* 0x000fe20003800000 */
[----:B01----:R-:W-:Y:S02]  /*1e8b0*/  IMAD.MOV.U32 R13, RZ, RZ, R102 ;  /* 0x000000ffff0d7224 */ /* 0x003fe400078e0066 */
[----:B------:R-:W-:Y:S02]  /*1e8c0*/  IMAD.MOV.U32 R12, RZ, RZ, RZ ;  /* 0x000000ffff0c7224 */ /* 0x000fe400078e00ff */
[----:B------:R-:W-:Y:S02]  /*1e8d0*/  IMAD.MOV.U32 R11, RZ, RZ, 0x1c1f ;  /* 0x00001c1fff0b7424 */ /* 0x000fe400078e00ff */
[----:B------:R-:W-:-:S07]  /*1e8e0*/  IMAD.MOV.U32 R15, RZ, RZ, -0x1 ;  /* 0xffffffffff0f7424 */ /* 0x000fce00078e00ff */
[----:B--23--:R-:W-:Y:S05]  /*1e8f0*/  WARPSYNC.COLLECTIVE R15, `(.L_x_820) ;  /* 0x000000000f087348 */ /* 0x00cfea0003c00000 */
[----:B------:R0:W1:Y:S02]  /*1e900*/  SHFL.IDX P6, R14, R13, R12, R11 ;  /* 0x0000000c0d0e7389 */ /* 0x00006400000c000b */
[----:B0123--:R-:W-:Y:S01]  /*1e910*/  ENDCOLLECTIVE ;  /* 0x000000000000791b */ /* 0x00ffe20003800000 */
.L_x_820:
[----:B------:R-:W-:Y:S05]  /*1e920*/  BSYNC B1 ;  /* 0x0000000000017941 */ /* 0x000fea0003800000 */
.L_x_819:
[----:B------:R-:W-:Y:S01]  /*1e930*/  IMAD.MOV.U32 R13, RZ, RZ, R101 ;  /* 0x000000ffff0d7224 */ /* 0x000fe200078e0065 */
[----:B------:R-:W-:Y:S01]  /*1e940*/  MOV R103, R14 ;  /* 0x0000000e00677202 */ /* 0x000fe20000000f00 */
[----:B------:R-:W-:Y:S02]  /*1e950*/  IMAD.MOV.U32 R12, RZ, RZ, RZ ;  /* 0x000000ffff0c7224 */ /* 0x000fe400078e00ff */
[----:B------:R-:W-:Y:S02]  /*1e960*/  IMAD.MOV.U32 R11, RZ, RZ, 0x1c1f ;  /* 0x00001c1fff0b7424 */ /* 0x000fe400078e00ff */
[----:B------:R-:W-:-:S07]  /*1e970*/  IMAD.MOV.U32 R15, RZ, RZ, -0x1 ;  /* 0xffffffffff0f7424 */ /* 0x000fce00078e00ff */
[----:B------:R-:W-:Y:S05]  /*1e980*/  WARPSYNC.COLLECTIVE R15, `(.L_x_821) ;  /* 0x000000000f087348 */ /* 0x000fea0003c00000 */
[----:B------:R0:W1:Y:S02]  /*1e990*/  SHFL.IDX P6, R14, R13, R12, R11 ;  /* 0x0000000c0d0e7389 */ /* 0x00006400000c000b */
[----:B01----:R-:W-:Y:S01]  /*1e9a0*/  ENDCOLLECTIVE ;  /* 0x000000000000791b */ /* 0x003fe20003800000 */
.L_x_821:
[----:B------:R-:W-:Y:S05]  /*1e9b0*/  BRA `(.L_x_822) ;  /* 0xfffffe4000087947 */ /* 0x000fea000383ffff */
.L_x_551:
[----:B------:R-:W-:Y:S01]  /*1e9c0*/  BSSY B1, `(.L_x_823) ;  /* 0x0000008000017945 */ /* 0x000fe20003800000 */
[----:B01----:R-:W-:Y:S01]  /*1e9d0*/  MOV R13, R102 ;  /* 0x00000066000d7202 */ /* 0x003fe20000000f00 */
[----:B------:R-:W-:Y:S02]  /*1e9e0*/  IMAD.MOV.U32 R12, RZ, RZ, 0x1 ;  /* 0x00000001ff0c7424 */ /* 0x000fe400078e00ff */
[----:B------:R-:W-:Y:S02]  /*1e9f0*/  IMAD.MOV.U32 R11, RZ, RZ, 0x1c1f ;  /* 0x00001c1fff0b7424 */ /* 0x000fe400078e00ff */
[----:B------:R-:W-:-:S07]  /*1ea00*/  IMAD.MOV.U32 R15, RZ, RZ, -0x1 ;  /* 0xffffffffff0f7424 */ /* 0x000fce00078e00ff */
[----:B--234-:R-:W-:Y:S05]  /*1ea10*/  WARPSYNC.COLLECTIVE R15, `(.L_x_824) ;  /* 0x000000000f087348 */ /* 0x01cfea0003c00000 */
[----:B------:R0:W1:Y:S02]  /*1ea20*/  SHFL.IDX P6, R14, R13, R12, R11 ;  /* 0x0000000c0d0e7389 */ /* 0x00006400000c000b */
[----:B01234-:R-:W-:Y:S01]  /*1ea30*/  ENDCOLLECTIVE ;  /* 0x000000000000791b */ /* 0x01ffe20003800000 */
.L_x_824:
[----:B------:R-:W-:Y:S05]  /*1ea40*/  BSYNC B1 ;  /* 0x0000000000017941 */ /* 0x000fea0003800000 */
.L_x_823:
[----:B------:R-:W-:Y:S01]  /*1ea50*/  MOV R13, R101 ;  /* 0x00000065000d7202 */ /* 0x000fe20000000f00 */
[----:B------:R-:W-:Y:S02]  /*1ea60*/  IMAD.MOV.U32 R12, RZ, RZ, 0x1 ;  /* 0x00000001ff0c7424 */ /* 0x000fe400078e00ff */
[----:B------:R-:W-:Y:S02]  /*1ea70*/  IMAD.MOV.U32 R11, RZ, RZ, 0x1c1f ;  /* 0x00001c1fff0b7424 */ /* 0x000fe400078e00ff */
[----:B------:R-:W-:Y:S02]  /*1ea80*/  IMAD.MOV.U32 R15, RZ, RZ, -0x1 ;  /* 0xffffffffff0f7424 */ /* 0x000fe400078e00ff */
[----:B------:R-:W-:-:S07]  /*1ea90*/  IMAD.MOV.U32 R42, RZ, RZ, R14 ;  /* 0x000000ffff2a7224 */ /* 0x000fce00078e000e */
[----:B------:R-:W-:Y:S05]  /*1eaa0*/  WARPSYNC.COLLECTIVE R15, `(.L_x_825) ;  /* 0x000000000f087348 */ /* 0x000fea0003c00000 */
[----:B------:R0:W1:Y:S02]  /*1eab0*/  SHFL.IDX P6, R14, R13, R12, R11 ;  /* 0x0000000c0d0e7389 */ /* 0x00006400000c000b */
[----:B01----:R-:W-:Y:S01]  /*1eac0*/  ENDCOLLECTIVE ;  /* 0x000000000000791b */ /* 0x003fe20003800000 */
.L_x_825:
[----:B------:R-:W-:Y:S05]  /*1ead0*/  BRA `(.L_x_826) ;  /* 0xfffffe4c00707947 */ /* 0x000fea000383ffff */
.L_x_560:
[----:B------:R-:W-:Y:S01]  /*1eae0*/  BSSY B1, `(.L_x_827) ;  /* 0x0000008000017945 */ /* 0x000fe20003800000 */
[----:B-1----:R-:W-:Y:S01]  /*1eaf0*/  IMAD.MOV.U32 R13, RZ, RZ, R102 ;  /* 0x000000ffff0d7224 */ /* 0x002fe200078e0066 */
[----:B------:R-:W-:Y:S01]  /*1eb00*/  MOV R12, 0x2 ;  /* 0x00000002000c7802 */ /* 0x000fe20000000f00 */
[----:B0-----:R-:W-:Y:S02]  /*1eb10*/  IMAD.MOV.U32 R11, RZ, RZ, 0x1c1f ;  /* 0x00001c1fff0b7424 */ /* 0x001fe400078e00ff */
[----:B------:R-:W-:-:S07]  /*1eb20*/  IMAD.MOV.U32 R15, RZ, RZ, -0x1 ;  /* 0xffffffffff0f7424 */ /* 0x000fce00078e00ff */
[----:B--234-:R-:W-:Y:S05]  /*1eb30*/  WARPSYNC.COLLECTIVE R15, `(.L_x_828) ;  /* 0x000000000f087348 */ /* 0x01cfea0003c00000 */
[----:B------:R0:W1:Y:S02]  /*1eb40*/  SHFL.IDX P6, R14, R13, R12, R11 ;  /* 0x0000000c0d0e7389 */ /* 0x00006400000c000b */
[----:B01234-:R-:W-:Y:S01]  /*1eb50*/  ENDCOLLECTIVE ;  /* 0x000000000000791b */ /* 0x01ffe20003800000 */
.L_x_828:
[----:B------:R-:W-:Y:S05]  /*1eb60*/  BSYNC B1 ;  /* 0x0000000000017941 */ /* 0x000fea0003800000 */
.L_x_827:
[----:B------:R-:W-:Y:S01]  /*1eb70*/  IMAD.MOV.U32 R13, RZ, RZ, R101 ;  /* 0x000000ffff0d7224 */ /* 0x000fe200078e0065 */
[----:B------:R-:W-:Y:S01]  /*1eb80*/  MOV R12, 0x2 ;  /* 0x00000002000c7802 */ /* 0x000fe20000000f00 */
[----:B------:R-:W-:Y:S02]  /*1eb90*/  IMAD.MOV.U32 R11, RZ, RZ, 0x1c1f ;  /* 0x00001c1fff0b7424 */ /* 0x000fe400078e00ff */
[----:B------:R-:W-:Y:S02]  /*1eba0*/  IMAD.MOV.U32 R15, RZ, RZ, -0x1 ;  /* 0xffffffffff0f7424 */ /* 0x000fe400078e00ff */
[----:B------:R-:W-:-:S07]  /*1ebb0*/  IMAD.MOV.U32 R102, RZ, RZ, R14 ;  /* 0x000000ffff667224 */ /* 0x000fce00078e000e */
[----:B------:R-:W-:Y:S05]  /*1ebc0*/  WARPSYNC.COLLECTIVE R15, `(.L_x_829) ;  /* 0x000000000f087348 */ /* 0x000fea0003c00000 */
[----:B------:R0:W1:Y:S02]  /*1ebd0*/  SHFL.IDX P6, R14, R13, R12, R11 ;  /* 0x0000000c0d0e7389 */ /* 0x00006400000c000b */
[----:B01----:R-:W-:Y:S01]  /*1ebe0*/  ENDCOLLECTIVE ;  /* 0x000000000000791b */ /* 0x003fe20003800000 */
.L_x_829:
[----:B------:R-:W-:Y:S05]  /*1ebf0*/  BRA `(.L_x_830) ;  /* 0xfffffe5800dc7947 */ /* 0x000fea000383ffff */
.L_x_570:
[----:B-1----:R1:W2:Y:S02]  /*1ec00*/  SYNCS.PHASECHK.TRANS64.TRYWAIT P3, [R88+URZ+0x22890], R100 ;  /* 0x02289064580075a7 */ /* 0x0022a4000806017f */
[----:B--2---:R-:W-:Y:S05]  /*1ec10*/  @!P3 NANOSLEEP.SYNCS 0x989680 ;  /* 0x009896800000b95d */ /* 0x004fea0003900000 */
[----:B------:R-:W2:Y:S02]  /*1ec20*/  @!P3 SYNCS.PHASECHK.TRANS64 P3, [R88+URZ+0x22890], R100 ;  /* 0x022890645800b5a7 */ /* 0x000ea4000806007f */
[----:B--2---:R-:W-:Y:S05]  /*1ec30*/  @!P3 BRA `(.L_x_570) ;  /* 0xfffffffc00f0b947 */ /* 0x004fea000383ffff */
[----:B------:R-:W-:Y:S05]  /*1ec40*/  BRA `(.L_x_831) ;  /* 0xfffffe6c00887947 */ /* 0x000fea000383ffff */
.L_x_571:
[----:B------:R-:W-:Y:S01]  /*1ec50*/  BSSY B1, `(.L_x_832) ;  /* 0x0000008000017945 */ /* 0x000fe20003800000 */
[----:B------:R-:W-:Y:S01]  /*1ec60*/  IMAD.MOV.U32 R13, RZ, RZ, R102 ;  /* 0x000000ffff0d7224 */ /* 0x000fe200078e0066 */
[----:B------:R-:W-:Y:S01]  /*1ec70*/  MOV R11, 0x1c1f ;  /* 0x00001c1f000b7802 */ /* 0x000fe20000000f00 */
[----:B------:R-:W-:Y:S02]  /*1ec80*/  IMAD.MOV.U32 R12, RZ, RZ, RZ ;  /* 0x000000ffff0c7224 */ /* 0x000fe400078e00ff */
[----:B------:R-:W-:-:S07]  /*1ec90*/  IMAD.MOV.U32 R15, RZ, RZ, -0x1 ;  /* 0xffffffffff0f7424 */ /* 0x000fce00078e00ff */
[----:B-1----:R-:W-:Y:S05]  /*1eca0*/  WARPSYNC.COLLECTIVE R15, `(.L_x_833) ;  /* 0x000000000f087348 */ /* 0x002fea0003c00000 */
[----:B------:R0:W2:Y:S02]  /*1ecb0*/  SHFL.IDX P6, R14, R13, R12, R11 ;  /* 0x0000000c0d0e7389 */ /* 0x0000a400000c000b */
[----:B012---:R-:W-:Y:S01]  /*1ecc0*/  ENDCOLLECTIVE ;  /* 0x000000000000791b */ /* 0x007fe20003800000 */
.L_x_833:
[----:B------:R-:W-:Y:S05]  /*1ecd0*/  BSYNC B1 ;  /* 0x0000000000017941 */ /* 0x000fea0003800000 */
.L_x_832:
[----:B------:R-:W-:Y:S01]  /*1ece0*/  IMAD.MOV.U32 R13, RZ, RZ, R101 ;  /* 0x000000ffff0d7224 */ /* 0x000fe200078e0065 */
[----:B------:R-:W-:Y:S01]  /*1ecf0*/  MOV R11, 0x1c1f ;  /* 0x00001c1f000b7802 */ /* 0x000fe20000000f00 */
[----:B------:R-:W-:Y:S02]  /*1ed00*/  IMAD.MOV.U32 R12, RZ, RZ, RZ ;  /* 0x000000ffff0c7224 */ /* 0x000fe400078e00ff */
[----:B------:R-:W-:Y:S02]  /*1ed10*/  IMAD.MOV.U32 R15, RZ, RZ, -0x1 ;  /* 0xffffffffff0f7424 */ /* 0x000fe400078e00ff */
[----:B------:R-:W-:-:S07]  /*1ed20*/  IMAD.MOV.U32 R103, RZ, RZ, R14 ;  /* 0x000000ffff677224 */ /* 0x000fce00078e000e */
[----:B------:R-:W-:Y:S05]  /*1ed30*/  WARPSYNC.COLLECTIVE R15, `(.L_x_834) ;  /* 0x000000000f087348 */ /* 0x000fea0003c00000 */
[----:B------:R0:W1:Y:S02]  /*1ed40*/  SHFL.IDX P6, R14, R13, R12, R11 ;  /* 0x0000000c0d0e7389 */ /* 0x00006400000c000b */
[----:B01----:R-:W-:Y:S01]  /*1ed50*/  ENDCOLLECTIVE ;  /* 0x000000000000791b */ /* 0x003fe20003800000 */
.L_x_834:
[----:B------:R-:W-:Y:S01]  /*1ed60*/  IMAD.MOV.U32 R105, RZ, RZ, R14 ;  /* 0x000000ffff697224 */ /* 0x000fe200078e000e */
[----:B------:R-:W-:Y:S06]  /*1ed70*/  BRA `(.L_x_835) ;  /* 0xfffffe6c00547947 */ /* 0x000fec000383ffff */
.L_x_576:
[----:B------:R-:W-:Y:S01]  /*1ed80*/  BSSY B1, `(.L_x_836) ;  /* 0x0000008000017945 */ /* 0x000fe20003800000 */
[----:B----4-:R-:W-:Y:S01]  /*1ed90*/  IMAD.MOV.U32 R13, RZ, RZ, R102 ;  /* 0x000000ffff0d7224 */ /* 0x010fe200078e0066 */
[----:B------:R-:W-:Y:S01]  /*1eda0*/  MOV R11, 0x1c1f ;  /* 0x00001c1f000b7802 */ /* 0x000fe20000000f00 */
[----:B------:R-:W-:Y:S02]  /*1edb0*/  IMAD.MOV.U32 R12, RZ, RZ, 0x1 ;  /* 0x00000001ff0c7424 */ /* 0x000fe400078e00ff */
[----:B------:R-:W-:-:S07]  /*1edc0*/  IMAD.MOV.U32 R15, RZ, RZ, -0x1 ;  /* 0xffffffffff0f7424 */ /* 0x000fce00078e00ff */
[----:B0123--:R-:W-:Y:S05]  /*1edd0*/  WARPSYNC.COLLECTIVE R15, `(.L_x_837) ;  /* 0x000000000f087348 */ /* 0x00ffea0003c00000 */
[----:B------:R4:W0:Y:S02]  /*1ede0*/  SHFL.IDX P6, R14, R13, R12, R11 ;  /* 0x0000000c0d0e7389 */ /* 0x00082400000c000b */
[----:B01234-:R-:W-:Y:S01]  /*1edf0*/  ENDCOLLECTIVE ;  /* 0x000000000000791b */ /* 0x01ffe20003800000 */
.L_x_837:
[----:B------:R-:W-:Y:S05]  /*1ee00*/  BSYNC B1 ;  /* 0x0000000000017941 */ /* 0x000fea0003800000 */
.L_x_836:
        /* <DEDUP_REMOVED lines=8> */
.L_x_838:
[----:B------:R-:W-:Y:S05]  /*1ee90*/  BRA `(.L_x_839) ;  /* 0xfffffe7800c87947 */ /* 0x000fea000383ffff */
.L_x_581:
[----:B------:R-:W-:Y:S01]  /*1eea0*/  BSSY B1, `(.L_x_840) ;  /* 0x0000008000017945 */ /* 0x000fe20003800000 */
[----:B0-----:R-:W-:Y:S01]  /*1eeb0*/  IMAD.MOV.U32 R13, RZ, RZ, R102 ;  /* 0x000000ffff0d7224 */ /* 0x001fe200078e0066 */
[----:B------:R-:W-:Y:S01]  /*1eec0*/  MOV R15, 0xffffffff ;  /* 0xffffffff000f7802 */ /* 0x000fe20000000f00 */
[----:B------:R-:W-:Y:S02]  /*1eed0*/  IMAD.MOV.U32 R12, RZ, RZ, 0x2 ;  /* 0x00000002ff0c7424 */ /* 0x000fe400078e00ff */
[----:B------:R-:W-:-:S07]  /*1eee0*/  IMAD.MOV.U32 R11, RZ, RZ, 0x1c1f ;  /* 0x00001c1fff0b7424 */ /* 0x000fce00078e00ff */
[----:B-1234-:R-:W-:Y:S05]  /*1eef0*/  WARPSYNC.COLLECTIVE R15, `(.L_x_841) ;  /* 0x000000000f087348 */ /* 0x01efea0003c00000 */
[----:B------:R0:W0:Y:S02]  /*1ef00*/  SHFL.IDX P6, R14, R13, R12, R11 ;  /* 0x0000000c0d0e7389 */ /* 0x00002400000c000b */
[----:B01234-:R-:W-:Y:S01]  /*1ef10*/  ENDCOLLECTIVE ;  /* 0x000000000000791b */ /* 0x01ffe20003800000 */
.L_x_841:
[----:B------:R-:W-:Y:S05]  /*1ef20*/  BSYNC B1 ;  /* 0x0000000000017941 */ /* 0x000fea0003800000 */
.L_x_840:
[----:B------:R-:W-:Y:S01]  /*1ef30*/  IMAD.MOV.U32 R13, RZ, RZ, R101 ;  /* 0x000000ffff0d7224 */ /* 0x000fe200078e0065 */
[----:B------:R-:W-:Y:S01]  /*1ef40*/  MOV R15, 0xffffffff ;  /* 0xffffffff000f7802 */ /* 0x000fe20000000f00 */
[----:B------:R-:W-:Y:S02]  /*1ef50*/  IMAD.MOV.U32 R12, RZ, RZ, 0x2 ;  /* 0x00000002ff0c7424 */ /* 0x000fe400078e00ff */
[----:B------:R-:W-:Y:S02]  /*1ef60*/  IMAD.MOV.U32 R11, RZ, RZ, 0x1c1f ;  /* 0x00001c1fff0b7424 */ /* 0x000fe400078e00ff */
[----:B------:R-:W-:-:S07]  /*1ef70*/  IMAD.MOV.U32 R29, RZ, RZ, R14 ;  /* 0x000000ffff1d7224 */ /* 0x000fce00078e000e */
[----:B------:R-:W-:Y:S05]  /*1ef80*/  WARPSYNC.COLLECTIVE R15, `(.L_x_842) ;  /* 0x000000000f087348 */ /* 0x000fea0003c00000 */
[----:B------:R0:W1:Y:S02]  /*1ef90*/  SHFL.IDX P6, R14, R13, R12, R11 ;  /* 0x0000000c0d0e7389 */ /* 0x00006400000c000b */
[----:B01----:R-:W-:Y:S01]  /*1efa0*/  ENDCOLLECTIVE ;  /* 0x000000000000791b */ /* 0x003fe20003800000 */
.L_x_842:
[----:B------:R-:W-:Y:S05]  /*1efb0*/  BRA `(.L_x_843) ;  /* 0xfffffe8800547947 */ /* 0x000fea000383ffff */
.L_x_586:
[----:B0-----:R0:W1:Y:S02]  /*1efc0*/  SYNCS.PHASECHK.TRANS64.TRYWAIT P2, [R88+URZ+0x22890], R100 ;  /* 0x02289064580075a7 */ /* 0x001064000804017f */
[----:B-1----:R-:W-:Y:S05]  /*1efd0*/  @!P2 NANOSLEEP.SYNCS 0x989680 ;  /* 0x009896800000a95d */ /* 0x002fea0003900000 */
[----:B------:R-:W1:Y:S02]  /*1efe0*/  @!P2 SYNCS.PHASECHK.TRANS64 P2, [R88+URZ+0x22890], R100 ;  /* 0x022890645800a5a7 */ /* 0x000e64000804007f */
[----:B-1----:R-:W-:Y:S05]  /*1eff0*/  @!P2 BRA `(.L_x_586) ;  /* 0xfffffffc00f0a947 */ /* 0x002fea000383ffff */
[----:B------:R-:W-:Y:S05]  /*1f000*/  BRA `(.L_x_844) ;  /* 0xfffffe9800247947 */ /* 0x000fea000383ffff */
.L_x_587:
        /* <DEDUP_REMOVED lines=8> */
.L_x_846:
[----:B------:R-:W-:Y:S05]  /*1f090*/  BSYNC B1 ;  /* 0x0000000000017941 */ /* 0x000fea0003800000 */
.L_x_845:
        /* <DEDUP_REMOVED lines=8> */
.L_x_847:
[----:B------:R-:W-:Y:S05]  /*1f120*/  BRA `(.L_x_848) ;  /* 0xfffffe9800487947 */ /* 0x000fea000383ffff */
.L_x_590:
[----:B------:R-:W-:Y:S01]  /*1f130*/  BSSY B1, `(.L_x_849) ;  /* 0x0000008000017945 */ /* 0x000fe20003800000 */
[----:B------:R-:W-:Y:S01]  /*1f140*/  MOV R13, R9 ;  /* 0x00000009000d7202 */ /* 0x000fe20000000f00 */
[----:B------:R-:W-:Y:S02]  /*1f150*/  IMAD.MOV.U32 R12, RZ, RZ, 0x1 ;  /* 0x00000001ff0c7424 */ /* 0x000fe400078e00ff */
[----:B------:R-:W-:Y:S02]  /*1f160*/  IMAD.MOV.U32 R11, RZ, RZ, 0x1c1f ;  /* 0x00001c1fff0b7424 */ /* 0x000fe400078e00ff */
[----:B----4-:R-:W-:-:S07]  /*1f170*/  IMAD.MOV.U32 R15, RZ, RZ, -0x1 ;  /* 0xffffffffff0f7424 */ /* 0x010fce00078e00ff */
[----:B0123--:R-:W-:Y:S05]  /*1f180*/  WARPSYNC.COLLECTIVE R15, `(.L_x_850) ;  /* 0x000000000f087348 */ /* 0x00ffea0003c00000 */
[----:B---3--:R3:W4:Y:S02]  /*1f190*/  SHFL.IDX P6, R14, R13, R12, R11 ;  /* 0x0000000c0d0e7389 */ /* 0x00872400000c000b */
[----:B01234-:R-:W-:Y:S01]  /*1f1a0*/  ENDCOLLECTIVE ;  /* 0x000000000000791b */ /* 0x01ffe20003800000 */
.L_x_850:
[----:B------:R-:W-:Y:S05]  /*1f1b0*/  BSYNC B1 ;  /* 0x0000000000017941 */ /* 0x000fea0003800000 */
.L_x_849:
        /* <DEDUP_REMOVED lines=8> */
.L_x_851:
[----:B------:R-:W-:Y:S05]  /*1f240*/  BRA `(.L_x_852) ;  /* 0xfffffe9800487947 */ /* 0x000fea000383ffff */
.L_x_593:
[----:B------:R-:W-:Y:S01]  /*1f250*/  BSSY B1, `(.L_x_853) ;  /* 0x0000008000017945 */ /* 0x000fe20003800000 */
[----:B------:R-:W-:Y:S01]  /*1f260*/  IMAD.MOV.U32 R13, RZ, RZ, R9 ;  /* 0x000000ffff0d7224 */ /* 0x000fe200078e0009 */
[----:B------:R-:W-:Y:S01]  /*1f270*/  MOV R12, 0x2 ;  /* 0x00000002000c7802 */ /* 0x000fe20000000f00 */
[----:B------:R-:W-:Y:S02]  /*1f280*/  IMAD.MOV.U32 R11, RZ, RZ, 0x1c1f ;  /* 0x00001c1fff0b7424 */ /* 0x000fe400078e00ff */
[----:B---3--:R-:W-:-:S07]  /*1f290*/  IMAD.MOV.U32 R15, RZ, RZ, -0x1 ;  /* 0xffffffffff0f7424 */ /* 0x008fce00078e00ff */
[----:B012-4-:R-:W-:Y:S05]  /*1f2a0*/  WARPSYNC.COLLECTIVE R15, `(.L_x_854) ;  /* 0x000000000f087348 */ /* 0x017fea0003c00000 */
[----:B------:R3:W0:Y:S02]  /*1f2b0*/  SHFL.IDX P6, R14, R13, R12, R11 ;  /* 0x0000000c0d0e7389 */ /* 0x00062400000c000b */
[----:B01234-:R-:W-:Y:S01]  /*1f2c0*/  ENDCOLLECTIVE ;  /* 0x000000000000791b */ /* 0x01ffe20003800000 */
.L_x_854:
[----:B------:R-:W-:Y:S05]  /*1f2d0*/  BSYNC B1 ;  /* 0x0000000000017941 */ /* 0x000fea0003800000 */
.L_x_853:
        /* <DEDUP_REMOVED lines=8> */
.L_x_855:
[----:B------:R-:W-:Y:S05]  /*1f360*/  BRA `(.L_x_856) ;  /* 0xfffffe98004c7947 */ /* 0x000fea000383ffff */
.L_x_597:
[----:B0-----:R0:W4:Y:S02]  /*1f370*/  SYNCS.PHASECHK.TRANS64.TRYWAIT P3, [R88+URZ+0x228b0], R100 ;  /* 0x0228b064580075a7 */ /* 0x001124000806017f */
[----:B----4-:R-:W-:Y:S05]  /*1f380*/  @!P3 NANOSLEEP.SYNCS 0x989680 ;  /* 0x009896800000b95d */ /* 0x010fea0003900000 */
[----:B------:R-:W4:Y:S02]  /*1f390*/  @!P3 SYNCS.PHASECHK.TRANS64 P3, [R88+URZ+0x228b0], R100 ;  /* 0x0228b0645800b5a7 */ /* 0x000f24000806007f */
[----:B----4-:R-:W-:Y:S05]  /*1f3a0*/  @!P3 BRA `(.L_x_597) ;  /* 0xfffffffc00f0b947 */ /* 0x010fea000383ffff */
[----:B------:R-:W-:Y:S05]  /*1f3b0*/  BRA `(.L_x_857) ;  /* 0xfffffe9800c07947 */ /* 0x000fea000383ffff */
.L_x_607:
[----:B------:R-:W-:Y:S01]  /*1f3c0*/  BSSY B0, `(.L_x_858) ;  /* 0x0000008000007945 */ /* 0x000fe20003800000 */
[----:B------:R-:W-:Y:S01]  /*1f3d0*/  IMAD.MOV.U32 R13, RZ, RZ, R229 ;  /* 0x000000ffff0d7224 */ /* 0x000fe200078e00e5 */
[----:B------:R-:W-:Y:S01]  /*1f3e0*/  MOV R11, 0x1f ;  /* 0x0000001f000b7802 */ /* 0x000fe20000000f00 */
[----:B------:R-:W-:Y:S02]  /*1f3f0*/  IMAD.MOV.U32 R12, RZ, RZ, RZ ;  /* 0x000000ffff0c7224 */ /* 0x000fe400078e00ff */
[----:B------:R-:W-:-:S07]  /*1f400*/  IMAD.MOV.U32 R15, RZ, RZ, -0x1 ;  /* 0xffffffffff0f7424 */ /* 0x000fce00078e00ff */
[----:B-----5:R-:W-:Y:S05]  /*1f410*/  WARPSYNC.COLLECTIVE R15, `(.L_x_859) ;  /* 0x000000000f087348 */ /* 0x020fea0003c00000 */
[----:B------:R0:W1:Y:S02]  /*1f420*/  SHFL.IDX P6, R14, R13, R12, R11 ;  /* 0x0000000c0d0e7389 */ /* 0x00006400000c000b */
[----:B01---5:R-:W-:Y:S01]  /*1f430*/  ENDCOLLECTIVE ;  /* 0x000000000000791b */ /* 0x023fe20003800000 */
.L_x_859:
[----:B------:R-:W-:Y:S05]  /*1f440*/  BSYNC B0 ;  /* 0x0000000000007941 */ /* 0x000fea0003800000 */
.L_x_858:
[----:B------:R-:W-:Y:S01]  /*1f450*/  IMAD.MOV.U32 R168, RZ, RZ, R14 ;  /* 0x000000ffffa87224 */ /* 0x000fe200078e000e */
[----:B------:R-:W-:Y:S06]  /*1f460*/  BRA `(.L_x_860) ;  /* 0xfffffea400547947 */ /* 0x000fec000383ffff */
.L_x_619:
[----:B------:R-:W-:Y:S01]  /*1f470*/  BSSY B1, `(.L_x_861) ;  /* 0x0000008000017945 */ /* 0x000fe20003800000 */
[----:B------:R-:W-:Y:S01]  /*1f480*/  IMAD.MOV.U32 R13, RZ, RZ, R24 ;  /* 0x000000ffff0d7224 */ /* 0x000fe200078e0018 */
[----:B------:R-:W-:Y:S01]  /*1f490*/  MOV R11, 0x1c1f ;  /* 0x00001c1f000b7802 */ /* 0x000fe20000000f00 */
[----:B------:R-:W-:Y:S02]  /*1f4a0*/  IMAD.MOV.U32 R12, RZ, RZ, RZ ;  /* 0x000000ffff0c7224 */ /* 0x000fe400078e00ff */
[----:B------:R-:W-:-:S07]  /*1f4b0*/  IMAD.MOV.U32 R15, RZ, RZ, -0x1 ;  /* 0xffffffffff0f7424 */ /* 0x000fce00078e00ff */
[----:B0-----:R-:W-:Y:S05]  /*1f4c0*/  WARPSYNC.COLLECTIVE R15, `(.L_x_862) ;  /* 0x000000000f087348 */ /* 0x001fea0003c00000 */
[----:B------:R1:W2:Y:S02]  /*1f4d0*/  SHFL.IDX P6, R14, R13, R12, R11 ;  /* 0x0000000c0d0e7389 */ /* 0x0002a400000c000b */
[----:B012---:R-:W-:Y:S01]  /*1f4e0*/  ENDCOLLECTIVE ;  /* 0x000000000000791b */ /* 0x007fe20003800000 */
.L_x_862:
[----:B------:R-:W-:Y:S05]  /*1f4f0*/  BSYNC B1 ;  /* 0x0000000000017941 */ /* 0x000fea0003800000 */
.L_x_861:
        /* <DEDUP_REMOVED lines=8> */
.L_x_863:
[----:B------:R-:W-:Y:S02]  /*1f580*/  IMAD.MOV.U32 R13, RZ, RZ, R30 ;  /* 0x000000ffff0d7224 */ /* 0x000fe400078e001e */
[----:B------:R-:W-:-:S07]  /*1f590*/  IMAD.MOV.U32 R0, RZ, RZ, R14 ;  /* 0x000000ffff007224 */ /* 0x000fce00078e000e */
[----:B------:R-:W-:Y:S05]  /*1f5a0*/  WARPSYNC.COLLECTIVE R15, `(.L_x_864) ;  /* 0x000000000f087348 */ /* 0x000fea0003c00000 */
[----:B------:R0:W1:Y:S02]  /*1f5b0*/  SHFL.IDX P6, R14, R13, R12, R11 ;  /* 0x0000000c0d0e7389 */ /* 0x00006400000c000b */
[----:B01----:R-:W-:Y:S01]  /*1f5c0*/  ENDCOLLECTIVE ;  /* 0x000000000000791b */ /* 0x003fe20003800000 */
.L_x_864:
[----:B------:R-:W-:Y:S01]  /*1f5d0*/  MOV R13, R28 ;  /* 0x0000001c000d7202 */ /* 0x000fe20000000f00 */
[----:B------:R-:W-:-:S07]  /*1f5e0*/  IMAD.MOV.U32 R5, RZ, RZ, R14 ;  /* 0x000000ffff057224 */ /* 0x000fce00078e000e */
[----:B------:R-:W-:Y:S05]  /*1f5f0*/  WARPSYNC.COLLECTIVE R15, `(.L_x_865) ;  /* 0x000000000f087348 */ /* 0x000fea0003c00000 */
[----:B------:R0:W1:Y:S02]  /*1f600*/  SHFL.IDX P6, R14, R13, R12, R11 ;  /* 0x0000000c0d0e7389 */ /* 0x00006400000c000b */
[----:B01----:R-:W-:Y:S01]  /*1f610*/  ENDCOLLECTIVE ;  /* 0x000000000000791b */ /* 0x003fe20003800000 */
.L_x_865:
[----:B------:R-:W-:Y:S05]  /*1f620*/  BRA `(.L_x_866) ;  /* 0xfffffea800487947 */ /* 0x000fea000383ffff */
.L_x_623:
[----:B0-----:R0:W1:Y:S02]  /*1f630*/  SYNCS.PHASECHK.TRANS64.TRYWAIT P0, [R18+URZ+0x22800], R41 ;  /* 0x02280029120075a7 */ /* 0x001064000800017f */
[----:B-1----:R-:W-:Y:S05]  /*1f640*/  @!P0 NANOSLEEP.SYNCS 0x989680 ;  /* 0x009896800000895d */ /* 0x002fea0003900000 */
[----:B------:R-:W1:Y:S02]  /*1f650*/  @!P0 SYNCS.PHASECHK.TRANS64 P0, [R18+URZ+0x22800], R41 ;  /* 0x02280029120085a7 */ /* 0x000e64000800007f */
[----:B-1----:R-:W-:Y:S05]  /*1f660*/  @!P0 BRA `(.L_x_623) ;  /* 0xfffffffc00f08947 */ /* 0x002fea000383ffff */
[----:B------:R-:W-:Y:S05]  /*1f670*/  BRA `(.L_x_867) ;  /* 0xfffffeac00a87947 */ /* 0x000fea000383ffff */
.L_x_631:
        /* <DEDUP_REMOVED lines=8> */
.L_x_869:
[----:B------:R-:W-:Y:S05]  /*1f700*/  BSYNC B1 ;  /* 0x0000000000017941 */ /* 0x000fea0003800000 */
.L_x_868:
        /* <DEDUP_REMOVED lines=8> */
.L_x_870:
[----:B------:R-:W-:Y:S01]  /*1f790*/  IMAD.MOV.U32 R13, RZ, RZ, R30 ;  /* 0x000000ffff0d7224 */ /* 0x000fe200078e001e */
[----:B------:R-:W-:-:S07]  /*1f7a0*/  MOV R5, R14 ;  /* 0x0000000e00057202 */ /* 0x000fce0000000f00 */
[----:B------:R-:W-:Y:S05]  /*1f7b0*/  WARPSYNC.COLLECTIVE R15, `(.L_x_871) ;  /* 0x000000000f087348 */ /* 0x000fea0003c00000 */
[----:B------:R0:W1:Y:S02]  /*1f7c0*/  SHFL.IDX P6, R14, R13, R12, R11 ;  /* 0x0000000c0d0e7389 */ /* 0x00006400000c000b */
[----:B01----:R-:W-:Y:S01]  /*1f7d0*/  ENDCOLLECTIVE ;  /* 0x000000000000791b */ /* 0x003fe20003800000 */
.L_x_871:
[----:B------:R-:W-:Y:S02]  /*1f7e0*/  IMAD.MOV.U32 R13, RZ, RZ, R28 ;  /* 0x000000ffff0d7224 */ /* 0x000fe400078e001c */
[----:B------:R-:W-:-:S07]  /*1f7f0*/  IMAD.MOV.U32 R7, RZ, RZ, R14 ;  /* 0x000000ffff077224 */ /* 0x000fce00078e000e */
[----:B------:R-:W-:Y:S05]  /*1f800*/  WARPSYNC.COLLECTIVE R15, `(.L_x_872) ;  /* 0x000000000f087348 */ /* 0x000fea0003c00000 */
[----:B------:R0:W1:Y:S02]  /*1f810*/  SHFL.IDX P6, R14, R13, R12, R11 ;  /* 0x0000000c0d0e7389 */ /* 0x00006400000c000b */
[----:B01----:R-:W-:Y:S01]  /*1f820*/  ENDCOLLECTIVE ;  /* 0x000000000000791b */ /* 0x003fe20003800000 */
.L_x_872:
[----:B------:R-:W-:Y:S01]  /*1f830*/  IMAD.MOV.U32 R21, RZ, RZ, R14 ;  /* 0x000000ffff157224 */ /* 0x000fe200078e000e */
[----:B------:R-:W-:Y:S06]  /*1f840*/  BRA `(.L_x_873) ;  /* 0xfffffec400747947 */ /* 0x000fec000383ffff */
.L_x_635:
[----:B0-----:R0:W1:Y:S02]  /*1f850*/  SYNCS.PHASECHK.TRANS64.TRYWAIT P1, [R18+URZ+0x22800], R37 ;  /* 0x02280025120075a7 */ /* 0x001064000802017f */
[----:B-1----:R-:W-:Y:S05]  /*1f860*/  @!P1 NANOSLEEP.SYNCS 0x989680 ;  /* 0x009896800000995d */ /* 0x002fea0003900000 */
[----:B------:R-:W1:Y:S02]  /*1f870*/  @!P1 SYNCS.PHASECHK.TRANS64 P1, [R18+URZ+0x22800], R37 ;  /* 0x02280025120095a7 */ /* 0x000e64000802007f */
[----:B-1----:R-:W-:Y:S05]  /*1f880*/  @!P1 BRA `(.L_x_635) ;  /* 0xfffffffc00f09947 */ /* 0x002fea000383ffff */
[----:B------:R-:W-:Y:S05]  /*1f890*/  BRA `(.L_x_874) ;  /* 0xfffffec800907947 */ /* 0x000fea000383ffff */
.L_x_641:
[----:B--2---:R2:W3:Y:S02]  /*1f8a0*/  SYNCS.PHASECHK.TRANS64.TRYWAIT P1, [R3+URZ+0x22830], R4 ;  /* 0x02283004030075a7 */ /* 0x0044e4000802017f */
[----:B---3--:R-:W-:Y:S05]  /*1f8b0*/  @!P1 NANOSLEEP.SYNCS 0x989680 ;  /* 0x009896800000995d */ /* 0x008fea0003900000 */
[----:B------:R-:W3:Y:S02]  /*1f8c0*/  @!P1 SYNCS.PHASECHK.TRANS64 P1, [R3+URZ+0x22830], R4 ;  /* 0x02283004030095a7 */ /* 0x000ee4000802007f */
[----:B---3--:R-:W-:Y:S05]  /*1f8d0*/  @!P1 BRA `(.L_x_641) ;  /* 0xfffffffc00f09947 */ /* 0x008fea000383ffff */
[----:B------:R-:W-:Y:S05]  /*1f8e0*/  BRA `(.L_x_640) ;  /* 0xfffffee400047947 */ /* 0x000fea000383ffff */
.L_x_648:
[----:B-1----:R1:W2:Y:S02]  /*1f8f0*/  SYNCS.PHASECHK.TRANS64.TRYWAIT P2, [R13+URZ+0x22830], R12 ;  /* 0x0228300c0d0075a7 */ /* 0x0022a4000804017f */
[----:B--2---:R-:W-:Y:S05]  /*1f900*/  @!P2 NANOSLEEP.SYNCS 0x989680 ;  /* 0x009896800000a95d */ /* 0x004fea0003900000 */
[----:B------:R-:W2:Y:S02]  /*1f910*/  @!P2 SYNCS.PHASECHK.TRANS64 P2, [R13+URZ+0x22830], R12 ;  /* 0x0228300c0d00a5a7 */ /* 0x000ea4000804007f */
[----:B--2---:R-:W-:Y:S05]  /*1f920*/  @!P2 BRA `(.L_x_648) ;  /* 0xfffffffc00f0a947 */ /* 0x004fea000383ffff */
[----:B------:R-:W-:Y:S05]  /*1f930*/  BRA `(.L_x_647) ;  /* 0xffffff1400bc7947 */ /* 0x000fea000383ffff */
.L_x_652:
[----:B-1----:R1:W2:Y:S02]  /*1f940*/  SYNCS.PHASECHK.TRANS64.TRYWAIT P1, [R13+URZ+0x22850], R12 ;  /* 0x0228500c0d0075a7 */ /* 0x0022a4000802017f */
[----:B--2---:R-:W-:Y:S05]  /*1f950*/  @!P1 NANOSLEEP.SYNCS 0x989680 ;  /* 0x009896800000995d */ /* 0x004fea0003900000 */
[----:B------:R-:W2:Y:S02]  /*1f960*/  @!P1 SYNCS.PHASECHK.TRANS64 P1, [R13+URZ+0x22850], R12 ;  /* 0x0228500c0d0095a7 */ /* 0x000ea4000802007f */
[----:B--2---:R-:W-:Y:S05]  /*1f970*/  @!P1 BRA `(.L_x_652) ;  /* 0xfffffffc00f09947 */ /* 0x004fea000383ffff */
[----:B------:R-:W-:Y:S05]  /*1f980*/  BRA `(.L_x_649) ;  /* 0xffffff2000e47947 */ /* 0x000fea000383ffff */
.L_x_659:
[----:B-1----:R1:W2:Y:S02]  /*1f990*/  SYNCS.PHASECHK.TRANS64.TRYWAIT P1, [R11+URZ+0x22850], R0 ;  /* 0x022850000b0075a7 */ /* 0x0022a4000802017f */
[----:B--2---:R-:W-:Y:S05]  /*1f9a0*/  @!P1 NANOSLEEP.SYNCS 0x989680 ;  /* 0x009896800000995d */ /* 0x004fea0003900000 */
[----:B------:R-:W2:Y:S02]  /*1f9b0*/  @!P1 SYNCS.PHASECHK.TRANS64 P1, [R11+URZ+0x22850], R0 ;  /* 0x022850000b0095a7 */ /* 0x000ea4000802007f */
[----:B--2---:R-:W-:Y:S05]  /*1f9c0*/  @!P1 BRA `(.L_x_659) ;  /* 0xfffffffc00f09947 */ /* 0x004fea000383ffff */
[----:B------:R-:W-:Y:S05]  /*1f9d0*/  BRA `(.L_x_658) ;  /* 0xffffff4000f07947 */ /* 0x000fea000383ffff */
.L_x_663:
[----:B------:R-:W-:Y:S01]  /*1f9e0*/  MOV R12, R0 ;  /* 0x00000000000c7202 */ /* 0x000fe20000000f00 */
[----:B------:R-:W-:Y:S01]  /*1f9f0*/  IMAD.MOV.U32 R11, RZ, RZ, 0x1c1f ;  /* 0x00001c1fff0b7424 */ /* 0x000fe200078e00ff */
[----:B------:R-:W-:Y:S01]  /*1fa00*/  SEL R5, R97, R96, P0 ;  /* 0x0000006061057207 */ /* 0x000fe20000000000 */
[----:B------:R-:W-:Y:S01]  /*1fa10*/  IMAD.MOV.U32 R15, RZ, RZ, -0x1 ;  /* 0xffffffffff0f7424 */ /* 0x000fe200078e00ff */
[----:B------:R-:W-:Y:S02]  /*1fa20*/  SEL R7, R96, R97, P0 ;  /* 0x0000006160077207 */ /* 0x000fe40000000000 */
[----:B------:R-:W-:-:S07]  /*1fa30*/  SEL R9, R93, R92, P0 ;  /* 0x0000005c5d097207 */ /* 0x000fce0000000000 */
[----:B-1----:R-:W-:Y:S05]  /*1fa40*/  WARPSYNC.COLLECTIVE R15, `(.L_x_875) ;  /* 0x000000000f087348 */ /* 0x002fea0003c00000 */
[----:B------:R0:W2:Y:S02]  /*1fa50*/  SHFL.IDX P6, R14, R13, R12, R11 ;  /* 0x0000000c0d0e7389 */ /* 0x0000a400000c000b */
[----:B012---:R-:W-:Y:S01]  /*1fa60*/  ENDCOLLECTIVE ;  /* 0x000000000000791b */ /* 0x007fe20003800000 */
.L_x_875:
[----:B------:R-:W-:Y:S02]  /*1fa70*/  SEL R21, R92, R93, P0 ;  /* 0x0000005d5c157207 */ /* 0x000fe40000000000 */
[----:B------:R-:W-:Y:S02]  /*1fa80*/  SEL R25, R49, R48, P0 ;  /* 0x0000003031197207 */ /* 0x000fe40000000000 */
[----:B------:R-:W-:Y:S02]  /*1fa90*/  SEL R27, R48, R49, P0 ;  /* 0x00000031301b7207 */ /* 0x000fe40000000000 */
[----:B------:R-:W-:Y:S02]  /*1faa0*/  SEL R67, R30, R69, P0 ;  /* 0x000000451e437207 */ /* 0x000fe40000000000 */
[----:B------:R-:W-:Y:S02]  /*1fab0*/  SEL R69, R69, R30, P0 ;  /* 0x0000001e45457207 */ /* 0x000fe40000000000 */
[----:B------:R-:W-:-:S02]  /*1fac0*/  SEL R29, R41, R40, P0 ;  /* 0x00000028291d7207 */ /* 0x000fc40000000000 */
[----:B------:R-:W-:Y:S01]  /*1fad0*/  SEL R31, R40, R41, P0 ;  /* 0x00000029281f7207 */ /* 0x000fe20000000000 */
[----:B------:R-:W-:Y:S01]  /*1fae0*/  IMAD.MOV.U32 R13, RZ, RZ, R3 ;  /* 0x000000ffff0d7224 */ /* 0x000fe200078e0003 */
[----:B------:R-:W-:Y:S02]  /*1faf0*/  MOV R12, R2 ;  /* 0x00000002000c7202 */ /* 0x000fe40000000f00 */
[----:B------:R-:W-:Y:S02]  /*1fb00*/  SEL R45, R73, R68, P0 ;  /* 0x00000044492d7207 */ /* 0x000fe40000000000 */
[----:B------:R-:W-:Y:S02]  /*1fb10*/  SEL R47, R68, R73, P0 ;  /* 0x00000049442f7207 */ /* 0x000fe40000000000 */
[----:B------:R-:W-:Y:S02]  /*1fb20*/  SEL R71, R34, R75, P0 ;  /* 0x0000004b22477207 */ /* 0x000fe40000000000 */
[----:B------:R-:W-:Y:S01]  /*1fb30*/  SEL R73, R75, R34, P0 ;  /* 0x000000224b497207 */ /* 0x000fe20000000000 */
[----:B------:R-:W-:Y:S01]  /*1fb40*/  IMAD.MOV.U32 R6, RZ, RZ, R14 ;  /* 0x000000ffff067224 */ /* 0x000fe200078e000e */
[----:B------:R-:W-:-:S07]  /*1fb50*/  SEL R33, R35, R32, P0 ;  /* 0x0000002023217207 */ /* 0x000fce0000000000 */
[----:B------:R-:W-:Y:S05]  /*1fb60*/  WARPSYNC.COLLECTIVE R15, `(.L_x_876) ;  /* 0x000000000f087348 */ /* 0x000fea0003c00000 */
[----:B------:R0:W1:Y:S02]  /*1fb70*/  SHFL.IDX P6, R14, R13, R12, R11 ;  /* 0x0000000c0d0e7389 */ /* 0x00006400000c000b */
[----:B01----:R-:W-:Y:S01]  /*1fb80*/  ENDCOLLECTIVE ;  /* 0x000000000000791b */ /* 0x003fe20003800000 */
.L_x_876:
        /* <DEDUP_REMOVED lines=8> */
[----:B------:R-:W-:Y:S01]  /*1fc10*/  SEL R75, R77, R42, P0 ;  /* 0x0000002a4d4b7207 */ /* 0x000fe20000000000 */
[----:B------:R-:W-:Y:S01]  /*1fc20*/  IMAD.MOV.U32 R12, RZ, RZ, R0 ;  /* 0x000000ffff0c7224 */ /* 0x000fe200078e0000 */
        /* <DEDUP_REMOVED lines=9> */
.L_x_877:
[----:B------:R-:W-:Y:S02]  /*1fcc0*/  SEL R61, R61, R46, P0 ;  /* 0x0000002e3d3d7207 */ /* 0x000fe40000000000 */
[----:B------:R-:W-:Y:S02]  /*1fcd0*/  SEL R57, R52, R57, P0 ;  /* 0x0000003934397207 */ /* 0x000fe40000000000 */
[----:B------:R-:W-:Y:S02]  /*1fce0*/  SEL R4, R6, R3, P0 ;  /* 0x0000000306047207 */ /* 0x000fe40000000000 */
[----:B------:R-:W-:Y:S02]  /*1fcf0*/  SEL R6, R3, R6, P0 ;  /* 0x0000000603067207 */ /* 0x000fe40000000000 */
[----:B------:R-:W-:Y:S01]  /*1fd00*/  MOV R13, R7 ;  /* 0x00000007000d7202 */ /* 0x000fe20000000f00 */
[----:B------:R-:W-:Y:S02]  /*1fd10*/  IMAD.MOV.U32 R12, RZ, RZ, R2 ;  /* 0x000000ffff0c7224 */ /* 0x000fe400078e0002 */
[----:B------:R-:W-:-:S07]  /*1fd20*/  IMAD.MOV.U32 R10, RZ, RZ, R14 ;  /* 0x000000ffff0a7224 */ /* 0x000fce00078e000e */
[----:B------:R-:W-:Y:S05]  /*1fd30*/  WARPSYNC.COLLECTIVE R15, `(.L_x_878) ;  /* 0x000000000f087348 */ /* 0x000fea0003c00000 */
[----:B------:R0:W1:Y:S02]  /*1fd40*/  SHFL.IDX P6, R14, R13, R12, R11 ;  /* 0x0000000c0d0e7389 */ /* 0x00006400000c000b */
[----:B01----:R-:W-:Y:S01]  /*1fd50*/  ENDCOLLECTIVE ;  /* 0x000000000000791b */ /* 0x003fe20003800000 */
.L_x_878:
[----:B------:R-:W-:Y:S02]  /*1fd60*/  IMAD.MOV.U32 R13, RZ, RZ, R9 ;  /* 0x000000ffff0d7224 */ /* 0x000fe400078e0009 */
[----:B------:R-:W-:Y:S02]  /*1fd70*/  IMAD.MOV.U32 R12, RZ, RZ, R0 ;  /* 0x000000ffff0c7224 */ /* 0x000fe400078e0000 */
[----:B------:R-:W-:-:S07]  /*1fd80*/  IMAD.MOV.U32 R7, RZ, RZ, R14 ;  /* 0x000000ffff077224 */ /* 0x000fce00078e000e */
[----:B------:R-:W-:Y:S05]  /*1fd90*/  WARPSYNC.COLLECTIVE R15, `(.L_x_879) ;  /* 0x000000000f087348 */ /* 0x000fea0003c00000 */
[----:B------:R0:W1:Y:S02]  /*1fda0*/  SHFL.IDX P6, R14, R13, R12, R11 ;  /* 0x0000000c0d0e7389 */ /* 0x00006400000c000b */
[----:B01----:R-:W-:Y:S01]  /*1fdb0*/  ENDCOLLECTIVE ;  /* 0x000000000000791b */ /* 0x003fe20003800000 */
.L_x_879:
[----:B------:R-:W-:Y:S02]  /*1fdc0*/  SEL R8, R10, R7, P0 ;  /* 0x000000070a087207 */ /* 0x000fe40000000000 */
[----:B------:R-:W-:Y:S01]  /*1fdd0*/  SEL R10, R7, R10, P0 ;  /* 0x0000000a070a7207 */ /* 0x000fe20000000000 */
[----:B------:R-:W-:Y:S02]  /*1fde0*/  IMAD.MOV.U32 R13, RZ, RZ, R21 ;  /* 0x000000ffff0d7224 */ /* 0x000fe400078e0015 */
[----:B------:R-:W-:Y:S01]  /*1fdf0*/  IMAD.MOV.U32 R12, RZ, RZ, R2 ;  /* 0x000000ffff0c7224 */ /* 0x000fe200078e0002 */
[----:B------:R-:W-:-:S07]  /*1fe00*/  MOV R26, R14 ;  /* 0x0000000e001a7202 */ /* 0x000fce0000000f00 */
[----:B------:R-:W-:Y:S05]  /*1fe10*/  WARPSYNC.COLLECTIVE R15, `(.L_x_880) ;  /* 0x000000000f087348 */ /* 0x000fea0003c00000 */
[----:B------:R0:W1:Y:S02]  /*1fe20*/  SHFL.IDX P6, R14, R13, R12, R11 ;  /* 0x0000000c0d0e7389 */ /* 0x00006400000c000b */
[----:B01----:R-:W-:Y:S01]  /*1fe30*/  ENDCOLLECTIVE ;  /* 0x000000000000791b */ /* 0x003fe20003800000 */
.L_x_880:
[----:B------:R-:W-:Y:S01]  /*1fe40*/  IMAD.MOV.U32 R13, RZ, RZ, R25 ;  /* 0x000000ffff0d7224 */ /* 0x000fe200078e0019 */
[----:B------:R-:W-:Y:S01]  /*1fe50*/  MOV R12, R0 ;  /* 0x00000000000c7202 */ /* 0x000fe20000000f00 */
[----:B------:R-:W-:-:S07]  /*1fe60*/  IMAD.MOV.U32 R21, RZ, RZ, R14 ;  /* 0x000000ffff157224 */ /* 0x000fce00078e000e */
[----:B------:R-:W-:Y:S05]  /*1fe70*/  WARPSYNC.COLLECTIVE R15, `(.L_x_881) ;  /* 0x000000000f087348 */ /* 0x000fea0003c00000 */
[----:B------:R0:W1:Y:S02]  /*1fe80*/  SHFL.IDX P6, R14, R13, R12, R11 ;  /* 0x0000000c0d0e7389 */ /* 0x00006400000c000b */
[----:B01----:R-:W-:Y:S01]  /*1fe90*/  ENDCOLLECTIVE ;  /* 0x000000000000791b */ /* 0x003fe20003800000 */
.L_x_881:
[----:B------:R-:W-:Y:S02]  /*1fea0*/  SEL R24, R26, R21, P0 ;  /* 0x000000151a187207 */ /* 0x000fe40000000000 */
[----:B------:R-:W-:Y:S01]  /*1feb0*/  SEL R26, R21, R26, P0 ;  /* 0x0000001a151a7207 */ /* 0x000fe20000000000 */
[----:B------:R-:W-:Y:S02]  /*1fec0*/  IMAD.MOV.U32 R13, RZ, RZ, R27 ;  /* 0x000000ffff0d7224 */ /* 0x000fe400078e001b */
[----:B------:R-:W-:Y:S02]  /*1fed0*/  IMAD.MOV.U32 R12, RZ, RZ, R2 ;  /* 0x000000ffff0c7224 */ /* 0x000fe400078e0002 */
[----:B------:R-:W-:-:S07]  /*1fee0*/  IMAD.MOV.U32 R30, RZ, RZ, R14 ;  /* 0x000000ffff1e7224 */ /* 0x000fce00078e000e */
[----:B------:R-:W-:Y:S05]  /*1fef0*/  WARPSYNC.COLLECTIVE R15, `(.L_x_882) ;  /* 0x000000000f087348 */ /* 0x000fea0003c00000 */
[----:B------:R0:W1:Y:S02]  /*1ff00*/  SHFL.IDX P6, R14, R13, R12, R11 ;  /* 0x0000000c0d0e7389 */ /* 0x00006400000c000b */
[----:B01----:R-:W-:Y:S01]  /*1ff10*/  ENDCOLLECTIVE ;  /* 0x000000000000791b */ /* 0x003fe20003800000 */
.L_x_882:
[----:B------:R-:W-:Y:S01]  /*1ff20*/  MOV R13, R29 ;  /* 0x0000001d000d7202 */ /* 0x000fe20000000f00 */
[----:B------:R-:W-:Y:S02]  /*1ff30*/  IMAD.MOV.U32 R12, RZ, RZ, R0 ;  /* 0x000000ffff0c7224 */ /* 0x000fe400078e0000 */
[----:B------:R-:W-:-:S07]  /*1ff40*/  IMAD.MOV.U32 R27, RZ, RZ, R14 ;  /* 0x000000ffff1b7224 */ /* 0x000fce00078e000e */
[----:B------:R-:W-:Y:S05]  /*1ff50*/  WARPSYNC.COLLECTIVE R15, `(.L_x_883) ;  /* 0x000000000f087348 */ /* 0x000fea0003c00000 */
[----:B------:R0:W1:Y:S02]  /*1ff60*/  SHFL.IDX P6, R14, R13, R12, R11 ;  /* 0x0000000c0d0e7389 */ /* 0x00006400000c000b */
[----:B01----:R-:W-:Y:S01]  /*1ff70*/  ENDCOLLECTIVE ;  /* 0x000000000000791b */ /* 0x003fe20003800000 */
.L_x_883:
        /* <DEDUP_REMOVED lines=8> */
.L_x_884:
[----:B------:R-:W-:Y:S02]  /*20000*/  IMAD.MOV.U32 R13, RZ, RZ, R33 ;  /* 0x000000ffff0d7224 */ /* 0x000fe400078e0021 */
[----:B------:R-:W-:Y:S01]  /*20010*/  IMAD.MOV.U32 R12, RZ, RZ, R0 ;  /* 0x000000ffff0c7224 */ /* 0x000fe200078e0000 */
[----:B------:R-:W-:-:S07]  /*20020*/  MOV R31, R14 ;  /* 0x0000000e001f7202 */ /* 0x000fce0000000f00 */
[----:B------:R-:W-:Y:S05]  /*20030*/  WARPSYNC.COLLECTIVE R15, `(.L_x_885) ;  /* 0x000000000f087348 */ /* 0x000fea0003c00000 */
[----:B------:R0:W1:Y:S02]  /*20040*/  SHFL.IDX P6, R14, R13, R12, R11 ;  /* 0x0000000c0d0e7389 */ /* 0x00006400000c000b */
[----:B01----:R-:W-:Y:S01]  /*20050*/  ENDCOLLECTIVE ;  /* 0x000000000000791b */ /* 0x003fe20003800000 */
.L_x_885:
[----:B------:R-:W-:Y:S02]  /*20060*/  SEL R32, R34, R31, P0 ;  /* 0x0000001f22207207 */ /* 0x000fe40000000000 */
[----:B------:R-:W-:Y:S01]  /*20070*/  SEL R34, R31, R34, P0 ;  /* 0x000000221f227207 */ /* 0x000fe20000000000 */
[----:B------:R-:W-:Y:S01]  /*20080*/  IMAD.MOV.U32 R13, RZ, RZ, R35 ;  /* 0x000000ffff0d7224 */ /* 0x000fe200078e0023 */
[----:B------:R-:W-:Y:S01]  /*20090*/  MOV R12, R2 ;  /* 0x00000002000c7202 */ /* 0x000fe20000000f00 */
[----:B------:R-:W-:-:S07]  /*200a0*/  IMAD.MOV.U32 R38, RZ, RZ, R14 ;  /* 0x000000ffff267224 */ /* 0x000fce00078e000e */
[----:B------:R-:W-:Y:S05]  /*200b0*/  WARPSYNC.COLLECTIVE R15, `(.L_x_886) ;  /* 0x000000000f087348 */ /* 0x000fea0003c00000 */
[----:B------:R0:W1:Y:S02]  /*200c0*/  SHFL.IDX P6, R14, R13, R12, R11 ;  /* 0x0000000c0d0e7389 */ /* 0x00006400000c000b */
[----:B01----:R-:W-:Y:S01]  /*200d0*/  ENDCOLLECTIVE ;  /* 0x000000000000791b */ /* 0x003fe20003800000 */
.L_x_886:
[----:B------:R-:W-:Y:S02]  /*200e0*/  IMAD.MOV.U32 R13, RZ, RZ, R37 ;  /* 0x000000ffff0d7224 */ /* 0x000fe400078e0025 */
[----:B------:R-:W-:Y:S02]  /*200f0*/  IMAD.MOV.U32 R12, RZ, RZ, R0 ;  /* 0x000000ffff0c7224 */ /* 0x000fe400078e0000 */
[----:B------:R-:W-:-:S07]  /*20100*/  IMAD.MOV.U32 R35, RZ, RZ, R14 ;  /* 0x000000ffff237224 */ /* 0x000fce00078e000e */
[----:B------:R-:W-:Y:S05]  /*20110*/  WARPSYNC.COLLECTIVE R15, `(.L_x_887) ;  /* 0x000000000f087348 */ /* 0x000fea0003c00000 */
[----:B------:R0:W1:Y:S02]  /*20120*/  SHFL.IDX P6, R14, R13, R12, R11 ;  /* 0x0000000c0d0e7389 */ /* 0x00006400000c000b */
[----:B01----:R-:W-:Y:S01]  /*20130*/  ENDCOLLECTIVE ;  /* 0x000000000000791b */ /* 0x003fe20003800000 */
.L_x_887:
        /* <DEDUP_REMOVED lines=8> */
.L_x_888:
[----:B------:R-:W-:Y:S02]  /*201c0*/  IMAD.MOV.U32 R13, RZ, RZ, R41 ;  /* 0x000000ffff0d7224 */ /* 0x000fe400078e0029 */
[----:B------:R-:W-:Y:S02]  /*201d0*/  IMAD.MOV.U32 R12, RZ, RZ, R0 ;  /* 0x000000ffff0c7224 */ /* 0x000fe400078e0000 */
[----:B------:R-:W-:-:S07]  /*201e0*/  IMAD.MOV.U32 R20, RZ, RZ, R14 ;  /* 0x000000ffff147224 */ /* 0x000fce00078e000e */
[----:B------:R-:W-:Y:S05]  /*201f0*/  WARPSYNC.COLLECTIVE R15, `(.L_x_889) ;  /* 0x000000000f087348 */ /* 0x000fea0003c00000 */
[----:B------:R0:W1:Y:S02]  /*20200*/  SHFL.IDX P6, R14, R13, R12, R11 ;  /* 0x0000000c0d0e7389 */ /* 0x00006400000c000b */
[----:B01----:R-:W-:Y:S01]  /*20210*/  ENDCOLLECTIVE ;  /* 0x000000000000791b */ /* 0x003fe20003800000 */
.L_x_889:
[----:B------:R-:W-:Y:S02]  /*20220*/  IMAD.MOV.U32 R13, RZ, RZ, R43 ;  /* 0x000000ffff0d7224 */ /* 0x000fe400078e002b */
[----:B------:R-:W-:Y:S01]  /*20230*/  IMAD.MOV.U32 R12, RZ, RZ, R2 ;  /* 0x000000ffff0c7224 */ /* 0x000fe200078e0002 */
[----:B------:R-:W-:-:S07]  /*20240*/  MOV R42, R14 ;  /* 0x0000000e002a7202 */ /* 0x000fce0000000f00 */
[----:B------:R-:W-:Y:S05]  /*20250*/  WARPSYNC.COLLECTIVE R15, `(.L_x_890) ;  /* 0x000000000f087348 */ /* 0x000fea0003c00000 */
[----:B------:R0:W1:Y:S02]  /*20260*/  SHFL.IDX P6, R14, R13, R12, R11 ;  /* 0x0000000c0d0e7389 */ /* 0x00006400000c000b */
[----:B01----:R-:W-:Y:S01]  /*20270*/  ENDCOLLECTIVE ;  /* 0x000000000000791b */ /* 0x003fe20003800000 */
.L_x_890:
[----:B------:R-:W-:Y:S01]  /*20280*/  IMAD.MOV.U32 R13, RZ, RZ, R45 ;  /* 0x000000ffff0d7224 */ /* 0x000fe200078e002d */
[----:B------:R-:W-:Y:S01]  /*20290*/  MOV R12, R0 ;  /* 0x00000000000c7202 */ /* 0x000fe20000000f00 */
[----:B------:R-:W-:-:S07]  /*202a0*/  IMAD.MOV.U32 R43, RZ, RZ, R14 ;  /* 0x000000ffff2b7224 */ /* 0x000fce00078e000e */
[----:B------:R-:W-:Y:S05]  /*202b0*/  WARPSYNC.COLLECTIVE R15, `(.L_x_891) ;  /* 0x000000000f087348 */ /* 0x000fea0003c00000 */
[----:B------:R0:W1:Y:S02]  /*202c0*/  SHFL.IDX P6, R14, R13, R12, R11 ;  /* 0x0000000c0d0e7389 */ /* 0x00006400000c000b */
[----:B01----:R-:W-:Y:S01]  /*202d0*/  ENDCOLLECTIVE ;  /* 0x000000000000791b */ /* 0x003fe20003800000 */
.L_x_891:
[----:B------:R-:W-:Y:S02]  /*202e0*/  SEL R40, R42, R43, P0 ;  /* 0x0000002b2a287207 */ /* 0x000fe40000000000 */
[----:B------:R-:W-:Y:S01]  /*202f0*/  SEL R42, R43, R42, P0 ;  /* 0x0000002a2b2a7207 */ /* 0x000fe20000000000 */
[----:B------:R-:W-:Y:S02]  /*20300*/  IMAD.MOV.U32 R13, RZ, RZ, R47 ;  /* 0x000000ffff0d7224 */ /* 0x000fe400078e002f */
[----:B------:R-:W-:Y:S02]  /*20310*/  IMAD.MOV.U32 R12, RZ, RZ, R2 ;  /* 0x000000ffff0c7224 */ /* 0x000fe400078e0002 */
[----:B------:R-:W-:Y:S02]  /*20320*/  IMAD.MOV.U32 R47, RZ, RZ, RZ ;  /* 0x000000ffff2f7224 */ /* 0x000fe400078e00ff */
[----:B------:R-:W-:-:S07]  /*20330*/  IMAD.MOV.U32 R45, RZ, RZ, R14 ;  /* 0x000000ffff2d7224 */ /* 0x000fce00078e000e */
[----:B------:R-:W-:Y:S05]  /*20340*/  WARPSYNC.COLLECTIVE R15, `(.L_x_892) ;  /* 0x000000000f087348 */ /* 0x000fea0003c00000 */
[----:B------:R0:W1:Y:S02]  /*20350*/  SHFL.IDX P6, R14, R13, R12, R11 ;  /* 0x0000000c0d0e7389 */ /* 0x00006400000c000b */
[----:B01----:R-:W-:Y:S01]  /*20360*/  ENDCOLLECTIVE ;  /* 0x000000000000791b */ /* 0x003fe20003800000 */
.L_x_892:
[----:B------:R-:W-:Y:S01]  /*20370*/  MOV R13, R49 ;  /* 0x00000031000d7202 */ /* 0x000fe20000000f00 */
[----:B------:R-:W-:Y:S02]  /*20380*/  IMAD.MOV.U32 R12, RZ, RZ, R0 ;  /* 0x000000ffff0c7224 */ /* 0x000fe400078e0000 */
[----:B------:R-:W-:-:S07]  /*20390*/  IMAD.MOV.U32 R44, RZ, RZ, R14 ;  /* 0x000000ffff2c7224 */ /* 0x000fce00078e000e */
[----:B------:R-:W-:Y:S05]  /*203a0*/  WARPSYNC.COLLECTIVE R15, `(.L_x_893) ;  /* 0x000000000f087348 */ /* 0x000fea0003c00000 */
[----:B------:R0:W1:Y:S02]  /*203b0*/  SHFL.IDX P6, R14, R13, R12, R11 ;  /* 0x0000000c0d0e7389 */ /* 0x00006400000c000b */
[----:B01----:R-:W-:Y:S01]  /*203c0*/  ENDCOLLECTIVE ;  /* 0x000000000000791b */ /* 0x003fe20003800000 */
.L_x_893:
        /* <DEDUP_REMOVED lines=8> */
.L_x_894:
[----:B------:R-:W-:Y:S02]  /*20450*/  IMAD.MOV.U32 R13, RZ, RZ, R53 ;  /* 0x000000ffff0d7224 */ /* 0x000fe400078e0035 */
[----:B------:R-:W-:Y:S01]  /*20460*/  IMAD.MOV.U32 R12, RZ, RZ, R0 ;  /* 0x000000ffff0c7224 */ /* 0x000fe200078e0000 */
[----:B------:R-:W-:-:S07]  /*20470*/  MOV R46, R14 ;  /* 0x0000000e002e7202 */ /* 0x000fce0000000f00 */
[----:B------:R-:W-:Y:S05]  /*20480*/  WARPSYNC.COLLECTIVE R15, `(.L_x_895) ;  /* 0x000000000f087348 */ /* 0x000fea0003c00000 */
[----:B------:R0:W1:Y:S02]  /*20490*/  SHFL.IDX P6, R14, R13, R12, R11 ;  /* 0x0000000c0d0e7389 */ /* 0x00006400000c000b */
[----:B01----:R-:W-:Y:S01]  /*204a0*/  ENDCOLLECTIVE ;  /* 0x000000000000791b */ /* 0x003fe20003800000 */
.L_x_895:
[----:B------:R-:W-:Y:S01]  /*204b0*/  SEL R9, R49, R46, P0 ;  /* 0x0000002e31097207 */ /* 0x000fe20000000000 */
[----:B------:R-:W-:Y:S01]  /*204c0*/  IMAD.MOV.U32 R13, RZ, RZ, R57 ;  /* 0x000000ffff0d7224 */ /* 0x000fe200078e0039 */
[----:B------:R-:W-:Y:S01]  /*204d0*/  MOV R12, R2 ;  /* 0x00000002000c7202 */ /* 0x000fe20000000f00 */
[----:B------:R-:W-:-:S07]  /*204e0*/  IMAD.MOV.U32 R53, RZ, RZ, R14 ;  /* 0x000000ffff357224 */ /* 0x000fce00078e000e */
[----:B------:R-:W-:Y:S05]  /*204f0*/  WARPSYNC.COLLECTIVE R15, `(.L_x_896) ;  /* 0x000000000f087348 */ /* 0x000fea0003c00000 */
[----:B------:R0:W1:Y:S02]  /*20500*/  SHFL.IDX P6, R14, R13, R12, R11 ;  /* 0x0000000c0d0e7389 */ /* 0x00006400000c000b */
[----:B01----:R-:W-:Y:S01]  /*20510*/  ENDCOLLECTIVE ;  /* 0x000000000000791b */ /* 0x003fe20003800000 */
.L_x_896:
[----:B------:R-:W-:Y:S02]  /*20520*/  IMAD.MOV.U32 R13, RZ, RZ, R59 ;  /* 0x000000ffff0d7224 */ /* 0x000fe400078e003b */
[----:B------:R-:W-:Y:S02]  /*20530*/  IMAD.MOV.U32 R12, RZ, RZ, R0 ;  /* 0x000000ffff0c7224 */ /* 0x000fe400078e0000 */
[----:B------:R-:W-:-:S07]  /*20540*/  IMAD.MOV.U32 R48, RZ, RZ, R14 ;  /* 0x000000ffff307224 */ /* 0x000fce00078e000e */
[----:B------:R-:W-:Y:S05]  /*20550*/  WARPSYNC.COLLECTIVE R15, `(.L_x_897) ;  /* 0x000000000f087348 */ /* 0x000fea0003c00000 */
[----:B------:R0:W1:Y:S02]  /*20560*/  SHFL.IDX P6, R14, R13, R12, R11 ;  /* 0x0000000c0d0e7389 */ /* 0x00006400000c000b */
[----:B01----:R-:W-:Y:S01]  /*20570*/  ENDCOLLECTIVE ;  /* 0x000000000000791b */ /* 0x003fe20003800000 */
.L_x_897:
        /* <DEDUP_REMOVED lines=8> */
.L_x_898:
[----:B------:R-:W-:Y:S02]  /*20600*/  IMAD.MOV.U32 R13, RZ, RZ, R63 ;  /* 0x000000ffff0d7224 */ /* 0x000fe400078e003f */
[----:B------:R-:W-:Y:S02]  /*20610*/  IMAD.MOV.U32 R12, RZ, RZ, R0 ;  /* 0x000000ffff0c7224 */ /* 0x000fe400078e0000 */
[----:B------:R-:W-:-:S07]  /*20620*/  IMAD.MOV.U32 R50, RZ, RZ, R14 ;  /* 0x000000ffff327224 */ /* 0x000fce00078e000e */
[----:B------:R-:W-:Y:S05]  /*20630*/  WARPSYNC.COLLECTIVE R15, `(.L_x_899) ;  /* 0x000000000f087348 */ /* 0x000fea0003c00000 */
[----:B------:R0:W1:Y:S02]  /*20640*/  SHFL.IDX P6, R14, R13, R12, R11 ;  /* 0x0000000c0d0e7389 */ /* 0x00006400000c000b */
[----:B01----:R-:W-:Y:S01]  /*20650*/  ENDCOLLECTIVE ;  /* 0x000000000000791b */ /* 0x003fe20003800000 */
.L_x_899:
        /* <DEDUP_REMOVED lines=8> */
.L_x_900:
[----:B------:R-:W-:Y:S01]  /*206e0*/  IMAD.MOV.U32 R13, RZ, RZ, R67 ;  /* 0x000000ffff0d7224 */ /* 0x000fe200078e0043 */
[----:B------:R-:W-:Y:S01]  /*206f0*/  MOV R12, R0 ;  /* 0x00000000000c7202 */ /* 0x000fe20000000f00 */
[----:B------:R-:W-:-:S07]  /*20700*/  IMAD.MOV.U32 R52, RZ, RZ, R14 ;  /* 0x000000ffff347224 */ /* 0x000fce00078e000e */
[----:B------:R-:W-:Y:S05]  /*20710*/  WARPSYNC.COLLECTIVE R15, `(.L_x_901) ;  /* 0x000000000f087348 */ /* 0x000fea0003c00000 */
[----:B------:R0:W1:Y:S02]  /*20720*/  SHFL.IDX P6, R14, R13, R12, R11 ;  /* 0x0000000c0d0e7389 */ /* 0x00006400000c000b */
[----:B01----:R-:W-:Y:S01]  /*20730*/  ENDCOLLECTIVE ;  /* 0x000000000000791b */ /* 0x003fe20003800000 */
.L_x_901:
        /* <DEDUP_REMOVED lines=8> */
.L_x_902:
[----:B------:R-:W-:Y:S01]  /*207c0*/  MOV R13, R71 ;  /* 0x00000047000d7202 */ /* 0x000fe20000000f00 */
[----:B------:R-:W-:Y:S02]  /*207d0*/  IMAD.MOV.U32 R12, RZ, RZ, R0 ;  /* 0x000000ffff0c7224 */ /* 0x000fe400078e0000 */
[----:B------:R-:W-:-:S07]  /*207e0*/  IMAD.MOV.U32 R56, RZ, RZ, R14 ;  /* 0x000000ffff387224 */ /* 0x000fce00078e000e */
[----:B------:R-:W-:Y:S05]  /*207f0*/  WARPSYNC.COLLECTIVE R15, `(.L_x_903) ;  /* 0x000000000f087348 */ /* 0x000fea0003c00000 */
[----:B------:R0:W1:Y:S02]  /*20800*/  SHFL.IDX P6, R14, R13, R12, R11 ;  /* 0x0000000c0d0e7389 */ /* 0x00006400000c000b */
[----:B01----:R-:W-:Y:S01]  /*20810*/  ENDCOLLECTIVE ;  /* 0x000000000000791b */ /* 0x003fe20003800000 */
.L_x_903:
[----:B------:R-:W-:Y:S01]  /*20820*/  SEL R39, R56, R67, P0 ;  /* 0x0000004338277207 */ /* 0x000fe20000000000 */
[----:B------:R-:W-:Y:S02]  /*20830*/  IMAD.MOV.U32 R13, RZ, RZ, R73 ;  /* 0x000000ffff0d7224 */ /* 0x000fe400078e0049 */
[----:B------:R-:W-:Y:S02]  /*20840*/  IMAD.MOV.U32 R12, RZ, RZ, R2 ;  /* 0x000000ffff0c7224 */ /* 0x000fe400078e0002 */
[----:B------:R-:W-:-:S07]  /*20850*/  IMAD.MOV.U32 R71, RZ, RZ, R14 ;  /* 0x000000ffff477224 */ /* 0x000fce00078e000e */
[----:B------:R-:W-:Y:S05]  /*20860*/  WARPSYNC.COLLECTIVE R15, `(.L_x_904) ;  /* 0x000000000f087348 */ /* 0x000fea0003c00000 */
[----:B------:R0:W1:Y:S02]  /*20870*/  SHFL.IDX P6, R14, R13, R12, R11 ;  /* 0x0000000c0d0e7389 */ /* 0x00006400000c000b */
[----:B01----:R-:W-:Y:S01]  /*20880*/  ENDCOLLECTIVE ;  /* 0x000000000000791b */ /* 0x003fe20003800000 */
.L_x_904:
[----:B------:R-:W-:Y:S02]  /*20890*/  IMAD.MOV.U32 R13, RZ, RZ, R75 ;  /* 0x000000ffff0d7224 */ /* 0x000fe400078e004b */
[----:B------:R-:W-:Y:S01]  /*208a0*/  IMAD.MOV.U32 R12, RZ, RZ, R0 ;  /* 0x000000ffff0c7224 */ /* 0x000fe200078e0000 */
[----:B------:R-:W-:-:S07]  /*208b0*/  MOV R58, R14 ;  /* 0x0000000e003a7202 */ /* 0x000fce0000000f00 */
[----:B------:R-:W-:Y:S05]  /*208c0*/  WARPSYNC.COLLECTIVE R15, `(.L_x_905) ;  /* 0x000000000f087348 */ /* 0x000fea0003c00000 */
[----:B------:R0:W1:Y:S02]  /*208d0*/  SHFL.IDX P6, R14, R13, R12, R11 ;  /* 0x0000000c0d0e7389 */ /* 0x00006400000c000b */
[----:B01----:R-:W-:Y:S01]  /*208e0*/  ENDCOLLECTIVE ;  /* 0x000000000000791b */ /* 0x003fe20003800000 */
.L_x_905:
[----:B------:R-:W-:Y:S01]  /*208f0*/  IMAD.MOV.U32 R13, RZ, RZ, R77 ;  /* 0x000000ffff0d7224 */ /* 0x000fe200078e004d */
[----:B------:R-:W-:Y:S01]  /*20900*/  MOV R12, R2 ;  /* 0x00000002000c7202 */ /* 0x000fe20000000f00 */
[----:B------:R-:W-:-:S07]  /*20910*/  IMAD.MOV.U32 R75, RZ, RZ, R14 ;  /* 0x000000ffff4b7224 */ /* 0x000fce00078e000e */
[----:B------:R-:W-:Y:S05]  /*20920*/  WARPSYNC.COLLECTIVE R15, `(.L_x_906) ;  /* 0x000000000f087348 */ /* 0x000fea0003c00000 */
[----:B------:R0:W1:Y:S02]  /*20930*/  SHFL.IDX P6, R14, R13, R12, R11 ;  /* 0x0000000c0d0e7389 */ /* 0x00006400000c000b */
[----:B01----:R-:W-:Y:S01]  /*20940*/  ENDCOLLECTIVE ;  /* 0x000000000000791b */ /* 0x003fe20003800000 */
.L_x_906:
[----:B------:R-:W-:Y:S02]  /*20950*/  SEL R12, R37, R20, P0 ;  /* 0x00000014250c7207 */ /* 0x000fe40000000000 */
[----:B------:R-:W-:Y:S02]  /*20960*/  SEL R11, R46, R49, P0 ;  /* 0x000000312e0b7207 */ /* 0x000fe40000000000 */
[----:B------:R-:W-:Y:S02]  /*20970*/  SEL R13, R71, R58, P0 ;  /* 0x0000003a470d7207 */ /* 0x000fe40000000000 */
[----:B------:R-:W-:Y:S01]  /*20980*/  SEL R15, R58, R71, P0 ;  /* 0x000000473a0f7207 */ /* 0x000fe20000000000 */
[----:B------:R-:W-:Y:S01]  /*20990*/  IMAD.MOV.U32 R60, RZ, RZ, R14 ;  /* 0x000000ffff3c7224 */ /* 0x000fe200078e000e */
[----:B------:R-:W-:Y:S02]  /*209a0*/  SEL R14, R20, R37, P0 ;  /* 0x00000025140e7207 */ /* 0x000fe40000000000 */
[----:B------:R-:W-:Y:S01]  /*209b0*/  SEL R37, R67, R56, P0 ;  /* 0x0000003843257207 */ /* 0x000fe20000000000 */
[----:B------:R-:W-:Y:S06]  /*209c0*/  BRA `(.L_x_907) ;  /* 0xffffff4800947947 */ /* 0x000fec000383ffff */
.L_x_675:
[----:B------:R-:W-:Y:S01]  /*209d0*/  IMAD.MOV.U32 R13, RZ, RZ, R2 ;  /* 0x000000ffff0d7224 */ /* 0x000fe200078e0002 */
[----:B------:R-:W-:Y:S01]  /*209e0*/  MOV R11, 0x181f ;  /* 0x0000181f000b7802 */ /* 0x000fe20000000f00 */
[----:B------:R-:W-:Y:S02]  /*209f0*/  IMAD.MOV.U32 R12, RZ, RZ, RZ ;  /* 0x000000ffff0c7224 */ /* 0x000fe400078e00ff */
[----:B------:R-:W-:-:S07]  /*20a00*/  IMAD.MOV.U32 R15, RZ, RZ, -0x1 ;  /* 0xffffffffff0f7424 */ /* 0x000fce00078e00ff */
[----:B01----:R-:W-:Y:S05]  /*20a10*/  WARPSYNC.COLLECTIVE R15, `(.L_x_908) ;  /* 0x000000000f087348 */ /* 0x003fea0003c00000 */
[----:B------:R2:W3:Y:S02]  /*20a20*/  SHFL.IDX P6, R14, R13, R12, R11 ;  /* 0x0000000c0d0e7389 */ /* 0x0004e400000c000b */
[----:B0123--:R-:W-:Y:S01]  /*20a30*/  ENDCOLLECTIVE ;  /* 0x000000000000791b */ /* 0x00ffe20003800000 */
.L_x_908:
[----:B------:R-:W-:Y:S02]  /*20a40*/  IMAD.MOV.U32 R13, RZ, RZ, R0 ;  /* 0x000000ffff0d7224 */ /* 0x000fe400078e0000 */
[----:B------:R-:W-:-:S07]  /*20a50*/  IMAD.MOV.U32 R3, RZ, RZ, R14 ;  /* 0x000000ffff037224 */ /* 0x000fce00078e000e */
[----:B------:R-:W-:Y:S05]  /*20a60*/  WARPSYNC.COLLECTIVE R15, `(.L_x_909) ;  /* 0x000000000f087348 */ /* 0x000fea0003c00000 */
[----:B------:R0:W1:Y:S02]  /*20a70*/  SHFL.IDX P6, R14, R13, R12, R11 ;  /* 0x0000000c0d0e7389 */ /* 0x00006400000c000b */
[----:B01----:R-:W-:Y:S01]  /*20a80*/  ENDCOLLECTIVE ;  /* 0x000000000000791b */ /* 0x003fe20003800000 */
.L_x_909:
[----:B------:R-:W-:Y:S05]  /*20a90*/  BRA `(.L_x_910) ;  /* 0xffffff5c00fc7947 */ /* 0x000fea000383ffff */
.L_x_678:
[----:B------:R-:W-:Y:S01]  /*20aa0*/  BSSY B1, `(.L_x_911) ;  /* 0x0000008000017945 */ /* 0x000fe20003800000 */
[----:B------:R-:W-:Y:S01]  /*20ab0*/  IMAD.MOV.U32 R13, RZ, RZ, R2 ;  /* 0x000000ffff0d7224 */ /* 0x000fe200078e0002 */
[----:B------:R-:W-:Y:S01]  /*20ac0*/  MOV R12, 0x1 ;  /* 0x00000001000c7802 */ /* 0x000fe20000000f00 */
[----:B------:R-:W-:Y:S02]  /*20ad0*/  IMAD.MOV.U32 R11, RZ, RZ, 0x181f ;  /* 0x0000181fff0b7424 */ /* 0x000fe400078e00ff */
[----:B---3--:R-:W-:-:S07]  /*20ae0*/  IMAD.MOV.U32 R15, RZ, RZ, -0x1 ;  /* 0xffffffffff0f7424 */ /* 0x008fce00078e00ff */
[----:B012-4-:R-:W-:Y:S05]  /*20af0*/  WARPSYNC.COLLECTIVE R15, `(.L_x_912) ;  /* 0x000000000f087348 */ /* 0x017fea0003c00000 */
[----:B----4-:R3:W4:Y:S02]  /*20b00*/  SHFL.IDX P6, R14, R13, R12, R11 ;  /* 0x0000000c0d0e7389 */ /* 0x01072400000c000b */
[----:B01234-:R-:W-:Y:S01]  /*20b10*/  ENDCOLLECTIVE ;  /* 0x000000000000791b */ /* 0x01ffe20003800000 */
.L_x_912:
[----:B------:R-:W-:Y:S05]  /*20b20*/  BSYNC B1 ;  /* 0x0000000000017941 */ /* 0x000fea0003800000 */
.L_x_911:
        /* <DEDUP_REMOVED lines=8> */
.L_x_913:
[----:B------:R-:W-:Y:S05]  /*20bb0*/  BRA `(.L_x_914) ;  /* 0xffffff6000087947 */ /* 0x000fea000383ffff */
.L_x_681:
[----:B------:R-:W-:Y:S01]  /*20bc0*/  BSSY B1, `(.L_x_915) ;  /* 0x0000008000017945 */ /* 0x000fe20003800000 */
[----:B------:R-:W-:Y:S01]  /*20bd0*/  IMAD.MOV.U32 R13, RZ, RZ, R2 ;  /* 0x000000ffff0d7224 */ /* 0x000fe200078e0002 */
[----:B------:R-:W-:Y:S01]  /*20be0*/  MOV R11, 0x181f ;  /* 0x0000181f000b7802 */ /* 0x000fe20000000f00 */
[----:B------:R-:W-:Y:S02]  /*20bf0*/  IMAD.MOV.U32 R12, RZ, RZ, 0x2 ;  /* 0x00000002ff0c7424 */ /* 0x000fe400078e00ff */
[----:B0-----:R-:W-:-:S07]  /*20c00*/  IMAD.MOV.U32 R15, RZ, RZ, -0x1 ;  /* 0xffffffffff0f7424 */ /* 0x001fce00078e00ff */
[----:B-1234-:R-:W-:Y:S05]  /*20c10*/  WARPSYNC.COLLECTIVE R15, `(.L_x_916) ;  /* 0x000000000f087348 */ /* 0x01efea0003c00000 */
[----:B----4-:R0:W4:Y:S02]  /*20c20*/  SHFL.IDX P6, R14, R13, R12, R11 ;  /* 0x0000000c0d0e7389 */ /* 0x01012400000c000b */
[----:B01234-:R-:W-:Y:S01]  /*20c30*/  ENDCOLLECTIVE ;  /* 0x000000000000791b */ /* 0x01ffe20003800000 */
.L_x_916:
[----:B------:R-:W-:Y:S05]  /*20c40*/  BSYNC B1 ;  /* 0x0000000000017941 */ /* 0x000fea0003800000 */
.L_x_915:
        /* <DEDUP_REMOVED lines=8> */
.L_x_917:
[----:B------:R-:W-:Y:S05]  /*20cd0*/  BRA `(.L_x_918) ;  /* 0xffffff6000107947 */ /* 0x000fea000383ffff */
.L_x_684:
[----:B------:R-:W-:Y:S01]  /*20ce0*/  BSSY B1, `(.L_x_919) ;  /* 0x0000008000017945 */ /* 0x000fe20003800000 */
[----:B------:R-:W-:Y:S01]  /*20cf0*/  IMAD.MOV.U32 R13, RZ, RZ, R2 ;  /* 0x000000ffff0d7224 */ /* 0x000fe200078e0002 */
[----:B0-----:R-:W-:Y:S01]  /*20d00*/  MOV R15, 0xffffffff ;  /* 0xffffffff000f7802 */ /* 0x001fe20000000f00 */
[----:B------:R-:W-:Y:S02]  /*20d10*/  IMAD.MOV.U32 R12, RZ, RZ, 0x3 ;  /* 0x00000003ff0c7424 */ /* 0x000fe400078e00ff */
[----:B------:R-:W-:-:S07]  /*20d20*/  IMAD.MOV.U32 R11, RZ, RZ, 0x181f ;  /* 0x0000181fff0b7424 */ /* 0x000fce00078e00ff */
[----:B-1234-:R-:W-:Y:S05]  /*20d30*/  WARPSYNC.COLLECTIVE R15, `(.L_x_920) ;  /* 0x000000000f087348 */ /* 0x01efea0003c00000 */
[----:B------:R0:W0:Y:S02]  /*20d40*/  SHFL.IDX P6, R14, R13, R12, R11 ;  /* 0x0000000c0d0e7389 */ /* 0x00002400000c000b */
[----:B01234-:R-:W-:Y:S01]  /*20d50*/  ENDCOLLECTIVE ;  /* 0x000000000000791b */ /* 0x01ffe20003800000 */
.L_x_920:
[----:B------:R-:W-:Y:S05]  /*20d60*/  BSYNC B1 ;  /* 0x0000000000017941 */ /* 0x000fea0003800000 */
.L_x_919:
        /* <DEDUP_REMOVED lines=8> */
.L_x_921:
[----:B------:R-:W-:Y:S05]  /*20df0*/  BRA `(.L_x_922) ;  /* 0xffffff6000187947 */ /* 0x000fea000383ffff */
.L_x_700:
[----:B0-----:R-:W0:Y:S01]  /*20e00*/  S2R R8, SR_TID.X ;  /* 0x0000000000087919 */ /* 0x001e220000002100 */
[----:B------:R-:W-:Y:S01]  /*20e10*/  BSSY B1, `(.L_x_923) ;  /* 0x000000a000017945 */ /* 0x000fe20003800000 */
[----:B------:R-:W-:Y:S02]  /*20e20*/  IMAD.MOV.U32 R12, RZ, RZ, RZ ;  /* 0x000000ffff0c7224 */ /* 0x000fe400078e00ff */
[----:B------:R-:W-:Y:S02]  /*20e30*/  IMAD.MOV.U32 R11, RZ, RZ, 0x1f ;  /* 0x0000001fff0b7424 */ /* 0x000fe400078e00ff */
[----:B------:R-:W-:Y:S01]  /*20e40*/  IMAD.MOV.U32 R15, RZ, RZ, -0x1 ;  /* 0xffffffffff0f7424 */ /* 0x000fe200078e00ff */
[----:B0-----:R-:W-:-:S04]  /*20e50*/  SHF.R.U32.HI R8, RZ, 0x5, R8 ;  /* 0x00000005ff087819 */ /* 0x001fc80000011608 */
[----:B------:R-:W-:-:S05]  /*20e60*/  LOP3.LUT R8, R8, 0x3, RZ, 0xc0, !PT ;  /* 0x0000000308087812 */ /* 0x000fca00078ec0ff */
[----:B------:R-:W-:-:S07]  /*20e70*/  IMAD.MOV.U32 R13, RZ, RZ, R8 ;  /* 0x000000ffff0d7224 */ /* 0x000fce00078e0008 */
[----:B------:R-:W-:Y:S05]  /*20e80*/  WARPSYNC.COLLECTIVE R15, `(.L_x_924) ;  /* 0x000000000f087348 */ /* 0x000fea0003c00000 */
[----:B------:R0:W1:Y:S02]  /*20e90*/  SHFL.IDX P6, R14, R13, R12, R11 ;  /* 0x0000000c0d0e7389 */ /* 0x00006400000c000b */
[----:B01----:R-:W-:Y:S01]  /*20ea0*/  ENDCOLLECTIVE ;  /* 0x000000000000791b */ /* 0x003fe20003800000 */
.L_x_924:
[----:B------:R-:W-:Y:S05]  /*20eb0*/  BSYNC B1 ;  /* 0x0000000000017941 */ /* 0x000fea0003800000 */
.L_x_923:
[----:B------:R-:W-:Y:S05]  /*20ec0*/  BRA `(.L_x_925) ;  /* 0xffffff7000fc7947 */ /* 0x000fea000383ffff */
.L_x_702:
[----:B------:R-:W-:Y:S01]  /*20ed0*/  BSSY B1, `(.L_x_926) ;  /* 0x0000006000017945 */ /* 0x000fe20003800000 */
[----:B------:R-:W-:-:S07]  /*20ee0*/  MOV R15, 0xffffffff ;  /* 0xffffffff000f7802 */ /* 0x000fce0000000f00 */
[----:B01----:R-:W-:Y:S05]  /*20ef0*/  WARPSYNC.COLLECTIVE R15, `(.L_x_927) ;  /* 0x000000000f0c7348 */ /* 0x003fea0003c00000 */
[----:B------:R-:W-:Y:S02]  /*20f00*/  ELECT P6, UR62, PT ;  /* 0x00000000003e782f */ /* 0x000fe400038c0000 */
[----:B------:R-:W-:Y:S01]  /*20f10*/  MOV R14, UR62 ;  /* 0x0000003e000e7c02 */ /* 0x000fe20008000f00 */
[----:B01----:R-:W-:Y:S10]  /*20f20*/  ENDCOLLECTIVE ;  /* 0x000000000000791b */ /* 0x003ff40003800000 */
.L_x_927:
[----:B------:R-:W-:Y:S05]  /*20f30*/  BSYNC B1 ;  /* 0x0000000000017941 */ /* 0x000fea0003800000 */
.L_x_926:
[----:B------:R-:W-:Y:S05]  /*20f40*/  BRA `(.L_x_701) ;  /* 0xffffff7000f47947 */ /* 0x000fea000383ffff */
.L_x_704:
[----:B-1----:R1:W2:Y:S02]  /*20f50*/  SYNCS.PHASECHK.TRANS64.TRYWAIT P0, [R22+URZ+0x22820], R5 ;  /* 0x02282005160075a7 */ /* 0x0022a4000800017f */
[----:B--2---:R-:W-:Y:S05]  /*20f60*/  @!P0 NANOSLEEP.SYNCS 0x989680 ;  /* 0x009896800000895d */ /* 0x004fea0003900000 */
[----:B------:R-:W2:Y:S02]  /*20f70*/  @!P0 SYNCS.PHASECHK.TRANS64 P0, [R22+URZ+0x22820], R5 ;  /* 0x02282005160085a7 */ /* 0x000ea4000800007f */
[----:B--2---:R-:W-:Y:S05]  /*20f80*/  @!P0 BRA `(.L_x_704) ;  /* 0xfffffffc00f08947 */ /* 0x004fea000383ffff */
[----:B------:R-:W-:Y:S05]  /*20f90*/  BRA `(.L_x_928) ;  /* 0xffffff7400047947 */ /* 0x000fea000383ffff */
.L_x_708:
[----:B-1----:R1:W2:Y:S02]  /*20fa0*/  SYNCS.PHASECHK.TRANS64.TRYWAIT P0, [R5+URZ+0x228a0], R6 ;  /* 0x0228a006050075a7 */ /* 0x0022a4000800017f */
[----:B--2---:R-:W-:Y:S05]  /*20fb0*/  @!P0 NANOSLEEP.SYNCS 0x989680 ;  /* 0x009896800000895d */ /* 0x004fea0003900000 */
[----:B------:R-:W2:Y:S02]  /*20fc0*/  @!P0 SYNCS.PHASECHK.TRANS64 P0, [R5+URZ+0x228a0], R6 ;  /* 0x0228a006050085a7 */ /* 0x000ea4000800007f */
[----:B--2---:R-:W-:Y:S05]  /*20fd0*/  @!P0 BRA `(.L_x_708) ;  /* 0xfffffffc00f08947 */ /* 0x004fea000383ffff */
[----:B------:R-:W-:Y:S05]  /*20fe0*/  BRA `(.L_x_929) ;  /* 0xffffff74001c7947 */ /* 0x000fea000383ffff */
.L_x_713:
[----:B0-----:R0:W2:Y:S02]  /*20ff0*/  SYNCS.PHASECHK.TRANS64.TRYWAIT P0, [R5+URZ+0x228c0], R6 ;  /* 0x0228c006050075a7 */ /* 0x0010a4000800017f */
[----:B--2---:R-:W-:Y:S05]  /*21000*/  @!P0 NANOSLEEP.SYNCS 0x989680 ;  /* 0x009896800000895d */ /* 0x004fea0003900000 */
[----:B------:R-:W2:Y:S02]  /*21010*/  @!P0 SYNCS.PHASECHK.TRANS64 P0, [R5+URZ+0x228c0], R6 ;  /* 0x0228c006050085a7 */ /* 0x000ea4000800007f */
[----:B--2---:R-:W-:Y:S05]  /*21020*/  @!P0 BRA `(.L_x_713) ;  /* 0xfffffffc00f08947 */ /* 0x004fea000383ffff */
[----:B------:R-:W-:Y:S05]  /*21030*/  BRA `(.L_x_930) ;  /* 0xffffff7400987947 */ /* 0x000fea000383ffff */
.L_x_720:
[----:B-1----:R1:W2:Y:S02]  /*21040*/  SYNCS.PHASECHK.TRANS64.TRYWAIT P1, [R5+URZ+0x228a0], R6 ;  /* 0x0228a006050075a7 */ /* 0x0022a4000802017f */
[----:B--2---:R-:W-:Y:S05]  /*21050*/  @!P1 NANOSLEEP.SYNCS 0x989680 ;  /* 0x009896800000995d */ /* 0x004fea0003900000 */
[----:B------:R-:W2:Y:S02]  /*21060*/  @!P1 SYNCS.PHASECHK.TRANS64 P1, [R5+URZ+0x228a0], R6 ;  /* 0x0228a006050095a7 */ /* 0x000ea4000802007f */
[----:B--2---:R-:W-:Y:S05]  /*21070*/  @!P1 BRA `(.L_x_720) ;  /* 0xfffffffc00f09947 */ /* 0x004fea000383ffff */
[----:B------:R-:W-:Y:S05]  /*21080*/  BRA `(.L_x_931) ;  /* 0xffffff7800547947 */ /* 0x000fea000383ffff */
.L_x_725:
[----:B0-----:R0:W2:Y:S02]  /*21090*/  SYNCS.PHASECHK.TRANS64.TRYWAIT P1, [R5+URZ+0x228c0], R6 ;  /* 0x0228c006050075a7 */ /* 0x0010a4000802017f */
[----:B--2---:R-:W-:Y:S05]  /*210a0*/  @!P1 NANOSLEEP.SYNCS 0x989680 ;  /* 0x009896800000995d */ /* 0x004fea0003900000 */
[----:B------:R-:W2:Y:S02]  /*210b0*/  @!P1 SYNCS.PHASECHK.TRANS64 P1, [R5+URZ+0x228c0], R6 ;  /* 0x0228c006050095a7 */ /* 0x000ea4000802007f */
[----:B--2---:R-:W-:Y:S05]  /*210c0*/  @!P1 BRA `(.L_x_725) ;  /* 0xfffffffc00f09947 */ /* 0x004fea000383ffff */
[----:B------:R-:W-:Y:S05]  /*210d0*/  BRA `(.L_x_932) ;  /* 0xffffff7800cc7947 */ /* 0x000fea000383ffff */
.L_x_740:
[----:B------:R-:W0:Y:S01]  /*210e0*/  S2R R20, SR_TID.X ;  /* 0x0000000000147919 */ /* 0x000e220000002100 */
[----:B------:R-:W-:Y:S01]  /*210f0*/  BSSY B0, `(.L_x_933) ;  /* 0x0000009000007945 */ /* 0x000fe20003800000 */
[----:B------:R-:W-:Y:S02]  /*21100*/  IMAD.MOV.U32 R12, RZ, RZ, RZ ;  /* 0x000000ffff0c7224 */ /* 0x000fe400078e00ff */
[----:B------:R-:W-:Y:S02]  /*21110*/  IMAD.MOV.U32 R11, RZ, RZ, 0x1f ;  /* 0x0000001fff0b7424 */ /* 0x000fe400078e00ff */
[----:B------:R-:W-:Y:S01]  /*21120*/  IMAD.MOV.U32 R15, RZ, RZ, -0x1 ;  /* 0xffffffffff0f7424 */ /* 0x000fe200078e00ff */
[----:B0-----:R-:W-:-:S04]  /*21130*/  SHF.R.U32.HI R13, RZ, 0x5, R20 ;  /* 0x00000005ff0d7819 */ /* 0x001fc80000011614 */
[----:B------:R-:W-:-:S07]  /*21140*/  LOP3.LUT R13, R13, 0x3, RZ, 0xc0, !PT ;  /* 0x000000030d0d7812 */ /* 0x000fce00078ec0ff */
[----:B-----5:R-:W-:Y:S05]  /*21150*/  WARPSYNC.COLLECTIVE R15, `(.L_x_934) ;  /* 0x000000000f087348 */ /* 0x020fea0003c00000 */
[----:B------:R0:W1:Y:S02]  /*21160*/  SHFL.IDX P6, R14, R13, R12, R11 ;  /* 0x0000000c0d0e7389 */ /* 0x00006400000c000b */
[----:B01---5:R-:W-:Y:S01]  /*21170*/  ENDCOLLECTIVE ;  /* 0x000000000000791b */ /* 0x023fe20003800000 */
.L_x_934:
[----:B------:R-:W-:Y:S05]  /*21180*/  BSYNC B0 ;  /* 0x0000000000007941 */ /* 0x000fea0003800000 */
.L_x_933:
[----:B------:R-:W-:Y:S05]  /*21190*/  BRA `(.L_x_935) ;  /* 0xffffff8800247947 */ /* 0x000fea000383ffff */
.L_x_743:
[----:B0-----:R-:W2:Y:S02]  /*211a0*/  LDL R0, [R1+0x30] ;  /* 0x0000300001007983 */ /* 0x001ea40000100800 */
[----:B--2---:R0:W1:Y:S02]  /*211b0*/  SYNCS.PHASECHK.TRANS64.TRYWAIT P0, [R7+URZ+0x22880], R0 ;  /* 0x02288000070075a7 */ /* 0x004064000800017f */
[----:B-1----:R-:W-:Y:S05]  /*211c0*/  @!P0 NANOSLEEP.SYNCS 0x989680 ;  /* 0x009896800000895d */ /* 0x002fea0003900000 */
[----:B------:R-:W1:Y:S02]  /*211d0*/  @!P0 SYNCS.PHASECHK.TRANS64 P0, [R7+URZ+0x22880], R0 ;  /* 0x02288000070085a7 */ /* 0x000e64000800007f */
[----:B-1----:R-:W-:Y:S05]  /*211e0*/  @!P0 BRA `(.L_x_743) ;  /* 0xfffffffc00ec8947 */ /* 0x002fea000383ffff */
[----:B------:R-:W-:Y:S05]  /*211f0*/  BRA `(.L_x_936) ;  /* 0xffffff8800407947 */ /* 0x000fea000383ffff */
.L_x_744:
[----:B------:R-:W-:Y:S01]  /*21200*/  BSSY B0, `(.L_x_937) ;  /* 0x0000008000007945 */ /* 0x000fe20003800000 */
[----:B------:R-:W-:Y:S01]  /*21210*/  IMAD.MOV.U32 R13, RZ, RZ, R0 ;  /* 0x000000ffff0d7224 */ /* 0x000fe200078e0000 */
[----:B------:R-:W-:Y:S01]  /*21220*/  MOV R12, RZ ;  /* 0x000000ff000c7202 */ /* 0x000fe20000000f00 */
[----:B------:R-:W-:Y:S02]  /*21230*/  IMAD.MOV.U32 R11, RZ, RZ, 0x181f ;  /* 0x0000181fff0b7424 */ /* 0x000fe400078e00ff */
[----:B------:R-:W-:-:S07]  /*21240*/  IMAD.MOV.U32 R15, RZ, RZ, -0x1 ;  /* 0xffffffffff0f7424 */ /* 0x000fce00078e00ff */
[----:B------:R-:W-:Y:S05]  /*21250*/  WARPSYNC.COLLECTIVE R15, `(.L_x_938) ;  /* 0x000000000f087348 */ /* 0x000fea0003c00000 */
[----:B------:R0:W1:Y:S02]  /*21260*/  SHFL.IDX P6, R14, R13, R12, R11 ;  /* 0x0000000c0d0e7389 */ /* 0x00006400000c000b */
[----:B01----:R-:W-:Y:S01]  /*21270*/  ENDCOLLECTIVE ;  /* 0x000000000000791b */ /* 0x003fe20003800000 */
.L_x_938:
[----:B------:R-:W-:Y:S05]  /*21280*/  BSYNC B0 ;  /* 0x0000000000007941 */ /* 0x000fea0003800000 */
.L_x_937:
[----:B------:R-:W-:Y:S01]  /*21290*/  IMAD.MOV.U32 R13, RZ, RZ, R2 ;  /* 0x000000ffff0d7224 */ /* 0x000fe200078e0002 */
[----:B------:R-:W-:Y:S01]  /*212a0*/  MOV R12, RZ ;  /* 0x000000ff000c7202 */ /* 0x000fe20000000f00 */
[----:B------:R-:W-:Y:S01]  /*212b0*/  IMAD.MOV.U32 R11, RZ, RZ, 0x181f ;  /* 0x0000181fff0b7424 */ /* 0x000fe200078e00ff */
[C---:B------:R-:W-:Y:S01]  /*212c0*/  ISETP.GE.AND P2, PT, R6.reuse, 0x21, PT ;  /* 0x000000210600780c */ /* 0x040fe20003f46270 */
[----:B------:R-:W-:Y:S01]  /*212d0*/  IMAD.MOV.U32 R15, RZ, RZ, -0x1 ;  /* 0xffffffffff0f7424 */ /* 0x000fe200078e00ff */
[----:B------:R-:W-:Y:S01]  /*212e0*/  LOP3.LUT R23, R23, 0xffffffef, RZ, 0xc0, !PT ;  /* 0xffffffef17177812 */ /* 0x000fe200078ec0ff */
[----:B------:R-:W-:Y:S01]  /*212f0*/  IMAD.MOV.U32 R3, RZ, RZ, R14 ;  /* 0x000000ffff037224 */ /* 0x000fe200078e000e */
[----:B------:R-:W-:-:S13]  /*21300*/  ISETP.GE.AND P3, PT, R6, 0x91, PT ;  /* 0x000000910600780c */ /* 0x000fda0003f66270 */
[----:B------:R-:W-:Y:S05]  /*21310*/  WARPSYNC.COLLECTIVE R15, `(.L_x_939) ;  /* 0x000000000f087348 */ /* 0x000fea0003c00000 */
[----:B------:R0:W1:Y:S02]  /*21320*/  SHFL.IDX P6, R14, R13, R12, R11 ;  /* 0x0000000c0d0e7389 */ /* 0x00006400000c000b */
[----:B01----:R-:W-:Y:S01]  /*21330*/  ENDCOLLECTIVE ;  /* 0x000000000000791b */ /* 0x003fe20003800000 */
.L_x_939:
[C---:B------:R-:W-:Y:S02]  /*21340*/  ISETP.GE.AND P5, PT, R6.reuse, 0x31, PT ;  /* 0x000000310600780c */ /* 0x040fe40003fa6270 */
[----:B------:R-:W-:Y:S01]  /*21350*/  ISETP.GE.AND P4, PT, R6, 0x61, PT ;  /* 0x000000610600780c */ /* 0x000fe20003f86270 */
        /* <DEDUP_REMOVED lines=8> */
.L_x_940:
[----:B------:R-:W-:Y:S02]  /*213e0*/  IADD3 R3, R22, R21, RZ ;  /* 0x0000001516037210 */ /* 0x000fe40007ffe0ff */
        /* <DEDUP_REMOVED lines=10> */
.L_x_941:
        /* <DEDUP_REMOVED lines=8> */
.L_x_942:
[----:B------:R-:W-:Y:S02]  /*21510*/  ISETP.LT.OR P1, PT, R6, 0x11, P0 ;  /* 0x000000110600780c */ /* 0x000fe40000721670 */
[----:B------:R-:W-:-:S11]  /*21520*/  MOV R13, R2 ;  /* 0x00000002000d7202 */ /* 0x000fd60000000f00 */
        /* <DEDUP_REMOVED lines=8> */
.L_x_943:
        /* <DEDUP_REMOVED lines=8> */
.L_x_944:
[----:B------:R-:W-:Y:S01]  /*21630*/  ISETP.LT.OR P1, PT, R6, 0x21, P0 ;  /* 0x000000210600780c */ /* 0x000fe20000721670 */
[----:B------:R-:W-:-:S12]  /*21640*/  IMAD.MOV.U32 R13, RZ, RZ, R2 ;  /* 0x000000ffff0d7224 */ /* 0x000fd800078e0002 */
[----:B------:R-:W-:Y:S01]  /*21650*/  @!PT LDS RZ, [RZ] ;  /* 0x00000000fffff984 */ /* 0x000fe20000000800 */
[----:B------:R-:W-:Y:S01]  /*21660*/  @!PT LDS RZ, [RZ] ;  /* 0x00000000fffff984 */ /* 0x000fe20000000800 */
[----:B------:R-:W-:Y:S01]  /*21670*/  @!PT LDS RZ, [RZ] ;  /* 0x00000000fffff984 */ /* 0x000fe20000000800 */
[----:B------:R0:W-:Y:S01]  /*21680*/  LDGSTS.E.BYPASS.LTC128B.128 [R3+0xb400], desc[UR60][R26.64], !P1 ;  /* 0x0b4000001a037fae */ /* 0x0001e2000c901d7c */
[----:B------:R-:W-:-:S07]  /*21690*/  MOV R21, R14 ;  /* 0x0000000e00157202 */ /* 0x000fce0000000f00 */
[----:B0-----:R-:W-:Y:S05]  /*216a0*/  WARPSYNC.COLLECTIVE R15, `(.L_x_945) ;  /* 0x000000000f087348 */ /* 0x001fea0003c00000 */
[----:B------:R1:W2:Y:S02]  /*216b0*/  SHFL.IDX P6, R14, R13, R12, R11 ;  /* 0x0000000c0d0e7389 */ /* 0x0002a400000c000b */
[----:B012---:R-:W-:Y:S01]  /*216c0*/  ENDCOLLECTIVE ;  /* 0x000000000000791b */ /* 0x007fe20003800000 */
.L_x_945:
[----:B------:R-:W-:Y:S02]  /*216d0*/  IMAD.MOV.U32 R13, RZ, RZ, R0 ;  /* 0x000000ffff0d7224 */ /* 0x000fe400078e0000 */
[----:B------:R-:W-:-:S05]  /*216e0*/  IMAD.MOV.U32 R12, RZ, RZ, R14 ;  /* 0x000000ffff0c7224 */ /* 0x000fca00078e000e */
[----:B------:R-:W-:Y:S02]  /*216f0*/  IADD3 R26, P1, R31, R12, RZ ;  /* 0x0000000c1f1a7210 */ /* 0x000fe40007f3e0ff */
[----:B------:R-:W-:-:S03]  /*21700*/  MOV R12, 0x4 ;  /* 0x00000004000c7802 */ /* 0x000fc60000000f00 */
[----:B------:R-:W-:Y:S01]  /*21710*/  IMAD.X R27, RZ, RZ, R21, P1 ;  /* 0x000000ffff1b7224 */ /* 0x000fe200008e0615 */
[----:B------:R-:W-:-:S13]  /*21720*/  ISETP.LT.OR P1, PT, R6, 0x31, P0 ;  /* 0x000000310600780c */ /* 0x000fda0000721670 */
[----:B------:R-:W-:Y:S05]  /*21730*/  WARPSYNC.COLLECTIVE R15, `(.L_x_946) ;  /* 0x000000000f087348 */ /* 0x000fea0003c00000 */
[----:B------:R0:W1:Y:S02]  /*21740*/  SHFL.IDX P6, R14, R13, R12, R11 ;  /* 0x0000000c0d0e7389 */ /* 0x00006400000c000b */
[----:B01----:R-:W-:Y:S01]  /*21750*/  ENDCOLLECTIVE ;  /* 0x000000000000791b */ /* 0x003fe20003800000 */
.L_x_946:
        /* <DEDUP_REMOVED lines=9> */
.L_x_947:
[----:B------:R-:W-:Y:S01]  /*217f0*/  MOV R13, R0 ;  /* 0x00000000000d7202 */ /* 0x000fe20000000f00 */
[----:B------:R-:W-:-:S05]  /*21800*/  IMAD.MOV.U32 R12, RZ, RZ, R14 ;  /* 0x000000ffff0c7224 */ /* 0x000fca00078e000e */
[----:B------:R-:W-:Y:S01]  /*21810*/  IADD3 R26, P1, R31, R12, RZ ;  /* 0x0000000c1f1a7210 */ /* 0x000fe20007f3e0ff */
[----:B------:R-:W-:-:S04]  /*21820*/  IMAD.MOV.U32 R12, RZ, RZ, 0x5 ;  /* 0x00000005ff0c7424 */ /* 0x000fc800078e00ff */
[----:B------:R-:W-:-:S08]  /*21830*/  IMAD.X R27, RZ, RZ, R21, P1 ;  /* 0x000000ffff1b7224 */ /* 0x000fd000008e0615 */
[----:B------:R-:W-:Y:S05]  /*21840*/  WARPSYNC.COLLECTIVE R15, `(.L_x_948) ;  /* 0x000000000f087348 */ /* 0x000fea0003c00000 */
[----:B------:R0:W1:Y:S02]  /*21850*/  SHFL.IDX P6, R14, R13, R12, R11 ;  /* 0x0000000c0d0e7389 */ /* 0x00006400000c000b */
[----:B01----:R-:W-:Y:S01]  /*21860*/  ENDCOLLECTIVE ;  /* 0x000000000000791b */ /* 0x003fe20003800000 */
.L_x_948:
        /* <DEDUP_REMOVED lines=10> */
.L_x_949:
        /* <DEDUP_REMOVED lines=8> */
.L_x_950:
        /* <DEDUP_REMOVED lines=10> */
.L_x_951:
        /* <DEDUP_REMOVED lines=8> */
.L_x_952:
        /* <DEDUP_REMOVED lines=10> */
.L_x_953:
[----:B------:R-:W-:Y:S02]  /*21b50*/  IMAD.MOV.U32 R13, RZ, RZ, R10 ;  /* 0x000000ffff0d7224 */ /* 0x000fe400078e000a */
[----:B------:R-:W-:Y:S02]  /*21b60*/  IMAD.MOV.U32 R12, RZ, RZ, RZ ;  /* 0x000000ffff0c7224 */ /* 0x000fe400078e00ff */
[----:B------:R-:W-:-:S07]  /*21b70*/  IMAD.MOV.U32 R2, RZ, RZ, R14 ;  /* 0x000000ffff027224 */ /* 0x000fce00078e000e */
[----:B------:R-:W-:Y:S05]  /*21b80*/  WARPSYNC.COLLECTIVE R15, `(.L_x_954) ;  /* 0x000000000f087348 */ /* 0x000fea0003c00000 */
[----:B------:R0:W1:Y:S02]  /*21b90*/  SHFL.IDX P6, R14, R13, R12, R11 ;  /* 0x0000000c0d0e7389 */ /* 0x00006400000c000b */
[----:B01----:R-:W-:Y:S01]  /*21ba0*/  ENDCOLLECTIVE ;  /* 0x000000000000791b */ /* 0x003fe20003800000 */
.L_x_954:
        /* <DEDUP_REMOVED lines=12> */
.L_x_955:
        /* <DEDUP_REMOVED lines=9> */
.L_x_956:
[----:B------:R-:W-:Y:S01]  /*21d00*/  @!PT LDS RZ, [RZ] ;  /* 0x00000000fffff984 */ /* 0x000fe20000000800 */
[----:B------:R-:W-:Y:S01]  /*21d10*/  @!PT LDS RZ, [RZ] ;  /* 0x00000000fffff984 */ /* 0x000fe20000000800 */
[----:B------:R-:W-:Y:S01]  /*21d20*/  @!PT LDS RZ, [RZ] ;  /* 0x00000000fffff984 */ /* 0x000fe20000000800 */
[----:B------:R0:W-:Y:S01]  /*21d30*/  LDGSTS.E.BYPASS.LTC128B.128 [R3+0xe400], desc[UR60][R26.64], !P1 ;  /* 0x0e4000001a037fae */ /* 0x0001e2000c901d7c */
[----:B------:R-:W-:Y:S01]  /*21d40*/  ISETP.GE.AND P1, PT, R6, 0x11, PT ;  /* 0x000000110600780c */ /* 0x000fe20003f26270 */
[----:B------:R-:W-:Y:S02]  /*21d50*/  IMAD.MOV.U32 R13, RZ, RZ, R20 ;  /* 0x000000ffff0d7224 */ /* 0x000fe400078e0014 */
[----:B------:R-:W-:-:S10]  /*21d60*/  IMAD.MOV.U32 R0, RZ, RZ, R14 ;  /* 0x000000ffff007224 */ /* 0x000fd400078e000e */
[----:B0-----:R-:W-:-:S07]  /*21d70*/  @P1 LOP3.LUT R23, R23, 0x10, RZ, 0xfc, !PT ;  /* 0x0000001017171812 */ /* 0x001fce00078efcff */
[----:B------:R-:W-:Y:S05]  /*21d80*/  WARPSYNC.COLLECTIVE R15, `(.L_x_957) ;  /* 0x000000000f087348 */ /* 0x000fea0003c00000 */
[----:B------:R0:W1:Y:S02]  /*21d90*/  SHFL.IDX P6, R14, R13, R12, R11 ;  /* 0x0000000c0d0e7389 */ /* 0x00006400000c000b */
[----:B01----:R-:W-:Y:S01]  /*21da0*/  ENDCOLLECTIVE ;  /* 0x000000000000791b */ /* 0x003fe20003800000 */
.L_x_957:
        /* <DEDUP_REMOVED lines=8> */
[----:B------:R-:W-:Y:S01]  /*21e30*/  @P2 LOP3.LUT R23, R23, 0x80, RZ, 0xfc, !PT ;  /* 0x0000008017172812 */ /* 0x000fe200078efcff */
[----:B------:R-:W-:Y:S01]  /*21e40*/  IMAD.MOV.U32 R10, RZ, RZ, R14 ;  /* 0x000000ffff0a7224 */ /* 0x000fe200078e000e */
[----:B------:R-:W-:Y:S02]  /*21e50*/  ISETP.GE.AND P2, PT, R6, 0x81, PT ;  /* 0x000000810600780c */ /* 0x000fe40003f46270 */
[----:B------:R-:W-:-:S04]  /*21e60*/  LOP3.LUT R23, R23, 0xfffffeff, RZ, 0xc0, !PT ;  /* 0xfffffeff17177812 */ /* 0x000fc800078ec0ff */
[----:B------:R-:W-:Y:S01]  /*21e70*/  @P3 LOP3.LUT R23, R23, 0x100, RZ, 0xfc, !PT ;  /* 0x0000010017173812 */ /* 0x000fe200078efcff */
[----:B------:R-:W-:Y:S06]  /*21e80*/  BRA `(.L_x_958) ;  /* 0xffffff84001c7947 */ /* 0x000fec000383ffff */
.L_x_749:
[----:B--2---:R-:W2:Y:S02]  /*21e90*/  LDL R0, [R1+0x30] ;  /* 0x0000300001007983 */ /* 0x004ea40000100800 */
[----:B--2---:R2:W3:Y:S02]  /*21ea0*/  SYNCS.PHASECHK.TRANS64.TRYWAIT P0, [R7+URZ+0x22840], R0 ;  /* 0x02284000070075a7 */ /* 0x0044e4000800017f */
[----:B---3--:R-:W-:Y:S05]  /*21eb0*/  @!P0 NANOSLEEP.SYNCS 0x989680 ;  /* 0x009896800000895d */ /* 0x008fea0003900000 */
[----:B------:R-:W3:Y:S02]  /*21ec0*/  @!P0 SYNCS.PHASECHK.TRANS64 P0, [R7+URZ+0x22840], R0 ;  /* 0x02284000070085a7 */ /* 0x000ee4000800007f */
[----:B---3--:R-:W-:Y:S05]  /*21ed0*/  @!P0 BRA `(.L_x_749) ;  /* 0xfffffffc00ec8947 */ /* 0x008fea000383ffff */
[----:B------:R-:W-:Y:S05]  /*21ee0*/  BRA `(.L_x_959) ;  /* 0xffffff8400707947 */ /* 0x000fea000383ffff */
.L_x_750:
[----:B------:R-:W-:Y:S01]  /*21ef0*/  BSSY B0, `(.L_x_960) ;  /* 0x0000008000007945 */ /* 0x000fe20003800000 */
[----:B------:R-:W-:Y:S01]  /*21f00*/  IMAD.MOV.U32 R13, RZ, RZ, R6 ;  /* 0x000000ffff0d7224 */ /* 0x000fe200078e0006 */
[----:B------:R-:W-:Y:S01]  /*21f10*/  MOV R12, RZ ;  /* 0x000000ff000c7202 */ /* 0x000fe20000000f00 */
[----:B------:R-:W-:Y:S02]  /*21f20*/  IMAD.MOV.U32 R11, RZ, RZ, 0x181f ;  /* 0x0000181fff0b7424 */ /* 0x000fe400078e00ff */
[----:B------:R-:W-:-:S07]  /*21f30*/  IMAD.MOV.U32 R15, RZ, RZ, -0x1 ;  /* 0xffffffffff0f7424 */ /* 0x000fce00078e00ff */
[----:B-1----:R-:W-:Y:S05]  /*21f40*/  WARPSYNC.COLLECTIVE R15, `(.L_x_961) ;  /* 0x000000000f087348 */ /* 0x002fea0003c00000 */
[----:B------:R0:W2:Y:S02]  /*21f50*/  SHFL.IDX P6, R14, R13, R12, R11 ;  /* 0x0000000c0d0e7389 */ /* 0x0000a400000c000b */
[----:B012---:R-:W-:Y:S01]  /*21f60*/  ENDCOLLECTIVE ;  /* 0x000000000000791b */ /* 0x007fe20003800000 */
.L_x_961:
[----:B------:R-:W-:Y:S05]  /*21f70*/  BSYNC B0 ;  /* 0x0000000000007941 */ /* 0x000fea0003800000 */
.L_x_960:
[----:B------:R-:W-:Y:S01]  /*21f80*/  IMAD.MOV.U32 R13, RZ, RZ, R8 ;  /* 0x000000ffff0d7224 */ /* 0x000fe200078e0008 */
[----:B------:R-:W-:Y:S01]  /*21f90*/  MOV R12, RZ ;  /* 0x000000ff000c7202 */ /* 0x000fe20000000f00 */
[----:B------:R-:W-:Y:S02]  /*21fa0*/  IMAD.MOV.U32 R11, RZ, RZ, 0x181f ;  /* 0x0000181fff0b7424 */ /* 0x000fe400078e00ff */
[----:B------:R-:W-:Y:S02]  /*21fb0*/  IMAD.MOV.U32 R15, RZ, RZ, -0x1 ;  /* 0xffffffffff0f7424 */ /* 0x000fe400078e00ff */
[----:B------:R-:W-:-:S07]  /*21fc0*/  IMAD.MOV.U32 R4, RZ, RZ, R14 ;  /* 0x000000ffff047224 */ /* 0x000fce00078e000e */
[----:B------:R-:W-:Y:S05]  /*21fd0*/  WARPSYNC.COLLECTIVE R15, `(.L_x_962) ;  /* 0x000000000f087348 */ /* 0x000fea0003c00000 */
[----:B------:R0:W1:Y:S02]  /*21fe0*/  SHFL.IDX P6, R14, R13, R12, R11 ;  /* 0x0000000c0d0e7389 */ /* 0x00006400000c000b */
[----:B01----:R-:W-:Y:S01]  /*21ff0*/  ENDCOLLECTIVE ;  /* 0x000000000000791b */ /* 0x003fe20003800000 */
.L_x_962:
[----:B------:R-:W-:Y:S01]  /*22000*/  MOV R13, R6 ;  /* 0x00000006000d7202 */ /* 0x000fe20000000f00 */
[----:B------:R-:W-:Y:S01]  /*22010*/  IMAD.MOV.U32 R12, RZ, RZ, 0x1 ;  /* 0x00000001ff0c7424 */ /* 0x000fe200078e00ff */
[----:B------:R-:W-:Y:S01]  /*22020*/  LOP3.LUT P6, RZ, R23, 0x40, RZ, 0xc0, !PT ;  /* 0x0000004017ff7812 */ /* 0x000fe200078cc0ff */
[----:B------:R-:W-:-:S12]  /*22030*/  IMAD.MOV.U32 R5, RZ, RZ, R14 ;  /* 0x000000ffff057224 */ /* 0x000fd800078e000e */
[----:B------:R-:W-:-:S05]  /*22040*/  @P6 IADD3 R5, P0, R31, R5, RZ ;  /* 0x000000051f056210 */ /* 0x000fca0007f1e0ff */
[----:B------:R-:W-:-:S05]  /*22050*/  @P6 IMAD.X R4, RZ, RZ, R4, P0 ;  /* 0x000000ffff046224 */ /* 0x000fca00000e0604 */
[----:B------:R-:W-:-:S04]  /*22060*/  @P6 LOP3.LUT R5, R5, R4, RZ, 0x3c, !PT ;  /* 0x0000000405056212 */ /* 0x000fc800078e3cff */
[----:B------:R-:W-:-:S04]  /*22070*/  @P6 LOP3.LUT R4, R5, R4, RZ, 0x3c, !PT ;  /* 0x0000000405046212 */ /* 0x000fc800078e3cff */
[----:B------:R-:W-:-:S05]  /*22080*/  @P6 LOP3.LUT R5, R5, R4, RZ, 0x3c, !PT ;  /* 0x0000000405056212 */ /* 0x000fca00078e3cff */
[----:B------:R-:W-:Y:S01]  /*22090*/  @!PT LDS RZ, [RZ] ;  /* 0x00000000fffff984 */ /* 0x000fe20000000800 */
[----:B------:R-:W-:Y:S01]  /*220a0*/  @!PT LDS RZ, [RZ] ;  /* 0x00000000fffff984 */ /* 0x000fe20000000800 */
[----:B------:R-:W-:Y:S01]  /*220b0*/  @!PT LDS RZ, [RZ] ;  /* 0x00000000fffff984 */ /* 0x000fe20000000800 */
[----:B------:R0:W-:Y:S02]  /*220c0*/  @P6 LDGSTS.E.BYPASS.LTC128B.128 [R3+0x18400], desc[UR60][R4.64], !P3 ;  /* 0x1840000004036fae */ /* 0x0001e4000d901d7c */
[----:B0-----:R-:W-:Y:S05]  /*220d0*/  WARPSYNC.COLLECTIVE R15, `(.L_x_963) ;  /* 0x000000000f087348 */ /* 0x001fea0003c00000 */
[----:B------:R1:W2:Y:S02]  /*220e0*/  SHFL.IDX P6, R14, R13, R12, R11 ;  /* 0x0000000c0d0e7389 */ /* 0x0002a400000c000b */
[----:B012---:R-:W-:Y:S01]  /*220f0*/  ENDCOLLECTIVE ;  /* 0x000000000000791b */ /* 0x007fe20003800000 */
.L_x_963:
[----:B------:R-:W-:Y:S02]  /*22100*/  IMAD.MOV.U32 R13, RZ, RZ, R8 ;  /* 0x000000ffff0d7224 */ /* 0x000fe400078e0008 */
[----:B------:R-:W-:-:S07]  /*22110*/  IMAD.MOV.U32 R4, RZ, RZ, R14 ;  /* 0x000000ffff047224 */ /* 0x000fce00078e000e */
[----:B------:R-:W-:Y:S05]  /*22120*/  WARPSYNC.COLLECTIVE R15, `(.L_x_964) ;  /* 0x000000000f087348 */ /* 0x000fea0003c00000 */
[----:B------:R0:W1:Y:S02]  /*22130*/  SHFL.IDX P6, R14, R13, R12, R11 ;  /* 0x0000000c0d0e7389 */ /* 0x00006400000c000b */
[----:B01----:R-:W-:Y:S01]  /*22140*/  ENDCOLLECTIVE ;  /* 0x000000000000791b */ /* 0x003fe20003800000 */
.L_x_964:
[----:B------:R-:W-:Y:S02]  /*22150*/  IMAD.MOV.U32 R13, RZ, RZ, R6 ;  /* 0x000000ffff0d7224 */ /* 0x000fe400078e0006 */
[----:B------:R-:W-:Y:S01]  /*22160*/  IMAD.MOV.U32 R12, RZ, RZ, 0x2 ;  /* 0x00000002ff0c7424 */ /* 0x000fe200078e00ff */
[----:B------:R-:W-:Y:S01]  /*22170*/  LOP3.LUT P6, RZ, R23, 0x10, RZ, 0xc0, !PT ;  /* 0x0000001017ff7812 */ /* 0x000fe200078cc0ff */
[----:B------:R-:W-:-:S12]  /*22180*/  IMAD.MOV.U32 R5, RZ, RZ, R14 ;  /* 0x000000ffff057224 */ /* 0x000fd800078e000e */
[----:B------:R-:W-:-:S04]  /*22190*/  @P6 IADD3 R5, P0, R31, R5, RZ ;  /* 0x000000051f056210 */ /* 0x000fc80007f1e0ff */
[----:B------:R-:W-:-:S04]  /*221a0*/  @P6 IADD3.X R4, RZ, R4, RZ, P0, !PT ;  /* 0x00000004ff046210 */ /* 0x000fc800007fe4ff */
        /* <DEDUP_REMOVED lines=10> */
.L_x_965:
[----:B------:R-:W-:Y:S02]  /*22250*/  IMAD.MOV.U32 R13, RZ, RZ, R8 ;  /* 0x000000ffff0d7224 */ /* 0x000fe400078e0008 */
[----:B------:R-:W-:-:S07]  /*22260*/  IMAD.MOV.U32 R4, RZ, RZ, R14 ;  /* 0x000000ffff047224 */ /* 0x000fce00078e000e */
[----:B------:R-:W-:Y:S05]  /*22270*/  WARPSYNC.COLLECTIVE R15, `(.L_x_966) ;  /* 0x000000000f087348 */ /* 0x000fea0003c00000 */
[----:B------:R0:W1:Y:S02]  /*22280*/  SHFL.IDX P6, R14, R13, R12, R11 ;  /* 0x0000000c0d0e7389 */ /* 0x00006400000c000b */
[----:B01----:R-:W-:Y:S01]  /*22290*/  ENDCOLLECTIVE ;  /* 0x000000000000791b */ /* 0x003fe20003800000 */
.L_x_966:
[----:B------:R-:W-:Y:S02]  /*222a0*/  IMAD.MOV.U32 R13, RZ, RZ, R6 ;  /* 0x000000ffff0d7224 */ /* 0x000fe400078e0006 */
[----:B------:R-:W-:Y:S01]  /*222b0*/  IMAD.MOV.U32 R12, RZ, RZ, 0x3 ;  /* 0x00000003ff0c7424 */ /* 0x000fe200078e00ff */
[----:B------:R-:W-:Y:S02]  /*222c0*/  LOP3.LUT P6, RZ, R23, 0x8, RZ, 0xc0, !PT ;  /* 0x0000000817ff7812 */ /* 0x000fe400078cc0ff */
[----:B------:R-:W-:-:S11]  /*222d0*/  MOV R5, R14 ;  /* 0x0000000e00057202 */ /* 0x000fd60000000f00 */
        /* <DEDUP_REMOVED lines=12> */
.L_x_967:
[----:B------:R-:W-:Y:S01]  /*223a0*/  MOV R13, R8 ;  /* 0x00000008000d7202 */ /* 0x000fe20000000f00 */
[----:B------:R-:W-:-:S07]  /*223b0*/  IMAD.MOV.U32 R4, RZ, RZ, R14 ;  /* 0x000000ffff047224 */ /* 0x000fce00078e000e */
[----:B------:R-:W-:Y:S05]  /*223c0*/  WARPSYNC.COLLECTIVE R15, `(.L_x_968) ;  /* 0x000000000f087348 */ /* 0x000fea0003c00000 */
[----:B------:R0:W1:Y:S02]  /*223d0*/  SHFL.IDX P6, R14, R13, R12, R11 ;  /* 0x0000000c0d0e7389 */ /* 0x00006400000c000b */
[----:B01----:R-:W-:Y:S01]  /*223e0*/  ENDCOLLECTIVE ;  /* 0x000000000000791b */ /* 0x003fe20003800000 */
.L_x_968:
[----:B------:R-:W-:Y:S02]  /*223f0*/  IMAD.MOV.U32 R13, RZ, RZ, R6 ;  /* 0x000000ffff0d7224 */ /* 0x000fe400078e0006 */
[----:B------:R-:W-:Y:S02]  /*22400*/  IMAD.MOV.U32 R12, RZ, RZ, 0x4 ;  /* 0x00000004ff0c7424 */ /* 0x000fe400078e00ff */
[----:B------:R-:W-:-:S07]  /*22410*/  IMAD.MOV.U32 R5, RZ, RZ, R14 ;  /* 0x000000ffff057224 */ /* 0x000fce00078e000e */
[----:B------:R-:W-:Y:S05]  /*22420*/  WARPSYNC.COLLECTIVE R15, `(.L_x_969) ;  /* 0x000000000f087348 */ /* 0x000fea0003c00000 */
[----:B------:R0:W1:Y:S02]  /*22430*/  SHFL.IDX P6, R14, R13, R12, R11 ;  /* 0x0000000c0d0e7389 */ /* 0x00006400000c000b */
[----:B01----:R-:W-:Y:S01]  /*22440*/  ENDCOLLECTIVE ;  /* 0x000000000000791b */ /* 0x003fe20003800000 */
.L_x_969:
[----:B------:R-:W-:-:S05]  /*22450*/  @P5 IADD3 R5, P0, R31, R5, RZ ;  /* 0x000000051f055210 */ /* 0x000fca0007f1e0ff */
[----:B------:R-:W-:-:S05]  /*22460*/  @P5 IMAD.X R4, RZ, RZ, R4, P0 ;  /* 0x000000ffff045224 */ /* 0x000fca00000e0604 */
[----:B------:R-:W-:Y:S01]  /*22470*/  @P5 LOP3.LUT R5, R5, R4, RZ, 0x3c, !PT ;  /* 0x0000000405055212 */ /* 0x000fe200078e3cff */
[----:B------:R-:W-:-:S03]  /*22480*/  IMAD.MOV.U32 R13, RZ, RZ, R8 ;  /* 0x000000ffff0d7224 */ /* 0x000fc600078e0008 */
[----:B------:R-:W-:-:S04]  /*22490*/  @P5 LOP3.LUT R4, R5, R4, RZ, 0x3c, !PT ;  /* 0x0000000405045212 */ /* 0x000fc800078e3cff */
[----:B------:R-:W-:-:S05]  /*224a0*/  @P5 LOP3.LUT R5, R5, R4, RZ, 0x3c, !PT ;  /* 0x0000000405055212 */ /* 0x000fca00078e3cff */
[----:B------:R-:W-:Y:S01]  /*224b0*/  @!PT LDS RZ, [RZ] ;  /* 0x00000000fffff984 */ /* 0x000fe20000000800 */
[----:B------:R-:W-:Y:S01]  /*224c0*/  @!PT LDS RZ, [RZ] ;  /* 0x00000000fffff984 */ /* 0x000fe20000000800 */
[----:B------:R-:W-:Y:S01]  /*224d0*/  @!PT LDS RZ, [RZ] ;  /* 0x00000000fffff984 */ /* 0x000fe20000000800 */
[----:B------:R0:W-:Y:S01]  /*224e0*/  @P5 LDGSTS.E.BYPASS.LTC128B.128 [R3+0x19c00], desc[UR60][R4.64], !P3 ;  /* 0x19c0000004035fae */ /* 0x0001e2000d901d7c */
[----:B------:R-:W-:Y:S02]  /*224f0*/  LOP3.LUT P5, RZ, R23, 0x80, RZ, 0xc0, !PT ;  /* 0x0000008017ff7812 */ /* 0x000fe400078ac0ff */
[----:B0-----:R-:W-:-:S11]  /*22500*/  MOV R4, R14 ;  /* 0x0000000e00047202 */ /* 0x001fd60000000f00 */
[----:B------:R-:W-:Y:S05]  /*22510*/  WARPSYNC.COLLECTIVE R15, `(.L_x_970) ;  /* 0x000000000f087348 */ /* 0x000fea0003c00000 */
[----:B------:R0:W1:Y:S02]  /*22520*/  SHFL.IDX P6, R14, R13, R12, R11 ;  /* 0x0000000c0d0e7389 */ /* 0x00006400000c000b */
[----:B01----:R-:W-:Y:S01]  /*22530*/  ENDCOLLECTIVE ;  /* 0x000000000000791b */ /* 0x003fe20003800000 */
.L_x_970:
[----:B------:R-:W-:Y:S01]  /*22540*/  IMAD.MOV.U32 R13, RZ, RZ, R6 ;  /* 0x000000ffff0d7224 */ /* 0x000fe200078e0006 */
[----:B------:R-:W-:Y:S02]  /*22550*/  MOV R12, 0x5 ;  /* 0x00000005000c7802 */ /* 0x000fe40000000f00 */
        /* <DEDUP_REMOVED lines=14> */
.L_x_971:
[----:B------:R-:W-:Y:S02]  /*22640*/  IMAD.MOV.U32 R13, RZ, RZ, R8 ;  /* 0x000000ffff0d7224 */ /* 0x000fe400078e0008 */
[----:B------:R-:W-:-:S07]  /*22650*/  IMAD.MOV.U32 R4, RZ, RZ, R14 ;  /* 0x000000ffff047224 */ /* 0x000fce00078e000e */
[----:B------:R-:W-:Y:S05]  /*22660*/  WARPSYNC.COLLECTIVE R15, `(.L_x_972) ;  /* 0x000000000f087348 */ /* 0x000fea0003c00000 */
[----:B------:R0:W1:Y:S02]  /*22670*/  SHFL.IDX P6, R14, R13, R12, R11 ;  /* 0x0000000c0d0e7389 */ /* 0x00006400000c000b */
[----:B01----:R-:W-:Y:S01]  /*22680*/  ENDCOLLECTIVE ;  /* 0x000000000000791b */ /* 0x003fe20003800000 */
.L_x_972:
[----:B------:R-:W-:Y:S01]  /*22690*/  MOV R13, R6 ;  /* 0x00000006000d7202 */ /* 0x000fe20000000f00 */
[----:B------:R-:W-:Y:S02]  /*226a0*/  IMAD.MOV.U32 R12, RZ, RZ, 0x6 ;  /* 0x00000006ff0c7424 */ /* 0x000fe400078e00ff */
[----:B------:R-:W-:-:S07]  /*226b0*/  IMAD.MOV.U32 R5, RZ, RZ, R14 ;  /* 0x000000ffff057224 */ /* 0x000fce00078e000e */
[----:B------:R-:W-:Y:S05]  /*226c0*/  WARPSYNC.COLLECTIVE R15, `(.L_x_973) ;  /* 0x000000000f087348 */ /* 0x000fea0003c00000 */
[----:B------:R0:W1:Y:S02]  /*226d0*/  SHFL.IDX P6, R14, R13, R12, R11 ;  /* 0x0000000c0d0e7389 */ /* 0x00006400000c000b */
[----:B01----:R-:W-:Y:S01]  /*226e0*/  ENDCOLLECTIVE ;  /* 0x000000000000791b */ /* 0x003fe20003800000 */
.L_x_973:
        /* <DEDUP_REMOVED lines=9> */
[----:B------:R0:W-:Y:S02]  /*22780*/  @P5 LDGSTS.E.BYPASS.LTC128B.128 [R3+0x1ac00], desc[UR60][R4.64], !P3 ;  /* 0x1ac0000004035fae */ /* 0x0001e4000d901d7c */
[----:B0-----:R-:W-:-:S07]  /*22790*/  IMAD.MOV.U32 R4, RZ, RZ, R14 ;  /* 0x000000ffff047224 */ /* 0x001fce00078e000e */
[----:B------:R-:W-:Y:S05]  /*227a0*/  WARPSYNC.COLLECTIVE R15, `(.L_x_974) ;  /* 0x000000000f087348 */ /* 0x000fea0003c00000 */
[----:B------:R0:W1:Y:S02]  /*227b0*/  SHFL.IDX P6, R14, R13, R12, R11 ;  /* 0x0000000c0d0e7389 */ /* 0x00006400000c000b */
[----:B01----:R-:W-:Y:S01]  /*227c0*/  ENDCOLLECTIVE ;  /* 0x000000000000791b */ /* 0x003fe20003800000 */
.L_x_974:
[----:B------:R-:W-:Y:S02]  /*227d0*/  IMAD.MOV.U32 R13, RZ, RZ, R6 ;  /* 0x000000ffff0d7224 */ /* 0x000fe400078e0006 */
[----:B------:R-:W-:Y:S02]  /*227e0*/  IMAD.MOV.U32 R12, RZ, RZ, 0x7 ;  /* 0x00000007ff0c7424 */ /* 0x000fe400078e00ff */
[----:B------:R-:W-:-:S07]  /*227f0*/  IMAD.MOV.U32 R5, RZ, RZ, R14 ;  /* 0x000000ffff057224 */ /* 0x000fce00078e000e */
[----:B------:R-:W-:Y:S05]  /*22800*/  WARPSYNC.COLLECTIVE R15, `(.L_x_975) ;  /* 0x000000000f087348 */ /* 0x000fea0003c00000 */
[----:B------:R0:W1:Y:S02]  /*22810*/  SHFL.IDX P6, R14, R13, R12, R11 ;  /* 0x0000000c0d0e7389 */ /* 0x00006400000c000b */
[----:B01----:R-:W-:Y:S01]  /*22820*/  ENDCOLLECTIVE ;  /* 0x000000000000791b */ /* 0x003fe20003800000 */
.L_x_975:
[----:B------:R-:W-:-:S04]  /*22830*/  @P4 IADD3 R5, P0, R31, R5, RZ ;  /* 0x000000051f054210 */ /* 0x000fc80007f1e0ff */
[----:B------:R-:W-:-:S04]  /*22840*/  @P4 IADD3.X R4, RZ, R4, RZ, P0, !PT ;  /* 0x00000004ff044210 */ /* 0x000fc800007fe4ff */
[----:B------:R-:W-:Y:S01]  /*22850*/  @P4 LOP3.LUT R5, R5, R4, RZ, 0x3c, !PT ;  /* 0x0000000405054212 */ /* 0x000fe200078e3cff */
[----:B------:R-:W-:-:S03]  /*22860*/  IMAD.MOV.U32 R13, RZ, RZ, R8 ;  /* 0x000000ffff0d7224 */ /* 0x000fc600078e0008 */
[----:B------:R-:W-:-:S04]  /*22870*/  @P4 LOP3.LUT R4, R5, R4, RZ, 0x3c, !PT ;  /* 0x0000000405044212 */ /* 0x000fc800078e3cff */
[----:B------:R-:W-:Y:S01]  /*22880*/  @P4 LOP3.LUT R5, R5, R4, RZ, 0x3c, !PT ;  /* 0x0000000405054212 */ /* 0x000fe200078e3cff */
[----:B------:R-:W-:-:S04]  /*22890*/  IMAD.MOV.U32 R6, RZ, RZ, R14 ;  /* 0x000000ffff067224 */ /* 0x000fc800078e000e */
[----:B------:R-:W-:Y:S01]  /*228a0*/  @!PT LDS RZ, [RZ] ;  /* 0x00000000fffff984 */ /* 0x000fe20000000800 */
[----:B------:R-:W-:Y:S01]  /*228b0*/  @!PT LDS RZ, [RZ] ;  /* 0x00000000fffff984 */ /* 0x000fe20000000800 */
[----:B------:R-:W-:Y:S01]  /*228c0*/  @!PT LDS RZ, [RZ] ;  /* 0x00000000fffff984 */ /* 0x000fe20000000800 */
[----:B------:R0:W-:Y:S03]  /*228d0*/  @P4 LDGSTS.E.BYPASS.LTC128B.128 [R3+0x1b400], desc[UR60][R4.64], !P3 ;  /* 0x1b40000004034fae */ /* 0x0001e6000d901d7c */
[----:B0-----:R-:W-:Y:S05]  /*228e0*/  WARPSYNC.COLLECTIVE R15, `(.L_x_976) ;  /* 0x000000000f087348 */ /* 0x001fea0003c00000 */
[----:B------:R1:W2:Y:S02]  /*228f0*/  SHFL.IDX P6, R14, R13, R12, R11 ;  /* 0x0000000c0d0e7389 */ /* 0x0002a400000c000b */
[----:B012---:R-:W-:Y:S01]  /*22900*/  ENDCOLLECTIVE ;  /* 0x000000000000791b */ /* 0x007fe20003800000 */
.L_x_976:
[----:B------:R-:W-:Y:S02]  /*22910*/  IMAD.MOV.U32 R13, RZ, RZ, R2 ;  /* 0x000000ffff0d7224 */ /* 0x000fe400078e0002 */
[----:B------:R-:W-:Y:S01]  /*22920*/  IMAD.MOV.U32 R12, RZ, RZ, RZ ;  /* 0x000000ffff0c7224 */ /* 0x000fe200078e00ff */
[----:B------:R-:W-:-:S07]  /*22930*/  MOV R4, R14 ;  /* 0x0000000e00047202 */ /* 0x000fce0000000f00 */
[----:B------:R-:W-:Y:S05]  /*22940*/  WARPSYNC.COLLECTIVE R15, `(.L_x_977) ;  /* 0x000000000f087348 */ /* 0x000fea0003c00000 */
[----:B------:R0:W1:Y:S02]  /*22950*/  SHFL.IDX P6, R14, R13, R12, R11 ;  /* 0x0000000c0d0e7389 */ /* 0x00006400000c000b */
[----:B01----:R-:W-:Y:S01]  /*22960*/  ENDCOLLECTIVE ;  /* 0x000000000000791b */ /* 0x003fe20003800000 */
.L_x_977:
[----:B------:R-:W-:-:S05]  /*22970*/  @P1 IADD3 R4, P0, R31, R4, RZ ;  /* 0x000000041f041210 */ /* 0x000fca0007f1e0ff */
[----:B------:R-:W-:-:S05]  /*22980*/  @P1 IMAD.X R5, RZ, RZ, R6, P0 ;  /* 0x000000ffff051224 */ /* 0x000fca00000e0606 */
[----:B------:R-:W-:Y:S01]  /*22990*/  @!PT LDS RZ, [RZ] ;  /* 0x00000000fffff984 */ /* 0x000fe20000000800 */
[----:B------:R-:W-:Y:S01]  /*229a0*/  @!PT LDS RZ, [RZ] ;  /* 0x00000000fffff984 */ /* 0x000fe20000000800 */
[----:B------:R-:W-:Y:S01]  /*229b0*/  @!PT LDS RZ, [RZ] ;  /* 0x00000000fffff984 */ /* 0x000fe20000000800 */
[----:B------:R0:W-:Y:S01]  /*229c0*/  @P1 LDGSTS.E.BYPASS.LTC128B.128 [R3+0x1bc00], desc[UR60][R4.64], !P3 ;  /* 0x1bc0000004031fae */ /* 0x0001e2000d901d7c */
[----:B------:R-:W-:Y:S01]  /*229d0*/  MOV R13, R0 ;  /* 0x00000000000d7202 */ /* 0x000fe20000000f00 */
[----:B------:R-:W-:-:S07]  /*229e0*/  IMAD.MOV.U32 R6, RZ, RZ, R14 ;  /* 0x000000ffff067224 */ /* 0x000fce00078e000e */
[----:B0-----:R-:W-:Y:S05]  /*229f0*/  WARPSYNC.COLLECTIVE R15, `(.L_x_978) ;  /* 0x000000000f087348 */ /* 0x001fea0003c00000 */
[----:B------:R1:W2:Y:S02]  /*22a00*/  SHFL.IDX P6, R14, R13, R12, R11 ;  /* 0x0000000c0d0e7389 */ /* 0x0002a400000c000b */
[----:B012---:R-:W-:Y:S01]  /*22a10*/  ENDCOLLECTIVE ;  /* 0x000000000000791b */ /* 0x007fe20003800000 */
.L_x_978:
[----:B------:R-:W-:Y:S02]  /*22a20*/  IMAD.MOV.U32 R13, RZ, RZ, R2 ;  /* 0x000000ffff0d7224 */ /* 0x000fe400078e0002 */
[----:B------:R-:W-:Y:S02]  /*22a30*/  IMAD.MOV.U32 R12, RZ, RZ, 0x1 ;  /* 0x00000001ff0c7424 */ /* 0x000fe400078e00ff */
[----:B------:R-:W-:-:S07]  /*22a40*/  IMAD.MOV.U32 R8, RZ, RZ, R14 ;  /* 0x000000ffff087224 */ /* 0x000fce00078e000e */
[----:B------:R-:W-:Y:S05]  /*22a50*/  WARPSYNC.COLLECTIVE R15, `(.L_x_979) ;  /* 0x000000000f087348 */ /* 0x000fea0003c00000 */
[----:B------:R0:W1:Y:S02]  /*22a60*/  SHFL.IDX P6, R14, R13, R12, R11 ;  /* 0x0000000c0d0e7389 */ /* 0x00006400000c000b */
[----:B01----:R-:W-:Y:S01]  /*22a70*/  ENDCOLLECTIVE ;  /* 0x000000000000791b */ /* 0x003fe20003800000 */
.L_x_979:
[----:B------:R-:W-:-:S05]  /*22a80*/  @P2 IADD3 R4, P0, R31, R8, RZ ;  /* 0x000000081f042210 */ /* 0x000fca0007f1e0ff */
[----:B------:R-:W-:-:S05]  /*22a90*/  @P2 IMAD.X R5, RZ, RZ, R6, P0 ;  /* 0x000000ffff052224 */ /* 0x000fca00000e0606 */
[----:B------:R-:W-:Y:S01]  /*22aa0*/  @!PT LDS RZ, [RZ] ;  /* 0x00000000fffff984 */ /* 0x000fe20000000800 */
[----:B------:R-:W-:Y:S01]  /*22ab0*/  @!PT LDS RZ, [RZ] ;  /* 0x00000000fffff984 */ /* 0x000fe20000000800 */
[----:B------:R-:W-:Y:S01]  /*22ac0*/  @!PT LDS RZ, [RZ] ;  /* 0x00000000fffff984 */ /* 0x000fe20000000800 */
[----:B------:R0:W-:Y:S01]  /*22ad0*/  @P2 LDGSTS.E.BYPASS.LTC128B.128 [R3+0x1c400], desc[UR60][R4.64], !P3 ;  /* 0x1c40000004032fae */ /* 0x0001e2000d901d7c */
[----:B------:R-:W-:Y:S01]  /*22ae0*/  IMAD.MOV.U32 R13, RZ, RZ, R0 ;  /* 0x000000ffff0d7224 */ /* 0x000fe200078e0000 */
[----:B------:R-:W-:-:S07]  /*22af0*/  MOV R2, R14 ;  /* 0x0000000e00027202 */ /* 0x000fce0000000f00 */
[----:B0-----:R-:W-:Y:S05]  /*22b00*/  WARPSYNC.COLLECTIVE R15, `(.L_x_980) ;  /* 0x000000000f087348 */ /* 0x001fea0003c00000 */
[----:B------:R1:W2:Y:S02]  /*22b10*/  SHFL.IDX P6, R14, R13, R12, R11 ;  /* 0x0000000c0d0e7389 */ /* 0x0002a400000c000b */
[----:B012---:R-:W-:Y:S01]  /*22b20*/  ENDCOLLECTIVE ;  /* 0x000000000000791b */ /* 0x007fe20003800000 */
.L_x_980:
[----:B------:R-:W-:Y:S01]  /*22b30*/  IMAD.MOV.U32 R0, RZ, RZ, R14 ;  /* 0x000000ffff007224 */ /* 0x000fe200078e000e */
[----:B------:R-:W-:Y:S06]  /*22b40*/  BRA `(.L_x_981) ;  /* 0xffffff8000347947 */ /* 0x000fec000383ffff */
.L_x_755:
[----:B------:R-:W-:Y:S01]  /*22b50*/  IMAD.MOV.U32 R13, RZ, RZ, R4 ;  /* 0x000000ffff0d7224 */ /* 0x000fe200078e0004 */
[----:B------:R-:W-:Y:S01]  /*22b60*/  MOV R11, 0x181f ;  /* 0x0000181f000b7802 */ /* 0x000fe20000000f00 */
[----:B------:R-:W-:Y:S01]  /*22b70*/  IMAD.MOV.U32 R12, RZ, RZ, RZ ;  /* 0x000000ffff0c7224 */ /* 0x000fe200078e00ff */
[----:B------:R-:W-:Y:S01]  /*22b80*/  IADD3 R17, R20, R17, RZ ;  /* 0x0000001114117210 */ /* 0x000fe20007ffe0ff */
[----:B------:R-:W-:Y:S02]  /*22b90*/  IMAD.MOV.U32 R15, RZ, RZ, -0x1 ;  /* 0xffffffffff0f7424 */ /* 0x000fe400078e00ff */
[----:B-----5:R-:W-:-:S07]  /*22ba0*/  IMAD R5, R10, R7, RZ ;  /* 0x000000070a057224 */ /* 0x020fce00078e02ff */
[----:B------:R-:W-:Y:S05]  /*22bb0*/  WARPSYNC.COLLECTIVE R15, `(.L_x_982) ;  /* 0x000000000f087348 */ /* 0x000fea0003c00000 */
[----:B------:R0:W1:Y:S02]  /*22bc0*/  SHFL.IDX P6, R14, R13, R12, R11 ;  /* 0x0000000c0d0e7389 */ /* 0x00006400000c000b */
[----:B01----:R-:W-:Y:S01]  /*22bd0*/  ENDCOLLECTIVE ;  /* 0x000000000000791b */ /* 0x003fe20003800000 */
.L_x_982:
[----:B------:R-:W-:Y:S01]  /*22be0*/  ISETP.GE.AND P1, PT, R17, R5, PT ;  /* 0x000000051100720c */ /* 0x000fe20003f26270 */
[----:B------:R-:W-:Y:S02]  /*22bf0*/  IMAD.MOV.U32 R13, RZ, RZ, R0 ;  /* 0x000000ffff0d7224 */ /* 0x000fe400078e0000 */
[----:B------:R-:W-:-:S10]  /*22c00*/  IMAD.MOV.U32 R2, RZ, RZ, R14 ;  /* 0x000000ffff027224 */ /* 0x000fd400078e000e */
[----:B------:R-:W-:Y:S05]  /*22c10*/  WARPSYNC.COLLECTIVE R15, `(.L_x_983) ;  /* 0x000000000f087348 */ /* 0x000fea0003c00000 */
[----:B------:R0:W1:Y:S02]  /*22c20*/  SHFL.IDX P6, R14, R13, R12, R11 ;  /* 0x0000000c0d0e7389 */ /* 0x00006400000c000b */
[----:B01----:R-:W-:Y:S01]  /*22c30*/  ENDCOLLECTIVE ;  /* 0x000000000000791b */ /* 0x003fe20003800000 */
.L_x_983:
[----:B------:R-:W-:Y:S01]  /*22c40*/  MOV R13, R4 ;  /* 0x00000004000d7202 */ /* 0x000fe20000000f00 */
[----:B------:R-:W-:Y:S02]  /*22c50*/  IMAD.MOV.U32 R12, RZ, RZ, 0x1 ;  /* 0x00000001ff0c7424 */ /* 0x000fe400078e00ff */
[----:B------:R-:W-:-:S07]  /*22c60*/  IMAD.MOV.U32 R3, RZ, RZ, R14 ;  /* 0x000000ffff037224 */ /* 0x000fce00078e000e */
[----:B------:R-:W-:Y:S05]  /*22c70*/  WARPSYNC.COLLECTIVE R15, `(.L_x_984) ;  /* 0x000000000f087348 */ /* 0x000fea0003c00000 */
[----:B------:R0:W1:Y:S02]  /*22c80*/  SHFL.IDX P6, R14, R13, R12, R11 ;  /* 0x0000000c0d0e7389 */ /* 0x00006400000c000b */
[----:B01----:R-:W-:Y:S01]  /*22c90*/  ENDCOLLECTIVE ;  /* 0x000000000000791b */ /* 0x003fe20003800000 */
.L_x_984:
[----:B------:R-:W-:-:S05]  /*22ca0*/  @!P1 IADD3 R3, P3, R31, R3, RZ ;  /* 0x000000031f039210 */ /* 0x000fca0007f7e0ff */
[----:B------:R-:W-:Y:S02]  /*22cb0*/  @!P1 IMAD.X R8, RZ, RZ, R2, P3 ;  /* 0x000000ffff089224 */ /* 0x000fe400018e0602 */
[----:B------:R-:W-:Y:S02]  /*22cc0*/  @!P1 IMAD.MOV.U32 R2, RZ, RZ, R3 ;  /* 0x000000ffff029224 */ /* 0x000fe400078e0003 */
[----:B------:R-:W-:Y:S02]  /*22cd0*/  @!P1 IMAD.MOV.U32 R3, RZ, RZ, R8 ;  /* 0x000000ffff039224 */ /* 0x000fe400078e0008 */
[----:B------:R-:W-:-:S03]  /*22ce0*/  IMAD.MOV.U32 R13, RZ, RZ, R0 ;  /* 0x000000ffff0d7224 */ /* 0x000fc600078e0000 */
[----:B------:R-:W-:Y:S01]  /*22cf0*/  @!PT LDS RZ, [RZ] ;  /* 0x00000000fffff984 */ /* 0x000fe20000000800 */
[----:B------:R-:W-:Y:S01]  /*22d00*/  @!PT LDS RZ, [RZ] ;  /* 0x00000000fffff984 */ /* 0x000fe20000000800 */
[----:B------:R-:W-:Y:S01]  /*22d10*/  @!PT LDS RZ, [RZ] ;  /* 0x00000000fffff984 */ /* 0x000fe20000000800 */
[----:B------:R0:W-:Y:S02]  /*22d20*/  @!P1 LDGSTS.E.BYPASS.LTC128B.128 [R9+0x14400], desc[UR60][R2.64], !P0 ;  /* 0x1440000002099fae */ /* 0x0001e4000c101d7c */
[----:B0-----:R-:W-:-:S05]  /*22d30*/  VIADD R2, R17, 0x10 ;  /* 0x0000001011027836 */ /* 0x001fca0000000000 */
[----:B------:R-:W-:Y:S01]  /*22d40*/  ISETP.GE.AND P1, PT, R2, R5, PT ;  /* 0x000000050200720c */ /* 0x000fe20003f26270 */
[----:B------:R-:W-:-:S12]  /*22d50*/  IMAD.MOV.U32 R2, RZ, RZ, R14 ;  /* 0x000000ffff027224 */ /* 0x000fd800078e000e */
[----:B------:R-:W-:Y:S05]  /*22d60*/  WARPSYNC.COLLECTIVE R15, `(.L_x_985) ;  /* 0x000000000f087348 */ /* 0x000fea0003c00000 */
[----:B------:R0:W1:Y:S02]  /*22d70*/  SHFL.IDX P6, R14, R13, R12, R11 ;  /* 0x0000000c0d0e7389 */ /* 0x00006400000c000b */
[----:B01----:R-:W-:Y:S01]  /*22d80*/  ENDCOLLECTIVE ;  /* 0x000000000000791b */ /* 0x003fe20003800000 */
.L_x_985:
[----:B------:R-:W-:Y:S01]  /*22d90*/  IMAD.MOV.U32 R13, RZ, RZ, R4 ;  /* 0x000000ffff0d7224 */ /* 0x000fe200078e0004 */
[----:B------:R-:W-:Y:S01]  /*22da0*/  MOV R12, 0x2 ;  /* 0x00000002000c7802 */ /* 0x000fe20000000f00 */
[----:B------:R-:W-:-:S07]  /*22db0*/  IMAD.MOV.U32 R6, RZ, RZ, R14 ;  /* 0x000000ffff067224 */ /* 0x000fce00078e000e */
[----:B------:R-:W-:Y:S05]  /*22dc0*/  WARPSYNC.COLLECTIVE R15, `(.L_x_986) ;  /* 0x000000000f087348 */ /* 0x000fea0003c00000 */
[----:B------:R0:W1:Y:S02]  /*22dd0*/  SHFL.IDX P6, R14, R13, R12, R11 ;  /* 0x0000000c0d0e7389 */ /* 0x00006400000c000b */
[----:B01----:R-:W-:Y:S01]  /*22de0*/  ENDCOLLECTIVE ;  /* 0x000000000000791b */ /* 0x003fe20003800000 */
.L_x_986:
[----:B------:R-:W-:-:S04]  /*22df0*/  @!P1 IADD3 R6, P3, R31, R6, RZ ;  /* 0x000000061f069210 */ /* 0x000fc80007f7e0ff */
[----:B------:R-:W-:Y:S01]  /*22e00*/  @!P1 IADD3.X R7, RZ, R2, RZ, P3, !PT ;  /* 0x00000002ff079210 */ /* 0x000fe20001ffe4ff */
[----:B------:R-:W-:Y:S02]  /*22e10*/  @!P1 IMAD.MOV.U32 R2, RZ, RZ, R6 ;  /* 0x000000ffff029224 */ /* 0x000fe400078e0006 */
[----:B------:R-:W-:Y:S02]  /*22e20*/  VIADD R6, R17, 0x60 ;  /* 0x0000006011067836 */ /* 0x000fe40000000000 */
        /* <DEDUP_REMOVED lines=12> */
.L_x_987:
[----:B------:R-:W-:Y:S02]  /*22ef0*/  IMAD.MOV.U32 R13, RZ, RZ, R4 ;  /* 0x000000ffff0d7224 */ /* 0x000fe400078e0004 */
[----:B------:R-:W-:Y:S02]  /*22f00*/  IMAD.MOV.U32 R12, RZ, RZ, 0x3 ;  /* 0x00000003ff0c7424 */ /* 0x000fe400078e00ff */
[----:B------:R-:W-:-:S07]  /*22f10*/  IMAD.MOV.U32 R3, RZ, RZ, R14 ;  /* 0x000000ffff037224 */ /* 0x000fce00078e000e */
[----:B------:R-:W-:Y:S05]  /*22f20*/  WARPSYNC.COLLECTIVE R15, `(.L_x_988) ;  /* 0x000000000f087348 */ /* 0x000fea0003c00000 */
[----:B------:R0:W1:Y:S02]  /*22f30*/  SHFL.IDX P6, R14, R13, R12, R11 ;  /* 0x0000000c0d0e7389 */ /* 0x00006400000c000b */
[----:B01----:R-:W-:Y:S01]  /*22f40*/  ENDCOLLECTIVE ;  /* 0x000000000000791b */ /* 0x003fe20003800000 */
.L_x_988:
[----:B------:R-:W-:-:S05]  /*22f50*/  @!P1 IADD3 R3, P2, R31, R3, RZ ;  /* 0x000000031f039210 */ /* 0x000fca0007f5e0ff */
[----:B------:R-:W-:-:S05]  /*22f60*/  @!P1 IMAD.X R2, RZ, RZ, R2, P2 ;  /* 0x000000ffff029224 */ /* 0x000fca00010e0602 */
[----:B------:R-:W-:Y:S01]  /*22f70*/  @!P1 LOP3.LUT R3, R3, R2, RZ, 0x3c, !PT ;  /* 0x0000000203039212 */ /* 0x000fe200078e3cff */
[----:B------:R-:W-:-:S03]  /*22f80*/  IMAD.MOV.U32 R13, RZ, RZ, R0 ;  /* 0x000000ffff0d7224 */ /* 0x000fc600078e0000 */
[----:B------:R-:W-:-:S04]  /*22f90*/  @!P1 LOP3.LUT R2, R3, R2, RZ, 0x3c, !PT ;  /* 0x0000000203029212 */ /* 0x000fc800078e3cff */
[----:B------:R-:W-:-:S05]  /*22fa0*/  @!P1 LOP3.LUT R3, R3, R2, RZ, 0x3c, !PT ;  /* 0x0000000203039212 */ /* 0x000fca00078e3cff */
[----:B------:R-:W-:Y:S01]  /*22fb0*/  @!PT LDS RZ, [RZ] ;  /* 0x00000000fffff984 */ /* 0x000fe20000000800 */
[----:B------:R-:W-:Y:S01]  /*22fc0*/  @!PT LDS RZ, [RZ] ;  /* 0x00000000fffff984 */ /* 0x000fe20000000800 */
[----:B------:R-:W-:Y:S01]  /*22fd0*/  @!PT LDS RZ, [RZ] ;  /* 0x00000000fffff984 */ /* 0x000fe20000000800 */
[----:B------:R0:W-:Y:S02]  /*22fe0*/  @!P1 LDGSTS.E.BYPASS.LTC128B.128 [R9+0x15400], desc[UR60][R2.64], !P0 ;  /* 0x1540000002099fae */ /* 0x0001e4000c101d7c */
[----:B0-----:R-:W-:-:S04]  /*22ff0*/  IADD3 R2, R17, 0x30, RZ ;  /* 0x0000003011027810 */ /* 0x001fc80007ffe0ff */
[----:B------:R-:W-:Y:S01]  /*23000*/  ISETP.GE.AND P1, PT, R2, R5, PT ;  /* 0x000000050200720c */ /* 0x000fe20003f26270 */
[----:B------:R-:W-:-:S12]  /*23010*/  IMAD.MOV.U32 R2, RZ, RZ, R14 ;  /* 0x000000ffff027224 */ /* 0x000fd800078e000e */
[----:B------:R-:W-:Y:S05]  /*23020*/  WARPSYNC.COLLECTIVE R15, `(.L_x_989) ;  /* 0x000000000f087348 */ /* 0x000fea0003c00000 */
[----:B------:R0:W1:Y:S02]  /*23030*/  SHFL.IDX P6, R14, R13, R12, R11 ;  /* 0x0000000c0d0e7389 */ /* 0x00006400000c000b */
[----:B01----:R-:W-:Y:S01]  /*23040*/  ENDCOLLECTIVE ;  /* 0x000000000000791b */ /* 0x003fe20003800000 */
.L_x_989:
[----:B------:R-:W-:Y:S02]  /*23050*/  IMAD.MOV.U32 R13, RZ, RZ, R4 ;  /* 0x000000ffff0d7224 */ /* 0x000fe400078e0004 */
[----:B------:R-:W-:Y:S01]  /*23060*/  IMAD.MOV.U32 R12, RZ, RZ, 0x4 ;  /* 0x00000004ff0c7424 */ /* 0x000fe200078e00ff */
[----:B------:R-:W-:-:S07]  /*23070*/  MOV R3, R14 ;  /* 0x0000000e00037202 */ /* 0x000fce0000000f00 */
[----:B------:R-:W-:Y:S05]  /*23080*/  WARPSYNC.COLLECTIVE R15, `(.L_x_990) ;  /* 0x000000000f087348 */ /* 0x000fea0003c00000 */
[----:B------:R0:W1:Y:S02]  /*23090*/  SHFL.IDX P6, R14, R13, R12, R11 ;  /* 0x0000000c0d0e7389 */ /* 0x00006400000c000b */
[----:B01----:R-:W-:Y:S01]  /*230a0*/  ENDCOLLECTIVE ;  /* 0x000000000000791b */ /* 0x003fe20003800000 */
.L_x_990:
        /* <DEDUP_REMOVED lines=10> */
[----:B0-----:R-:W-:-:S05]  /*23150*/  VIADD R2, R17, 0x40 ;  /* 0x0000004011027836 */ /* 0x001fca0000000000 */
[----:B------:R-:W-:Y:S02]  /*23160*/  ISETP.GE.AND P1, PT, R2, R5, PT ;  /* 0x000000050200720c */ /* 0x000fe40003f26270 */
[----:B------:R-:W-:-:S11]  /*23170*/  MOV R2, R14 ;  /* 0x0000000e00027202 */ /* 0x000fd60000000f00 */
[----:B------:R-:W-:Y:S05]  /*23180*/  WARPSYNC.COLLECTIVE R15, `(.L_x_991) ;  /* 0x000000000f087348 */ /* 0x000fea0003c00000 */
[----:B------:R0:W1:Y:S02]  /*23190*/  SHFL.IDX P6, R14, R13, R12, R11 ;  /* 0x0000000c0d0e7389 */ /* 0x00006400000c000b */
[----:B01----:R-:W-:Y:S01]  /*231a0*/  ENDCOLLECTIVE ;  /* 0x000000000000791b */ /* 0x003fe20003800000 */
.L_x_991:
[----:B------:R-:W-:Y:S01]  /*231b0*/  MOV R13, R4 ;  /* 0x00000004000d7202 */ /* 0x000fe20000000f00 */
[----:B------:R-:W-:Y:S02]  /*231c0*/  IMAD.MOV.U32 R12, RZ, RZ, 0x5 ;  /* 0x00000005ff0c7424 */ /* 0x000fe400078e00ff */
[----:B------:R-:W-:-:S07]  /*231d0*/  IMAD.MOV.U32 R3, RZ, RZ, R14 ;  /* 0x000000ffff037224 */ /* 0x000fce00078e000e */
[----:B------:R-:W-:Y:S05]  /*231e0*/  WARPSYNC.COLLECTIVE R15, `(.L_x_992) ;  /* 0x000000000f087348 */ /* 0x000fea0003c00000 */
[----:B------:R0:W1:Y:S02]  /*231f0*/  SHFL.IDX P6, R14, R13, R12, R11 ;  /* 0x0000000c0d0e7389 */ /* 0x00006400000c000b */
[----:B01----:R-:W-:Y:S01]  /*23200*/  ENDCOLLECTIVE ;  /* 0x000000000000791b */ /* 0x003fe20003800000 */
.L_x_992:
        /* <DEDUP_REMOVED lines=16> */
.L_x_993:
[----:B------:R-:W-:Y:S02]  /*23310*/  IMAD.MOV.U32 R13, RZ, RZ, R4 ;  /* 0x000000ffff0d7224 */ /* 0x000fe400078e0004 */
[----:B------:R-:W-:Y:S01]  /*23320*/  IMAD.MOV.U32 R12, RZ, RZ, 0x6 ;  /* 0x00000006ff0c7424 */ /* 0x000fe200078e00ff */
[----:B------:R-:W-:-:S07]  /*23330*/  MOV R3, R14 ;  /* 0x0000000e00037202 */ /* 0x000fce0000000f00 */
[----:B------:R-:W-:Y:S05]  /*23340*/  WARPSYNC.COLLECTIVE R15, `(.L_x_994) ;  /* 0x000000000f087348 */ /* 0x000fea0003c00000 */
[----:B------:R0:W1:Y:S02]  /*23350*/  SHFL.IDX P6, R14, R13, R12, R11 ;  /* 0x0000000c0d0e7389 */ /* 0x00006400000c000b */
[----:B01----:R-:W-:Y:S01]  /*23360*/  ENDCOLLECTIVE ;  /* 0x000000000000791b */ /* 0x003fe20003800000 */
.L_x_994:
[----:B------:R-:W-:-:S05]  /*23370*/  @!P1 IADD3 R3, P2, R31, R3, RZ ;  /* 0x000000031f039210 */ /* 0x000fca0007f5e0ff */
[----:B------:R-:W-:Y:S01]  /*23380*/  @!P1 IMAD.X R2, RZ, RZ, R2, P2 ;  /* 0x000000ffff029224 */ /* 0x000fe200010e0602 */
[----:B------:R-:W-:-:S04]  /*23390*/  ISETP.GE.AND P2, PT, R6, R5, PT ;  /* 0x000000050600720c */ /* 0x000fc80003f46270 */
        /* <DEDUP_REMOVED lines=8> */
[----:B0-----:R-:W-:-:S07]  /*23420*/  MOV R2, R14 ;  /* 0x0000000e00027202 */ /* 0x001fce0000000f00 */
[----:B------:R-:W-:Y:S05]  /*23430*/  WARPSYNC.COLLECTIVE R15, `(.L_x_995) ;  /* 0x000000000f087348 */ /* 0x000fea0003c00000 */
[----:B------:R0:W1:Y:S02]  /*23440*/  SHFL.IDX P6, R14, R13, R12, R11 ;  /* 0x0000000c0d0e7389 */ /* 0x00006400000c000b */
[----:B01----:R-:W-:Y:S01]  /*23450*/  ENDCOLLECTIVE ;  /* 0x000000000000791b */ /* 0x003fe20003800000 */
.L_x_995:
[----:B------:R-:W-:Y:S02]  /*23460*/  IMAD.MOV.U32 R13, RZ, RZ, R4 ;  /* 0x000000ffff0d7224 */ /* 0x000fe400078e0004 */
[----:B------:R-:W-:Y:S02]  /*23470*/  IMAD.MOV.U32 R12, RZ, RZ, 0x7 ;  /* 0x00000007ff0c7424 */ /* 0x000fe400078e00ff */
[----:B------:R-:W-:-:S07]  /*23480*/  IMAD.MOV.U32 R3, RZ, RZ, R14 ;  /* 0x000000ffff037224 */ /* 0x000fce00078e000e */
[----:B------:R-:W-:Y:S05]  /*23490*/  WARPSYNC.COLLECTIVE R15, `(.L_x_996) ;  /* 0x000000000f087348 */ /* 0x000fea0003c00000 */
[----:B------:R0:W1:Y:S02]  /*234a0*/  SHFL.IDX P6, R14, R13, R12, R11 ;  /* 0x0000000c0d0e7389 */ /* 0x00006400000c000b */
[----:B01----:R-:W-:Y:S01]  /*234b0*/  ENDCOLLECTIVE ;  /* 0x000000000000791b */ /* 0x003fe20003800000 */
.L_x_996:
[----:B------:R-:W-:-:S04]  /*234c0*/  @!P2 IADD3 R3, P1, R31, R3, RZ ;  /* 0x000000031f03a210 */ /* 0x000fc80007f3e0ff */
[----:B------:R-:W-:-:S04]  /*234d0*/  @!P2 IADD3.X R2, RZ, R2, RZ, P1, !PT ;  /* 0x00000002ff02a210 */ /* 0x000fc80000ffe4ff */
[----:B------:R-:W-:Y:S02]  /*234e0*/  @!P2 LOP3.LUT R3, R3, R2, RZ, 0x3c, !PT ;  /* 0x000000020303a212 */ /* 0x000fe400078e3cff */
[----:B------:R-:W-:Y:S02]  /*234f0*/  MOV R13, R0 ;  /* 0x00000000000d7202 */ /* 0x000fe40000000f00 */
[----:B------:R-:W-:-:S04]  /*23500*/  @!P2 LOP3.LUT R2, R3, R2, RZ, 0x3c, !PT ;  /* 0x000000020302a212 */ /* 0x000fc800078e3cff */
[----:B------:R-:W-:Y:S01]  /*23510*/  @!P2 LOP3.LUT R3, R3, R2, RZ, 0x3c, !PT ;  /* 0x000000020303a212 */ /* 0x000fe200078e3cff */
[----:B------:R-:W-:-:S04]  /*23520*/  IMAD.MOV.U32 R4, RZ, RZ, R14 ;  /* 0x000000ffff047224 */ /* 0x000fc800078e000e */
[----:B------:R-:W-:Y:S01]  /*23530*/  @!PT LDS RZ, [RZ] ;  /* 0x00000000fffff984 */ /* 0x000fe20000000800 */
[----:B------:R-:W-:Y:S01]  /*23540*/  @!PT LDS RZ, [RZ] ;  /* 0x00000000fffff984 */ /* 0x000fe20000000800 */
[----:B------:R-:W-:Y:S01]  /*23550*/  @!PT LDS RZ, [RZ] ;  /* 0x00000000fffff984 */ /* 0x000fe20000000800 */
[----:B------:R0:W-:Y:S03]  /*23560*/  @!P2 LDGSTS.E.BYPASS.LTC128B.128 [R9+0x17400], desc[UR60][R2.64], !P0 ;  /* 0x174000000209afae */ /* 0x0001e6000c101d7c */
[----:B0-----:R-:W-:Y:S05]  /*23570*/  WARPSYNC.COLLECTIVE R15, `(.L_x_997) ;  /* 0x000000000f087348 */ /* 0x001fea0003c00000 */
[----:B------:R1:W2:Y:S02]  /*23580*/  SHFL.IDX P6, R14, R13, R12, R11 ;  /* 0x0000000c0d0e7389 */ /* 0x0002a400000c000b */
[----:B012---:R-:W-:Y:S01]  /*23590*/  ENDCOLLECTIVE ;  /* 0x000000000000791b */ /* 0x007fe20003800000 */
.L_x_997:
[----:B------:R-:W-:Y:S05]  /*235a0*/  BRA `(.L_x_998) ;  /* 0xffffff8000707947 */ /* 0x000fea000383ffff */
.L_x_758:
[----:B0-----:R0:W1:Y:S02]  /*235b0*/  SYNCS.PHASECHK.TRANS64.TRYWAIT P0, [R22+URZ+0x22820], R3 ;  /* 0x02282003160075a7 */ /* 0x001064000800017f */
[----:B-1----:R-:W-:Y:S05]  /*235c0*/  @!P0 NANOSLEEP.SYNCS 0x989680 ;  /* 0x009896800000895d */ /* 0x002fea0003900000 */
[----:B------:R-:W1:Y:S02]  /*235d0*/  @!P0 SYNCS.PHASECHK.TRANS64 P0, [R22+URZ+0x22820], R3 ;  /* 0x02282003160085a7 */ /* 0x000e64000800007f */
[----:B-1----:R-:W-:Y:S05]  /*235e0*/  @!P0 BRA `(.L_x_758) ;  /* 0xfffffffc00f08947 */ /* 0x002fea000383ffff */
[----:B------:R-:W-:Y:S05]  /*235f0*/  BRA `(.L_x_999) ;  /* 0xffffff8000d07947 */ /* 0x000fea000383ffff */
.L_x_762:
[----:B0-----:R0:W1:Y:S02]  /*23600*/  SYNCS.PHASECHK.TRANS64.TRYWAIT P0, [R0+URZ+0x22880], R30 ;  /* 0x0228801e000075a7 */ /* 0x001064000800017f */
[----:B-1----:R-:W-:Y:S05]  /*23610*/  @!P0 NANOSLEEP.SYNCS 0x989680 ;  /* 0x009896800000895d */ /* 0x002fea0003900000 */
[----:B------:R-:W1:Y:S02]  /*23620*/  @!P0 SYNCS.PHASECHK.TRANS64 P0, [R0+URZ+0x22880], R30 ;  /* 0x0228801e000085a7 */ /* 0x000e64000800007f */
[----:B-1----:R-:W-:Y:S05]  /*23630*/  @!P0 BRA `(.L_x_762) ;  /* 0xfffffffc00f08947 */ /* 0x002fea000383ffff */
[----:B------:R-:W-:Y:S05]  /*23640*/  BRA `(.L_x_1000) ;  /* 0xffffff8400e87947 */ /* 0x000fea000383ffff */
.L_x_763:
[----:B------:R-:W-:Y:S01]  /*23650*/  BSSY B0, `(.L_x_1001) ;  /* 0x0000008000007945 */ /* 0x000fe20003800000 */
[----:B------:R-:W-:Y:S01]  /*23660*/  IMAD.MOV.U32 R13, RZ, RZ, R20 ;  /* 0x000000ffff0d7224 */ /* 0x000fe200078e0014 */
[----:B------:R-:W-:Y:S01]  /*23670*/  MOV R15, 0xffffffff ;  /* 0xffffffff000f7802 */ /* 0x000fe20000000f00 */
[----:B------:R-:W-:Y:S02]  /*23680*/  IMAD.MOV.U32 R12, RZ, RZ, RZ ;  /* 0x000000ffff0c7224 */ /* 0x000fe400078e00ff */
[----:B------:R-:W-:-:S07]  /*23690*/  IMAD.MOV.U32 R11, RZ, RZ, 0x181f ;  /* 0x0000181fff0b7424 */ /* 0x000fce00078e00ff */
[----:B0-----:R-:W-:Y:S05]  /*236a0*/  WARPSYNC.COLLECTIVE R15, `(.L_x_1002) ;  /* 0x000000000f087348 */ /* 0x001fea0003c00000 */
[----:B------:R1:W2:Y:S02]  /*236b0*/  SHFL.IDX P6, R14, R13, R12, R11 ;  /* 0x0000000c0d0e7389 */ /* 0x0002a400000c000b */
[----:B012---:R-:W-:Y:S01]  /*236c0*/  ENDCOLLECTIVE ;  /* 0x000000000000791b */ /* 0x007fe20003800000 */
.L_x_1002:
[----:B------:R-:W-:Y:S05]  /*236d0*/  BSYNC B0 ;  /* 0x0000000000007941 */ /* 0x000fea0003800000 */
.L_x_1001:
[----:B------:R-:W-:Y:S01]  /*236e0*/  IMAD.MOV.U32 R13, RZ, RZ, R10 ;  /* 0x000000ffff0d7224 */ /* 0x000fe200078e000a */
[----:B------:R-:W-:Y:S01]  /*236f0*/  MOV R11, 0x181f ;  /* 0x0000181f000b7802 */ /* 0x000fe20000000f00 */
[----:B------:R-:W-:Y:S01]  /*23700*/  IMAD.MOV.U32 R12, RZ, RZ, RZ ;  /* 0x000000ffff0c7224 */ /* 0x000fe200078e00ff */
[----:B------:R-:W-:Y:S01]  /*23710*/  IADD3 R6, R22, R6, RZ ;  /* 0x0000000616067210 */ /* 0x000fe20007ffe0ff */
[----:B------:R-:W-:Y:S02]  /*23720*/  IMAD.MOV.U32 R15, RZ, RZ, -0x1 ;  /* 0xffffffffff0f7424 */ /* 0x000fe400078e00ff */
[----:B------:R-:W-:-:S07]  /*23730*/  IMAD.MOV.U32 R3, RZ, RZ, R14 ;  /* 0x000000ffff037224 */ /* 0x000fce00078e000e */
[----:B------:R-:W-:Y:S05]  /*23740*/  WARPSYNC.COLLECTIVE R15, `(.L_x_1003) ;  /* 0x000000000f087348 */ /* 0x000fea0003c00000 */
[----:B------:R0:W1:Y:S02]  /*23750*/  SHFL.IDX P6, R14, R13, R12, R11 ;  /* 0x0000000c0d0e7389 */ /* 0x00006400000c000b */
[----:B01----:R-:W-:Y:S01]  /*23760*/  ENDCOLLECTIVE ;  /* 0x000000000000791b */ /* 0x003fe20003800000 */
.L_x_1003:
[----:B------:R-:W-:Y:S02]  /*23770*/  IMAD.MOV.U32 R13, RZ, RZ, R20 ;  /* 0x000000ffff0d7224 */ /* 0x000fe400078e0014 */
[----:B------:R-:W-:Y:S02]  /*23780*/  IMAD.MOV.U32 R12, RZ, RZ, 0x1 ;  /* 0x00000001ff0c7424 */ /* 0x000fe400078e00ff */
[----:B------:R-:W-:-:S07]  /*23790*/  IMAD.MOV.U32 R2, RZ, RZ, R14 ;  /* 0x000000ffff027224 */ /* 0x000fce00078e000e */
[----:B------:R-:W-:Y:S05]  /*237a0*/  WARPSYNC.COLLECTIVE R15, `(.L_x_1004) ;  /* 0x000000000f087348 */ /* 0x000fea0003c00000 */
[----:B------:R0:W1:Y:S02]  /*237b0*/  SHFL.IDX P6, R14, R13, R12, R11 ;  /* 0x0000000c0d0e7389 */ /* 0x00006400000c000b */
[----:B01----:R-:W-:Y:S01]  /*237c0*/  ENDCOLLECTIVE ;  /* 0x000000000000791b */ /* 0x003fe20003800000 */
.L_x_1004:
        /* <DEDUP_REMOVED lines=11> */
.L_x_1005:
[----:B------:R-:W-:Y:S01]  /*23880*/  IMAD.MOV.U32 R13, RZ, RZ, R20 ;  /* 0x000000ffff0d7224 */ /* 0x000fe200078e0014 */
[----:B------:R-:W-:Y:S01]  /*23890*/  MOV R12, 0x2 ;  /* 0x00000002000c7802 */ /* 0x000fe20000000f00 */
[----:B------:R-:W-:-:S05]  /*238a0*/  IMAD.MOV.U32 R11, RZ, RZ, R14 ;  /* 0x000000ffff0b7224 */ /* 0x000fca00078e000e */
[----:B------:R-:W-:Y:S01]  /*238b0*/  IADD3 R2, P0, R31, R11, RZ ;  /* 0x0000000b1f027210 */ /* 0x000fe20007f1e0ff */
[----:B------:R-:W-:-:S04]  /*238c0*/  IMAD.MOV.U32 R11, RZ, RZ, 0x181f ;  /* 0x0000181fff0b7424 */ /* 0x000fc800078e00ff */
[----:B------:R-:W-:-:S08]  /*238d0*/  IMAD.X R3, RZ, RZ, R21, P0 ;  /* 0x000000ffff037224 */ /* 0x000fd000000e0615 */
[----:B------:R-:W-:Y:S05]  /*238e0*/  WARPSYNC.COLLECTIVE R15, `(.L_x_1006) ;  /* 0x000000000f087348 */ /* 0x000fea0003c00000 */
[----:B------:R0:W1:Y:S02]  /*238f0*/  SHFL.IDX P6, R14, R13, R12, R11 ;  /* 0x0000000c0d0e7389 */ /* 0x00006400000c000b */
[----:B01----:R-:W-:Y:S01]  /*23900*/  ENDCOLLECTIVE ;  /* 0x000000000000791b */ /* 0x003fe20003800000 */
.L_x_1006:
        /* <DEDUP_REMOVED lines=9> */
.L_x_1007:
[----:B------:R-:W-:Y:S02]  /*239a0*/  IMAD.MOV.U32 R13, RZ, RZ, R20 ;  /* 0x000000ffff0d7224 */ /* 0x000fe400078e0014 */
[----:B------:R-:W-:Y:S01]  /*239b0*/  IMAD.MOV.U32 R12, RZ, RZ, 0x3 ;  /* 0x00000003ff0c7424 */ /* 0x000fe200078e00ff */
[----:B------:R-:W-:-:S07]  /*239c0*/  MOV R2, R14 ;  /* 0x0000000e00027202 */ /* 0x000fce0000000f00 */
[----:B------:R-:W-:Y:S05]  /*239d0*/  WARPSYNC.COLLECTIVE R15, `(.L_x_1008) ;  /* 0x000000000f087348 */ /* 0x000fea0003c00000 */
[----:B------:R0:W1:Y:S02]  /*239e0*/  SHFL.IDX P6, R14, R13, R12, R11 ;  /* 0x0000000c0d0e7389 */ /* 0x00006400000c000b */
[----:B01----:R-:W-:Y:S01]  /*239f0*/  ENDCOLLECTIVE ;  /* 0x000000000000791b */ /* 0x003fe20003800000 */
.L_x_1008:
[----:B------:R-:W-:-:S05]  /*23a00*/  IADD3 R2, P0, R31, R2, RZ ;  /* 0x000000021f027210 */ /* 0x000fca0007f1e0ff */
[----:B------:R-:W-:-:S05]  /*23a10*/  IMAD.X R3, RZ, RZ, R3, P0 ;  /* 0x000000ffff037224 */ /* 0x000fca00000e0603 */
[----:B------:R-:W-:Y:S01]  /*23a20*/  @!PT LDS RZ, [RZ] ;  /* 0x00000000fffff984 */ /* 0x000fe20000000800 */
[----:B------:R-:W-:Y:S01]  /*23a30*/  @!PT LDS RZ, [RZ] ;  /* 0x00000000fffff984 */ /* 0x000fe20000000800 */
[----:B------:R-:W-:Y:S01]  /*23a40*/  @!PT LDS RZ, [RZ] ;  /* 0x00000000fffff984 */ /* 0x000fe20000000800 */
[----:B------:R0:W-:Y:S01]  /*23a50*/  LDGSTS.E.BYPASS.LTC128B.128 [R6+0xb400], desc[UR60][R2.64], !P2 ;  /* 0x0b40000002067fae */ /* 0x0001e2000d101d7c */
[----:B------:R-:W-:Y:S01]  /*23a60*/  IMAD.MOV.U32 R13, RZ, RZ, R10 ;  /* 0x000000ffff0d7224 */ /* 0x000fe200078e000a */
[----:B0-----:R-:W-:-:S07]  /*23a70*/  MOV R3, R14 ;  /* 0x0000000e00037202 */ /* 0x001fce0000000f00 */
[----:B------:R-:W-:Y:S05]  /*23a80*/  WARPSYNC.COLLECTIVE R15, `(.L_x_1009) ;  /* 0x000000000f087348 */ /* 0x000fea0003c00000 */
[----:B------:R0:W1:Y:S02]  /*23a90*/  SHFL.IDX P6, R14, R13, R12, R11 ;  /* 0x0000000c0d0e7389 */ /* 0x00006400000c000b */
[----:B01----:R-:W-:Y:S01]  /*23aa0*/  ENDCOLLECTIVE ;  /* 0x000000000000791b */ /* 0x003fe20003800000 */
.L_x_1009:
[----:B------:R-:W-:Y:S01]  /*23ab0*/  MOV R13, R20 ;  /* 0x00000014000d7202 */ /* 0x000fe20000000f00 */
[----:B------:R-:W-:Y:S02]  /*23ac0*/  IMAD.MOV.U32 R12, RZ, RZ, 0x4 ;  /* 0x00000004ff0c7424 */ /* 0x000fe400078e00ff */
[----:B------:R-:W-:-:S07]  /*23ad0*/  IMAD.MOV.U32 R2, RZ, RZ, R14 ;  /* 0x000000ffff027224 */ /* 0x000fce00078e000e */
[----:B------:R-:W-:Y:S05]  /*23ae0*/  WARPSYNC.COLLECTIVE R15, `(.L_x_1010) ;  /* 0x000000000f087348 */ /* 0x000fea0003c00000 */
[----:B------:R0:W1:Y:S02]  /*23af0*/  SHFL.IDX P6, R14, R13, R12, R11 ;  /* 0x0000000c0d0e7389 */ /* 0x00006400000c000b */
[----:B01----:R-:W-:Y:S01]  /*23b00*/  ENDCOLLECTIVE ;  /* 0x000000000000791b */ /* 0x003fe20003800000 */
.L_x_1010:
        /* <DEDUP_REMOVED lines=11> */
.L_x_1011:
[----:B------:R-:W-:Y:S02]  /*23bc0*/  IMAD.MOV.U32 R13, RZ, RZ, R20 ;  /* 0x000000ffff0d7224 */ /* 0x000fe400078e0014 */
[----:B------:R-:W-:Y:S01]  /*23bd0*/  IMAD.MOV.U32 R12, RZ, RZ, 0x5 ;  /* 0x00000005ff0c7424 */ /* 0x000fe200078e00ff */
[----:B------:R-:W-:-:S07]  /*23be0*/  MOV R2, R14 ;  /* 0x0000000e00027202 */ /* 0x000fce0000000f00 */
[----:B------:R-:W-:Y:S05]  /*23bf0*/  WARPSYNC.COLLECTIVE R15, `(.L_x_1012) ;  /* 0x000000000f087348 */ /* 0x000fea0003c00000 */
[----:B------:R0:W1:Y:S02]  /*23c00*/  SHFL.IDX P6, R14, R13, R12, R11 ;  /* 0x0000000c0d0e7389 */ /* 0x00006400000c000b */
[----:B01----:R-:W-:Y:S01]  /*23c10*/  ENDCOLLECTIVE ;  /* 0x000000000000791b */ /* 0x003fe20003800000 */
.L_x_1012:
        /* <DEDUP_REMOVED lines=11> */
.L_x_1013:
[----:B------:R-:W-:Y:S01]  /*23cd0*/  MOV R13, R20 ;  /* 0x00000014000d7202 */ /* 0x000fe20000000f00 */
[----:B------:R-:W-:Y:S02]  /*23ce0*/  IMAD.MOV.U32 R12, RZ, RZ, 0x6 ;  /* 0x00000006ff0c7424 */ /* 0x000fe400078e00ff */
[----:B------:R-:W-:-:S07]  /*23cf0*/  IMAD.MOV.U32 R2, RZ, RZ, R14 ;  /* 0x000000ffff027224 */ /* 0x000fce00078e000e */
[----:B------:R-:W-:Y:S05]  /*23d00*/  WARPSYNC.COLLECTIVE R15, `(.L_x_1014) ;  /* 0x000000000f087348 */ /* 0x000fea0003c00000 */
[----:B------:R0:W1:Y:S02]  /*23d10*/  SHFL.IDX P6, R14, R13, R12, R11 ;  /* 0x0000000c0d0e7389 */ /* 0x00006400000c000b */
[----:B01----:R-:W-:Y:S01]  /*23d20*/  ENDCOLLECTIVE ;  /* 0x000000000000791b */ /* 0x003fe20003800000 */
.L_x_1014:
        /* <DEDUP_REMOVED lines=11> */
.L_x_1015:
[----:B------:R-:W-:Y:S02]  /*23de0*/  IMAD.MOV.U32 R13, RZ, RZ, R20 ;  /* 0x000000ffff0d7224 */ /* 0x000fe400078e0014 */
[----:B------:R-:W-:Y:S01]  /*23df0*/  IMAD.MOV.U32 R12, RZ, RZ, 0x7 ;  /* 0x00000007ff0c7424 */ /* 0x000fe200078e00ff */
[----:B------:R-:W-:-:S07]  /*23e00*/  MOV R2, R14 ;  /* 0x0000000e00027202 */ /* 0x000fce0000000f00 */
[----:B------:R-:W-:Y:S05]  /*23e10*/  WARPSYNC.COLLECTIVE R15, `(.L_x_1016) ;  /* 0x000000000f087348 */ /* 0x000fea0003c00000 */
[----:B------:R0:W1:Y:S02]  /*23e20*/  SHFL.IDX P6, R14, R13, R12, R11 ;  /* 0x0000000c0d0e7389 */ /* 0x00006400000c000b */
[----:B01----:R-:W-:Y:S01]  /*23e30*/  ENDCOLLECTIVE ;  /* 0x000000000000791b */ /* 0x003fe20003800000 */
.L_x_1016:
        /* <DEDUP_REMOVED lines=11> */
.L_x_1017:
[----:B------:R-:W-:Y:S01]  /*23ef0*/  MOV R13, R17 ;  /* 0x00000011000d7202 */ /* 0x000fe20000000f00 */
        /* <DEDUP_REMOVED lines=8> */
.L_x_1018:
        /* <DEDUP_REMOVED lines=9> */
.L_x_1019:
[----:B------:R-:W-:Y:S02]  /*24010*/  IMAD.MOV.U32 R13, RZ, RZ, R17 ;  /* 0x000000ffff0d7224 */ /* 0x000fe400078e0011 */
[----:B------:R-:W-:-:S05]  /*24020*/  IMAD.MOV.U32 R12, RZ, RZ, R14 ;  /* 0x000000ffff0c7224 */ /* 0x000fca00078e000e */
[----:B------:R-:W-:Y:S02]  /*24030*/  IADD3 R2, P0, R31, R12, RZ ;  /* 0x0000000c1f027210 */ /* 0x000fe40007f1e0ff */
[----:B------:R-:W-:-:S03]  /*24040*/  MOV R12, 0x1 ;  /* 0x00000001000c7802 */ /* 0x000fc60000000f00 */
[----:B------:R-:W-:-:S08]  /*24050*/  IMAD.X R3, RZ, RZ, R10, P0 ;  /* 0x000000ffff037224 */ /* 0x000fd000000e060a */
[----:B------:R-:W-:Y:S05]  /*24060*/  WARPSYNC.COLLECTIVE R15, `(.L_x_1020) ;  /* 0x000000000f087348 */ /* 0x000fea0003c00000 */
[----:B------:R0:W1:Y:S02]  /*24070*/  SHFL.IDX P6, R14, R13, R12, R11 ;  /* 0x0000000c0d0e7389 */ /* 0x00006400000c000b */
[----:B01----:R-:W-:Y:S01]  /*24080*/  ENDCOLLECTIVE ;  /* 0x000000000000791b */ /* 0x003fe20003800000 */
.L_x_1020:
        /* <DEDUP_REMOVED lines=9> */
.L_x_1021:
[----:B------:R-:W-:Y:S01]  /*24120*/  IMAD.MOV.U32 R2, RZ, RZ, R14 ;  /* 0x000000ffff027224 */ /* 0x000fe200078e000e */
[----:B------:R-:W-:Y:S06]  /*24130*/  BRA `(.L_x_1022) ;  /* 0xffffff8000847947 */ /* 0x000fec000383ffff */
.L_x_768:
[----:B---3--:R3:W4:Y:S02]  /*24140*/  SYNCS.PHASECHK.TRANS64.TRYWAIT P0, [R0+URZ+0x22840], R30 ;  /* 0x0228401e000075a7 */ /* 0x008724000800017f */
[----:B----4-:R-:W-:Y:S05]  /*24150*/  @!P0 NANOSLEEP.SYNCS 0x989680 ;  /* 0x009896800000895d */ /* 0x010fea0003900000 */
[----:B------:R-:W4:Y:S02]  /*24160*/  @!P0 SYNCS.PHASECHK.TRANS64 P0, [R0+URZ+0x22840], R30 ;  /* 0x0228401e000085a7 */ /* 0x000f24000800007f */
[----:B----4-:R-:W-:Y:S05]  /*24170*/  @!P0 BRA `(.L_x_768) ;  /* 0xfffffffc00f08947 */ /* 0x010fea000383ffff */
[----:B------:R-:W-:Y:S05]  /*24180*/  BRA `(.L_x_1023) ;  /* 0xffffff8000d47947 */ /* 0x000fea000383ffff */
.L_x_769:
[----:B------:R-:W-:Y:S01]  /*24190*/  BSSY B0, `(.L_x_1024) ;  /* 0x0000008000007945 */ /* 0x000fe20003800000 */
[----:B------:R-:W-:Y:S01]  /*241a0*/  MOV R13, R5 ;  /* 0x00000005000d7202 */ /* 0x000fe20000000f00 */
[----:B------:R-:W-:Y:S02]  /*241b0*/  IMAD.MOV.U32 R12, RZ, RZ, RZ ;  /* 0x000000ffff0c7224 */ /* 0x000fe400078e00ff */
[----:B------:R-:W-:Y:S02]  /*241c0*/  IMAD.MOV.U32 R11, RZ, RZ, 0x181f ;  /* 0x0000181fff0b7424 */ /* 0x000fe400078e00ff */
[----:B------:R-:W-:-:S07]  /*241d0*/  IMAD.MOV.U32 R15, RZ, RZ, -0x1 ;  /* 0xffffffffff0f7424 */ /* 0x000fce00078e00ff */
[----:B0-23--:R-:W-:Y:S05]  /*241e0*/  WARPSYNC.COLLECTIVE R15, `(.L_x_1025) ;  /* 0x000000000f087348 */ /* 0x00dfea0003c00000 */
[----:B------:R1:W4:Y:S02]  /*241f0*/  SHFL.IDX P6, R14, R13, R12, R11 ;  /* 0x0000000c0d0e7389 */ /* 0x00032400000c000b */
[----:B01234-:R-:W-:Y:S01]  /*24200*/  ENDCOLLECTIVE ;  /* 0x000000000000791b */ /* 0x01ffe20003800000 */
.L_x_1025:
[----:B------:R-:W-:Y:S05]  /*24210*/  BSYNC B0 ;  /* 0x0000000000007941 */ /* 0x000fea0003800000 */
.L_x_1024:
[----:B------:R-:W-:Y:S01]  /*24220*/  IMAD.MOV.U32 R13, RZ, RZ, R4 ;  /* 0x000000ffff0d7224 */ /* 0x000fe200078e0004 */
[----:B------:R-:W-:Y:S01]  /*24230*/  MOV R15, 0xffffffff ;  /* 0xffffffff000f7802 */ /* 0x000fe20000000f00 */
[----:B------:R-:W-:Y:S01]  /*24240*/  IMAD.MOV.U32 R12, RZ, RZ, RZ ;  /* 0x000000ffff0c7224 */ /* 0x000fe200078e00ff */
[----:B------:R-:W-:Y:S01]  /*24250*/  MOV R3, R14 ;  /* 0x0000000e00037202 */ /* 0x000fe20000000f00 */
[----:B------:R-:W-:-:S07]  /*24260*/  IMAD.MOV.U32 R11, RZ, RZ, 0x181f ;  /* 0x0000181fff0b7424 */ /* 0x000fce00078e00ff */
[----:B------:R-:W-:Y:S05]  /*24270*/  WARPSYNC.COLLECTIVE R15, `(.L_x_1026) ;  /* 0x000000000f087348 */ /* 0x000fea0003c00000 */
[----:B------:R0:W1:Y:S02]  /*24280*/  SHFL.IDX P6, R14, R13, R12, R11 ;  /* 0x0000000c0d0e7389 */ /* 0x00006400000c000b */
[----:B01----:R-:W-:Y:S01]  /*24290*/  ENDCOLLECTIVE ;  /* 0x000000000000791b */ /* 0x003fe20003800000 */
.L_x_1026:
[----:B------:R-:W-:Y:S01]  /*242a0*/  IMAD.MOV.U32 R13, RZ, RZ, R5 ;  /* 0x000000ffff0d7224 */ /* 0x000fe200078e0005 */
[----:B------:R-:W-:Y:S01]  /*242b0*/  MOV R12, 0x1 ;  /* 0x00000001000c7802 */ /* 0x000fe20000000f00 */
[----:B------:R-:W-:-:S07]  /*242c0*/  IMAD.MOV.U32 R2, RZ, RZ, R14 ;  /* 0x000000ffff027224 */ /* 0x000fce00078e000e */
[----:B------:R-:W-:Y:S05]  /*242d0*/  WARPSYNC.COLLECTIVE R15, `(.L_x_1027) ;  /* 0x000000000f087348 */ /* 0x000fea0003c00000 */
[----:B------:R0:W1:Y:S02]  /*242e0*/  SHFL.IDX P6, R14, R13, R12, R11 ;  /* 0x0000000c0d0e7389 */ /* 0x00006400000c000b */
[----:B01----:R-:W-:Y:S01]  /*242f0*/  ENDCOLLECTIVE ;  /* 0x000000000000791b */ /* 0x003fe20003800000 */
.L_x_1027:
        /* <DEDUP_REMOVED lines=11> */
.L_x_1028:
[----:B------:R-:W-:Y:S02]  /*243b0*/  IMAD.MOV.U32 R13, RZ, RZ, R5 ;  /* 0x000000ffff0d7224 */ /* 0x000fe400078e0005 */
[----:B------:R-:W-:Y:S02]  /*243c0*/  IMAD.MOV.U32 R12, RZ, RZ, 0x2 ;  /* 0x00000002ff0c7424 */ /* 0x000fe400078e00ff */
[----:B------:R-:W-:-:S07]  /*243d0*/  IMAD.MOV.U32 R10, RZ, RZ, R14 ;  /* 0x000000ffff0a7224 */ /* 0x000fce00078e000e */
[----:B------:R-:W-:Y:S05]  /*243e0*/  WARPSYNC.COLLECTIVE R15, `(.L_x_1029) ;  /* 0x000000000f087348 */ /* 0x000fea0003c00000 */
[----:B------:R0:W1:Y:S02]  /*243f0*/  SHFL.IDX P6, R14, R13, R12, R11 ;  /* 0x0000000c0d0e7389 */ /* 0x00006400000c000b */
[----:B01----:R-:W-:Y:S01]  /*24400*/  ENDCOLLECTIVE ;  /* 0x000000000000791b */ /* 0x003fe20003800000 */
.L_x_1029:
[----:B------:R-:W-:-:S04]  /*24410*/  IADD3 R2, P0, R31, R10, RZ ;  /* 0x0000000a1f027210 */ /* 0x000fc80007f1e0ff */
[----:B------:R-:W-:-:S05]  /*24420*/  IADD3.X R3, RZ, R9, RZ, P0, !PT ;  /* 0x00000009ff037210 */ /* 0x000fca00007fe4ff */
        /* <DEDUP_REMOVED lines=9> */
.L_x_1030:
[----:B------:R-:W-:Y:S01]  /*244c0*/  IMAD.MOV.U32 R13, RZ, RZ, R5 ;  /* 0x000000ffff0d7224 */ /* 0x000fe200078e0005 */
[----:B------:R-:W-:Y:S01]  /*244d0*/  MOV R12, 0x3 ;  /* 0x00000003000c7802 */ /* 0x000fe20000000f00 */
[----:B------:R-:W-:-:S07]  /*244e0*/  IMAD.MOV.U32 R2, RZ, RZ, R14 ;  /* 0x000000ffff027224 */ /* 0x000fce00078e000e */
[----:B------:R-:W-:Y:S05]  /*244f0*/  WARPSYNC.COLLECTIVE R15, `(.L_x_1031) ;  /* 0x000000000f087348 */ /* 0x000fea0003c00000 */
[----:B------:R0:W1:Y:S02]  /*24500*/  SHFL.IDX P6, R14, R13, R12, R11 ;  /* 0x0000000c0d0e7389 */ /* 0x00006400000c000b */
[----:B01----:R-:W-:Y:S01]  /*24510*/  ENDCOLLECTIVE ;  /* 0x000000000000791b */ /* 0x003fe20003800000 */
.L_x_1031:
        /* <DEDUP_REMOVED lines=11> */
.L_x_1032:
[----:B------:R-:W-:Y:S02]  /*245d0*/  IMAD.MOV.U32 R13, RZ, RZ, R5 ;  /* 0x000000ffff0d7224 */ /* 0x000fe400078e0005 */
[----:B------:R-:W-:Y:S02]  /*245e0*/  IMAD.MOV.U32 R12, RZ, RZ, 0x4 ;  /* 0x00000004ff0c7424 */ /* 0x000fe400078e00ff */
[----:B------:R-:W-:-:S07]  /*245f0*/  IMAD.MOV.U32 R2, RZ, RZ, R14 ;  /* 0x000000ffff027224 */ /* 0x000fce00078e000e */
[----:B------:R-:W-:Y:S05]  /*24600*/  WARPSYNC.COLLECTIVE R15, `(.L_x_1033) ;  /* 0x000000000f087348 */ /* 0x000fea0003c00000 */
[----:B------:R0:W1:Y:S02]  /*24610*/  SHFL.IDX P6, R14, R13, R12, R11 ;  /* 0x0000000c0d0e7389 */ /* 0x00006400000c000b */
[----:B01----:R-:W-:Y:S01]  /*24620*/  ENDCOLLECTIVE ;  /* 0x000000000000791b */ /* 0x003fe20003800000 */
.L_x_1033:
        /* <DEDUP_REMOVED lines=11> */
.L_x_1034:
[----:B------:R-:W-:Y:S01]  /*246e0*/  IMAD.MOV.U32 R13, RZ, RZ, R5 ;  /* 0x000000ffff0d7224 */ /* 0x000fe200078e0005 */
[----:B------:R-:W-:Y:S01]  /*246f0*/  MOV R12, 0x5 ;  /* 0x00000005000c7802 */ /* 0x000fe20000000f00 */
[----:B------:R-:W-:-:S07]  /*24700*/  IMAD.MOV.U32 R2, RZ, RZ, R14 ;  /* 0x000000ffff027224 */ /* 0x000fce00078e000e */
[----:B------:R-:W-:Y:S05]  /*24710*/  WARPSYNC.COLLECTIVE R15, `(.L_x_1035) ;  /* 0x000000000f087348 */ /* 0x000fea0003c00000 */
[----:B------:R0:W1:Y:S02]  /*24720*/  SHFL.IDX P6, R14, R13, R12, R11 ;  /* 0x0000000c0d0e7389 */ /* 0x00006400000c000b */
[----:B01----:R-:W-:Y:S01]  /*24730*/  ENDCOLLECTIVE ;  /* 0x000000000000791b */ /* 0x003fe20003800000 */
.L_x_1035:
        /* <DEDUP_REMOVED lines=11> */
.L_x_1036:
[----:B------:R-:W-:Y:S02]  /*247f0*/  IMAD.MOV.U32 R13, RZ, RZ, R5 ;  /* 0x000000ffff0d7224 */ /* 0x000fe400078e0005 */
[----:B------:R-:W-:Y:S02]  /*24800*/  IMAD.MOV.U32 R12, RZ, RZ, 0x6 ;  /* 0x00000006ff0c7424 */ /* 0x000fe400078e00ff */
[----:B------:R-:W-:-:S07]  /*24810*/  IMAD.MOV.U32 R2, RZ, RZ, R14 ;  /* 0x000000ffff027224 */ /* 0x000fce00078e000e */
[----:B------:R-:W-:Y:S05]  /*24820*/  WARPSYNC.COLLECTIVE R15, `(.L_x_1037) ;  /* 0x000000000f087348 */ /* 0x000fea0003c00000 */
[----:B------:R0:W1:Y:S02]  /*24830*/  SHFL.IDX P6, R14, R13, R12, R11 ;  /* 0x0000000c0d0e7389 */ /* 0x00006400000c000b */
[----:B01----:R-:W-:Y:S01]  /*24840*/  ENDCOLLECTIVE ;  /* 0x000000000000791b */ /* 0x003fe20003800000 */
.L_x_1037:
[----:B------:R-:W-:-:S04]  /*24850*/  IADD3 R2, P0, R31, R2, RZ ;  /* 0x000000021f027210 */ /* 0x000fc80007f1e0ff */
[----:B------:R-:W-:-:S05]  /*24860*/  IADD3.X R3, RZ, R3, RZ, P0, !PT ;  /* 0x00000003ff037210 */ /* 0x000fca00007fe4ff */
        /* <DEDUP_REMOVED lines=9> */
.L_x_1038:
[----:B------:R-:W-:Y:S02]  /*24900*/  IMAD.MOV.U32 R13, RZ, RZ, R5 ;  /* 0x000000ffff0d7224 */ /* 0x000fe400078e0005 */
[----:B------:R-:W-:Y:S02]  /*24910*/  IMAD.MOV.U32 R12, RZ, RZ, 0x7 ;  /* 0x00000007ff0c7424 */ /* 0x000fe400078e00ff */
[----:B------:R-:W-:-:S07]  /*24920*/  IMAD.MOV.U32 R2, RZ, RZ, R14 ;  /* 0x000000ffff027224 */ /* 0x000fce00078e000e */
[----:B------:R-:W-:Y:S05]  /*24930*/  WARPSYNC.COLLECTIVE R15, `(.L_x_1039) ;  /* 0x000000000f087348 */ /* 0x000fea0003c00000 */
[----:B------:R0:W1:Y:S02]  /*24940*/  SHFL.IDX P6, R14, R13, R12, R11 ;  /* 0x0000000c0d0e7389 */ /* 0x00006400000c000b */
[----:B01----:R-:W-:Y:S01]  /*24950*/  ENDCOLLECTIVE ;  /* 0x000000000000791b */ /* 0x003fe20003800000 */
.L_x_1039:
[----:B------:R-:W-:Y:S01]  /*24960*/  IMAD.MOV.U32 R13, RZ, RZ, R4 ;  /* 0x000000ffff0d7224 */ /* 0x000fe200078e0004 */
[----:B------:R-:W-:-:S05]  /*24970*/  IADD3 R4, P0, R31, R2, RZ ;  /* 0x000000021f047210 */ /* 0x000fca0007f1e0ff */
[----:B------:R-:W-:Y:S01]  /*24980*/  IMAD.X R5, RZ, RZ, R9, P0 ;  /* 0x000000ffff057224 */ /* 0x000fe200000e0609 */
[----:B------:R-:W-:-:S04]  /*24990*/  MOV R3, R14 ;  /* 0x0000000e00037202 */ /* 0x000fc80000000f00 */
[----:B------:R-:W-:Y:S01]  /*249a0*/  @!PT LDS RZ, [RZ] ;  /* 0x00000000fffff984 */ /* 0x000fe20000000800 */
[----:B------:R-:W-:Y:S01]  /*249b0*/  @!PT LDS RZ, [RZ] ;  /* 0x00000000fffff984 */ /* 0x000fe20000000800 */
[----:B------:R-:W-:Y:S01]  /*249c0*/  @!PT LDS RZ, [RZ] ;  /* 0x00000000fffff984 */ /* 0x000fe20000000800 */
[----:B------:R0:W-:Y:S03]  /*249d0*/  LDGSTS.E.BYPASS.LTC128B.128 [R6+0x1b400], desc[UR60][R4.64], !P2 ;  /* 0x1b40000004067fae */ /* 0x0001e6000d101d7c */
[----:B0-----:R-:W-:Y:S05]  /*249e0*/  WARPSYNC.COLLECTIVE R15, `(.L_x_1040) ;  /* 0x000000000f087348 */ /* 0x001fea0003c00000 */
[----:B------:R1:W2:Y:S02]  /*249f0*/  SHFL.IDX P6, R14, R13, R12, R11 ;  /* 0x0000000c0d0e7389 */ /* 0x0002a400000c000b */
[----:B012---:R-:W-:Y:S01]  /*24a00*/  ENDCOLLECTIVE ;  /* 0x000000000000791b */ /* 0x007fe20003800000 */
.L_x_1040:
[----:B------:R-:W-:Y:S02]  /*24a10*/  IMAD.MOV.U32 R13, RZ, RZ, R8 ;  /* 0x000000ffff0d7224 */ /* 0x000fe400078e0008 */
[----:B------:R-:W-:Y:S02]  /*24a20*/  IMAD.MOV.U32 R12, RZ, RZ, RZ ;  /* 0x000000ffff0c7224 */ /* 0x000fe400078e00ff */
[----:B------:R-:W-:-:S07]  /*24a30*/  IMAD.MOV.U32 R10, RZ, RZ, R14 ;  /* 0x000000ffff0a7224 */ /* 0x000fce00078e000e */
[----:B------:R-:W-:Y:S05]  /*24a40*/  WARPSYNC.COLLECTIVE R15, `(.L_x_1041) ;  /* 0x000000000f087348 */ /* 0x000fea0003c00000 */
[----:B------:R0:W1:Y:S02]  /*24a50*/  SHFL.IDX P6, R14, R13, R12, R11 ;  /* 0x0000000c0d0e7389 */ /* 0x00006400000c000b */
[----:B01----:R-:W-:Y:S01]  /*24a60*/  ENDCOLLECTIVE ;  /* 0x000000000000791b */ /* 0x003fe20003800000 */
.L_x_1041:
        /* <DEDUP_REMOVED lines=11> */
.L_x_1042:
[----:B------:R-:W-:Y:S01]  /*24b20*/  IMAD.MOV.U32 R13, RZ, RZ, R8 ;  /* 0x000000ffff0d7224 */ /* 0x000fe200078e0008 */
[----:B------:R-:W-:Y:S01]  /*24b30*/  MOV R12, 0x1 ;  /* 0x00000001000c7802 */ /* 0x000fe20000000f00 */
[----:B------:R-:W-:-:S07]  /*24b40*/  IMAD.MOV.U32 R5, RZ, RZ, R14 ;  /* 0x000000ffff057224 */ /* 0x000fce00078e000e */
[----:B------:R-:W-:Y:S05]  /*24b50*/  WARPSYNC.COLLECTIVE R15, `(.L_x_1043) ;  /* 0x000000000f087348 */ /* 0x000fea0003c00000 */
[----:B------:R0:W1:Y:S02]  /*24b60*/  SHFL.IDX P6, R14, R13, R12, R11 ;  /* 0x0000000c0d0e7389 */ /* 0x00006400000c000b */
[----:B01----:R-:W-:Y:S01]  /*24b70*/  ENDCOLLECTIVE ;  /* 0x000000000000791b */ /* 0x003fe20003800000 */
.L_x_1043:
        /* <DEDUP_REMOVED lines=11> */
.L_x_1044:
[----:B------:R-:W-:Y:S01]  /*24c30*/  IMAD.MOV.U32 R2, RZ, RZ, R14 ;  /* 0x000000ffff027224 */ /* 0x000fe200078e000e */
[----:B------:R-:W-:Y:S06]  /*24c40*/  BRA `(.L_x_1045) ;  /* 0xffffff7c006c7947 */ /* 0x000fec000383ffff */
.L_x_774:
[----:B-1----:R1:W2:Y:S02]  /*24c50*/  SYNCS.PHASECHK.TRANS64.TRYWAIT P2, [R0+URZ+0x22870], R3 ;  /* 0x02287003000075a7 */ /* 0x0022a4000804017f */
[----:B--2---:R-:W-:Y:S05]  /*24c60*/  @!P2 NANOSLEEP.SYNCS 0x989680 ;  /* 0x009896800000a95d */ /* 0x004fea0003900000 */
[----:B------:R-:W2:Y:S02]  /*24c70*/  @!P2 SYNCS.PHASECHK.TRANS64 P2, [R0+URZ+0x22870], R3 ;  /* 0x022870030000a5a7 */ /* 0x000ea4000804007f */
[----:B--2---:R-:W-:Y:S05]  /*24c80*/  @!P2 BRA `(.L_x_774) ;  /* 0xfffffffc00f0a947 */ /* 0x004fea000383ffff */
[----:B------:R-:W-:Y:S05]  /*24c90*/  BRA `(.L_x_1046) ;  /* 0xffffff7c00d07947 */ /* 0x000fea000383ffff */
.L_x_776:
[----:B-1----:R1:W2:Y:S02]  /*24ca0*/  SYNCS.PHASECHK.TRANS64.TRYWAIT P2, [R0+URZ+0x22860], R3 ;  /* 0x02286003000075a7 */ /* 0x0022a4000804017f */
[----:B--2---:R-:W-:Y:S05]  /*24cb0*/  @!P2 NANOSLEEP.SYNCS 0x989680 ;  /* 0x009896800000a95d */ /* 0x004fea0003900000 */
[----:B------:R-:W2:Y:S02]  /*24cc0*/  @!P2 SYNCS.PHASECHK.TRANS64 P2, [R0+URZ+0x22860], R3 ;  /* 0x022860030000a5a7 */ /* 0x000ea4000804007f */
[----:B--2---:R-:W-:Y:S05]  /*24cd0*/  @!P2 BRA `(.L_x_776) ;  /* 0xfffffffc00f0a947 */ /* 0x004fea000383ffff */
[----:B------:R-:W-:Y:S05]  /*24ce0*/  BRA `(.L_x_1047) ;  /* 0xffffff7c00e07947 */ /* 0x000fea000383ffff */
.L_x_784:
[----:B0-----:R0:W1:Y:S02]  /*24cf0*/  SYNCS.PHASECHK.TRANS64.TRYWAIT P1, [R17+URZ+0x22870], R0 ;  /* 0x02287000110075a7 */ /* 0x001064000802017f */
[----:B-1----:R-:W-:Y:S05]  /*24d00*/  @!P1 NANOSLEEP.SYNCS 0x989680 ;  /* 0x009896800000995d */ /* 0x002fea0003900000 */
[----:B------:R-:W1:Y:S02]  /*24d10*/  @!P1 SYNCS.PHASECHK.TRANS64 P1, [R17+URZ+0x22870], R0 ;  /* 0x02287000110095a7 */ /* 0x000e64000802007f */
[----:B-1----:R-:W-:Y:S05]  /*24d20*/  @!P1 BRA `(.L_x_784) ;  /* 0xfffffffc00f09947 */ /* 0x002fea000383ffff */
[----:B------:R-:W-:Y:S05]  /*24d30*/  BRA `(.L_x_1048) ;  /* 0xffffff8400a47947 */ /* 0x000fea000383ffff */
.L_x_786:
[----:B0-----:R0:W1:Y:S02]  /*24d40*/  SYNCS.PHASECHK.TRANS64.TRYWAIT P1, [R17+URZ+0x22860], R0 ;  /* 0x02286000110075a7 */ /* 0x001064000802017f */
[----:B-1----:R-:W-:Y:S05]  /*24d50*/  @!P1 NANOSLEEP.SYNCS 0x989680 ;  /* 0x009896800000995d */ /* 0x002fea0003900000 */
[----:B------:R-:W1:Y:S02]  /*24d60*/  @!P1 SYNCS.PHASECHK.TRANS64 P1, [R17+URZ+0x22860], R0 ;  /* 0x02286000110095a7 */ /* 0x000e64000802007f */
[----:B-1----:R-:W-:Y:S05]  /*24d70*/  @!P1 BRA `(.L_x_786) ;  /* 0xfffffffc00f09947 */ /* 0x002fea000383ffff */
[----:B------:R-:W-:Y:S05]  /*24d80*/  BRA `(.L_x_1049) ;  /* 0xffffff8400b07947 */ /* 0x000fea000383ffff */
.L_x_791:
[----:B------:R-:W-:Y:S01]  /*24d90*/  BSSY B0, `(.L_x_1050) ;  /* 0x0000008000007945 */ /* 0x000fe20003800000 */
[----:B------:R-:W-:Y:S01]  /*24da0*/  MOV R13, R16 ;  /* 0x00000010000d7202 */ /* 0x000fe20000000f00 */
[----:B------:R-:W-:Y:S02]  /*24db0*/  IMAD.MOV.U32 R12, RZ, RZ, RZ ;  /* 0x000000ffff0c7224 */ /* 0x000fe400078e00ff */
[----:B------:R-:W-:Y:S02]  /*24dc0*/  IMAD.MOV.U32 R11, RZ, RZ, 0x1f ;  /* 0x0000001fff0b7424 */ /* 0x000fe400078e00ff */
[----:B------:R-:W-:-:S07]  /*24dd0*/  IMAD.MOV.U32 R15, RZ, RZ, -0x1 ;  /* 0xffffffffff0f7424 */ /* 0x000fce00078e00ff */
[----:B------:R-:W-:Y:S05]  /*24de0*/  WARPSYNC.COLLECTIVE R15, `(.L_x_1051) ;  /* 0x000000000f087348 */ /* 0x000fea0003c00000 */
[----:B------:R0:W1:Y:S02]  /*24df0*/  SHFL.IDX P6, R14, R13, R12, R11 ;  /* 0x0000000c0d0e7389 */ /* 0x00006400000c000b */
[----:B01----:R-:W-:Y:S01]  /*24e00*/  ENDCOLLECTIVE ;  /* 0x000000000000791b */ /* 0x003fe20003800000 */
.L_x_1051:
[----:B------:R-:W-:Y:S05]  /*24e10*/  BSYNC B0 ;  /* 0x0000000000007941 */ /* 0x000fea0003800000 */
.L_x_1050:
[----:B------:R-:W-:Y:S01]  /*24e20*/  IMAD.MOV.U32 R13, RZ, RZ, R16 ;  /* 0x000000ffff0d7224 */ /* 0x000fe200078e0010 */
[----:B------:R-:W-:Y:S01]  /*24e30*/  MOV R15, 0xffffffff ;  /* 0xffffffff000f7802 */ /* 0x000fe20000000f00 */
[----:B------:R-:W-:Y:S01]  /*24e40*/  IMAD.MOV.U32 R12, RZ, RZ, 0x1 ;  /* 0x00000001ff0c7424 */ /* 0x000fe200078e00ff */
[----:B------:R-:W-:Y:S01]  /*24e50*/  MOV R0, R14 ;  /* 0x0000000e00007202 */ /* 0x000fe20000000f00 */
[----:B------:R-:W-:Y:S02]  /*24e60*/  IMAD.MOV.U32 R11, RZ, RZ, 0x1f ;  /* 0x0000001fff0b7424 */ /* 0x000fe400078e00ff */
[----:B------:R-:W-:-:S07]  /*24e70*/  IMAD.IADD R5, R19, 0x1, R8 ;  /* 0x0000000113057824 */ /* 0x000fce00078e0208 */
[----:B------:R-:W-:Y:S05]  /*24e80*/  WARPSYNC.COLLECTIVE R15, `(.L_x_1052) ;  /* 0x000000000f087348 */ /* 0x000fea0003c00000 */
[----:B------:R0:W1:Y:S02]  /*24e90*/  SHFL.IDX P6, R14, R13, R12, R11 ;  /* 0x0000000c0d0e7389 */ /* 0x00006400000c000b */
[----:B01----:R-:W-:Y:S01]  /*24ea0*/  ENDCOLLECTIVE ;  /* 0x000000000000791b */ /* 0x003fe20003800000 */
.L_x_1052:
[----:B------:R-:W-:Y:S02]  /*24eb0*/  ULDC UR4, c[0x0][0xc3c] ;  /* 0x00030f0000047ab9 */ /* 0x000fe40000000800 */
[----:B------:R-:W-:-:S13]  /*24ec0*/  ISETP.GE.OR P1, PT, R5, UR4, !P0 ;  /* 0x0000000405007c0c */ /* 0x000fda000c726670 */
[----:B------:R-:W0:Y:S01]  /*24ed0*/  @!P1 LDC.64 R2, c[0x0][0xc80] ;  /* 0x00032000ff029b82 */ /* 0x000e220000000a00 */
[----:B------:R-:W-:Y:S02]  /*24ee0*/  IMAD.MOV.U32 R11, RZ, RZ, RZ ;  /* 0x000000ffff0b7224 */ /* 0x000fe400078e00ff */
[----:B------:R-:W-:Y:S02]  /*24ef0*/  IMAD.MOV.U32 R4, RZ, RZ, R14 ;  /* 0x000000ffff047224 */ /* 0x000fe400078e000e */
[----:B0-----:R-:W-:-:S06]  /*24f00*/  @!P1 IMAD.WIDE R2, R5, 0x4, R2 ;  /* 0x0000000405029825 */ /* 0x001fcc00078e0202 */
[----:B------:R-:W2:Y:S01]  /*24f10*/  @!P1 LDG.E R2, desc[UR60][R2.64] ;  /* 0x0000003c02029981 */ /* 0x000ea2000c1e1900 */
[----:B------:R-:W-:Y:S01]  /*24f20*/  IMAD.MOV.U32 R5, RZ, RZ, RZ ;  /* 0x000000ffff057224 */ /* 0x000fe200078e00ff */
[C---:B------:R-:W-:Y:S02]  /*24f30*/  ISETP.GE.U32.AND P2, PT, R8.reuse, 0x2, PT ;  /* 0x000000020800780c */ /* 0x040fe40003f46070 */
[C---:B------:R-:W-:Y:S02]  /*24f40*/  ISETP.GE.U32.AND P3, PT, R8.reuse, 0x4, PT ;  /* 0x000000040800780c */ /* 0x040fe40003f66070 */
[C---:B------:R-:W-:Y:S02]  /*24f50*/  ISETP.GE.U32.AND P4, PT, R8.reuse, 0x8, PT ;  /* 0x000000080800780c */ /* 0x040fe40003f86070 */
[----:B------:R-:W-:Y:S02]  /*24f60*/  ISETP.GE.U32.AND P5, PT, R8, 0x10, PT ;  /* 0x000000100800780c */ /* 0x000fe40003fa6070 */
[----:B--2---:R-:W-:-:S02]  /*24f70*/  @!P1 MOV R5, R2 ;  /* 0x0000000200059202 */ /* 0x004fc40000000f00 */
[----:B------:R-:W-:-:S03]  /*24f80*/  ISETP.NE.AND P1, PT, R8, RZ, PT ;  /* 0x000000ff0800720c */ /* 0x000fc60003f25270 */
[----:B------:R-:W-:-:S10]  /*24f90*/  IMAD.MOV.U32 R13, RZ, RZ, R5 ;  /* 0x000000ffff0d7224 */ /* 0x000fd400078e0005 */
[----:B------:R-:W-:Y:S05]  /*24fa0*/  WARPSYNC.COLLECTIVE R15, `(.L_x_1053) ;  /* 0x000000000f087348 */ /* 0x000fea0003c00000 */
[----:B------:R0:W1:Y:S02]  /*24fb0*/  SHFL.UP P6, R14, R13, R12, R11 ;  /* 0x0400000c0d0e7389 */ /* 0x00006400000c000b */
[----:B01----:R-:W-:Y:S01]  /*24fc0*/  ENDCOLLECTIVE ;  /* 0x000000000000791b */ /* 0x003fe20003800000 */
.L_x_1053:
[----:B------:R-:W-:Y:S01]  /*24fd0*/  IMAD.MOV.U32 R12, RZ, RZ, 0x2 ;  /* 0x00000002ff0c7424 */ /* 0x000fe200078e00ff */
[----:B------:R-:W-:-:S05]  /*24fe0*/  SEL R6, R14, RZ, P1 ;  /* 0x000000ff0e067207 */ /* 0x000fca0000800000 */
[----:B------:R-:W-:-:S05]  /*24ff0*/  IMAD.IADD R6, R5, 0x1, R6 ;  /* 0x0000000105067824 */ /* 0x000fca00078e0206 */
[----:B------:R-:W-:-:S07]  /*25000*/  MOV R13, R6 ;  /* 0x00000006000d7202 */ /* 0x000fce0000000f00 */
[----:B------:R-:W-:Y:S05]  /*25010*/  WARPSYNC.COLLECTIVE R15, `(.L_x_1054) ;  /* 0x000000000f087348 */ /* 0x000fea0003c00000 */
[----:B------:R0:W1:Y:S02]  /*25020*/  SHFL.UP P6, R14, R13, R12, R11 ;  /* 0x0400000c0d0e7389 */ /* 0x00006400000c000b */
[----:B01----:R-:W-:Y:S01]  /*25030*/  ENDCOLLECTIVE ;  /* 0x000000000000791b */ /* 0x003fe20003800000 */
.L_x_1054:
[----:B------:R-:W-:Y:S02]  /*25040*/  MOV R12, 0x4 ;  /* 0x00000004000c7802 */ /* 0x000fe40000000f00 */
[----:B------:R-:W-:-:S05]  /*25050*/  SEL R7, R14, RZ, P2 ;  /* 0x000000ff0e077207 */ /* 0x000fca0001000000 */
[----:B------:R-:W-:-:S04]  /*25060*/  IMAD.IADD R7, R6, 0x1, R7 ;  /* 0x0000000106077824 */ /* 0x000fc800078e0207 */
[----:B------:R-:W-:-:S07]  /*25070*/  IMAD.MOV.U32 R13, RZ, RZ, R7 ;  /* 0x000000ffff0d7224 */ /* 0x000fce00078e0007 */
[----:B------:R-:W-:Y:S05]  /*25080*/  WARPSYNC.COLLECTIVE R15, `(.L_x_1055) ;  /* 0x000000000f087348 */ /* 0x000fea0003c00000 */
[----:B------:R0:W1:Y:S02]  /*25090*/  SHFL.UP P6, R14, R13, R12, R11 ;  /* 0x0400000c0d0e7389 */ /* 0x00006400000c000b */
[----:B01----:R-:W-:Y:S01]  /*250a0*/  ENDCOLLECTIVE ;  /* 0x000000000000791b */ /* 0x003fe20003800000 */
.L_x_1055:
[----:B------:R-:W-:Y:S01]  /*250b0*/  IMAD.MOV.U32 R12, RZ, RZ, 0x8 ;  /* 0x00000008ff0c7424 */ /* 0x000fe200078e00ff */
[----:B------:R-:W-:-:S05]  /*250c0*/  SEL R2, R14, RZ, P3 ;  /* 0x000000ff0e027207 */ /* 0x000fca0001800000 */
[----:B------:R-:W-:-:S04]  /*250d0*/  IMAD.IADD R2, R7, 0x1, R2 ;  /* 0x0000000107027824 */ /* 0x000fc800078e0202 */
[----:B------:R-:W-:-:S07]  /*250e0*/  IMAD.MOV.U32 R13, RZ, RZ, R2 ;  /* 0x000000ffff0d7224 */ /* 0x000fce00078e0002 */
[----:B------:R-:W-:Y:S05]  /*250f0*/  WARPSYNC.COLLECTIVE R15, `(.L_x_1056) ;  /* 0x000000000f087348 */ /* 0x000fea0003c00000 */
[----:B------:R0:W1:Y:S02]  /*25100*/  SHFL.UP P6, R14, R13, R12, R11 ;  /* 0x0400000c0d0e7389 */ /* 0x00006400000c000b */
[----:B01----:R-:W-:Y:S01]  /*25110*/  ENDCOLLECTIVE ;  /* 0x000000000000791b */ /* 0x003fe20003800000 */
.L_x_1056:
[----:B------:R-:W-:Y:S01]  /*25120*/  IMAD.MOV.U32 R12, RZ, RZ, 0x10 ;  /* 0x00000010ff0c7424 */ /* 0x000fe200078e00ff */
[----:B------:R-:W-:-:S04]  /*25130*/  SEL R3, R14, RZ, P4 ;  /* 0x000000ff0e037207 */ /* 0x000fc80002000000 */
[----:B------:R-:W-:-:S05]  /*25140*/  IADD3 R3, R2, R3, RZ ;  /* 0x0000000302037210 */ /* 0x000fca0007ffe0ff */
[----:B------:R-:W-:-:S07]  /*25150*/  IMAD.MOV.U32 R13, RZ, RZ, R3 ;  /* 0x000000ffff0d7224 */ /* 0x000fce00078e0003 */
[----:B------:R-:W-:Y:S05]  /*25160*/  WARPSYNC.COLLECTIVE R15, `(.L_x_1057) ;  /* 0x000000000f087348 */ /* 0x000fea0003c00000 */
[----:B------:R0:W1:Y:S02]  /*25170*/  SHFL.UP P6, R14, R13, R12, R11 ;  /* 0x0400000c0d0e7389 */ /* 0x00006400000c000b */
[----:B01----:R-:W-:Y:S01]  /*25180*/  ENDCOLLECTIVE ;  /* 0x000000000000791b */ /* 0x003fe20003800000 */
.L_x_1057:
[----:B------:R-:W-:Y:S02]  /*25190*/  IMAD.MOV.U32 R12, RZ, RZ, 0x1f ;  /* 0x0000001fff0c7424 */ /* 0x000fe400078e00ff */
[----:B------:R-:W-:Y:S01]  /*251a0*/  IMAD.MOV.U32 R11, RZ, RZ, 0x1f ;  /* 0x0000001fff0b7424 */ /* 0x000fe200078e00ff */
[----:B------:R-:W-:-:S05]  /*251b0*/  SEL R2, R14, RZ, P5 ;  /* 0x000000ff0e027207 */ /* 0x000fca0002800000 */
[----:B------:R-:W-:-:S05]  /*251c0*/  IMAD.IADD R2, R3, 0x1, R2 ;  /* 0x0000000103027824 */ /* 0x000fca00078e0202 */
[----:B------:R-:W-:-:S07]  /*251d0*/  MOV R13, R2 ;  /* 0x00000002000d7202 */ /* 0x000fce0000000f00 */
[----:B------:R-:W-:Y:S05]  /*251e0*/  WARPSYNC.COLLECTIVE R15, `(.L_x_1058) ;  /* 0x000000000f087348 */ /* 0x000fea0003c00000 */
[----:B------:R0:W1:Y:S02]  /*251f0*/  SHFL.IDX P6, R14, R13, R12, R11 ;  /* 0x0000000c0d0e7389 */ /* 0x00006400000c000b */
[----:B01----:R-:W-:Y:S01]  /*25200*/  ENDCOLLECTIVE ;  /* 0x000000000000791b */ /* 0x003fe20003800000 */
.L_x_1058:
[----:B------:R-:W-:Y:S05]  /*25210*/  BRA `(.L_x_1059) ;  /* 0xffffff8800c07947 */ /* 0x000fea000383ffff */
.L_x_796:
[----:B------:R-:W-:Y:S01]  /*25220*/  BSSY B0, `(.L_x_1060) ;  /* 0x0000008000007945 */ /* 0x000fe20003800000 */
[----:B-----5:R-:W-:Y:S01]  /*25230*/  IMAD.MOV.U32 R13, RZ, RZ, R5 ;  /* 0x000000ffff0d7224 */ /* 0x020fe200078e0005 */
[----:B------:R-:W-:Y:S01]  /*25240*/  MOV R12, 0x1 ;  /* 0x00000001000c7802 */ /* 0x000fe20000000f00 */
[----:B------:R-:W-:Y:S02]  /*25250*/  IMAD.MOV.U32 R11, RZ, RZ, RZ ;  /* 0x000000ffff0b7224 */ /* 0x000fe400078e00ff */
[----:B------:R-:W-:-:S07]  /*25260*/  IMAD.MOV.U32 R15, RZ, RZ, -0x1 ;  /* 0xffffffffff0f7424 */ /* 0x000fce00078e00ff */
[----:B0-----:R-:W-:Y:S05]  /*25270*/  WARPSYNC.COLLECTIVE R15, `(.L_x_1061) ;  /* 0x000000000f087348 */ /* 0x001fea0003c00000 */
[----:B------:R1:W2:Y:S02]  /*25280*/  SHFL.UP P6, R14, R13, R12, R11 ;  /* 0x0400000c0d0e7389 */ /* 0x0002a400000c000b */
[----:B012---:R-:W-:Y:S01]  /*25290*/  ENDCOLLECTIVE ;  /* 0x000000000000791b */ /* 0x007fe20003800000 */
.L_x_1061:
[----:B------:R-:W-:Y:S05]  /*252a0*/  BSYNC B0 ;  /* 0x0000000000007941 */ /* 0x000fea0003800000 */
.L_x_1060:
[----:B------:R-:W-:Y:S01]  /*252b0*/  SEL R14, R14, RZ, P1 ;  /* 0x000000ff0e0e7207 */ /* 0x000fe20000800000 */
[----:B------:R-:W-:Y:S01]  /*252c0*/  IMAD.MOV.U32 R11, RZ, RZ, RZ ;  /* 0x000000ffff0b7224 */ /* 0x000fe200078e00ff */
[----:B------:R-:W-:Y:S01]  /*252d0*/  MOV R12, 0x2 ;  /* 0x00000002000c7802 */ /* 0x000fe20000000f00 */
[----:B------:R-:W-:Y:S02]  /*252e0*/  IMAD.MOV.U32 R15, RZ, RZ, -0x1 ;  /* 0xffffffffff0f7424 */ /* 0x000fe400078e00ff */
[----:B------:R-:W-:-:S07]  /*252f0*/  IMAD.IADD R13, R5, 0x1, R14 ;  /* 0x00000001050d7824 */ /* 0x000fce00078e020e */
[----:B------:R-:W-:Y:S05]  /*25300*/  WARPSYNC.COLLECTIVE R15, `(.L_x_1062) ;  /* 0x000000000f087348 */ /* 0x000fea0003c00000 */
[----:B------:R0:W1:Y:S02]  /*25310*/  SHFL.UP P6, R14, R13, R12, R11 ;  /* 0x0400000c0d0e7389 */ /* 0x00006400000c000b */
[----:B01----:R-:W-:Y:S01]  /*25320*/  ENDCOLLECTIVE ;  /* 0x000000000000791b */ /* 0x003fe20003800000 */
.L_x_1062:
[----:B------:R-:W-:Y:S01]  /*25330*/  IMAD.MOV.U32 R12, RZ, RZ, 0x4 ;  /* 0x00000004ff0c7424 */ /* 0x000fe200078e00ff */
[----:B------:R-:W-:-:S05]  /*25340*/  SEL R2, R14, RZ, P2 ;  /* 0x000000ff0e027207 */ /* 0x000fca0001000000 */
[----:B------:R-:W-:-:S05]  /*25350*/  IMAD.IADD R2, R13, 0x1, R2 ;  /* 0x000000010d027824 */ /* 0x000fca00078e0202 */
[----:B------:R-:W-:-:S07]  /*25360*/  MOV R13, R2 ;  /* 0x00000002000d7202 */ /* 0x000fce0000000f00 */
[----:B------:R-:W-:Y:S05]  /*25370*/  WARPSYNC.COLLECTIVE R15, `(.L_x_1063) ;  /* 0x000000000f087348 */ /* 0x000fea0003c00000 */
[----:B------:R0:W1:Y:S02]  /*25380*/  SHFL.UP P6, R14, R13, R12, R11 ;  /* 0x0400000c0d0e7389 */ /* 0x00006400000c000b */
[----:B01----:R-:W-:Y:S01]  /*25390*/  ENDCOLLECTIVE ;  /* 0x000000000000791b */ /* 0x003fe20003800000 */
.L_x_1063:
[----:B------:R-:W-:Y:S02]  /*253a0*/  MOV R12, 0x8 ;  /* 0x00000008000c7802 */ /* 0x000fe40000000f00 */
[----:B------:R-:W-:-:S05]  /*253b0*/  SEL R3, R14, RZ, P3 ;  /* 0x000000ff0e037207 */ /* 0x000fca0001800000 */
[----:B------:R-:W-:-:S04]  /*253c0*/  IMAD.IADD R3, R2, 0x1, R3 ;  /* 0x0000000102037824 */ /* 0x000fc800078e0203 */
[----:B------:R-:W-:-:S07]  /*253d0*/  IMAD.MOV.U32 R13, RZ, RZ, R3 ;  /* 0x000000ffff0d7224 */ /* 0x000fce00078e0003 */
[----:B------:R-:W-:Y:S05]  /*253e0*/  WARPSYNC.COLLECTIVE R15, `(.L_x_1064) ;  /* 0x000000000f087348 */ /* 0x000fea0003c00000 */
[----:B------:R0:W1:Y:S02]  /*253f0*/  SHFL.UP P6, R14, R13, R12, R11 ;  /* 0x0400000c0d0e7389 */ /* 0x00006400000c000b */
[----:B01----:R-:W-:Y:S01]  /*25400*/  ENDCOLLECTIVE ;  /* 0x000000000000791b */ /* 0x003fe20003800000 */
.L_x_1064:
[----:B------:R-:W-:Y:S01]  /*25410*/  IMAD.MOV.U32 R12, RZ, RZ, 0x10 ;  /* 0x00000010ff0c7424 */ /* 0x000fe200078e00ff */
[----:B------:R-:W-:-:S05]  /*25420*/  SEL R4, R14, RZ, P4 ;  /* 0x000000ff0e047207 */ /* 0x000fca0002000000 */
[----:B------:R-:W-:-:S04]  /*25430*/  IMAD.IADD R4, R3, 0x1, R4 ;  /* 0x0000000103047824 */ /* 0x000fc800078e0204 */
[----:B------:R-:W-:-:S07]  /*25440*/  IMAD.MOV.U32 R13, RZ, RZ, R4 ;  /* 0x000000ffff0d7224 */ /* 0x000fce00078e0004 */
[----:B------:R-:W-:Y:S05]  /*25450*/  WARPSYNC.COLLECTIVE R15, `(.L_x_1065) ;  /* 0x000000000f087348 */ /* 0x000fea0003c00000 */
[----:B------:R0:W1:Y:S02]  /*25460*/  SHFL.UP P6, R14, R13, R12, R11 ;  /* 0x0400000c0d0e7389 */ /* 0x00006400000c000b */
[----:B01----:R-:W-:Y:S01]  /*25470*/  ENDCOLLECTIVE ;  /* 0x000000000000791b */ /* 0x003fe20003800000 */
.L_x_1065:
[----:B------:R-:W-:Y:S02]  /*25480*/  IMAD.MOV.U32 R12, RZ, RZ, 0x1f ;  /* 0x0000001fff0c7424 */ /* 0x000fe400078e00ff */
[----:B------:R-:W-:Y:S01]  /*25490*/  IMAD.MOV.U32 R11, RZ, RZ, 0x1f ;  /* 0x0000001fff0b7424 */ /* 0x000fe200078e00ff */
[----:B------:R-:W-:-:S04]  /*254a0*/  SEL R3, R14, RZ, P5 ;  /* 0x000000ff0e037207 */ /* 0x000fc80002800000 */
[----:B------:R-:W-:-:S05]  /*254b0*/  IADD3 R2, R4, R3, RZ ;  /* 0x0000000304027210 */ /* 0x000fca0007ffe0ff */
[----:B------:R-:W-:-:S07]  /*254c0*/  IMAD.MOV.U32 R13, RZ, RZ, R2 ;  /* 0x000000ffff0d7224 */ /* 0x000fce00078e0002 */
[----:B------:R-:W-:Y:S05]  /*254d0*/  WARPSYNC.COLLECTIVE R15, `(.L_x_1066) ;  /* 0x000000000f087348 */ /* 0x000fea0003c00000 */
[----:B------:R0:W1:Y:S02]  /*254e0*/  SHFL.IDX P6, R14, R13, R12, R11 ;  /* 0x0000000c0d0e7389 */ /* 0x00006400000c000b */
[----:B01----:R-:W-:Y:S01]  /*254f0*/  ENDCOLLECTIVE ;  /* 0x000000000000791b */ /* 0x003fe20003800000 */
.L_x_1066:
[----:B------:R-:W-:Y:S05]  /*25500*/  BRA `(.L_x_1067) ;  /* 0xffffff8800a07947 */ /* 0x000fea000383ffff */
.L_x_798:
[----:B------:R-:W-:Y:S01]  /*25510*/  BSSY B0, `(.L_x_1068) ;  /* 0x0000006000007945 */ /* 0x000fe20003800000 */
[----:B------:R-:W-:Y:S02]  /*25520*/  PLOP3.LUT P6, PT, P6, PT, PT, 0x8, 0x0 ;  /* 0x000000000000781c */ /* 0x000fe400037ce170 */
[----:B------:R-:W-:-:S11]  /*25530*/  MOV R15, 0xffffffff ;  /* 0xffffffff000f7802 */ /* 0x000fd60000000f00 */
[----:B0-----:R-:W-:Y:S05]  /*25540*/  WARPSYNC.COLLECTIVE R15, `(.L_x_1069) ;  /* 0x000000000f087348 */ /* 0x001fea0003c00000 */
[----:B------:R-:W-:Y:S01]  /*25550*/  VOTE.ANY R14, PT, P6 ;  /* 0x00000000000e7806 */ /* 0x000fe200030e0100 */
[----:B0-----:R-:W-:Y:S06]  /*25560*/  ENDCOLLECTIVE ;  /* 0x000000000000791b */ /* 0x001fec0003800000 */
.L_x_1069:
[----:B------:R-:W-:Y:S05]  /*25570*/  BSYNC B0 ;  /* 0x0000000000007941 */ /* 0x000fea0003800000 */
.L_x_1068:
[----:B------:R-:W-:Y:S01]  /*25580*/  IMAD.MOV.U32 R3, RZ, RZ, R14 ;  /* 0x000000ffff037224 */ /* 0x000fe200078e000e */
[----:B------:R-:W-:Y:S01]  /*25590*/  MOV R11, 0x1f ;  /* 0x0000001f000b7802 */ /* 0x000fe20000000f00 */
[----:B------:R-:W-:Y:S02]  /*255a0*/  IMAD.MOV.U32 R13, RZ, RZ, R5 ;  /* 0x000000ffff0d7224 */ /* 0x000fe400078e0005 */
[----:B------:R-:W0:Y:S01]  /*255b0*/  POPC R4, R3 ;  /* 0x0000000300047309 */ /* 0x000e220000000000 */
[----:B------:R-:W-:Y:S02]  /*255c0*/  IMAD.MOV.U32 R15, RZ, RZ, -0x1 ;  /* 0xffffffffff0f7424 */ /* 0x000fe400078e00ff */
[----:B0-----:R-:W-:-:S07]  /*255d0*/  IMAD.MOV.U32 R12, RZ, RZ, R4 ;  /* 0x000000ffff0c7224 */ /* 0x001fce00078e0004 */
[----:B------:R-:W-:Y:S05]  /*255e0*/  WARPSYNC.COLLECTIVE R15, `(.L_x_1070) ;  /* 0x000000000f087348 */ /* 0x000fea0003c00000 */
[----:B------:R0:W1:Y:S02]  /*255f0*/  SHFL.IDX P6, R14, R13, R12, R11 ;  /* 0x0000000c0d0e7389 */ /* 0x00006400000c000b */
[----:B01----:R-:W-:Y:S01]  /*25600*/  ENDCOLLECTIVE ;  /* 0x000000000000791b */ /* 0x003fe20003800000 */
.L_x_1070:
[----:B------:R-:W-:Y:S01]  /*25610*/  IMAD.MOV.U32 R5, RZ, RZ, R14 ;  /* 0x000000ffff057224 */ /* 0x000fe200078e000e */
[----:B------:R-:W-:Y:S06]  /*25620*/  BRA `(.L_x_1071) ;  /* 0xffffff8800907947 */ /* 0x000fec000383ffff */
.L_x_800:
[----:B------:R-:W-:Y:S01]  /*25630*/  BSSY B0, `(.L_x_1072) ;  /* 0x0000007000007945 */ /* 0x000fe20003800000 */
[----:B------:R-:W-:Y:S01]  /*25640*/  IMAD.MOV.U32 R13, RZ, RZ, R2 ;  /* 0x000000ffff0d7224 */ /* 0x000fe200078e0002 */
[----:B------:R-:W-:Y:S01]  /*25650*/  MOV R11, 0x1f ;  /* 0x0000001f000b7802 */ /* 0x000fe20000000f00 */
[----:B------:R-:W-:-:S07]  /*25660*/  IMAD.MOV.U32 R15, RZ, RZ, -0x1 ;  /* 0xffffffffff0f7424 */ /* 0x000fce00078e00ff */
[----:B012---:R-:W-:Y:S05]  /*25670*/  WARPSYNC.COLLECTIVE R15, `(.L_x_1073) ;  /* 0x000000000f087348 */ /* 0x007fea0003c00000 */
[----:B------:R3:W4:Y:S02]  /*25680*/  SHFL.IDX P6, R14, R13, R12, R11 ;  /* 0x0000000c0d0e7389 */ /* 0x00072400000c000b */
[----:B01234-:R-:W-:Y:S01]  /*25690*/  ENDCOLLECTIVE ;  /* 0x000000000000791b */ /* 0x01ffe20003800000 */
.L_x_1073:
[----:B------:R-:W-:Y:S05]  /*256a0*/  BSYNC B0 ;  /* 0x0000000000007941 */ /* 0x000fea0003800000 */
.L_x_1072:
[----:B------:R-:W-:Y:S05]  /*256b0*/  BRA `(.L_x_799) ;  /* 0xffffff8800887947 */ /* 0x000fea000383ffff */
.L_x_804:
[----:B0-----:R0:W2:Y:S02]  /*256c0*/  SYNCS.PHASECHK.TRANS64.TRYWAIT P0, [R7+URZ+0x22820], R0 ;  /* 0x02282000070075a7 */ /* 0x0010a4000800017f */
[----:B--2---:R-:W-:Y:S05]  /*256d0*/  @!P0 NANOSLEEP.SYNCS 0x989680 ;  /* 0x009896800000895d */ /* 0x004fea0003900000 */
[----:B------:R-:W2:Y:S02]  /*256e0*/  @!P0 SYNCS.PHASECHK.TRANS64 P0, [R7+URZ+0x22820], R0 ;  /* 0x02282000070085a7 */ /* 0x000ea4000800007f */
[----:B--2---:R-:W-:Y:S05]  /*256f0*/  @!P0 BRA `(.L_x_804) ;  /* 0xfffffffc00f08947 */ /* 0x004fea000383ffff */
[----:B------:R-:W-:Y:S05]  /*25700*/  BRA `(.L_x_1074) ;  /* 0xffffff8c007c7947 */ /* 0x000fea000383ffff */
.L_x_805:
[----:B------:R-:W2:Y:S01]  /*25710*/  S2R R2, SR_TID.X ;  /* 0x0000000000027919 */ /* 0x000ea20000002100 */
[----:B------:R-:W-:Y:S01]  /*25720*/  BSSY B0, `(.L_x_1075) ;  /* 0x000000a000007945 */ /* 0x000fe20003800000 */
[----:B------:R-:W-:Y:S01]  /*25730*/  IMAD.MOV.U32 R12, RZ, RZ, RZ ;  /* 0x000000ffff0c7224 */ /* 0x000fe200078e00ff */
[----:B------:R-:W-:Y:S01]  /*25740*/  MOV R11, 0x1f ;  /* 0x0000001f000b7802 */ /* 0x000fe20000000f00 */
[----:B------:R-:W-:Y:S01]  /*25750*/  IMAD.MOV.U32 R15, RZ, RZ, -0x1 ;  /* 0xffffffffff0f7424 */ /* 0x000fe200078e00ff */
[----:B--2---:R-:W-:-:S04]  /*25760*/  SHF.R.U32.HI R2, RZ, 0x5, R2 ;  /* 0x00000005ff027819 */ /* 0x004fc80000011602 */
[----:B------:R-:W-:-:S05]  /*25770*/  LOP3.LUT R2, R2, 0x3, RZ, 0xc0, !PT ;  /* 0x0000000302027812 */ /* 0x000fca00078ec0ff */
[----:B------:R-:W-:-:S07]  /*25780*/  IMAD.MOV.U32 R13, RZ, RZ, R2 ;  /* 0x000000ffff0d7224 */ /* 0x000fce00078e0002 */
[----:B01----:R-:W-:Y:S05]  /*25790*/  WARPSYNC.COLLECTIVE R15, `(.L_x_1076) ;  /* 0x000000000f087348 */ /* 0x003fea0003c00000 */
[----:B------:R2:W3:Y:S02]  /*257a0*/  SHFL.IDX P6, R14, R13, R12, R11 ;  /* 0x0000000c0d0e7389 */ /* 0x0004e400000c000b */
[----:B0123--:R-:W-:Y:S01]  /*257b0*/  ENDCOLLECTIVE ;  /* 0x000000000000791b */ /* 0x00ffe20003800000 */
.L_x_1076:
[----:B------:R-:W-:Y:S05]  /*257c0*/  BSYNC B0 ;  /* 0x0000000000007941 */ /* 0x000fea0003800000 */
.L_x_1075:
[----:B------:R-:W-:Y:S05]  /*257d0*/  BRA `(.L_x_1077) ;  /* 0xffffff8c00647947 */ /* 0x000fea000383ffff */
.L_x_806:
[----:B------:R-:W-:Y:S01]  /*257e0*/  BSSY B0, `(.L_x_1078) ;  /* 0x0000006000007945 */ /* 0x000fe20003800000 */
[----:B------:R-:W-:-:S07]  /*257f0*/  IMAD.MOV.U32 R15, RZ, RZ, -0x1 ;  /* 0xffffffffff0f7424 */ /* 0x000fce00078e00ff */
[----:B01----:R-:W-:Y:S05]  /*25800*/  WARPSYNC.COLLECTIVE R15, `(.L_x_1079) ;  /* 0x000000000f0c7348 */ /* 0x003fea0003c00000 */
[----:B------:R-:W-:Y:S02]  /*25810*/  ELECT P6, UR62, PT ;  /* 0x00000000003e782f */ /* 0x000fe400038c0000 */
[----:B------:R-:W-:Y:S01]  /*25820*/  MOV R14, UR62 ;  /* 0x0000003e000e7c02 */ /* 0x000fe20008000f00 */
[----:B01----:R-:W-:Y:S10]  /*25830*/  ENDCOLLECTIVE ;  /* 0x000000000000791b */ /* 0x003ff40003800000 */
.L_x_1079:
[----:B------:R-:W-:Y:S05]  /*25840*/  BSYNC B0 ;  /* 0x0000000000007941 */ /* 0x000fea0003800000 */
.L_x_1078:
[----:B------:R-:W-:Y:S05]  /*25850*/  BRA `(.L_x_1080) ;  /* 0xffffff8c00587947 */ /* 0x000fea000383ffff */
.L_x_808:
[----:B0-----:R0:W2:Y:S02]  /*25860*/  SYNCS.PHASECHK.TRANS64.TRYWAIT P1, [R5+URZ+0x22840], R0 ;  /* 0x02284000050075a7 */ /* 0x0010a4000802017f */
[----:B--2---:R-:W-:Y:S05]  /*25870*/  @!P1 NANOSLEEP.SYNCS 0x989680 ;  /* 0x009896800000995d */ /* 0x004fea0003900000 */
[----:B------:R-:W2:Y:S02]  /*25880*/  @!P1 SYNCS.PHASECHK.TRANS64 P1, [R5+URZ+0x22840], R0 ;  /* 0x02284000050095a7 */ /* 0x000ea4000802007f */
[----:B--2---:R-:W-:Y:S05]  /*25890*/  @!P1 BRA `(.L_x_808) ;  /* 0xfffffffc00f09947 */ /* 0x004fea000383ffff */
[----:B------:R-:W-:Y:S05]  /*258a0*/  BRA `(.L_x_1081) ;  /* 0xffffff8c00787947 */ /* 0x000fea000383ffff */
.L_x_810:
[----:B--2---:R2:W3:Y:S02]  /*258b0*/  SYNCS.PHASECHK.TRANS64.TRYWAIT P1, [R3+URZ+0x22840], R2 ;  /* 0x02284002030075a7 */ /* 0x0044e4000802017f */
[----:B---3--:R-:W-:Y:S05]  /*258c0*/  @!P1 NANOSLEEP.SYNCS 0x989680 ;  /* 0x009896800000995d */ /* 0x008fea0003900000 */
[----:B------:R-:W3:Y:S02]  /*258d0*/  @!P1 SYNCS.PHASECHK.TRANS64 P1, [R3+URZ+0x22840], R2 ;  /* 0x02284002030095a7 */ /* 0x000ee4000802007f */
[----:B---3--:R-:W-:Y:S05]  /*258e0*/  @!P1 BRA `(.L_x_810) ;  /* 0xfffffffc00f09947 */ /* 0x008fea000383ffff */
[----:B------:R-:W-:Y:S05]  /*258f0*/  BRA `(.L_x_1082) ;  /* 0xffffff8c00847947 */ /* 0x000fea000383ffff */
.L_x_812:
[----:B---3--:R3:W4:Y:S02]  /*25900*/  SYNCS.PHASECHK.TRANS64.TRYWAIT P1, [R5+URZ+0x22860], R0 ;  /* 0x02286000050075a7 */ /* 0x008724000802017f */
[----:B----4-:R-:W-:Y:S05]  /*25910*/  @!P1 NANOSLEEP.SYNCS 0x989680 ;  /* 0x009896800000995d */ /* 0x010fea0003900000 */
[----:B------:R-:W4:Y:S02]  /*25920*/  @!P1 SYNCS.PHASECHK.TRANS64 P1, [R5+URZ+0x22860], R0 ;  /* 0x02286000050095a7 */ /* 0x000f24000802007f */
[----:B----4-:R-:W-:Y:S05]  /*25930*/  @!P1 BRA `(.L_x_812) ;  /* 0xfffffffc00f09947 */ /* 0x010fea000383ffff */
[----:B------:R-:W-:Y:S05]  /*25940*/  BRA `(.L_x_1083) ;  /* 0xffffff8c00807947 */ /* 0x000fea000383ffff */
.L_x_814:
[----:B----4-:R4:W0:Y:S02]  /*25950*/  SYNCS.PHASECHK.TRANS64.TRYWAIT P1, [R3+URZ+0x22860], R2 ;  /* 0x02286002030075a7 */ /* 0x010824000802017f */
[----:B0-----:R-:W-:Y:S05]  /*25960*/  @!P1 NANOSLEEP.SYNCS 0x989680 ;  /* 0x009896800000995d */ /* 0x001fea0003900000 */
[----:B------:R-:W0:Y:S02]  /*25970*/  @!P1 SYNCS.PHASECHK.TRANS64 P1, [R3+URZ+0x22860], R2 ;  /* 0x02286002030095a7 */ /* 0x000e24000802007f */
[----:B0-----:R-:W-:Y:S05]  /*25980*/  @!P1 BRA `(.L_x_814) ;  /* 0xfffffffc00f09947 */ /* 0x001fea000383ffff */
[----:B------:R-:W-:Y:S05]  /*25990*/  BRA `(.L_x_1084) ;  /* 0xffffff8c007c7947 */ /* 0x000fea000383ffff */
.L_x_816:
[----:B------:R0:W0:Y:S02]  /*259a0*/  SYNCS.PHASECHK.TRANS64.TRYWAIT P1, [R5+URZ+0x22880], R0 ;  /* 0x02288000050075a7 */ /* 0x000024000802017f */
[----:B0-----:R-:W-:Y:S05]  /*259b0*/  @!P1 NANOSLEEP.SYNCS 0x989680 ;  /* 0x009896800000995d */ /* 0x001fea0003900000 */
[----:B------:R-:W0:Y:S02]  /*259c0*/  @!P1 SYNCS.PHASECHK.TRANS64 P1, [R5+URZ+0x22880], R0 ;  /* 0x02288000050095a7 */ /* 0x000e24000802007f */
[----:B0-----:R-:W-:Y:S05]  /*259d0*/  @!P1 BRA `(.L_x_816) ;  /* 0xfffffffc00f09947 */ /* 0x001fea000383ffff */
[----:B------:R-:W-:Y:S05]  /*259e0*/  BRA `(.L_x_1085) ;  /* 0xffffff8c00787947 */ /* 0x000fea000383ffff */
.L_x_1086:
        /* <DEDUP_REMOVED lines=9> */
.L_x_3624:


//--------------------- .text._ZN7cutlass13device_kernelIN5flash11enable_sm90INS1_16FlashAttnFwdSm90INS1_25CollectiveMainloopFwdSm90ILi2EN4cute5tupleIJNS5_1CILi1EEES8_S8_EEENS6_IJNS7_ILi128EEENS7_ILi160EEESA_EEELi128ENS_12float_e4m3_tEfNS_4arch4Sm90ELb0ELb1ELb0ELb0ELb1ELb0ELb0ELb1ELb1ELb1ELb0ELb0EEENS1_21CollectiveEpilogueFwdINS6_IJSA_SA_SB_EEES9_NS_10bfloat16_tESF_Li256ELb0ELb1ELb0ELb1EEENS1_30DynamicPersistentTileSchedulerILi256ELi128ELb0ELb1ELb1EEEEEEEEEvNT_6ParamsE --------------------------
	.section	.text._ZN7cutlass13device_kernelIN5flash11enable_sm90INS1_16FlashAttnFwdSm90INS1_25CollectiveMainloopFwdSm90ILi2EN4cute5tupleIJNS5_1CILi1EEES8_S8_EEENS6_IJNS7_ILi128EEENS7_ILi160EEESA_EEELi128ENS_12float_e4m3_tEfNS_4arch4Sm90ELb0ELb1ELb0ELb0ELb1ELb0ELb0ELb1ELb1ELb1ELb0ELb0EEENS1_21CollectiveEpilogueFwdINS6_IJSA_SA_SB_EEES9_NS_10bfloat16_tESF_Li256ELb0ELb1ELb0ELb1EEENS1_30DynamicPersistentTileSchedulerILi256ELi128ELb0ELb1ELb1EEEEEEEEEvNT_6ParamsE,"ax",@progbits
	.align	128
.text._ZN7cutlass13device_kernelIN5flash11enable_sm90INS1_16FlashAttnFwdSm90INS1_25CollectiveMainloopFwdSm90ILi2EN4cute5tupleIJNS5_1CILi1EEES8_S8_EEENS6_IJNS7_ILi128EEENS7_ILi160EEESA_EEELi128ENS_12float_e4m3_tEfNS_4arch4Sm90ELb0ELb1ELb0ELb0ELb1ELb0ELb0ELb1ELb1ELb1ELb0ELb0EEENS1_21CollectiveEpilogueFwdINS6_IJSA_SA_SB_EEES9_NS_10bfloat16_tESF_Li256ELb0ELb1ELb0ELb1EEENS1_30DynamicPersistentTileSchedulerILi256ELi128ELb0ELb1ELb1EEEEEEEEEvNT_6ParamsE:
        .type           _ZN7cutlass13device_kernelIN5flash11enable_sm90INS1_16FlashAttnFwdSm90INS1_25CollectiveMainloopFwdSm90ILi2EN4cute5tupleIJNS5_1CILi1EEES8_S8_EEENS6_IJNS7_ILi128EEENS7_ILi160EEESA_EEELi128ENS_12float_e4m3_tEfNS_4arch4Sm90ELb0ELb1ELb0ELb0ELb1ELb0ELb0ELb1ELb1ELb1ELb0ELb0EEENS1_21CollectiveEpilogueFwdINS6_IJSA_SA_SB_EEES9_NS_10bfloat16_tESF_Li256ELb0ELb1ELb0ELb1EEENS1_30DynamicPersistentTileSchedulerILi256ELi128ELb0ELb1ELb1EEEEEEEEEvNT_6ParamsE,@function
        .size           _ZN7cutlass13device_kernelIN5flash11enable_sm90INS1_16FlashAttnFwdSm90INS1_25CollectiveMainloopFwdSm90ILi2EN4cute5tupleIJNS5_1CILi1EEES8_S8_EEENS6_IJNS7_ILi128EEENS7_ILi160EEESA_EEELi128ENS_12float_e4m3_tEfNS_4arch4Sm90ELb0ELb1ELb0ELb0ELb1ELb0ELb0ELb1ELb1ELb1ELb0ELb0EEENS1_21CollectiveEpilogueFwdINS6_IJSA_SA_SB_EEES9_NS_10bfloat16_tESF_Li256ELb0ELb1ELb0ELb1EEENS1_30DynamicPersistentTileSchedulerILi256ELi128ELb0ELb1ELb1EEEEEEEEEvNT_6ParamsE,(.L_x_3625 - _ZN7cutlass13device_kernelIN5flash11enable_sm90INS1_16FlashAttnFwdSm90INS1_25CollectiveMainloopFwdSm90ILi2EN4cute5tupleIJNS5_1CILi1EEES8_S8_EEENS6_IJNS7_ILi128EEENS7_ILi160EEESA_EEELi128ENS_12float_e4m3_tEfNS_4arch4Sm90ELb0ELb1ELb0ELb0ELb1ELb0ELb0ELb1ELb1ELb1ELb0ELb0EEENS1_21CollectiveEpilogueFwdINS6_IJSA_SA_SB_EEES9_NS_10bfloat16_tESF_Li256ELb0ELb1ELb0ELb1EEENS1_30DynamicPersistentTileSchedulerILi256ELi128ELb0ELb1ELb1EEEEEEEEEvNT_6ParamsE)
        .other          _ZN7cutlass13device_kernelIN5flash11enable_sm90INS1_16FlashAttnFwdSm90INS1_25CollectiveMainloopFwdSm90ILi2EN4cute5tupleIJNS5_1CILi1EEES8_S8_EEENS6_IJNS7_ILi128EEENS7_ILi160EEESA_EEELi128ENS_12float_e4m3_tEfNS_4arch4Sm90ELb0ELb1ELb0ELb0ELb1ELb0ELb0ELb1ELb1ELb1ELb0ELb0EEENS1_21CollectiveEpilogueFwdINS6_IJSA_SA_SB_EEES9_NS_10bfloat16_tESF_Li256ELb0ELb1ELb0ELb1EEENS1_30DynamicPersistentTileSchedulerILi256ELi128ELb0ELb1ELb1EEEEEEEEEvNT_6ParamsE,@"STO_CUDA_ENTRY STV_DEFAULT"
_ZN7cutlass13device_kernelIN5flash11enable_sm90INS1_16FlashAttnFwdSm90INS1_25CollectiveMainloopFwdSm90ILi2EN4cute5tupleIJNS5_1CILi1EEES8_S8_EEENS6_IJNS7_ILi128EEENS7_ILi160EEESA_EEELi128ENS_12float_e4m3_tEfNS_4arch4Sm90ELb0ELb1ELb0ELb0ELb1ELb0ELb0ELb1ELb1ELb1ELb0ELb0EEENS1_21CollectiveEpilogueFwdINS6_IJSA_SA_SB_EEES9_NS_10bfloat16_tESF_Li256ELb0ELb1ELb0ELb1EEENS1_30DynamicPersistentTileSchedulerILi256ELi128ELb0ELb1ELb1EEEEEEEEEvNT_6ParamsE:
        /* <DEDUP_REMOVED lines=9> */
[----:B------:R-:W1:Y:S01]  /*0090*/  SHFL.IDX PT, R3, R3, RZ, 0x1f ;  /* 0x00001fff03037589 */ /* 0x000e6200000e0000 */
        /* <DEDUP_REMOVED lines=14> */
[----:B------:R0:W2:Y:S06]  /*0180*/  @!UP0 SYNCS.EXCH.64 URZ, [UR8+0x22800], UR4 ;  /* 0x02280004083f85b2 */ /* 0x0000ac0008000100 */
[----:B------:R0:W3:Y:S02]  /*0190*/  @!UP1 SYNCS.EXCH.64 URZ, [UR8+0x22820], UR6 ;  /* 0x02282006083f95b2 */ /* 0x0000e40008000100 */
[----:B01----:R-:W-:Y:S05]  /*01a0*/  @P1 BRA `(.L_x_1087) ;  /* 0x0000000000481947 */ /* 0x003fea0003800000 */
        /* <DEDUP_REMOVED lines=14> */
[----:B------:R0:W4:Y:S01]  /*0290*/  SYNCS.EXCH.64 URZ, [UR8+0x22840], UR6 ;  /* 0x02284006083f75b2 */ /* 0x0001220008000100 */
[----:B------:R0:W0:Y:S01]  /*02a0*/  SYNCS.EXCH.64 URZ, [UR8+0x22838], UR4 ;  /* 0x02283804083f75b2 */ /* 0x0000220008000100 */
[----:B------:R0:W0:Y:S01]  /*02b0*/  SYNCS.EXCH.64 URZ, [UR8+0x22848], UR6 ;  /* 0x02284806083f75b2 */ /* 0x0000220008000100 */
[----:B------:R-:W-:Y:S01]  /*02c0*/  NOP ;  /* 0x0000000000007918 */ /* 0x000fe20000000000 */
.L_x_1087:
        /* <DEDUP_REMOVED lines=22> */
.L_x_1088:
        /* <DEDUP_REMOVED lines=18> */
.L_x_1089:
        /* <DEDUP_REMOVED lines=22> */
.L_x_1090:
[----:B------:R-:W5:Y:S01]  /*06b0*/  SHFL.IDX PT, R2, R0, RZ, 0x1f ;  /* 0x00001fff00027589 */ /* 0x000f6200000e0000 */
[----:B------:R-:W0:Y:S01]  /*06c0*/  S2UR UR10, SR_CgaCtaId ;  /* 0x00000000000a79c3 */ /* 0x000e220000008800 */
[----:B------:R-:W-:Y:S01]  /*06d0*/  R2UR UR9, R3 ;  /* 0x00000000030972ca */ /* 0x000fe200000e0000 */
[----:B------:R-:W-:Y:S01]  /*06e0*/  NOP ;  /* 0x0000000000007918 */ /* 0x000fe20000000000 */
        /* <DEDUP_REMOVED lines=20> */
.L_x_1091:
[----:B------:R-:W-:Y:S01]  /*0830*/  IMAD.U32 R2, RZ, RZ, UR10 ;  /* 0x0000000aff027e24 */ /* 0x000fe2000f8e00ff */
[----:B------:R-:W-:Y:S01]  /*0840*/  UISETP.NE.AND UP0, UPT, UR9, URZ, UPT ;  /* 0x0000003f0900728c */ /* 0x000fe2000bf05270 */
[----:B------:R-:W-:Y:S01]  /*0850*/  NOP ;  /* 0x0000000000007918 */ /* 0x000fe20000000000 */
[----:B------:R-:W-:Y:S01]  /*0860*/  UMOV UR36, 0x1 ;  /* 0x0000000100247882 */ /* 0x000fe20000000000 */
[----:B------:R-:W-:Y:S01]  /*0870*/  ULDC.64 UR50, c[0x0][0x208] ;  /* 0x0000820000327ab9 */ /* 0x000fe20000000a00 */
[----:B------:R0:W-:Y:S01]  /*0880*/  STL [R1+0x4], R2 ;  /* 0x0000040201007387 */ /* 0x0001e20000100800 */
[----:B------:R-:W-:Y:S01]  /*0890*/  USEL UR36, UR36, 0x2, !UP0 ;  /* 0x0000000224247887 */ /* 0x000fe2000c000000 */
[----:B01234-:R-:W-:Y:S01]  /*08a0*/  BAR.SYNC.DEFER_BLOCKING 0x0 ;  /* 0x0000000000007b1d */ /* 0x01ffe20000010000 */
[----:B------:R-:W-:-:S13]  /*08b0*/  PLOP3.LUT P0, PT, PT, PT, UP0, 0x80, 0x0 ;  /* 0x000000000000781c */ /* 0x000fda0003f0f008 */
[----:B------:R-:W-:Y:S05]  /*08c0*/  @!P0 BRA `(.L_x_1092) ;  /* 0x00000138008c8947 */ /* 0x000fea0003800000 */
.L_x_1093:
[----:B------:R-:W-:-:S08]  /*08d0*/  NOP ;  /* 0x0000000000007918 */ /* 0x000fd00000000000 */
[----:B------:R-:W0:Y:S02]  /*08e0*/  USETMAXREG.TRY_ALLOC.CTAPOOL UP0, 0xe8 ;  /* 0x000000e8000079c8 */ /* 0x000e240008000600 */
[----:B0-----:R-:W-:-:S13]  /*08f0*/  PLOP3.LUT P0, PT, PT, PT, UP0, 0x80, 0x0 ;  /* 0x000000000000781c */ /* 0x001fda0003f0f008 */
[----:B------:R-:W-:Y:S05]  /*0900*/  @!P0 BRA `(.L_x_1093) ;  /* 0xfffffffc00f08947 */ /* 0x000fea000383ffff */
[----:B------:R-:W0:Y:S01]  /*0910*/  S2R R2, SR_TID.X ;  /* 0x0000000000027919 */ /* 0x000e220000002100 */
[----:B------:R-:W1:Y:S08]  /*0920*/  S2UR UR4, SR_CTAID.X ;  /* 0x00000000000479c3 */ /* 0x000e700000002500 */
[----:B------:R-:W-:Y:S08]  /*0930*/  BAR.ARV 0x4, 0x180 ;  /* 0x0106000000007b1d */ /* 0x000ff00000002000 */
        /* <DEDUP_REMOVED lines=9> */
[----:B------:R-:W-:Y:S01]  /*09d0*/  UMOV UR47, URZ ;  /* 0x0000003f002f7c82 */ /* 0x000fe20008000000 */
[----:B------:R-:W-:Y:S02]  /*09e0*/  UMOV UR46, URZ ;  /* 0x0000003f002e7c82 */ /* 0x000fe40008000000 */
[----:B------:R-:W-:Y:S01]  /*09f0*/  SHF.R.S32.HI R0, RZ, 0x1f, R197 ;  /* 0x0000001fff007819 */ /* 0x000fe200000114c5 */
[----:B------:R-:W-:-:S03]  /*0a00*/  UMOV UR45, URZ ;  /* 0x0000003f002d7c82 */ /* 0x000fc60008000000 */
[CC--:B------:R-:W-:Y:S02]  /*0a10*/  LEA.HI R3, R0.reuse, R197.reuse, RZ, 0x7 ;  /* 0x000000c500037211 */ /* 0x0c0fe400078f38ff */
[CC--:B------:R-:W-:Y:S02]  /*0a20*/  LEA.HI R4, R0.reuse, R197.reuse, RZ, 0x5 ;  /* 0x000000c500047211 */ /* 0x0c0fe400078f28ff */
[----:B------:R-:W-:Y:S02]  /*0a30*/  LOP3.LUT R190, R3, 0xffffff80, RZ, 0xc0, !PT ;  /* 0xffffff8003be7812 */ /* 0x000fe400078ec0ff */
[----:B------:R-:W-:Y:S01]  /*0a40*/  LEA.HI R2, R0, R197, RZ, 0x4 ;  /* 0x000000c500027211 */ /* 0x000fe200078f20ff */
[----:B------:R-:W-:Y:S01]  /*0a50*/  IMAD.SHL.U32 R6, R4, 0x20, RZ ;  /* 0x0000002004067824 */ /* 0x000fe200078e00ff */
[----:B------:R-:W-:Y:S01]  /*0a60*/  SHF.R.S32.HI R192, RZ, 0x7, R3 ;  /* 0x00000007ffc07819 */ /* 0x000fe20000011403 */
        /* <DEDUP_REMOVED lines=11> */
[-C--:B------:R-:W-:Y:S02]  /*0b20*/  LEA.HI R4, R0, R197.reuse, RZ, 0x2 ;  /* 0x000000c500047211 */ /* 0x080fe400078f10ff */
[----:B------:R-:W-:Y:S02]  /*0b30*/  LOP3.LUT R2, R2, 0x1ffffffe, RZ, 0xc0, !PT ;  /* 0x1ffffffe02027812 */ /* 0x000fe400078ec0ff */
[----:B------:R-:W-:Y:S02]  /*0b40*/  LEA.HI R11, R11, R6, RZ, 0x3 ;  /* 0x000000060b0b7211 */ /* 0x000fe400078f18ff */
[----:B------:R-:W-:Y:S01]  /*0b50*/  LOP3.LUT R4, R4, 0xfffffffc, RZ, 0xc0, !PT ;  /* 0xfffffffc04047812 */ /* 0x000fe200078ec0ff */
[----:B------:R-:W-:Y:S01]  /*0b60*/  IMAD.IADD R2, R5, 0x1, -R2 ;  /* 0x0000000105027824 */ /* 0x000fe200078e0a02 */
[----:B------:R-:W-:-:S02]  /*0b70*/  LEA.HI R0, R0, R197, RZ, 0x3 ;  /* 0x000000c500007211 */ /* 0x000fc400078f18ff */
[----:B------:R-:W-:Y:S01]  /*0b80*/  LOP3.LUT R11, R11, 0xfffffff8, RZ, 0xc0, !PT ;  /* 0xfffffff80b0b7812 */ /* 0x000fe200078ec0ff */
[----:B------:R-:W-:Y:S01]  /*0b90*/  IMAD.IADD R4, R197, 0x1, -R4 ;  /* 0x00000001c5047824 */ /* 0x000fe200078e0a04 */
[----:B------:R-:W-:Y:S01]  /*0ba0*/  LEA.HI R9, R9, R190, RZ, 0x5 ;  /* 0x000000be09097211 */ /* 0x000fe200078f28ff */
[----:B------:R-:W-:Y:S01]  /*0bb0*/  IMAD R194, R2, 0x8, R7 ;  /* 0x0000000802c27824 */ /* 0x000fe200078e0207 */
[----:B------:R-:W-:Y:S01]  /*0bc0*/  LEA.HI R3, R3, R192, RZ, 0x1 ;  /* 0x000000c003037211 */ /* 0x000fe200078f08ff */
[----:B------:R-:W-:Y:S01]  /*0bd0*/  IMAD.IADD R6, R6, 0x1, -R11 ;  /* 0x0000000106067824 */ /* 0x000fe200078e0a0b */
[----:B------:R-:W-:Y:S02]  /*0be0*/  LOP3.LUT R188, R0, 0xfffffff8, RZ, 0xc0, !PT ;  /* 0xfffffff800bc7812 */ /* 0x000fe400078ec0ff */
[----:B------:R-:W-:Y:S02]  /*0bf0*/  SHF.R.S32.HI R9, RZ, 0x5, R9 ;  /* 0x00000005ff097819 */ /* 0x000fe40000011409 */
[----:B------:R-:W-:Y:S01]  /*0c00*/  LOP3.LUT R3, R3, 0x3fffffe, RZ, 0xc0, !PT ;  /* 0x03fffffe03037812 */ /* 0x000fe200078ec0ff */
[----:B------:R-:W-:Y:S01]  /*0c10*/  IMAD.IADD R188, R197, 0x1, -R188 ;  /* 0x00000001c5bc7824 */ /* 0x000fe200078e0abc */
[----:B------:R-:W-:Y:S01]  /*0c20*/  LEA.HI R2, R4, R4, RZ, 0x1 ;  /* 0x0000000404027211 */ /* 0x000fe200078f08ff */
[----:B------:R-:W-:Y:S01]  /*0c30*/  IMAD R6, R9, 0x10, R6 ;  /* 0x0000001009067824 */ /* 0x000fe200078e0206 */
[----:B------:R-:W-:Y:S01]  /*0c40*/  SHF.R.S32.HI R189, RZ, 0x3, R0 ;  /* 0x00000003ffbd7819 */ /* 0x000fe20000011400 */
[----:B------:R-:W-:Y:S01]  /*0c50*/  IMAD.IADD R3, R192, 0x1, -R3 ;  /* 0x00000001c0037824 */ /* 0x000fe200078e0a03 */
[----:B------:R-:W-:Y:S01]  /*0c60*/  LOP3.LUT R5, R2, 0x1ffffffe, RZ, 0xc0, !PT ;  /* 0x1ffffffe02057812 */ /* 0x000fe200078ec0ff */
[----:B------:R-:W-:-:S02]  /*0c70*/  IMAD.SHL.U32 R22, R188, 0x8, RZ ;  /* 0x00000008bc167824 */ /* 0x000fc400078e00ff */
[----:B------:R-:W-:Y:S01]  /*0c80*/  IMAD R193, R3, 0x40, R6 ;  /* 0x0000004003c17824 */ /* 0x000fe200078e0206 */
[----:B------:R-:W-:Y:S01]  /*0c90*/  LOP3.LUT R3, R8, 0x7ffffffc, RZ, 0xc0, !PT ;  /* 0x7ffffffc08037812 */ /* 0x000fe200078ec0ff */
[----:B------:R-:W-:Y:S01]  /*0ca0*/  VIADD R23, R22, 0x40 ;  /* 0x0000004016177836 */ /* 0x000fe20000000000 */
[----:B------:R-:W-:Y:S01]  /*0cb0*/  SHF.R.S32.HI R196, RZ, 0x1f, R22 ;  /* 0x0000001fffc47819 */ /* 0x000fe20000011416 */
[----:B------:R-:W-:Y:S02]  /*0cc0*/  IMAD.IADD R4, R4, 0x1, -R5 ;  /* 0x0000000104047824 */ /* 0x000fe400078e0a05 */
[----:B------:R-:W-:Y:S01]  /*0cd0*/  IMAD.IADD R18, R190, 0x1, -R3 ;  /* 0x00000001be127824 */ /* 0x000fe200078e0a03 */
[----:B------:R-:W-:Y:S01]  /*0ce0*/  SHF.R.S32.HI R195, RZ, 0x1f, R23 ;  /* 0x0000001fffc37819 */ /* 0x000fe20000011417 */
[----:B------:R-:W-:-:S07]  /*0cf0*/  IMAD R19, R4, 0x8, R193 ;  /* 0x0000000804137824 */ /* 0x000fce00078e02c1 */
.L_x_1198:
[----:B------:R-:W-:Y:S01]  /*0d00*/  ULDC UR5, c[0x0][0xc60] ;  /* 0x0003180000057ab9 */ /* 0x000fe20000000800 */
[----:B------:R-:W-:Y:S01]  /*0d10*/  UMOV UR9, UR4 ;  /* 0x0000000400097c82 */ /* 0x000fe20008000000 */
[----:B------:R-:W-:-:S11]  /*0d20*/  UISETP.NE.AND UP0, UPT, UR5, 0x1, UPT ;  /* 0x000000010500788c */ /* 0x000fd6000bf05270 */
[----:B------:R-:W-:Y:S01]  /*0d30*/  @UP0 ULDC UR6, c[0x0][0xc64] ;  /* 0x0003190000060ab9 */ /* 0x000fe20000000800 */
[----:B------:R-:W-:Y:S01]  /*0d40*/  @UP0 ULDC UR8, c[0x0][0xc68] ;  /* 0x00031a0000080ab9 */ /* 0x000fe20000000800 */
[----:B------:R-:W-:-:S04]  /*0d50*/  UIMAD.WIDE.U32 UR6, UR4, UR6, URZ ;  /* 0x00000006040672a5 */ /* 0x000fc8000f8e003f */
[----:B------:R-:W-:-:S03]  /*0d60*/  @UP0 USHF.R.U32.HI UR9, URZ, UR8, UR7 ;  /* 0x000000083f090299 */ /* 0x000fc60008011607 */
[----:B------:R-:W-:Y:S02]  /*0d70*/  ULDC UR6, c[0x0][0xc78] ;  /* 0x00031e0000067ab9 */ /* 0x000fe40000000800 */
[----:B------:R-:W-:Y:S02]  /*0d80*/  UISETP.GE.AND UP0, UPT, UR9, UR6, UPT ;  /* 0x000000060900728c */ /* 0x000fe4000bf06270 */
[----:B------:R-:W-:-:S04]  /*0d90*/  UIADD3 UR6, -UR9, URZ, URZ ;  /* 0x0000003f09067290 */ /* 0x000fc8000fffe13f */
[----:B------:R-:W-:Y:S01]  /*0da0*/  PLOP3.LUT P0, PT, PT, PT, UP0, 0x80, 0x0 ;  /* 0x000000000000781c */ /* 0x000fe20003f0f008 */
[----:B------:R-:W-:-:S12]  /*0db0*/  UIMAD UR7, UR5, UR6, UR4 ;  /* 0x00000006050772a4 */ /* 0x000fd8000f8e0204 */
[----:B012345:R-:W-:Y:S05]  /*0dc0*/  @!P0 BRA `(.L_x_1094) ;  /* 0x0000000000208947 */ /* 0x03ffea0003800000 */
[----:B------:R-:W-:Y:S01]  /*0dd0*/  ULDC UR6, c[0x0][0xc6c] ;  /* 0x00031b0000067ab9 */ /* 0x000fe20000000800 */
[----:B------:R-:W-:Y:S01]  /*0de0*/  UMOV UR8, UR7 ;  /* 0x0000000700087c82 */ /* 0x000fe20008000000 */
[----:B------:R-:W-:-:S11]  /*0df0*/  UISETP.NE.AND UP0, UPT, UR6, 0x1, UPT ;  /* 0x000000010600788c */ /* 0x000fd6000bf05270 */
[----:B------:R-:W-:Y:S02]  /*0e00*/  @UP0 ULDC.64 UR10, c[0x0][0xc70] ;  /* 0x00031c00000a0ab9 */ /* 0x000fe40000000a00 */
[----:B------:R-:W-:-:S04]  /*0e10*/  UIMAD.WIDE.U32 UR4, UR7, UR10, URZ ;  /* 0x0000000a070472a5 */ /* 0x000fc8000f8e003f */
[----:B------:R-:W-:-:S04]  /*0e20*/  @UP0 USHF.R.U32.HI UR8, URZ, UR11, UR5 ;  /* 0x0000000b3f080299 */ /* 0x000fc80008011605 */
[----:B------:R-:W-:Y:S01]  /*0e30*/  UIMAD UR4, UR8, UR6, URZ ;  /* 0x00000006080472a4 */ /* 0x000fe2000f8e023f */
[----:B------:R-:W-:Y:S11]  /*0e40*/  BRA `(.L_x_1095) ;  /* 0x00000000001c7947 */ /* 0x000ff60003800000 */
.L_x_1094:
[----:B------:R-:W-:Y:S01]  /*0e50*/  ULDC UR6, c[0x0][0xc54] ;  /* 0x0003150000067ab9 */ /* 0x000fe20000000800 */
[----:B------:R-:W-:Y:S01]  /*0e60*/  UMOV UR8, UR7 ;  /* 0x0000000700087c82 */ /* 0x000fe20008000000 */
[----:B------:R-:W-:-:S11]  /*0e70*/  UISETP.NE.AND UP0, UPT, UR6, 0x1, UPT ;  /* 0x000000010600788c */ /* 0x000fd6000bf05270 */
[----:B------:R-:W-:Y:S02]  /*0e80*/  @UP0 ULDC.64 UR10, c[0x0][0xc58] ;  /* 0x00031600000a0ab9 */ /* 0x000fe40000000a00 */
[----:B------:R-:W-:-:S04]  /*0e90*/  UIMAD.WIDE.U32 UR4, UR7, UR10, URZ ;  /* 0x0000000a070472a5 */ /* 0x000fc8000f8e003f */
[----:B------:R-:W-:-:S04]  /*0ea0*/  @UP0 USHF.R.U32.HI UR8, URZ, UR11, UR5 ;  /* 0x0000000b3f080299 */ /* 0x000fc80008011605 */
[----:B------:R-:W-:-:S12]  /*0eb0*/  UIMAD UR4, UR8, UR6, URZ ;  /* 0x00000006080472a4 */ /* 0x000fd8000f8e023f */
.L_x_1095:
[----:B------:R-:W-:Y:S01]  /*0ec0*/  ULDC UR37, c[0x0][0xc48] ;  /* 0x0003120000257ab9 */ /* 0x000fe20000000800 */
[----:B------:R-:W-:Y:S01]  /*0ed0*/  UIADD3 UR6, UR7, -UR4, URZ ;  /* 0x8000000407067290 */ /* 0x000fe2000fffe03f */
[----:B------:R-:W-:Y:S01]  /*0ee0*/  IMAD.MOV.U32 R3, RZ, RZ, 0x3f800000 ;  /* 0x3f800000ff037424 */ /* 0x000fe200078e00ff */
[----:B------:R-:W-:Y:S01]  /*0ef0*/  UISETP.NE.AND UP2, UPT, UR37, 0x1, UPT ;  /* 0x000000012500788c */ /* 0x000fe2000bf45270 */
[----:B------:R-:W-:Y:S01]  /*0f00*/  IMAD.MOV.U32 R0, RZ, RZ, 0x3f800000 ;  /* 0x3f800000ff007424 */ /* 0x000fe200078e00ff */
[----:B------:R-:W-:Y:S01]  /*0f10*/  ULDC.64 UR4, c[0x0][0x990] ;  /* 0x0002640000047ab9 */ /* 0x000fe20000000a00 */
[----:B------:R-:W-:Y:S01]  /*0f20*/  ULDC UR18, c[0x0][0xc54] ;  /* 0x0003150000127ab9 */ /* 0x000fe20000000800 */
[----:B------:R-:W-:Y:S01]  /*0f30*/  UISETP.NE.U32.AND UP0, UPT, UR4, URZ, UPT ;  /* 0x0000003f0400728c */ /* 0x000fe2000bf05070 */
[----:B------:R-:W0:Y:S01]  /*0f40*/  LDC R191, c[0x0][0x448] ;  /* 0x00011200ffbf7b82 */ /* 0x000e220000000800 */
[----:B------:R-:W-:Y:S02]  /*0f50*/  UIMAD UR18, UR9, UR18, UR6 ;  /* 0x00000012091272a4 */ /* 0x000fe4000f8e0206 */
[----:B------:R-:W-:Y:S01]  /*0f60*/  UISETP.NE.AND.EX UP0, UPT, UR5, URZ, UPT, UP0 ;  /* 0x0000003f0500728c */ /* 0x000fe2000bf05300 */
[----:B------:R-:W-:-:S02]  /*0f70*/  ULDC.64 UR6, c[0x0][0x998] ;  /* 0x0002660000067ab9 */ /* 0x000fc40000000a00 */
[----:B------:R-:W-:Y:S01]  /*0f80*/  @UP2 ULDC UR10, c[0x0][0xc4c] ;  /* 0x00031300000a2ab9 */ /* 0x000fe20000000800 */
[----:B------:R-:W-:Y:S01]  /*0f90*/  UISETP.NE.U32.AND UP1, UPT, UR6, URZ, UPT ;  /* 0x0000003f0600728c */ /* 0x000fe2000bf25070 */
[----:B------:R-:W1:Y:S01]  /*0fa0*/  LDC.64 R12, c[0x0][0x9e0] ;  /* 0x00027800ff0c7b82 */ /* 0x000e620000000a00 */
[----:B------:R-:W-:Y:S01]  /*0fb0*/  UIMAD.WIDE.U32 UR10, UR18, UR10, URZ ;  /* 0x0000000a120a72a5 */ /* 0x000fe2000f8e003f */
[----:B------:R-:W-:Y:S01]  /*0fc0*/  PLOP3.LUT P0, PT, PT, PT, UP0, 0x80, 0x0 ;  /* 0x000000000000781c */ /* 0x000fe20003f0f008 */
[----:B------:R-:W-:Y:S01]  /*0fd0*/  @UP2 ULDC UR9, c[0x0][0xc50] ;  /* 0x0003140000092ab9 */ /* 0x000fe20000000800 */
[----:B------:R-:W-:Y:S01]  /*0fe0*/  UISETP.NE.AND.EX UP1, UPT, UR7, URZ, UPT, UP1 ;  /* 0x0000003f0700728c */ /* 0x000fe2000bf25310 */
[----:B------:R-:W-:Y:S01]  /*0ff0*/  UMOV UR44, UR18 ;  /* 0x00000012002c7c82 */ /* 0x000fe20008000000 */
[----:B------:R-:W-:Y:S02]  /*1000*/  @UP2 USHF.R.U32.HI UR44, URZ, UR9, UR11 ;  /* 0x000000093f2c2299 */ /* 0x000fe4000801160b */
[----:B------:R-:W2:Y:S01]  /*1010*/  LDC R105, c[0x0][0x288] ;  /* 0x0000a200ff697b82 */ /* 0x000ea20000000800 */
[----:B------:R-:W-:Y:S01]  /*1020*/  @UP0 ULDC.64 UR10, c[0x0][0x9a8] ;  /* 0x00026a00000a0ab9 */ /* 0x000fe20000000a00 */
[----:B------:R-:W-:Y:S01]  /*1030*/  @UP0 USHF.R.S32.HI UR9, URZ, 0x1f, UR44 ;  /* 0x0000001f3f090899 */ /* 0x000fe2000801142c */
[----:B------:R-:W-:Y:S01]  /*1040*/  PLOP3.LUT P1, PT, PT, PT, UP1, 0x80, 0x0 ;  /* 0x000000000000781c */ /* 0x000fe20003f2f018 */
[----:B------:R-:W-:-:S02]  /*1050*/  @UP0 UIMAD.WIDE.U32 UR12, UR44, UR10, URZ ;  /* 0x0000000a2c0c02a5 */ /* 0x000fc4000f8e003f */
[----:B------:R-:W-:Y:S02]  /*1060*/  @UP0 UIMAD UR9, UR9, UR10, URZ ;  /* 0x0000000a090902a4 */ /* 0x000fe4000f8e023f */
[----:B------:R-:W3:Y:S01]  /*1070*/  LDC R8, c[0x0][0x424] ;  /* 0x00010900ff087b82 */ /* 0x000ee20000000800 */
[----:B------:R-:W-:Y:S02]  /*1080*/  @UP1 USHF.R.S32.HI UR10, URZ, 0x1f, UR44 ;  /* 0x0000001f3f0a1899 */ /* 0x000fe4000801142c */
[----:B------:R-:W-:Y:S01]  /*1090*/  UIADD3 UR15, -UR44, URZ, URZ ;  /* 0x0000003f2c0f7290 */ /* 0x000fe2000fffe13f */
[----:B------:R-:W-:Y:S01]  /*10a0*/  @UP1 ULDC.64 UR16, c[0x0][0x9b8] ;  /* 0x00026e0000101ab9 */ /* 0x000fe20000000a00 */
[----:B------:R-:W-:Y:S02]  /*10b0*/  @UP0 UIMAD UR14, UR44, UR11, UR9 ;  /* 0x0000000b2c0e02a4 */ /* 0x000fe4000f8e0209 */
[----:B------:R-:W-:Y:S01]  /*10c0*/  @UP1 UIMAD UR9, UR10, UR16, URZ ;  /* 0x000000100a0912a4 */ /* 0x000fe2000f8e023f */
[----:B------:R-:W4:Y:S01]  /*10d0*/  LDC R9, c[0x0][0x2f0] ;  /* 0x0000bc00ff097b82 */ /* 0x000f220000000800 */
[----:B------:R-:W-:-:S02]  /*10e0*/  UIMAD UR37, UR37, UR15, UR18 ;  /* 0x0000000f252572a4 */ /* 0x000fc4000f8e0212 */
[----:B------:R-:W-:Y:S02]  /*10f0*/  @UP1 UIMAD UR15, UR44, UR17, UR9 ;  /* 0x000000112c0f12a4 */ /* 0x000fe4000f8e0209 */
[----:B------:R-:W-:Y:S02]  /*1100*/  @UP0 USHF.R.S32.HI UR9, URZ, 0x1f, UR37 ;  /* 0x0000001f3f090899 */ /* 0x000fe40008011425 */
[----:B------:R-:W-:Y:S02]  /*1110*/  @UP1 UIMAD.WIDE.U32 UR10, UR44, UR16, URZ ;  /* 0x000000102c0a12a5 */ /* 0x000fe4000f8e003f */
[----:B------:R-:W-:Y:S01]  /*1120*/  @UP1 USHF.R.S32.HI UR20, URZ, 0x1f, UR37 ;  /* 0x0000001f3f141899 */ /* 0x000fe20008011425 */
[----:B------:R-:W-:Y:S01]  /*1130*/  @UP0 ULDC.64 UR16, c[0x0][0x9b0] ;  /* 0x00026c0000100ab9 */ /* 0x000fe20000000a00 */
[----:B------:R-:W-:Y:S01]  /*1140*/  @UP1 ULDC.64 UR18, c[0x0][0x9c0] ;  /* 0x0002700000121ab9 */ /* 0x000fe20000000a00 */
[----:B------:R-:W-:Y:S02]  /*1150*/  @UP0 UIADD3 UR13, UR13, UR14, URZ ;  /* 0x0000000e0d0d0290 */ /* 0x000fe4000fffe03f */
[----:B------:R-:W-:-:S02]  /*1160*/  @UP0 UIMAD UR9, UR9, UR16, URZ ;  /* 0x00000010090902a4 */ /* 0x000fc4000f8e023f */
[----:B------:R-:W-:Y:S02]  /*1170*/  @UP1 UIADD3 UR11, UR11, UR15, URZ ;  /* 0x0000000f0b0b1290 */ /* 0x000fe4000fffe03f */
[----:B------:R-:W-:Y:S02]  /*1180*/  @UP1 UIMAD UR14, UR20, UR18, URZ ;  /* 0x00000012140e12a4 */ /* 0x000fe4000f8e023f */
        /* <DEDUP_REMOVED lines=9> */
[----:B------:R-:W-:Y:S01]  /*1220*/  IMAD.U32 R4, RZ, RZ, UR4 ;  /* 0x00000004ff047e24 */ /* 0x000fe2000f8e00ff */
[----:B------:R-:W-:-:S02]  /*1230*/  @UP1 ULEA.HI.X UR7, UR10, UR7, UR9, 0x2, UP3 ;  /* 0x000000070a071291 */ /* 0x000fc400098f1409 */
[----:B------:R-:W-:Y:S01]  /*1240*/  IMAD.U32 R6, RZ, RZ, UR6 ;  /* 0x00000006ff067e24 */ /* 0x000fe2000f8e00ff */
[----:B0-----:R-:W-:Y:S01]  /*1250*/  ISETP.NE.AND P3, PT, R191, 0x1, PT ;  /* 0x00000001bf00780c */ /* 0x001fe20003f65270 */
[----:B------:R-:W-:Y:S01]  /*1260*/  IMAD.U32 R5, RZ, RZ, UR5 ;  /* 0x00000005ff057e24 */ /* 0x000fe2000f8e00ff */
[----:B------:R-:W-:Y:S01]  /*1270*/  ULOP3.LUT UR8, UR8, 0x1ffffff, URZ, 0x3c, !UPT ;  /* 0x01ffffff08087892 */ /* 0x000fe2000f8e3c3f */
[----:B------:R-:W-:Y:S01]  /*1280*/  IMAD.U32 R7, RZ, RZ, UR7 ;  /* 0x00000007ff077e24 */ /* 0x000fe2000f8e00ff */
[----:B------:R-:W-:Y:S01]  /*1290*/  ULDC UR4, c[0x0][0xc3c] ;  /* 0x00030f0000047ab9 */ /* 0x000fe20000000800 */
[----:B------:R-:W-:Y:S01]  /*12a0*/  ULDC.64 UR6, c[0x0][0x418] ;  /* 0x0001060000067ab9 */ /* 0x000fe20000000a00 */
[----:B------:R2:W5:Y:S01]  /*12b0*/  @P0 LDG.E R3, desc[UR50][R4.64] ;  /* 0x0000003204030981 */ /* 0x000562000c1e1900 */
[----:B------:R-:W-:-:S03]  /*12c0*/  ULDC UR5, c[0x0][0x988] ;  /* 0x0002620000057ab9 */ /* 0x000fc60000000800 */
[----:B------:R-:W5:Y:S01]  /*12d0*/  @P1 LDG.E R0, desc[UR50][R6.64] ;  /* 0x0000003206001981 */ /* 0x000f62000c1e1900 */
[----:B------:R-:W-:Y:S01]  /*12e0*/  UIADD3 UR4, UR8, UR4, URZ ;  /* 0x0000000408047290 */ /* 0x000fe2000fffe03f */
[----:B------:R-:W-:Y:S01]  /*12f0*/  ISETP.NE.U32.AND P0, PT, RZ, UR6, PT ;  /* 0x00000006ff007c0c */ /* 0x000fe2000bf05070 */
[----:B------:R-:W0:Y:S01]  /*1300*/  @P3 LDC R10, c[0x0][0x44c] ;  /* 0x00011300ff0a3b82 */ /* 0x000e220000000800 */
[----:B-1----:R-:W-:Y:S01]  /*1310*/  ISETP.GE.AND P2, PT, R13, 0x1, PT ;  /* 0x000000010d00780c */ /* 0x002fe20003f46270 */
[----:B------:R-:W-:Y:S01]  /*1320*/  USHF.L.U32 UR38, UR4, 0x7, URZ ;  /* 0x0000000704267899 */ /* 0x000fe2000800063f */
[----:B------:R-:W-:Y:S02]  /*1330*/  ISETP.NE.AND.EX P0, PT, RZ, UR7, PT, P0 ;  /* 0x00000007ff007c0c */ /* 0x000fe4000bf05300 */
[----:B--2---:R-:W-:Y:S01]  /*1340*/  IADD3 R5, -R105, 0x1, RZ ;  /* 0x0000000169057810 */ /* 0x004fe20007ffe1ff */
[----:B------:R-:W-:Y:S01]  /*1350*/  UIADD3 UR4, UR38, 0x7f, URZ ;  /* 0x0000007f26047890 */ /* 0x000fe2000fffe03f */
[----:B------:R-:W-:Y:S01]  /*1360*/  LOP3.LUT R2, R2, 0xffffffef, RZ, 0xc0, !PT ;  /* 0xffffffef02027812 */ /* 0x000fe200078ec0ff */
[----:B------:R-:W1:Y:S03]  /*1370*/  @P3 LDC R11, c[0x0][0x450] ;  /* 0x00011400ff0b3b82 */ /* 0x000e660000000800 */
[----:B------:R-:W-:-:S04]  /*1380*/  @P3 LOP3.LUT R2, R2, 0x10, RZ, 0xfc, !PT ;  /* 0x0000001002023812 */ /* 0x000fc800078efcff */
[----:B------:R-:W-:-:S04]  /*1390*/  LOP3.LUT R2, R2, 0xfffffff7, RZ, 0xc0, !PT ;  /* 0xfffffff702027812 */ /* 0x000fc800078ec0ff */
[----:B------:R-:W-:Y:S01]  /*13a0*/  @P2 LOP3.LUT R2, R2, 0x8, RZ, 0xfc, !PT ;  /* 0x0000000802022812 */ /* 0x000fe200078efcff */
[----:B0-----:R-:W-:-:S04]  /*13b0*/  @P3 IMAD.HI.U32 R4, R10, UR4, RZ ;  /* 0x000000040a043c27 */ /* 0x001fc8000f8e00ff */
[----:B-----5:R-:W-:Y:S01]  /*13c0*/  FMUL.FTZ R0, R3, R0 ;  /* 0x0000000003007220 */ /* 0x020fe20000410000 */
[----:B------:R-:W-:Y:S01]  /*13d0*/  IMAD.U32 R3, RZ, RZ, UR4 ;  /* 0x00000004ff037e24 */ /* 0x000fe2000f8e00ff */
[----:B-1----:R-:W-:Y:S02]  /*13e0*/  @P3 SHF.R.U32.HI R3, RZ, R11, R4 ;  /* 0x0000000bff033219 */ /* 0x002fe40000011604 */
[----:B------:R-:W-:Y:S01]  /*13f0*/  FMUL.FTZ R6, R0, UR5 ;  /* 0x0000000500067c20 */ /* 0x000fe20008410000 */
[----:B---3--:R-:W-:-:S04]  /*1400*/  SEL R0, R8, 0x1, P0 ;  /* 0x0000000108007807 */ /* 0x008fc80000000000 */
[----:B------:R-:W-:Y:S01]  /*1410*/  R2UR UR39, R6 ;  /* 0x00000000062772ca */ /* 0x000fe200000e0000 */
[CC--:B----4-:R-:W-:Y:S02]  /*1420*/  IMAD R6, R0.reuse, R9.reuse, R5 ;  /* 0x0000000900067224 */ /* 0x0d0fe400078e0205 */
[----:B------:R-:W-:Y:S02]  /*1430*/  IMAD R17, R0, R9, RZ ;  /* 0x0000000900117224 */ /* 0x000fe400078e02ff */
[----:B------:R-:W-:-:S04]  /*1440*/  IMAD.IADD R5, R6, 0x1, R3 ;  /* 0x0000000106057824 */ /* 0x000fc800078e0203 */
[----:B------:R-:W-:Y:S01]  /*1450*/  IMAD.IADD R3, R5, 0x1, R12 ;  /* 0x0000000105037824 */ /* 0x000fe200078e020c */
[----:B------:R-:W-:Y:S06]  /*1460*/  @!P2 BRA `(.L_x_1096) ;  /* 0x000000000040a947 */ /* 0x000fec0003800000 */
[C---:B------:R-:W-:Y:S01]  /*1470*/  ISETP.GT.AND P0, PT, R5.reuse, RZ, PT ;  /* 0x000000ff0500720c */ /* 0x040fe20003f04270 */
[----:B------:R-:W-:-:S12]  /*1480*/  VIADD R4, R5, 0xffffffff ;  /* 0xffffffff05047836 */ /* 0x000fd80000000000 */
[----:B------:R-:W-:Y:S05]  /*1490*/  @P0 BRA `(.L_x_1097) ;  /* 0x00000000001c0947 */ /* 0x000fea0003800000 */
[----:B------:R-:W-:Y:S01]  /*14a0*/  ISETP.NE.AND P0, PT, R13, 0x1, PT ;  /* 0x000000010d00780c */ /* 0x000fe20003f05270 */
[----:B------:R-:W-:-:S12]  /*14b0*/  IMAD.MOV R5, RZ, RZ, -R5 ;  /* 0x000000ffff057224 */ /* 0x000fd800078e0a05 */
[----:B------:R-:W0:Y:S02]  /*14c0*/  @P0 LDC.64 R6, c[0x0][0x9e8] ;  /* 0x00027a00ff060b82 */ /* 0x000e240000000a00 */
[----:B0-----:R-:W-:-:S05]  /*14d0*/  @P0 IMAD.HI.U32 R4, R5, R6, RZ ;  /* 0x0000000605040227 */ /* 0x001fca00078e00ff */
[----:B------:R-:W-:-:S04]  /*14e0*/  @P0 SHF.R.U32.HI R5, RZ, R7, R4 ;  /* 0x00000007ff050219 */ /* 0x000fc80000011604 */
[----:B------:R-:W-:Y:S01]  /*14f0*/  LOP3.LUT R4, RZ, R5, RZ, 0x33, !PT ;  /* 0x00000005ff047212 */ /* 0x000fe200078e33ff */
[----:B------:R-:W-:Y:S06]  /*1500*/  BRA `(.L_x_1098) ;  /* 0x0000000000107947 */ /* 0x000fec0003800000 */
.L_x_1097:
[----:B------:R-:W-:-:S13]  /*1510*/  ISETP.NE.AND P0, PT, R13, 0x1, PT ;  /* 0x000000010d00780c */ /* 0x000fda0003f05270 */
[----:B------:R-:W0:Y:S02]  /*1520*/  @P0 LDC.64 R6, c[0x0][0x9e8] ;  /* 0x00027a00ff060b82 */ /* 0x000e240000000a00 */
[----:B0-----:R-:W-:-:S05]  /*1530*/  @P0 IMAD.HI.U32 R6, R4, R6, RZ ;  /* 0x0000000604060227 */ /* 0x001fca00078e00ff */
[----:B------:R-:W-:-:S07]  /*1540*/  @P0 SHF.R.U32.HI R4, RZ, R7, R6 ;  /* 0x00000007ff040219 */ /* 0x000fce0000011606 */
.L_x_1098:
[----:B------:R-:W-:-:S05]  /*1550*/  IMAD R4, R4, R13, R13 ;  /* 0x0000000d04047224 */ /* 0x000fca00078e020d */
[----:B------:R-:W-:-:S07]  /*1560*/  VIMNMX R3, R3, R4, PT ;  /* 0x0000000403037248 */ /* 0x000fce0003fe0100 */
.L_x_1096:
[----:B------:R-:W0:Y:S01]  /*1570*/  @P3 LDC R5, c[0x0][0x44c] ;  /* 0x00011300ff053b82 */ /* 0x000e220000000800 */
[----:B------:R-:W-:Y:S01]  /*1580*/  IMAD.U32 R4, RZ, RZ, UR38 ;  /* 0x00000026ff047e24 */ /* 0x000fe2000f8e00ff */
[----:B------:R-:W-:Y:S01]  /*1590*/  ULDC UR4, c[0x0][0x9dc] ;  /* 0x0002770000047ab9 */ /* 0x000fe20000000800 */
[CC--:B------:R-:W-:Y:S02]  /*15a0*/  IMAD R105, R0.reuse, R9.reuse, -R105 ;  /* 0x0000000900697224 */ /* 0x0c0fe400078e0a69 */
[----:B------:R-:W-:Y:S02]  /*15b0*/  VIADD R3, R3, 0x9f ;  /* 0x0000009f03037836 */ /* 0x000fe40000000000 */
[----:B------:R-:W-:Y:S01]  /*15c0*/  IMAD R0, R0, R9, 0x9f ;  /* 0x0000009f00007424 */ /* 0x000fe200078e0209 */
[----:B------:R-:W1:Y:S03]  /*15d0*/  @P3 LDC R6, c[0x0][0x450] ;  /* 0x00011400ff063b82 */ /* 0x000e660000000800 */
[----:B------:R-:W-:-:S04]  /*15e0*/  IMAD.HI R0, R0, 0x66666667, RZ ;  /* 0x6666666700007827 */ /* 0x000fc800078e02ff */
[----:B0-----:R-:W-:-:S05]  /*15f0*/  @P3 IMAD.HI.U32 R5, R5, UR38, RZ ;  /* 0x0000002605053c27 */ /* 0x001fca000f8e00ff */
[----:B-1----:R-:W-:-:S05]  /*1600*/  @P3 SHF.R.U32.HI R4, RZ, R6, R5 ;  /* 0x00000006ff043219 */ /* 0x002fca0000011605 */
[----:B------:R-:W-:Y:S02]  /*1610*/  IMAD.IADD R6, R105, 0x1, R4 ;  /* 0x0000000169067824 */ /* 0x000fe400078e0204 */
[----:B------:R-:W-:Y:S01]  /*1620*/  IMAD.HI R4, R3, 0x66666667, RZ ;  /* 0x6666666703047827 */ /* 0x000fe200078e02ff */
[----:B------:R-:W-:-:S03]  /*1630*/  SHF.R.U32.HI R3, RZ, 0x1f, R0 ;  /* 0x0000001fff037819 */ /* 0x000fc60000011600 */
[----:B------:R-:W-:Y:S01]  /*1640*/  VIADD R7, R6, -UR4 ;  /* 0x8000000406077c36 */ /* 0x000fe20008000000 */
[----:B------:R-:W-:Y:S02]  /*1650*/  SHF.R.U32.HI R5, RZ, 0x1f, R4 ;  /* 0x0000001fff057819 */ /* 0x000fe40000011604 */
[----:B------:R-:W-:Y:S02]  /*1660*/  LEA.HI.SX32 R3, R0, R3, 0x1a ;  /* 0x0000000300037211 */ /* 0x000fe400078fd2ff */
[----:B------:R-:W-:Y:S02]  /*1670*/  LEA.HI.SX32 R104, R4, R5, 0x1a ;  /* 0x0000000504687211 */ /* 0x000fe400078fd2ff */
[----:B------:R-:W-:Y:S02]  /*1680*/  R2UR UR4, R7 ;  /* 0x00000000070472ca */ /* 0x000fe400000e0000 */
[----:B------:R-:W-:Y:S01]  /*1690*/  VIMNMX R104, R3, R104, PT ;  /* 0x0000006803687248 */ /* 0x000fe20003fe0100 */
[----:B------:R-:W-:-:S12]  /*16a0*/  @!P2 BRA `(.L_x_1099) ;  /* 0x000000000044a947 */ /* 0x000fd80003800000 */
[----:B------:R-:W-:-:S13]  /*16b0*/  ISETP.GT.AND P0, PT, R6, -0x1, PT ;  /* 0xffffffff0600780c */ /* 0x000fda0003f04270 */
[----:B------:R-:W-:Y:S05]  /*16c0*/  @P0 BRA `(.L_x_1100) ;  /* 0x00000000001c0947 */ /* 0x000fea0003800000 */
[----:B------:R-:W-:Y:S02]  /*16d0*/  ISETP.NE.AND P0, PT, R13, 0x1, PT ;  /* 0x000000010d00780c */ /* 0x000fe40003f05270 */
[----:B------:R-:W-:-:S11]  /*16e0*/  LOP3.LUT R3, RZ, R6, RZ, 0x33, !PT ;  /* 0x00000006ff037212 */ /* 0x000fd600078e33ff */
[----:B------:R-:W0:Y:S02]  /*16f0*/  @P0 LDC.64 R4, c[0x0][0x9e8] ;  /* 0x00027a00ff040b82 */ /* 0x000e240000000a00 */
[----:B0-----:R-:W-:-:S05]  /*1700*/  @P0 IMAD.HI.U32 R0, R3, R4, RZ ;  /* 0x0000000403000227 */ /* 0x001fca00078e00ff */
[----:B------:R-:W-:-:S04]  /*1710*/  @P0 SHF.R.U32.HI R3, RZ, R5, R0 ;  /* 0x00000005ff030219 */ /* 0x000fc80000011600 */
[----:B------:R-:W-:Y:S01]  /*1720*/  LOP3.LUT R6, RZ, R3, RZ, 0x33, !PT ;  /* 0x00000003ff067212 */ /* 0x000fe200078e33ff */
[----:B------:R-:W-:Y:S06]  /*1730*/  BRA `(.L_x_1101) ;  /* 0x0000000000107947 */ /* 0x000fec0003800000 */
.L_x_1100:
[----:B------:R-:W-:-:S13]  /*1740*/  ISETP.NE.AND P0, PT, R13, 0x1, PT ;  /* 0x000000010d00780c */ /* 0x000fda0003f05270 */
[----:B------:R-:W0:Y:S02]  /*1750*/  @P0 LDC.64 R4, c[0x0][0x9e8] ;  /* 0x00027a00ff040b82 */ /* 0x000e240000000a00 */
[----:B0-----:R-:W-:-:S05]  /*1760*/  @P0 IMAD.HI.U32 R0, R6, R4, RZ ;  /* 0x0000000406000227 */ /* 0x001fca00078e00ff */
[----:B------:R-:W-:-:S07]  /*1770*/  @P0 SHF.R.U32.HI R6, RZ, R5, R0 ;  /* 0x00000005ff060219 */ /* 0x000fce0000011600 */
.L_x_1101:
[----:B------:R-:W-:-:S05]  /*1780*/  IMAD R6, R6, R13, RZ ;  /* 0x0000000d06067224 */ /* 0x000fca00078e02ff */
[----:B------:R-:W-:-:S13]  /*1790*/  R2UR UR5, R6 ;  /* 0x00000000060572ca */ /* 0x000fda00000e0000 */
[----:B------:R-:W-:-:S04]  /*17a0*/  UISETP.LT.AND UP0, UPT, UR4, UR5, UPT ;  /* 0x000000050400728c */ /* 0x000fc8000bf01270 */
[----:B------:R-:W-:-:S12]  /*17b0*/  USEL UR4, UR4, UR5, !UP0 ;  /* 0x0000000504047287 */ /* 0x000fd8000c000000 */
.L_x_1099:
[----:B------:R-:W-:Y:S01]  /*17c0*/  UIMAD.WIDE UR4, UR4, 0x66666667, URZ ;  /* 0x66666667040478a5 */ /* 0x000fe2000f8e023f */
[----:B------:R-:W-:Y:S01]  /*17d0*/  PLOP3.LUT P0, PT, PT, PT, PT, 0x80, 0x0 ;  /* 0x000000000000781c */ /* 0x000fe20003f0f070 */
[----:B------:R-:W-:Y:S01]  /*17e0*/  IMAD.MOV.U32 R0, RZ, RZ, RZ ;  /* 0x000000ffff007224 */ /* 0x000fe200078e00ff */
[----:B------:R-:W-:Y:S01]  /*17f0*/  CS2R R86, SRZ ;  /* 0x0000000000567805 */ /* 0x000fe2000001ff00 */
[----:B------:R-:W-:Y:S01]  /*1800*/  USHF.R.U32.HI UR4, URZ, 0x1f, UR5 ;  /* 0x0000001f3f047899 */ /* 0x000fe20008011605 */
[----:B------:R-:W-:Y:S01]  /*1810*/  IMAD.MOV.U32 R3, RZ, RZ, RZ ;  /* 0x000000ffff037224 */ /* 0x000fe200078e00ff */
[----:B------:R-:W-:Y:S02]  /*1820*/  CS2R R8, SRZ ;  /* 0x0000000000087805 */ /* 0x000fe4000001ff00 */
[----:B------:R-:W-:Y:S01]  /*1830*/  CS2R R84, SRZ ;  /* 0x0000000000547805 */ /* 0x000fe2000001ff00 */
[----:B------:R-:W-:Y:S01]  /*1840*/  ULEA.HI.SX32 UR4, UR5, UR4, 0x1a ;  /* 0x0000000405047291 */ /* 0x000fe2000f8fd23f */
[----:B------:R-:W-:Y:S01]  /*1850*/  CS2R R10, SRZ ;  /* 0x00000000000a7805 */ /* 0x000fe2000001ff00 */
[----:B------:R-:W-:Y:S01]  /*1860*/  IMAD.MOV.U32 R5, RZ, RZ, RZ ;  /* 0x000000ffff057224 */ /* 0x000fe200078e00ff */
[----:B------:R-:W-:Y:S01]  /*1870*/  CS2R R78, SRZ ;  /* 0x00000000004e7805 */ /* 0x000fe2000001ff00 */
[----:B------:R-:W-:Y:S01]  /*1880*/  UISETP.LT.AND UP0, UPT, URZ, UR4, UPT ;  /* 0x000000043f00728c */ /* 0x000fe2000bf01270 */
[----:B------:R-:W-:-:S02]  /*1890*/  CS2R R12, SRZ ;  /* 0x00000000000c7805 */ /* 0x000fc4000001ff00 */
[----:B------:R-:W-:Y:S02]  /*18a0*/  CS2R R76, SRZ ;  /* 0x00000000004c7805 */ /* 0x000fe4000001ff00 */
[----:B------:R-:W-:Y:S01]  /*18b0*/  CS2R R14, SRZ ;  /* 0x00000000000e7805 */ /* 0x000fe2000001ff00 */
[----:B------:R-:W-:Y:S01]  /*18c0*/  USEL UR40, URZ, UR4, !UP0 ;  /* 0x000000043f287287 */ /* 0x000fe2000c000000 */
[----:B------:R-:W-:Y:S02]  /*18d0*/  CS2R R70, SRZ ;  /* 0x0000000000467805 */ /* 0x000fe4000001ff00 */
[----:B------:R-:W-:Y:S02]  /*18e0*/  CS2R R20, SRZ ;  /* 0x0000000000147805 */ /* 0x000fe4000001ff00 */
[----:B------:R-:W-:Y:S02]  /*18f0*/  CS2R R68, SRZ ;  /* 0x0000000000447805 */ /* 0x000fe4000001ff00 */
[----:B------:R-:W-:-:S02]  /*1900*/  CS2R R24, SRZ ;  /* 0x0000000000187805 */ /* 0x000fc4000001ff00 */
[----:B------:R-:W-:Y:S02]  /*1910*/  CS2R R62, SRZ ;  /* 0x00000000003e7805 */ /* 0x000fe4000001ff00 */
[----:B------:R-:W-:Y:S02]  /*1920*/  ISETP.GT.AND P1, PT, R104, UR40, PT ;  /* 0x0000002868007c0c */ /* 0x000fe4000bf24270 */
[----:B------:R-:W-:Y:S02]  /*1930*/  CS2R R26, SRZ ;  /* 0x00000000001a7805 */ /* 0x000fe4000001ff00 */
[----:B------:R-:W-:Y:S02]  /*1940*/  CS2R R60, SRZ ;  /* 0x00000000003c7805 */ /* 0x000fe4000001ff00 */
[----:B------:R-:W-:Y:S02]  /*1950*/  CS2R R28, SRZ ;  /* 0x00000000001c7805 */ /* 0x000fe4000001ff00 */
[----:B------:R-:W-:-:S02]  /*1960*/  CS2R R54, SRZ ;  /* 0x0000000000367805 */ /* 0x000fc4000001ff00 */
[----:B------:R-:W-:Y:S02]  /*1970*/  CS2R R30, SRZ ;  /* 0x00000000001e7805 */ /* 0x000fe4000001ff00 */
[----:B------:R-:W-:Y:S02]  /*1980*/  CS2R R52, SRZ ;  /* 0x0000000000347805 */ /* 0x000fe4000001ff00 */
[----:B------:R-:W-:Y:S02]  /*1990*/  CS2R R32, SRZ ;  /* 0x0000000000207805 */ /* 0x000fe4000001ff00 */
[----:B------:R-:W-:Y:S01]  /*19a0*/  CS2R R46, SRZ ;  /* 0x00000000002e7805 */ /* 0x000fe2000001ff00 */
[----:B------:R-:W-:Y:S01]  /*19b0*/  IMAD.MOV.U32 R34, RZ, RZ, RZ ;  /* 0x000000ffff227224 */ /* 0x000fe200078e00ff */
        /* <DEDUP_REMOVED lines=10> */
[----:B------:R-:W-:Y:S06]  /*1a60*/  @!P1 BRA `(.L_x_1102) ;  /* 0x0000010400449947 */ /* 0x000fec0003800000 */
        /* <DEDUP_REMOVED lines=31> */
.L_x_1103:
        /* <DEDUP_REMOVED lines=9> */
.L_x_1288:
[----:B------:R-:W-:Y:S05]  /*1cf0*/  @!P0 BRA `(.L_x_1105) ;  /* 0x0000000000048947 */ /* 0x000fea0003800000 */
[----:B------:R-:W-:Y:S01]  /*1d00*/  BPT.TRAP 0x1 ;  /* 0x000000040000795c */ /* 0x000fe20000300000 */
.L_x_1105:
[----:B0-----:R-:W-:Y:S02]  /*1d10*/  IMAD.U32 R3, RZ, RZ, UR45 ;  /* 0x0000002dff037e24 */ /* 0x001fe4000f8e00ff */
[----:B------:R-:W-:-:S03]  /*1d20*/  IMAD.U32 R0, RZ, RZ, UR46 ;  /* 0x0000002eff007e24 */ /* 0x000fc6000f8e00ff */
[----:B------:R-:W-:Y:S02]  /*1d30*/  LEA R3, R3, UR43, 0x3 ;  /* 0x0000002b03037c11 */ /* 0x000fe4000f8e18ff */
[----:B------:R-:W-:-:S04]  /*1d40*/  SHF.L.U32 R0, R0, 0x1f, RZ ;  /* 0x0000001f00007819 */ /* 0x000fc800000006ff */
[----:B------:R0:W1:Y:S01]  /*1d50*/  SYNCS.PHASECHK.TRANS64.TRYWAIT P1, [R3+URZ+0x22830], R0 ;  /* 0x02283000030075a7 */ /* 0x000062000802017f */
[----:B------:R-:W-:Y:S05]  /*1d60*/  @!P0 BRA `(.L_x_1106) ;  /* 0x0000000000048947 */ /* 0x000fea0003800000 */
[----:B------:R-:W-:Y:S01]  /*1d70*/  BPT.TRAP 0x1 ;  /* 0x000000040000795c */ /* 0x000fe20000300000 */
.L_x_1106:
[----:B-1----:R-:W-:Y:S05]  /*1d80*/  @P1 BRA `(.L_x_1107) ;  /* 0x0000000000081947 */ /* 0x002fea0003800000 */
[----:B------:R-:W1:Y:S02]  /*1d90*/  SYNCS.PHASECHK.TRANS64.TRYWAIT P1, [R3+URZ+0x22830], R0 ;  /* 0x02283000030075a7 */ /* 0x000e64000802017f */
[----:B-1----:R-:W-:Y:S05]  /*1da0*/  @!P1 BRA `(.L_x_1108) ;  /* 0x0000018000589947 */ /* 0x002fea0003800000 */
.L_x_1107:
[----:B------:R-:W-:-:S04]  /*1db0*/  UIADD3 UR4, UR43, 0x18400, URZ ;  /* 0x000184002b047890 */ /* 0x000fc8000fffe03f */
[----:B------:R-:W-:-:S04]  /*1dc0*/  USHF.R.U32.HI UR4, URZ, 0x4, UR4 ;  /* 0x000000043f047899 */ /* 0x000fc80008011604 */
[----:B------:R-:W-:-:S06]  /*1dd0*/  ULOP3.LUT UR4, UR4, 0x3fff, URZ, 0xc0, !UPT ;  /* 0x00003fff04047892 */ /* 0x000fcc000f8ec03f */
[----:B------:R-:W-:Y:S01]  /*1de0*/  IMAD.U32 R4, RZ, RZ, UR4 ;  /* 0x00000004ff047e24 */ /* 0x000fe2000f8e00ff */
        /* <DEDUP_REMOVED lines=131> */
.L_x_1109:
[----:B------:R-:W-:Y:S01]  /*2620*/  ISETP.NE.AND P2, PT, R191, 0x1, PT ;  /* 0x00000001bf00780c */ /* 0x000fe20003f45270 */
[----:B------:R-:W-:Y:S01]  /*2630*/  VIADD R6, R19, UR38 ;  /* 0x0000002613067c36 */ /* 0x000fe20008000000 */
[----:B------:R-:W-:Y:S01]  /*2640*/  R2UR UR6, R3 ;  /* 0x00000000030672ca */ /* 0x000fe200000e0000 */
[----:B------:R-:W-:Y:S01]  /*2650*/  ULDC UR29, c[0x0][0x9dc] ;  /* 0x00027700001d7ab9 */ /* 0x000fe20000000800 */
[----:B------:R-:W-:Y:S01]  /*2660*/  LOP3.LUT P1, RZ, R2, 0x8, RZ, 0xc0, !PT ;  /* 0x0000000802ff7812 */ /* 0x000fe2000782c0ff */
[----:B------:R-:W-:-:S08]  /*2670*/  ULDC UR7, c[0x0][0x9e0] ;  /* 0x0002780000077ab9 */ /* 0x000fd00000000800 */
[----:B------:R-:W0:Y:S02]  /*2680*/  @P2 LDC R5, c[0x0][0x44c] ;  /* 0x00011300ff052b82 */ /* 0x000e240000000800 */
[----:B------:R-:W-:-:S04]  /*2690*/  UIADD3 UR6, UR6, 0x22840, URZ ;  /* 0x0002284006067890 */ /* 0x000fc8000fffe03f */
[----:B------:R-:W-:Y:S02]  /*26a0*/  UPRMT UR6, UR41, 0x654, UR6 ;  /* 0x0000065429067896 */ /* 0x000fe40008000006 */
[----:B------:R-:W2:Y:S07]  /*26b0*/  @P2 LDC R7, c[0x0][0x450] ;  /* 0x00011400ff072b82 */ /* 0x000eae0000000800 */
[----:B------:R-:W-:Y:S01]  /*26c0*/  SYNCS.ARRIVE.TRANS64.RED.A1T0 RZ, [UR6], RZ ;  /* 0x000000ffffff79a7 */ /* 0x000fe20008100406 */
[----:B------:R-:W-:Y:S01]  /*26d0*/  ULOP3.LUT UR6, URZ, UR29, URZ, 0x33, !UPT ;  /* 0x0000001d3f067292 */ /* 0x000fe2000f8e333f */
[----:B01----:R-:W-:-:S02]  /*26e0*/  @P2 IMAD.HI.U32 R0, R6, R5, RZ ;  /* 0x0000000506002227 */ /* 0x003fc400078e00ff */
[----:B------:R-:W0:Y:S03]  /*26f0*/  LDC R5, c[0x0][0x288] ;  /* 0x0000a200ff057b82 */ /* 0x000e260000000800 */
[----:B--2---:R-:W-:Y:S01]  /*2700*/  @P2 SHF.R.U32.HI R6, RZ, R7, R0 ;  /* 0x00000007ff062219 */ /* 0x004fe20000011600 */
[----:B------:R-:W-:Y:S02]  /*2710*/  IMAD.MOV.U32 R7, RZ, RZ, -0xa0 ;  /* 0xffffff60ff077424 */ /* 0x000fe400078e00ff */
[C---:B------:R-:W-:Y:S02]  /*2720*/  IMAD R0, R104.reuse, -0xa0, R17 ;  /* 0xffffff6068007824 */ /* 0x040fe400078e0211 */
[----:B------:R-:W1:Y:S01]  /*2730*/  SHFL.IDX PT, R20, R6, RZ, 0x1c1f ;  /* 0x001c1fff06147589 */ /* 0x000e6200000e0000 */
[----:B------:R-:W-:Y:S02]  /*2740*/  IMAD R7, R104, R7, 0xa1 ;  /* 0x000000a168077424 */ /* 0x000fe400078e0207 */
[----:B------:R-:W-:-:S02]  /*2750*/  VIADD R3, R0, 0xa0 ;  /* 0x000000a000037836 */ /* 0x000fc40000000000 */
[C---:B------:R-:W-:Y:S02]  /*2760*/  IMAD R8, R18.reuse, -0x2, R7 ;  /* 0xfffffffe12087824 */ /* 0x040fe400078e0207 */
[----:B------:R-:W-:Y:S02]  /*2770*/  IMAD R9, R18, -0x2, R3 ;  /* 0xfffffffe12097824 */ /* 0x000fe400078e0203 */
[----:B------:R-:W-:Y:S02]  /*2780*/  VIADD R12, R7, 0xffffffff ;  /* 0xffffffff070c7836 */ /* 0x000fe40000000000 */
[C---:B------:R-:W-:Y:S01]  /*2790*/  VIADD R14, R8.reuse, 0xffffffff ;  /* 0xffffffff080e7836 */ /* 0x040fe20000000000 */
[----:B0-----:R-:W-:-:S05]  /*27a0*/  IADD3 R0, R8, -R5, R17 ;  /* 0x8000000508007210 */ /* 0x001fca0007ffe011 */
[C---:B------:R-:W-:Y:S02]  /*27b0*/  VIADD R10, R0.reuse, UR7 ;  /* 0x00000007000a7c36 */ /* 0x040fe40008000000 */
[----:B------:R-:W-:-:S03]  /*27c0*/  VIADD R11, R0, UR6 ;  /* 0x00000006000b7c36 */ /* 0x000fc60008000000 */
[----:B-1----:R-:W-:Y:S01]  /*27d0*/  VIADDMNMX R0, R20, R10, R9, PT ;  /* 0x0000000a14007246 */ /* 0x002fe20003800109 */
[----:B------:R-:W-:Y:S01]  /*27e0*/  IMAD.IADD R3, R11, 0x1, R20 ;  /* 0x000000010b037824 */ /* 0x000fe200078e0214 */
[----:B------:R-:W-:Y:S06]  /*27f0*/  @!P1 BRA `(.L_x_1110) ;  /* 0x00000000005c9947 */ /* 0x000fec0003800000 */
[----:B------:R-:W-:Y:S01]  /*2800*/  IADD3 R7, R17, -R5, R20 ;  /* 0x8000000511077210 */ /* 0x000fe20007ffe014 */
[----:B------:R-:W-:Y:S03]  /*2810*/  BSSY B0, `(.L_x_1111) ;  /* 0x0000012000007945 */ /* 0x000fe60003800000 */
[----:B------:R-:W-:-:S13]  /*2820*/  ISETP.GT.AND P1, PT, R7, -0x1, PT ;  /* 0xffffffff0700780c */ /* 0x000fda0003f24270 */
[----:B------:R-:W-:Y:S05]  /*2830*/  @P1 BRA `(.L_x_1112) ;  /* 0x0000000000241947 */ /* 0x000fea0003800000 */
[----:B------:R-:W-:Y:S01]  /*2840*/  ULDC UR6, c[0x0][0x9e4] ;  /* 0x0002790000067ab9 */ /* 0x000fe20000000800 */
[----:B------:R-:W-:Y:S01]  /*2850*/  LOP3.LUT R7, RZ, R7, RZ, 0x33, !PT ;  /* 0x00000007ff077212 */ /* 0x000fe200078e33ff */
[----:B------:R-:W-:-:S05]  /*2860*/  IMAD.U32 R13, RZ, RZ, UR6 ;  /* 0x00000006ff0d7e24 */ /* 0x000fca000f8e00ff */
[----:B------:R-:W-:-:S13]  /*2870*/  ISETP.NE.AND P1, PT, R13, 0x1, PT ;  /* 0x000000010d00780c */ /* 0x000fda0003f25270 */
[----:B------:R-:W0:Y:S02]  /*2880*/  @P1 LDC.64 R20, c[0x0][0x9e8] ;  /* 0x00027a00ff141b82 */ /* 0x000e240000000a00 */
[----:B0-----:R-:W-:-:S05]  /*2890*/  @P1 IMAD.HI.U32 R8, R7, R20, RZ ;  /* 0x0000001407081227 */ /* 0x001fca00078e00ff */
[----:B------:R-:W-:-:S04]  /*28a0*/  @P1 SHF.R.U32.HI R7, RZ, R21, R8 ;  /* 0x00000015ff071219 */ /* 0x000fc80000011608 */
[----:B------:R-:W-:Y:S01]  /*28b0*/  LOP3.LUT R7, RZ, R7, RZ, 0x33, !PT ;  /* 0x00000007ff077212 */ /* 0x000fe200078e33ff */
[----:B------:R-:W-:Y:S06]  /*28c0*/  BRA `(.L_x_1113) ;  /* 0x0000000000187947 */ /* 0x000fec0003800000 */
.L_x_1112:
[----:B------:R-:W-:Y:S02]  /*28d0*/  ULDC UR6, c[0x0][0x9e4] ;  /* 0x0002790000067ab9 */ /* 0x000fe40000000800 */
[----:B------:R-:W-:-:S05]  /*28e0*/  IMAD.U32 R13, RZ, RZ, UR6 ;  /* 0x00000006ff0d7e24 */ /* 0x000fca000f8e00ff */
[----:B------:R-:W-:-:S13]  /*28f0*/  ISETP.NE.AND P1, PT, R13, 0x1, PT ;  /* 0x000000010d00780c */ /* 0x000fda0003f25270 */
[----:B------:R-:W0:Y:S02]  /*2900*/  @P1 LDC.64 R20, c[0x0][0x9e8] ;  /* 0x00027a00ff141b82 */ /* 0x000e240000000a00 */
[----:B0-----:R-:W-:-:S05]  /*2910*/  @P1 IMAD.HI.U32 R8, R7, R20, RZ ;  /* 0x0000001407081227 */ /* 0x001fca00078e00ff */
[----:B------:R-:W-:-:S07]  /*2920*/  @P1 SHF.R.U32.HI R7, RZ, R21, R8 ;  /* 0x00000015ff071219 */ /* 0x000fce0000011608 */
.L_x_1113:
[----:B------:R-:W-:Y:S05]  /*2930*/  BSYNC B0 ;  /* 0x0000000000007941 */ /* 0x000fea0003800000 */
.L_x_1111:
[----:B------:R-:W-:-:S05]  /*2940*/  IMAD R7, R7, R13, R14 ;  /* 0x0000000d07077224 */ /* 0x000fca00078e020e */
[----:B------:R-:W-:Y:S02]  /*2950*/  VIADDMNMX R0, R7, R13, R0, PT ;  /* 0x0000000d07007246 */ /* 0x000fe40003800100 */
[----:B------:R-:W-:-:S07]  /*2960*/  VIMNMX R3, R3, R7, !PT ;  /* 0x0000000703037248 */ /* 0x000fce0007fe0100 */
.L_x_1110:
[C---:B------:R-:W-:Y:S01]  /*2970*/  ISETP.GE.AND P1, PT, R12.reuse, 0x9, PT ;  /* 0x000000090c00780c */ /* 0x040fe20003f26270 */
[----:B------:R-:W0:Y:S01]  /*2980*/  SHFL.IDX PT, R6, R6, 0x1, 0x1c1f ;  /* 0x003c1f0006067f89 */ /* 0x000e2200000e0000 */
[----:B------:R-:W-:Y:S02]  /*2990*/  ISETP.GE.AND P2, PT, R12, 0x2, PT ;  /* 0x000000020c00780c */ /* 0x000fe40003f46270 */
[----:B------:R-:W-:Y:S02]  /*29a0*/  P2R R20, PR, RZ, 0x2 ;  /* 0x00000002ff147803 */ /* 0x000fe40000000000 */
[----:B------:R-:W-:Y:S02]  /*29b0*/  ISETP.GT.AND P1, PT, R3, 0x8, !P1 ;  /* 0x000000080300780c */ /* 0x000fe40004f24270 */
[----:B------:R-:W-:Y:S02]  /*29c0*/  P2R R15, PR, RZ, 0x4 ;  /* 0x00000004ff0f7803 */ /* 0x000fe40000000000 */
[----:B------:R-:W-:-:S02]  /*29d0*/  ISETP.LT.OR P1, PT, R0, 0x9, P1 ;  /* 0x000000090000780c */ /* 0x000fc40000f21670 */
[C---:B------:R-:W-:Y:S02]  /*29e0*/  ISETP.GT.AND P2, PT, R3.reuse, 0x1, !P2 ;  /* 0x000000010300780c */ /* 0x040fe40005744270 */
[----:B------:R-:W-:Y:S02]  /*29f0*/  ISETP.GE.AND P3, PT, R12, 0xa, PT ;  /* 0x0000000a0c00780c */ /* 0x000fe40003f66270 */
[----:B------:R-:W-:Y:S02]  /*2a00*/  FSEL R92, R92, -INF , !P1 ;  /* 0xff8000005c5c7808 */ /* 0x000fe40004800000 */
[----:B------:R-:W-:Y:S02]  /*2a10*/  ISETP.LT.OR P2, PT, R0, 0x2, P2 ;  /* 0x000000020000780c */ /* 0x000fe40001741670 */
[----:B------:R-:W-:Y:S02]  /*2a20*/  ISETP.GT.AND P1, PT, R3, 0x9, !P3 ;  /* 0x000000090300780c */ /* 0x000fe40005f24270 */
[----:B------:R-:W-:-:S02]  /*2a30*/  FSEL R89, R89, -INF , !P2 ;  /* 0xff80000059597808 */ /* 0x000fc40005000000 */
[----:B------:R-:W-:Y:S02]  /*2a40*/  ISETP.LT.OR P1, PT, R0, 0xa, P1 ;  /* 0x0000000a0000780c */ /* 0x000fe40000f21670 */
[----:B------:R-:W-:Y:S02]  /*2a50*/  ISETP.GE.AND P2, PT, R12, 0x11, PT ;  /* 0x000000110c00780c */ /* 0x000fe40003f46270 */
[----:B------:R-:W-:Y:S02]  /*2a60*/  FSEL R93, R93, -INF , !P1 ;  /* 0xff8000005d5d7808 */ /* 0x000fe40004800000 */
[----:B------:R-:W-:Y:S02]  /*2a70*/  ISETP.GT.AND P1, PT, R3, 0x10, !P2 ;  /* 0x000000100300780c */ /* 0x000fe40005724270 */
[----:B------:R-:W-:Y:S02]  /*2a80*/  P2R R106, PR, RZ, 0x4 ;  /* 0x00000004ff6a7803 */ /* 0x000fe40000000000 */
[----:B------:R-:W-:-:S02]  /*2a90*/  ISETP.LT.OR P1, PT, R0, 0x11, P1 ;  /* 0x000000110000780c */ /* 0x000fc40000f21670 */
[----:B------:R-:W-:Y:S02]  /*2aa0*/  ISETP.GE.AND P2, PT, R12, 0x12, PT ;  /* 0x000000120c00780c */ /* 0x000fe40003f46270 */
[----:B------:R-:W-:Y:S02]  /*2ab0*/  FSEL R96, R96, -INF , !P1 ;  /* 0xff80000060607808 */ /* 0x000fe40004800000 */
[----:B------:R-:W-:Y:S02]  /*2ac0*/  ISETP.GT.AND P1, PT, R3, 0x11, !P2 ;  /* 0x000000110300780c */ /* 0x000fe40005724270 */
[----:B------:R-:W-:Y:S02]  /*2ad0*/  P2R R107, PR, RZ, 0x4 ;  /* 0x00000004ff6b7803 */ /* 0x000fe40000000000 */
[----:B------:R-:W-:Y:S02]  /*2ae0*/  ISETP.LT.OR P1, PT, R0, 0x12, P1 ;  /* 0x000000120000780c */ /* 0x000fe40000f21670 */
[----:B------:R-:W-:-:S02]  /*2af0*/  ISETP.GE.AND P2, PT, R12, 0x19, PT ;  /* 0x000000190c00780c */ /* 0x000fc40003f46270 */
[----:B------:R-:W-:Y:S02]  /*2b00*/  FSEL R97, R97, -INF , !P1 ;  /* 0xff80000061617808 */ /* 0x000fe40004800000 */
[----:B------:R-:W-:Y:S02]  /*2b10*/  ISETP.GT.AND P1, PT, R3, 0x18, !P2 ;  /* 0x000000180300780c */ /* 0x000fe40005724270 */
[----:B------:R-:W-:Y:S02]  /*2b20*/  P2R R108, PR, RZ, 0x4 ;  /* 0x00000004ff6c7803 */ /* 0x000fe40000000000 */
[----:B------:R-:W-:Y:S02]  /*2b30*/  ISETP.LT.OR P1, PT, R0, 0x19, P1 ;  /* 0x000000190000780c */ /* 0x000fe40000f21670 */
[----:B------:R-:W-:Y:S02]  /*2b40*/  ISETP.GE.AND P2, PT, R12, 0x1a, PT ;  /* 0x0000001a0c00780c */ /* 0x000fe40003f46270 */
[----:B------:R-:W-:-:S02]  /*2b50*/  FSEL R100, R100, -INF , !P1 ;  /* 0xff80000064647808 */ /* 0x000fc40004800000 */
[----:B------:R-:W-:Y:S02]  /*2b60*/  ISETP.GT.AND P1, PT, R3, 0x19, !P2 ;  /* 0x000000190300780c */ /* 0x000fe40005724270 */
[----:B------:R-:W-:Y:S02]  /*2b70*/  P2R R109, PR, RZ, 0x4 ;  /* 0x00000004ff6d7803 */ /* 0x000fe40000000000 */
[----:B------:R-:W-:Y:S02]  /*2b80*/  ISETP.LT.OR P1, PT, R0, 0x1a, P1 ;  /* 0x0000001a0000780c */ /* 0x000fe40000f21670 */
[----:B------:R-:W-:Y:S02]  /*2b90*/  P2R R21, PR, RZ, 0x8 ;  /* 0x00000008ff157803 */ /* 0x000fe40000000000 */
[----:B------:R-:W-:Y:S02]  /*2ba0*/  FSEL R101, R101, -INF , !P1 ;  /* 0xff80000065657808 */ /* 0x000fe40004800000 */
[----:B------:R-:W-:-:S02]  /*2bb0*/  ISETP.GE.AND P1, PT, R12, 0x21, PT ;  /* 0x000000210c00780c */ /* 0x000fc40003f26270 */
[----:B------:R-:W-:Y:S02]  /*2bc0*/  ISETP.GE.AND P3, PT, R12, 0x22, PT ;  /* 0x000000220c00780c */ /* 0x000fe40003f66270 */
[----:B------:R-:W-:Y:S02]  /*2bd0*/  ISETP.GT.AND P2, PT, R3, 0x20, !P1 ;  /* 0x000000200300780c */ /* 0x000fe40004f44270 */
[----:B------:R-:W-:Y:S02]  /*2be0*/  P2R R110, PR, RZ, 0x8 ;  /* 0x00000008ff6e7803 */ /* 0x000fe40000000000 */
[----:B------:R-:W-:Y:S02]  /*2bf0*/  ISETP.LT.OR P2, PT, R0, 0x21, P2 ;  /* 0x000000210000780c */ /* 0x000fe40001741670 */
[----:B------:R-:W-:Y:S02]  /*2c00*/  ISETP.GE.AND P4, PT, R12, 0x2a, PT ;  /* 0x0000002a0c00780c */ /* 0x000fe40003f86270 */
[----:B------:R-:W-:-:S02]  /*2c10*/  FSEL R72, R72, -INF , !P2 ;  /* 0xff80000048487808 */ /* 0x000fc40005000000 */
[----:B------:R-:W-:Y:S02]  /*2c20*/  ISETP.GT.AND P2, PT, R3, 0x21, !P3 ;  /* 0x000000210300780c */ /* 0x000fe40005f44270 */
[----:B------:R-:W-:Y:S02]  /*2c30*/  P2R R111, PR, RZ, 0x10 ;  /* 0x00000010ff6f7803 */ /* 0x000fe40000000000 */
[----:B------:R-:W-:-:S04]  /*2c40*/  ISETP.LT.OR P2, PT, R0, 0x22, P2 ;  /* 0x000000220000780c */ /* 0x000fc80001741670 */
[----:B------:R-:W-:Y:S02]  /*2c50*/  FSEL R73, R73, -INF , !P2 ;  /* 0xff80000049497808 */ /* 0x000fe40005000000 */
[----:B------:R-:W-:-:S04]  /*2c60*/  ISETP.GE.AND P2, PT, R12, 0x29, PT ;  /* 0x000000290c00780c */ /* 0x000fc80003f46270 */
[----:B------:R-:W-:-:S04]  /*2c70*/  ISETP.GT.AND P3, PT, R3, 0x28, !P2 ;  /* 0x000000280300780c */ /* 0x000fc80005764270 */
[----:B------:R-:W-:-:S04]  /*2c80*/  ISETP.LT.OR P3, PT, R0, 0x29, P3 ;  /* 0x000000290000780c */ /* 0x000fc80001f61670 */
[----:B------:R-:W-:Y:S02]  /*2c90*/  FSEL R76, R76, -INF , !P3 ;  /* 0xff8000004c4c7808 */ /* 0x000fe40005800000 */
[----:B------:R-:W-:Y:S02]  /*2ca0*/  ISETP.GT.AND P3, PT, R3, 0x29, !P4 ;  /* 0x000000290300780c */ /* 0x000fe40006764270 */
[----:B------:R-:W-:Y:S02]  /*2cb0*/  ISETP.GE.AND P4, PT, R12, 0x31, PT ;  /* 0x000000310c00780c */ /* 0x000fe40003f86270 */
[----:B------:R-:W-:Y:S02]  /*2cc0*/  ISETP.LT.OR P3, PT, R0, 0x2a, P3 ;  /* 0x0000002a0000780c */ /* 0x000fe40001f61670 */
[----:B------:R-:W-:Y:S02]  /*2cd0*/  P2R R112, PR, RZ, 0x10 ;  /* 0x00000010ff707803 */ /* 0x000fe40000000000 */
[----:B------:R-:W-:-:S02]  /*2ce0*/  FSEL R77, R77, -INF , !P3 ;  /* 0xff8000004d4d7808 */ /* 0x000fc40005800000 */
[C---:B------:R-:W-:Y:S02]  /*2cf0*/  ISETP.GT.AND P3, PT, R3.reuse, 0x30, !P4 ;  /* 0x000000300300780c */ /* 0x040fe40006764270 */
[----:B------:R-:W-:Y:S02]  /*2d00*/  ISETP.GE.AND P4, PT, R12, 0x32, PT ;  /* 0x000000320c00780c */ /* 0x000fe40003f86270 */
[----:B------:R-:W-:Y:S02]  /*2d10*/  ISETP.LT.OR P3, PT, R0, 0x31, P3 ;  /* 0x000000310000780c */ /* 0x000fe40001f61670 */
[----:B------:R-:W-:Y:S02]  /*2d20*/  P2R R113, PR, RZ, 0x10 ;  /* 0x00000010ff717803 */ /* 0x000fe40000000000 */
[----:B------:R-:W-:Y:S02]  /*2d30*/  FSEL R80, R80, -INF , !P3 ;  /* 0xff80000050507808 */ /* 0x000fe40005800000 */
[----:B------:R-:W-:-:S02]  /*2d40*/  ISETP.GT.AND P3, PT, R3, 0x31, !P4 ;  /* 0x000000310300780c */ /* 0x000fc40006764270 */
[----:B------:R-:W-:Y:S02]  /*2d50*/  ISETP.GE.AND P4, PT, R12, 0x39, PT ;  /* 0x000000390c00780c */ /* 0x000fe40003f86270 */
[----:B------:R-:W-:Y:S02]  /*2d60*/  ISETP.LT.OR P3, PT, R0, 0x32, P3 ;  /* 0x000000320000780c */ /* 0x000fe40001f61670 */
[----:B------:R-:W-:Y:S02]  /*2d70*/  P2R R114, PR, RZ, 0x10 ;  /* 0x00000010ff727803 */ /* 0x000fe40000000000 */
[----:B------:R-:W-:Y:S02]  /*2d80*/  FSEL R81, R81, -INF , !P3 ;  /* 0xff80000051517808 */ /* 0x000fe40005800000 */
[----:B------:R-:W-:Y:S02]  /*2d90*/  ISETP.GT.AND P3, PT, R3, 0x38, !P4 ;  /* 0x000000380300780c */ /* 0x000fe40006764270 */
[----:B------:R-:W-:-:S02]  /*2da0*/  ISETP.GE.AND P4, PT, R12, 0x3a, PT ;  /* 0x0000003a0c00780c */ /* 0x000fc40003f86270 */
[----:B------:R-:W-:Y:S02]  /*2db0*/  ISETP.LT.OR P3, PT, R0, 0x39, P3 ;  /* 0x000000390000780c */ /* 0x000fe40001f61670 */
[----:B------:R-:W-:Y:S02]  /*2dc0*/  P2R R115, PR, RZ, 0x10 ;  /* 0x00000010ff737803 */ /* 0x000fe40000000000 */
[----:B------:R-:W-:Y:S02]  /*2dd0*/  FSEL R84, R84, -INF , !P3 ;  /* 0xff80000054547808 */ /* 0x000fe40005800000 */
[----:B------:R-:W-:Y:S02]  /*2de0*/  ISETP.GT.AND P3, PT, R3, 0x39, !P4 ;  /* 0x000000390300780c */ /* 0x000fe40006764270 */
[----:B------:R-:W-:Y:S02]  /*2df0*/  ISETP.GE.AND P4, PT, R12, 0x41, PT ;  /* 0x000000410c00780c */ /* 0x000fe40003f86270 */
[----:B------:R-:W-:-:S02]  /*2e00*/  ISETP.LT.OR P3, PT, R0, 0x3a, P3 ;  /* 0x0000003a0000780c */ /* 0x000fc40001f61670 */
[----:B------:R-:W-:Y:S02]  /*2e10*/  P2R R116, PR, RZ, 0x10 ;  /* 0x00000010ff747803 */ /* 0x000fe40000000000 */
[----:B------:R-:W-:Y:S02]  /*2e20*/  FSEL R85, R85, -INF , !P3 ;  /* 0xff80000055557808 */ /* 0x000fe40005800000 */
[----:B------:R-:W-:Y:S02]  /*2e30*/  ISETP.GT.AND P3, PT, R3, 0x40, !P4 ;  /* 0x000000400300780c */ /* 0x000fe40006764270 */
[----:B------:R-:W-:Y:S02]  /*2e40*/  ISETP.GE.AND P4, PT, R12, 0x42, PT ;  /* 0x000000420c00780c */ /* 0x000fe40003f86270 */
[----:B------:R-:W-:Y:S02]  /*2e50*/  ISETP.LT.OR P3, PT, R0, 0x41, P3 ;  /* 0x000000410000780c */ /* 0x000fe40001f61670 */
[----:B------:R-:W-:-:S02]  /*2e60*/  P2R R117, PR, RZ, 0x10 ;  /* 0x00000010ff757803 */ /* 0x000fc40000000000 */
        /* <DEDUP_REMOVED lines=96> */
[----:B------:R-:W-:-:S04]  /*3470*/  ISETP.GT.AND P3, PT, R3, 0x90, !P4 ;  /* 0x000000900300780c */ /* 0x000fc80006764270 */
[----:B------:R-:W-:-:S04]  /*3480*/  ISETP.LT.OR P3, PT, R0, 0x91, P3 ;  /* 0x000000910000780c */ /* 0x000fc80001f61670 */
[----:B------:R-:W-:Y:S02]  /*3490*/  FSEL R32, R32, -INF , !P3 ;  /* 0xff80000020207808 */ /* 0x000fe40005800000 */
[----:B------:R-:W-:-:S04]  /*34a0*/  ISETP.GE.AND P3, PT, R12, 0x92, PT ;  /* 0x000000920c00780c */ /* 0x000fc80003f66270 */
        /* <DEDUP_REMOVED lines=8> */
[----:B------:R-:W-:-:S04]  /*3530*/  ISETP.GT.AND P6, PT, R3, RZ, !P5 ;  /* 0x000000ff0300720c */ /* 0x000fc80006fc4270 */
[----:B------:R-:W-:-:S04]  /*3540*/  ISETP.LT.OR P6, PT, R0, 0x1, P6 ;  /* 0x000000010000780c */ /* 0x000fc800037c1670 */
[----:B------:R-:W-:Y:S02]  /*3550*/  FSEL R7, R88, -INF , !P6 ;  /* 0xff80000058077808 */ /* 0x000fe40007000000 */
[----:B------:R-:W-:-:S04]  /*3560*/  ISETP.GE.AND P6, PT, R12, 0x9a, PT ;  /* 0x0000009a0c00780c */ /* 0x000fc80003fc6270 */
[----:B------:R-:W-:Y:S02]  /*3570*/  P2R R12, PR, RZ, 0x40 ;  /* 0x00000040ff0c7803 */ /* 0x000fe40000000000 */
[----:B------:R-:W-:Y:S01]  /*3580*/  ISETP.GT.AND P6, PT, R3, 0x99, !P6 ;  /* 0x000000990300780c */ /* 0x000fe200077c4270 */
[----:B0-----:R-:W-:-:S03]  /*3590*/  IMAD.IADD R3, R11, 0x1, R6 ;  /* 0x000000010b037824 */ /* 0x001fc600078e0206 */
[----:B------:R-:W-:Y:S02]  /*35a0*/  ISETP.LT.OR P6, PT, R0, 0x9a, P6 ;  /* 0x0000009a0000780c */ /* 0x000fe400037c1670 */
[----:B------:R-:W-:Y:S02]  /*35b0*/  VIADDMNMX R0, R6, R10, R9, PT ;  /* 0x0000000a06007246 */ /* 0x000fe40003800109 */
[----:B------:R-:W-:Y:S02]  /*35c0*/  FSEL R37, R37, -INF , !P6 ;  /* 0xff80000025257808 */ /* 0x000fe40007000000 */
[----:B------:R-:W-:-:S13]  /*35d0*/  LOP3.LUT P6, RZ, R2, 0x8, RZ, 0xc0, !PT ;  /* 0x0000000802ff7812 */ /* 0x000fda00078cc0ff */
[----:B------:R-:W-:Y:S05]  /*35e0*/  @!P6 BRA `(.L_x_1114) ;  /* 0x00000000005ce947 */ /* 0x000fea0003800000 */
        /* <DEDUP_REMOVED lines=13> */
.L_x_1116:
[----:B------:R-:W-:Y:S02]  /*36c0*/  ULDC UR6, c[0x0][0x9e4] ;  /* 0x0002790000067ab9 */ /* 0x000fe40000000800 */
[----:B------:R-:W-:-:S05]  /*36d0*/  IMAD.U32 R6, RZ, RZ, UR6 ;  /* 0x00000006ff067e24 */ /* 0x000fca000f8e00ff */
[----:B------:R-:W-:-:S13]  /*36e0*/  ISETP.NE.AND P6, PT, R6, 0x1, PT ;  /* 0x000000010600780c */ /* 0x000fda0003fc5270 */
[----:B------:R-:W0:Y:S02]  /*36f0*/  @P6 LDC.64 R8, c[0x0][0x9e8] ;  /* 0x00027a00ff086b82 */ /* 0x000e240000000a00 */
[----:B0-----:R-:W-:-:S05]  /*3700*/  @P6 IMAD.HI.U32 R8, R11, R8, RZ ;  /* 0x000000080b086227 */ /* 0x001fca00078e00ff */
[----:B------:R-:W-:-:S07]  /*3710*/  @P6 SHF.R.U32.HI R11, RZ, R9, R8 ;  /* 0x00000009ff0b6219 */ /* 0x000fce0000011608 */
.L_x_1117:
[----:B------:R-:W-:Y:S05]  /*3720*/  BSYNC B0 ;  /* 0x0000000000007941 */ /* 0x000fea0003800000 */
.L_x_1115:
[----:B------:R-:W-:-:S05]  /*3730*/  IMAD R11, R11, R6, R14 ;  /* 0x000000060b0b7224 */ /* 0x000fca00078e020e */
[----:B------:R-:W-:Y:S02]  /*3740*/  VIADDMNMX R0, R11, R6, R0, PT ;  /* 0x000000060b007246 */ /* 0x000fe40003800100 */
[----:B------:R-:W-:-:S07]  /*3750*/  VIMNMX R3, R3, R11, !PT ;  /* 0x0000000b03037248 */ /* 0x000fce0007fe0100 */
.L_x_1114:
[C---:B------:R-:W-:Y:S01]  /*3760*/  ISETP.GT.AND P1, PT, R3.reuse, 0x20, !P1 ;  /* 0x000000200300780c */ /* 0x040fe20004f24270 */
[----:B------:R-:W-:Y:S01]  /*3770*/  IMAD.U32 R11, RZ, RZ, UR39 ;  /* 0x00000027ff0b7e24 */ /* 0x000fe2000f8e00ff */
[----:B------:R-:W-:Y:S02]  /*3780*/  ISETP.NE.AND P6, PT, R110, RZ, PT ;  /* 0x000000ff6e00720c */ /* 0x000fe40003fc5270 */
[----:B------:R-:W-:Y:S02]  /*3790*/  ISETP.LT.OR P1, PT, R0, 0x21, P1 ;  /* 0x000000210000780c */ /* 0x000fe40000f21670 */
[C---:B------:R-:W-:Y:S02]  /*37a0*/  ISETP.GT.AND P2, PT, R3.reuse, 0x28, !P2 ;  /* 0x000000280300780c */ /* 0x040fe40005744270 */
[----:B------:R-:W-:Y:S02]  /*37b0*/  FSEL R74, R74, -INF , !P1 ;  /* 0xff8000004a4a7808 */ /* 0x000fe40004800000 */
[----:B------:R-:W-:-:S02]  /*37c0*/  ISETP.GT.AND P1, PT, R3, 0x21, !P6 ;  /* 0x000000210300780c */ /* 0x000fc40007724270 */
[C---:B------:R-:W-:Y:S02]  /*37d0*/  ISETP.LT.OR P2, PT, R0.reuse, 0x29, P2 ;  /* 0x000000290000780c */ /* 0x040fe40001741670 */
[----:B------:R-:W-:Y:S02]  /*37e0*/  ISETP.LT.OR P1, PT, R0, 0x22, P1 ;  /* 0x000000220000780c */ /* 0x000fe40000f21670 */
[----:B------:R-:W-:Y:S02]  /*37f0*/  FSEL R78, R78, -INF , !P2 ;  /* 0xff8000004e4e7808 */ /* 0x000fe40005000000 */
[----:B------:R-:W-:Y:S02]  /*3800*/  FSEL R75, R75, -INF , !P1 ;  /* 0xff8000004b4b7808 */ /* 0x000fe40004800000 */
[----:B------:R-:W-:Y:S02]  /*3810*/  ISETP.NE.AND P1, PT, R111, RZ, PT ;  /* 0x000000ff6f00720c */ /* 0x000fe40003f25270 */
[----:B------:R-:W-:-:S02]  /*3820*/  ISETP.NE.AND P2, PT, R119, RZ, PT ;  /* 0x000000ff7700720c */ /* 0x000fc40003f45270 */
[----:B------:R-:W-:Y:S02]  /*3830*/  ISETP.GT.AND P1, PT, R3, 0x29, !P1 ;  /* 0x000000290300780c */ /* 0x000fe40004f24270 */
[----:B------:R-:W-:Y:S02]  /*3840*/  ISETP.NE.AND P6, PT, R120, RZ, PT ;  /* 0x000000ff7800720c */ /* 0x000fe40003fc5270 */
[----:B------:R-:W-:Y:S02]  /*3850*/  ISETP.LT.OR P1, PT, R0, 0x2a, P1 ;  /* 0x0000002a0000780c */ /* 0x000fe40000f21670 */
[----:B------:R-:W-:Y:S02]  /*3860*/  FMNMX.FTZ R9, R7, R89, !PT ;  /* 0x0000005907097209 */ /* 0x000fe40007810000 */
[----:B------:R-:W-:Y:S02]  /*3870*/  FSEL R79, R79, -INF , !P1 ;  /* 0xff8000004f4f7808 */ /* 0x000fe40004800000 */
[----:B------:R-:W-:-:S02]  /*3880*/  ISETP.NE.AND P1, PT, R112, RZ, PT ;  /* 0x000000ff7000720c */ /* 0x000fc40003f25270 */
[----:B------:R-:W-:Y:S02]  /*3890*/  FMNMX.FTZ R6, R92, R9, !PT ;  /* 0x000000095c067209 */ /* 0x000fe40007810000 */
[----:B------:R-:W-:Y:S02]  /*38a0*/  ISETP.GT.AND P1, PT, R3, 0x30, !P1 ;  /* 0x000000300300780c */ /* 0x000fe40004f24270 */
[----:B------:R-:W-:Y:S02]  /*38b0*/  FMNMX.FTZ R9, R93, R6, !PT ;  /* 0x000000065d097209 */ /* 0x000fe40007810000 */
[----:B------:R-:W-:Y:S02]  /*38c0*/  ISETP.LT.OR P1, PT, R0, 0x31, P1 ;  /* 0x000000310000780c */ /* 0x000fe40000f21670 */
[----:B------:R-:W-:Y:S02]  /*38d0*/  FMNMX.FTZ R6, R96, R9, !PT ;  /* 0x0000000960067209 */ /* 0x000fe40007810000 */
[----:B------:R-:W-:-:S02]  /*38e0*/  FSEL R82, R82, -INF , !P1 ;  /* 0xff80000052527808 */ /* 0x000fc40004800000 */
[----:B------:R-:W-:Y:S02]  /*38f0*/  ISETP.NE.AND P1, PT, R113, RZ, PT ;  /* 0x000000ff7100720c */ /* 0x000fe40003f25270 */
[----:B------:R-:W-:Y:S02]  /*3900*/  FMNMX.FTZ R9, R97, R6, !PT ;  /* 0x0000000661097209 */ /* 0x000fe40007810000 */
[----:B------:R-:W-:Y:S02]  /*3910*/  ISETP.GT.AND P1, PT, R3, 0x31, !P1 ;  /* 0x000000310300780c */ /* 0x000fe40004f24270 */
[----:B------:R-:W-:Y:S02]  /*3920*/  FMNMX.FTZ R6, R100, R9, !PT ;  /* 0x0000000964067209 */ /* 0x000fe40007810000 */
[----:B------:R-:W-:Y:S02]  /*3930*/  ISETP.LT.OR P1, PT, R0, 0x32, P1 ;  /* 0x000000320000780c */ /* 0x000fe40000f21670 */
[----:B------:R-:W-:-:S02]  /*3940*/  FMNMX.FTZ R9, R101, R6, !PT ;  /* 0x0000000665097209 */ /* 0x000fc40007810000 */
[----:B------:R-:W-:Y:S02]  /*3950*/  FSEL R83, R83, -INF , !P1 ;  /* 0xff80000053537808 */ /* 0x000fe40004800000 */
[----:B------:R-:W-:Y:S02]  /*3960*/  ISETP.NE.AND P1, PT, R114, RZ, PT ;  /* 0x000000ff7200720c */ /* 0x000fe40003f25270 */
[----:B------:R-:W-:Y:S02]  /*3970*/  FMNMX.FTZ R6, R72, R9, !PT ;  /* 0x0000000948067209 */ /* 0x000fe40007810000 */
[----:B------:R-:W-:Y:S02]  /*3980*/  ISETP.GT.AND P1, PT, R3, 0x38, !P1 ;  /* 0x000000380300780c */ /* 0x000fe40004f24270 */
[----:B------:R-:W-:Y:S02]  /*3990*/  FMNMX.FTZ R9, R73, R6, !PT ;  /* 0x0000000649097209 */ /* 0x000fe40007810000 */
[----:B------:R-:W-:-:S02]  /*39a0*/  ISETP.LT.OR P1, PT, R0, 0x39, P1 ;  /* 0x000000390000780c */ /* 0x000fc40000f21670 */
[----:B------:R-:W-:Y:S02]  /*39b0*/  FMNMX.FTZ R6, R76, R9, !PT ;  /* 0x000000094c067209 */ /* 0x000fe40007810000 */
[----:B------:R-:W-:Y:S02]  /*39c0*/  FSEL R86, R86, -INF , !P1 ;  /* 0xff80000056567808 */ /* 0x000fe40004800000 */
[----:B------:R-:W-:Y:S02]  /*39d0*/  ISETP.NE.AND P1, PT, R115, RZ, PT ;  /* 0x000000ff7300720c */ /* 0x000fe40003f25270 */
[----:B------:R-:W-:Y:S02]  /*39e0*/  FMNMX.FTZ R9, R77, R6, !PT ;  /* 0x000000064d097209 */ /* 0x000fe40007810000 */
[----:B------:R-:W-:Y:S02]  /*39f0*/  ISETP.GT.AND P1, PT, R3, 0x39, !P1 ;  /* 0x000000390300780c */ /* 0x000fe40004f24270 */
[----:B------:R-:W-:-:S02]  /*3a00*/  FMNMX.FTZ R6, R80, R9, !PT ;  /* 0x0000000950067209 */ /* 0x000fc40007810000 */
[----:B------:R-:W-:Y:S02]  /*3a10*/  ISETP.LT.OR P1, PT, R0, 0x3a, P1 ;  /* 0x0000003a0000780c */ /* 0x000fe40000f21670 */
[----:B------:R-:W-:Y:S02]  /*3a20*/  FMNMX.FTZ R9, R81, R6, !PT ;  /* 0x0000000651097209 */ /* 0x000fe40007810000 */
[----:B------:R-:W-:Y:S02]  /*3a30*/  FSEL R87, R87, -INF , !P1 ;  /* 0xff80000057577808 */ /* 0x000fe40004800000 */
[----:B------:R-:W-:Y:S02]  /*3a40*/  ISETP.NE.AND P1, PT, R116, RZ, PT ;  /* 0x000000ff7400720c */ /* 0x000fe40003f25270 */
[----:B------:R-:W-:Y:S02]  /*3a50*/  FMNMX.FTZ R6, R84, R9, !PT ;  /* 0x0000000954067209 */ /* 0x000fe40007810000 */
[----:B------:R-:W-:-:S02]  /*3a60*/  ISETP.GT.AND P1, PT, R3, 0x40, !P1 ;  /* 0x000000400300780c */ /* 0x000fc40004f24270 */
[----:B------:R-:W-:Y:S02]  /*3a70*/  FMNMX.FTZ R9, R85, R6, !PT ;  /* 0x0000000655097209 */ /* 0x000fe40007810000 */
[----:B------:R-:W-:Y:S02]  /*3a80*/  ISETP.LT.OR P1, PT, R0, 0x41, P1 ;  /* 0x000000410000780c */ /* 0x000fe40000f21670 */
[----:B------:R-:W-:Y:S02]  /*3a90*/  FMNMX.FTZ R6, R56, R9, !PT ;  /* 0x0000000938067209 */ /* 0x000fe40007810000 */
[----:B------:R-:W-:Y:S02]  /*3aa0*/  FSEL R58, R58, -INF , !P1 ;  /* 0xff8000003a3a7808 */ /* 0x000fe40004800000 */
[----:B------:R-:W-:Y:S02]  /*3ab0*/  ISETP.NE.AND P1, PT, R117, RZ, PT ;  /* 0x000000ff7500720c */ /* 0x000fe40003f25270 */
[----:B------:R-:W-:-:S02]  /*3ac0*/  FMNMX.FTZ R9, R57, R6, !PT ;  /* 0x0000000639097209 */ /* 0x000fc40007810000 */
[----:B------:R-:W-:Y:S02]  /*3ad0*/  ISETP.GT.AND P1, PT, R3, 0x41, !P1 ;  /* 0x000000410300780c */ /* 0x000fe40004f24270 */
[----:B------:R-:W-:Y:S02]  /*3ae0*/  FMNMX.FTZ R6, R60, R9, !PT ;  /* 0x000000093c067209 */ /* 0x000fe40007810000 */
        /* <DEDUP_REMOVED lines=10> */
[----:B------:R-:W-:Y:S02]  /*3b90*/  ISETP.GT.AND P1, PT, R3, 0x49, !P2 ;  /* 0x000000490300780c */ /* 0x000fe40005724270 */
[----:B------:R-:W-:Y:S02]  /*3ba0*/  ISETP.NE.AND P2, PT, R130, RZ, PT ;  /* 0x000000ff8200720c */ /* 0x000fe40003f45270 */
[----:B------:R-:W-:Y:S02]  /*3bb0*/  ISETP.LT.OR P1, PT, R0, 0x4a, P1 ;  /* 0x0000004a0000780c */ /* 0x000fe40000f21670 */
[----:B------:R-:W-:Y:S02]  /*3bc0*/  FMNMX.FTZ R9, R69, R6, !PT ;  /* 0x0000000645097209 */ /* 0x000fe40007810000 */
[----:B------:R-:W-:Y:S02]  /*3bd0*/  FSEL R63, R63, -INF , !P1 ;  /* 0xff8000003f3f7808 */ /* 0x000fe40004800000 */
[----:B------:R-:W-:-:S02]  /*3be0*/  ISETP.GT.AND P1, PT, R3, 0x50, !P6 ;  /* 0x000000500300780c */ /* 0x000fc40007724270 */
[----:B------:R-:W-:Y:S02]  /*3bf0*/  ISETP.NE.AND P6, PT, R131, RZ, PT ;  /* 0x000000ff8300720c */ /* 0x000fe40003fc5270 */
        /* <DEDUP_REMOVED lines=38> */
[----:B------:R-:W-:Y:S01]  /*3e60*/  ISETP.NE.AND P1, PT, R126, RZ, PT ;  /* 0x000000ff7e00720c */ /* 0x000fe20003f25270 */
[----:B------:R-:W0:Y:S01]  /*3e70*/  SHFL.BFLY PT, R9, R8, 0x2, 0x1f ;  /* 0x0c401f0008097f89 */ /* 0x000e2200000e0000 */
[C---:B------:R-:W-:Y:S02]  /*3e80*/  ISETP.GT.AND P5, PT, R3.reuse, RZ, !P5 ;  /* 0x000000ff0300720c */ /* 0x040fe40006fa4270 */
[----:B------:R-:W-:-:S02]  /*3e90*/  ISETP.GT.AND P1, PT, R3, 0x68, !P1 ;  /* 0x000000680300780c */ /* 0x000fc40004f24270 */
[C---:B------:R-:W-:Y:S02]  /*3ea0*/  ISETP.LT.OR P5, PT, R0.reuse, 0x1, P5 ;  /* 0x000000010000780c */ /* 0x040fe40002fa1670 */
[----:B------:R-:W-:Y:S02]  /*3eb0*/  ISETP.LT.OR P1, PT, R0, 0x69, P1 ;  /* 0x000000690000780c */ /* 0x000fe40000f21670 */
[----:B------:R-:W-:Y:S02]  /*3ec0*/  FSEL R90, R90, -INF , !P5 ;  /* 0xff8000005a5a7808 */ /* 0x000fe40006800000 */
[----:B------:R-:W-:Y:S02]  /*3ed0*/  FSEL R46, R46, -INF , !P1 ;  /* 0xff8000002e2e7808 */ /* 0x000fe40004800000 */
[----:B------:R-:W-:Y:S02]  /*3ee0*/  ISETP.NE.AND P1, PT, R127, RZ, PT ;  /* 0x000000ff7f00720c */ /* 0x000fe40003f25270 */
[----:B------:R-:W-:-:S02]  /*3ef0*/  ISETP.GT.AND P3, PT, R3, 0x91, !P3 ;  /* 0x000000910300780c */ /* 0x000fc40005f64270 */
[C---:B------:R-:W-:Y:S02]  /*3f00*/  ISETP.GT.AND P1, PT, R3.reuse, 0x69, !P1 ;  /* 0x000000690300780c */ /* 0x040fe40004f24270 */
[----:B------:R-:W-:Y:S02]  /*3f10*/  ISETP.GT.AND P4, PT, R3, 0x98, !P4 ;  /* 0x000000980300780c */ /* 0x000fe40006784270 */
[C---:B------:R-:W-:Y:S02]  /*3f20*/  ISETP.LT.OR P1, PT, R0.reuse, 0x6a, P1 ;  /* 0x0000006a0000780c */ /* 0x040fe40000f21670 */
[----:B------:R-:W-:Y:S02]  /*3f30*/  ISETP.LT.OR P3, PT, R0, 0x92, P3 ;  /* 0x000000920000780c */ /* 0x000fe40001f61670 */
[----:B------:R-:W-:Y:S02]  /*3f40*/  FSEL R47, R47, -INF , !P1 ;  /* 0xff8000002f2f7808 */ /* 0x000fe40004800000 */
[----:B------:R-:W-:-:S02]  /*3f50*/  ISETP.NE.AND P1, PT, R128, RZ, PT ;  /* 0x000000ff8000720c */ /* 0x000fc40003f25270 */
[----:B0-----:R-:W-:Y:S02]  /*3f60*/  FMNMX.FTZ R9, R8, R9, !PT ;  /* 0x0000000908097209 */ /* 0x001fe40007810000 */
[----:B------:R-:W-:Y:S02]  /*3f70*/  ISETP.GT.AND P1, PT, R3, 0x70, !P1 ;  /* 0x000000700300780c */ /* 0x000fe40004f24270 */
[C---:B------:R-:W-:Y:S01]  /*3f80*/  ISETP.LT.OR P4, PT, R0.reuse, 0x99, P4 ;  /* 0x000000990000780c */ /* 0x040fe20002781670 */
[----:B------:R-:W0:Y:S01]  /*3f90*/  SHFL.BFLY PT, R6, R9, 0x1, 0x1f ;  /* 0x0c201f0009067f89 */ /* 0x000e2200000e0000 */
[----:B------:R-:W-:Y:S02]  /*3fa0*/  ISETP.LT.OR P1, PT, R0, 0x71, P1 ;  /* 0x000000710000780c */ /* 0x000fe40000f21670 */
[----:B------:R-:W-:Y:S02]  /*3fb0*/  FSEL R35, R35, -INF , !P3 ;  /* 0xff80000023237808 */ /* 0x000fe40005800000 */
[----:B------:R-:W-:-:S02]  /*3fc0*/  FSEL R50, R50, -INF , !P1 ;  /* 0xff80000032327808 */ /* 0x000fc40004800000 */
[----:B------:R-:W-:Y:S02]  /*3fd0*/  ISETP.NE.AND P1, PT, R129, RZ, PT ;  /* 0x000000ff8100720c */ /* 0x000fe40003f25270 */
[----:B------:R-:W-:Y:S02]  /*3fe0*/  FSEL R38, R38, -INF , !P4 ;  /* 0xff80000026267808 */ /* 0x000fe40006000000 */
[----:B------:R-:W-:-:S04]  /*3ff0*/  ISETP.GT.AND P1, PT, R3, 0x71, !P1 ;  /* 0x000000710300780c */ /* 0x000fc80004f24270 */
[----:B------:R-:W-:-:S04]  /*4000*/  ISETP.LT.OR P1, PT, R0, 0x72, P1 ;  /* 0x000000720000780c */ /* 0x000fc80000f21670 */
[----:B------:R-:W-:Y:S02]  /*4010*/  FSEL R51, R51, -INF , !P1 ;  /* 0xff80000033337808 */ /* 0x000fe40004800000 */
[----:B------:R-:W-:Y:S02]  /*4020*/  ISETP.GT.AND P1, PT, R3, 0x78, !P2 ;  /* 0x000000780300780c */ /* 0x000fe40005724270 */
[----:B------:R-:W-:Y:S02]  /*4030*/  ISETP.NE.AND P2, PT, R133, RZ, PT ;  /* 0x000000ff8500720c */ /* 0x000fe40003f45270 */
[----:B------:R-:W-:Y:S02]  /*4040*/  ISETP.LT.OR P1, PT, R0, 0x79, P1 ;  /* 0x000000790000780c */ /* 0x000fe40000f21670 */
[----:B0-----:R-:W-:Y:S02]  /*4050*/  FMNMX.FTZ R6, R9, R6, !PT ;  /* 0x0000000609067209 */ /* 0x001fe40007810000 */
[----:B------:R-:W-:-:S02]  /*4060*/  FSEL R54, R54, -INF , !P1 ;  /* 0xff80000036367808 */ /* 0x000fc40004800000 */
[----:B------:R-:W-:Y:S02]  /*4070*/  ISETP.GT.AND P1, PT, R3, 0x79, !P6 ;  /* 0x000000790300780c */ /* 0x000fe40007724270 */
[----:B------:R-:W-:Y:S02]  /*4080*/  ISETP.NE.AND P6, PT, R134, RZ, PT ;  /* 0x000000ff8600720c */ /* 0x000fe40003fc5270 */
[----:B------:R-:W-:-:S04]  /*4090*/  ISETP.LT.OR P1, PT, R0, 0x7a, P1 ;  /* 0x0000007a0000780c */ /* 0x000fc80000f21670 */
[----:B------:R-:W-:Y:S02]  /*40a0*/  FSEL R55, R55, -INF , !P1 ;  /* 0xff80000037377808 */ /* 0x000fe40004800000 */
[----:B------:R-:W-:-:S04]  /*40b0*/  ISETP.NE.AND P1, PT, R15, RZ, PT ;  /* 0x000000ff0f00720c */ /* 0x000fc80003f25270 */
[----:B------:R-:W-:-:S04]  /*40c0*/  ISETP.GT.AND P1, PT, R3, 0x1, !P1 ;  /* 0x000000010300780c */ /* 0x000fc80004f24270 */
[----:B------:R-:W-:-:S04]  /*40d0*/  ISETP.LT.OR P1, PT, R0, 0x2, P1 ;  /* 0x000000020000780c */ /* 0x000fc80000f21670 */
[----:B------:R-:W-:Y:S02]  /*40e0*/  FSEL R91, R91, -INF , !P1 ;  /* 0xff8000005b5b7808 */ /* 0x000fe40004800000 */
[----:B------:R-:W-:Y:S01]  /*40f0*/  ISETP.NE.AND P1, PT, R20, RZ, PT ;  /* 0x000000ff1400720c */ /* 0x000fe20003f25270 */
[----:B------:R-:W-:-:S01]  /*4100*/  FFMA.FTZ R20, R6, R11, -8 ;  /* 0xc100000006147423 */ /* 0x000fc2000001000b */
[----:B------:R-:W-:Y:S02]  /*4110*/  FMNMX.FTZ R15, R90, R91, !PT ;  /* 0x0000005b5a0f7209 */ /* 0x000fe40007810000 */
[----:B------:R-:W-:-:S04]  /*4120*/  ISETP.GT.AND P1, PT, R3, 0x8, !P1 ;  /* 0x000000080300780c */ /* 0x000fc80004f24270 */
[----:B------:R-:W-:-:S04]  /*4130*/  ISETP.LT.OR P1, PT, R0, 0x9, P1 ;  /* 0x000000090000780c */ /* 0x000fc80000f21670 */
[----:B------:R-:W-:Y:S02]  /*4140*/  FSEL R94, R94, -INF , !P1 ;  /* 0xff8000005e5e7808 */ /* 0x000fe40004800000 */
[----:B------:R-:W-:Y:S02]  /*4150*/  ISETP.NE.AND P1, PT, R21, RZ, PT ;  /* 0x000000ff1500720c */ /* 0x000fe40003f25270 */
        /* <DEDUP_REMOVED lines=24> */
[----:B------:R-:W-:-:S04]  /*42e0*/  ISETP.NE.AND P1, PT, R132, RZ, PT ;  /* 0x000000ff8400720c */ /* 0x000fc80003f25270 */
[----:B------:R-:W-:-:S04]  /*42f0*/  ISETP.GT.AND P1, PT, R3, 0x80, !P1 ;  /* 0x000000800300780c */ /* 0x000fc80004f24270 */
[----:B------:R-:W-:-:S04]  /*4300*/  ISETP.LT.OR P1, PT, R0, 0x81, P1 ;  /* 0x000000810000780c */ /* 0x000fc80000f21670 */
[----:B------:R-:W-:Y:S02]  /*4310*/  FSEL R26, R26, -INF , !P1 ;  /* 0xff8000001a1a7808 */ /* 0x000fe40004800000 */
[----:B------:R-:W-:Y:S02]  /*4320*/  ISETP.GT.AND P1, PT, R3, 0x81, !P2 ;  /* 0x000000810300780c */ /* 0x000fe40005724270 */
[----:B------:R-:W-:Y:S02]  /*4330*/  ISETP.NE.AND P2, PT, R13, RZ, PT ;  /* 0x000000ff0d00720c */ /* 0x000fe40003f45270 */
[----:B------:R-:W-:-:S04]  /*4340*/  ISETP.LT.OR P1, PT, R0, 0x82, P1 ;  /* 0x000000820000780c */ /* 0x000fc80000f21670 */
[----:B------:R-:W-:Y:S02]  /*4350*/  FSEL R27, R27, -INF , !P1 ;  /* 0xff8000001b1b7808 */ /* 0x000fe40004800000 */
[----:B------:R-:W-:Y:S02]  /*4360*/  ISETP.GT.AND P1, PT, R3, 0x88, !P6 ;  /* 0x000000880300780c */ /* 0x000fe40007724270 */
[----:B------:R-:W-:Y:S02]  /*4370*/  ISETP.NE.AND P6, PT, R135, RZ, PT ;  /* 0x000000ff8700720c */ /* 0x000fe40003fc5270 */
[----:B------:R-:W-:-:S04]  /*4380*/  ISETP.LT.OR P1, PT, R0, 0x89, P1 ;  /* 0x000000890000780c */ /* 0x000fc80000f21670 */
[----:B------:R-:W-:Y:S02]  /*4390*/  FSEL R30, R30, -INF , !P1 ;  /* 0xff8000001e1e7808 */ /* 0x000fe40004800000 */
[----:B------:R-:W-:-:S04]  /*43a0*/  FSETP.NEU.FTZ.AND P1, PT, R6, -INF , PT ;  /* 0xff8000000600780b */ /* 0x000fc80003f3d000 */
[----:B------:R-:W-:Y:S02]  /*43b0*/  FSEL R20, R20, RZ, P1 ;  /* 0x000000ff14147208 */ /* 0x000fe40000800000 */
[----:B------:R-:W-:Y:S02]  /*43c0*/  ISETP.GT.AND P1, PT, R3, 0x89, !P6 ;  /* 0x000000890300780c */ /* 0x000fe40007724270 */
[----:B------:R-:W-:Y:S01]  /*43d0*/  ISETP.NE.AND P6, PT, R12, RZ, PT ;  /* 0x000000ff0c00720c */ /* 0x000fe20003fc5270 */
[----:B------:R-:W-:-:S01]  /*43e0*/  FFMA.FTZ R8, R89, UR39, -R20 ;  /* 0x0000002759087c23 */ /* 0x000fc20008010814 */
[--C-:B------:R-:W-:Y:S01]  /*43f0*/  FFMA.FTZ R89, R72, UR39, -R20.reuse ;  /* 0x0000002748597c23 */ /* 0x100fe20008010814 */
[----:B------:R-:W-:-:S01]  /*4400*/  FFMA.FTZ R72, R73, UR39, -R20 ;  /* 0x0000002749487c23 */ /* 0x000fc20008010814 */
[----:B------:R-:W-:Y:S01]  /*4410*/  FMNMX.FTZ R73, R103, R10, !PT ;  /* 0x0000000a67497209 */ /* 0x000fe20007810000 */
[----:B------:R-:W-:-:S01]  /*4420*/  FFMA.FTZ R9, R92, UR39, -R20 ;  /* 0x000000275c097c23 */ /* 0x000fc20008010814 */
[--C-:B------:R-:W-:Y:S01]  /*4430*/  FFMA.FTZ R92, R76, UR39, -R20.reuse ;  /* 0x000000274c5c7c23 */ /* 0x100fe20008010814 */
[----:B------:R-:W-:-:S01]  /*4440*/  FFMA.FTZ R76, R77, UR39, -R20 ;  /* 0x000000274d4c7c23 */ /* 0x000fc20008010814 */
[----:B------:R-:W-:Y:S01]  /*4450*/  FMNMX.FTZ R10, R74, R73, !PT ;  /* 0x000000494a0a7209 */ /* 0x000fe20007810000 */
[----:B------:R0:W-:Y:S01]  /*4460*/  MUFU.EX2 R15, R89 ;  /* 0x00000059000f7308 */ /* 0x0001e20000000800 */
[----:B------:R-:W-:Y:S01]  /*4470*/  ISETP.LT.OR P1, PT, R0, 0x8a, P1 ;  /* 0x0000008a0000780c */ /* 0x000fe20000f21670 */
[--C-:B------:R-:W-:Y:S01]  /*4480*/  FFMA.FTZ R7, R7, UR39, -R20.reuse ;  /* 0x0000002707077c23 */ /* 0x100fe20008010814 */
[----:B------:R-:W-:Y:S01]  /*4490*/  FMNMX.FTZ R73, R75, R10, !PT ;  /* 0x0000000a4b497209 */ /* 0x000fe20007810000 */
[--C-:B------:R-:W-:Y:S01]  /*44a0*/  FFMA.FTZ R12, R93, UR39, -R20.reuse ;  /* 0x000000275d0c7c23 */ /* 0x100fe20008010814 */
[----:B------:R-:W-:Y:S01]  /*44b0*/  FSEL R31, R31, -INF , !P1 ;  /* 0xff8000001f1f7808 */ /* 0x000fe20004800000 */
[--C-:B------:R-:W-:Y:S01]  /*44c0*/  FFMA.FTZ R11, R96, UR39, -R20.reuse ;  /* 0x00000027600b7c23 */ /* 0x100fe20008010814 */
[----:B------:R-:W-:Y:S01]  /*44d0*/  FMNMX.FTZ R10, R78, R73, !PT ;  /* 0x000000494e0a7209 */ /* 0x000fe20007810000 */
[----:B------:R1:W-:Y:S01]  /*44e0*/  MUFU.EX2 R21, R92 ;  /* 0x0000005c00157308 */ /* 0x0003e20000000800 */
[----:B0-----:R-:W-:-:S01]  /*44f0*/  FFMA.FTZ R89, R80, UR39, -R20 ;  /* 0x0000002750597c23 */ /* 0x001fc20008010814 */
[--C-:B------:R-:W-:Y:S01]  /*4500*/  FFMA.FTZ R80, R81, UR39, -R20.reuse ;  /* 0x0000002751507c23 */ /* 0x100fe20008010814 */
[----:B------:R-:W-:Y:S01]  /*4510*/  FMNMX.FTZ R77, R79, R10, !PT ;  /* 0x0000000a4f4d7209 */ /* 0x000fe20007810000 */
[--C-:B------:R-:W-:Y:S01]  /*4520*/  FFMA.FTZ R14, R97, UR39, -R20.reuse ;  /* 0x00000027610e7c23 */ /* 0x100fe20008010814 */
[----:B------:R-:W-:Y:S01]  /*4530*/  ISETP.GT.AND P1, PT, R3, 0x90, !P2 ;  /* 0x000000900300780c */ /* 0x000fe20005724270 */
[--C-:B------:R-:W-:Y:S01]  /*4540*/  FFMA.FTZ R13, R100, UR39, -R20.reuse ;  /* 0x00000027640d7c23 */ /* 0x100fe20008010814 */
[----:B------:R-:W-:Y:S01]  /*4550*/  FMNMX.FTZ R10, R82, R77, !PT ;  /* 0x0000004d520a7209 */ /* 0x000fe20007810000 */
[----:B------:R-:W-:Y:S01]  /*4560*/  MUFU.EX2 R7, R7 ;  /* 0x0000000700077308 */ /* 0x000fe20000000800 */
[----:B------:R-:W-:Y:S01]  /*4570*/  ISETP.LT.OR P1, PT, R0, 0x91, P1 ;  /* 0x000000910000780c */ /* 0x000fe20000f21670 */
[--C-:B-1----:R-:W-:Y:S01]  /*4580*/  FFMA.FTZ R92, R84, UR39, -R20.reuse ;  /* 0x00000027545c7c23 */ /* 0x102fe20008010814 */
[----:B------:R-:W-:Y:S01]  /*4590*/  FMNMX.FTZ R77, R83, R10, !PT ;  /* 0x0000000a534d7209 */ /* 0x000fe20007810000 */
[--C-:B------:R-:W-:Y:S01]  /*45a0*/  FFMA.FTZ R84, R85, UR39, -R20.reuse ;  /* 0x0000002755547c23 */ /* 0x100fe20008010814 */
[----:B------:R-:W-:Y:S01]  /*45b0*/  FSEL R34, R34, -INF , !P1 ;  /* 0xff80000022227808 */ /* 0x000fe20004800000 */
[--C-:B------:R-:W-:Y:S01]  /*45c0*/  FFMA.FTZ R85, R41, UR39, -R20.reuse ;  /* 0x0000002729557c23 */ /* 0x100fe20008010814 */
[----:B------:R-:W-:Y:S01]  /*45d0*/  FMNMX.FTZ R10, R86, R77, !PT ;  /* 0x0000004d560a7209 */ /* 0x000fe20007810000 */
[----:B------:R-:W-:Y:S01]  /*45e0*/  MUFU.EX2 R8, R8 ;  /* 0x0000000800087308 */ /* 0x000fe20000000800 */
[----:B------:R-:W-:Y:S01]  /*45f0*/  ISETP.GT.AND P2, PT, R3, 0x99, !P6 ;  /* 0x000000990300780c */ /* 0x000fe20007744270 */
[--C-:B------:R-:W-:Y:S01]  /*4600*/  FFMA.FTZ R3, R40, UR39, -R20.reuse ;  /* 0x0000002728037c23 */ /* 0x100fe20008010814 */
[----:B------:R-:W-:Y:S01]  /*4610*/  FMNMX.FTZ R81, R87, R10, !PT ;  /* 0x0000000a57517209 */ /* 0x000fe20007810000 */
[--C-:B------:R-:W-:Y:S01]  /*4620*/  FFMA.FTZ R88, R101, UR39, -R20.reuse ;  /* 0x0000002765587c23 */ /* 0x100fe20008010814 */
[----:B------:R-:W-:Y:S01]  /*4630*/  ISETP.LT.OR P2, PT, R0, 0x9a, P2 ;  /* 0x0000009a0000780c */ /* 0x000fe20001741670 */
[--C-:B------:R-:W-:Y:S01]  /*4640*/  FFMA.FTZ R56, R56, UR39, -R20.reuse ;  /* 0x0000002738387c23 */ /* 0x100fe20008010814 */
[----:B------:R-:W-:Y:S01]  /*4650*/  FMNMX.FTZ R10, R58, R81, !PT ;  /* 0x000000513a0a7209 */ /* 0x000fe20007810000 */
[----:B------:R-:W-:Y:S01]  /*4660*/  MUFU.EX2 R9, R9 ;  /* 0x0000000900097308 */ /* 0x000fe20000000800 */
[----:B------:R-:W-:Y:S01]  /*4670*/  FSEL R40, R39, -INF , !P2 ;  /* 0xff80000027287808 */ /* 0x000fe20005000000 */
        /* <DEDUP_REMOVED lines=26> */
[----:B------:R-:W-:Y:S01]  /*4820*/  FFMA.FTZ R37, R37, UR39, -R20 ;  /* 0x0000002725257c23 */ /* 0x000fe20008010814 */
[----:B------:R-:W-:Y:S01]  /*4830*/  MUFU.EX2 R11, R11 ;  /* 0x0000000b000b7308 */ /* 0x000fe20000000800 */
[----:B0-----:R-:W-:-:S02]  /*4840*/  F2FP.SATFINITE.E4M3.F32.PACK_AB_MERGE_C R184, R12, R9, RZ ;  /* 0x000000090cb8723e */ /* 0x001fc400048070ff */
[----:B------:R-:W-:Y:S02]  /*4850*/  FMNMX.FTZ R10, R42, R81, !PT ;  /* 0x000000512a0a7209 */ /* 0x000fe40007810000 */
[----:B------:R-:W-:Y:S02]  /*4860*/  F2FP.SATFINITE.E4M3.F32.PACK_AB_MERGE_C R184, R8, R7, R184 ;  /* 0x0000000708b8723e */ /* 0x000fe400048070b8 */
[----:B------:R-:W-:Y:S01]  /*4870*/  FMNMX.FTZ R81, R43, R10, !PT ;  /* 0x0000000a2b517209 */ /* 0x000fe20007810000 */
[----:B------:R-:W-:Y:S01]  /*4880*/  MUFU.EX2 R0, R85 ;  /* 0x0000005500007308 */ /* 0x000fe20000000800 */
[----:B------:R-:W-:Y:S02]  /*4890*/  ISETP.NE.AND P6, PT, R191, 0x1, PT ;  /* 0x00000001bf00780c */ /* 0x000fe40003fc5270 */
        /* <DEDUP_REMOVED lines=11> */
[----:B------:R-:W0:Y:S03]  /*4950*/  MUFU.EX2 R88, R88 ;  /* 0x0000005800587308 */ /* 0x000e260000000800 */
[----:B------:R-:W-:-:S04]  /*4960*/  FMNMX.FTZ R10, R30, R81, !PT ;  /* 0x000000511e0a7209 */ /* 0x000fc80007810000 */
[----:B------:R-:W-:Y:S01]  /*4970*/  FMNMX.FTZ R81, R31, R10, !PT ;  /* 0x0000000a1f517209 */ /* 0x000fe20007810000 */
[----:B------:R-:W-:Y:S03]  /*4980*/  MUFU.EX2 R72, R72 ;  /* 0x0000004800487308 */ /* 0x000fe60000000800 */
[----:B------:R-:W-:-:S04]  /*4990*/  FMNMX.FTZ R10, R34, R81, !PT ;  /* 0x00000051220a7209 */ /* 0x000fc80007810000 */
[----:B------:R-:W-:Y:S01]  /*49a0*/  FMNMX.FTZ R41, R35, R10, !PT ;  /* 0x0000000a23297209 */ /* 0x000fe20007810000 */
[----:B------:R-:W-:Y:S01]  /*49b0*/  MUFU.EX2 R77, R92 ;  /* 0x0000005c004d7308 */ /* 0x000fe20000000800 */
[----:B0-----:R-:W-:Y:S02]  /*49c0*/  F2FP.SATFINITE.E4M3.F32.PACK_AB_MERGE_C R186, R88, R13, RZ ;  /* 0x0000000d58ba723e */ /* 0x001fe400048070ff */
[----:B------:R-:W-:Y:S02]  /*49d0*/  FMNMX.FTZ R41, R38, R41, !PT ;  /* 0x0000002926297209 */ /* 0x000fe40007810000 */
[----:B------:R-:W-:Y:S02]  /*49e0*/  F2FP.SATFINITE.E4M3.F32.PACK_AB_MERGE_C R186, R14, R11, R186 ;  /* 0x0000000b0eba723e */ /* 0x000fe400048070ba */
[----:B------:R-:W-:Y:S01]  /*49f0*/  FMNMX.FTZ R10, R40, R41, !PT ;  /* 0x00000029280a7209 */ /* 0x000fe20007810000 */
[----:B------:R-:W-:-:S01]  /*4a00*/  FFMA.FTZ R41, R48, UR39, -R20 ;  /* 0x0000002730297c23 */ /* 0x000fc20008010814 */
[----:B------:R-:W-:Y:S01]  /*4a10*/  FFMA.FTZ R48, R49, UR39, -R20 ;  /* 0x0000002731307c23 */ /* 0x000fe20008010814 */
[----:B------:R-:W-:Y:S01]  /*4a20*/  IMAD.U32 R49, RZ, RZ, UR39 ;  /* 0x00000027ff317e24 */ /* 0x000fe2000f8e00ff */
[----:B------:R-:W-:Y:S01]  /*4a30*/  MUFU.EX2 R76, R76 ;  /* 0x0000004c004c7308 */ /* 0x000fe20000000800 */
[----:B------:R-:W0:Y:S07]  /*4a40*/  SHFL.BFLY PT, R81, R10, 0x2, 0x1f ;  /* 0x0c401f000a517f89 */ /* 0x000e2e00000e0000 */
[----:B------:R-:W-:Y:S08]  /*4a50*/  MUFU.EX2 R80, R80 ;  /* 0x0000005000507308 */ /* 0x000ff00000000800 */
[----:B------:R-:W-:Y:S08]  /*4a60*/  MUFU.EX2 R84, R84 ;  /* 0x0000005400547308 */ /* 0x000ff00000000800 */
[----:B------:R-:W-:Y:S01]  /*4a70*/  MUFU.EX2 R56, R56 ;  /* 0x0000003800387308 */ /* 0x000fe20000000800 */
[----:B0-----:R-:W-:-:S05]  /*4a80*/  FMNMX.FTZ R81, R10, R81, !PT ;  /* 0x000000510a517209 */ /* 0x001fca0007810000 */
[----:B------:R-:W0:Y:S02]  /*4a90*/  SHFL.BFLY PT, R10, R81, 0x1, 0x1f ;  /* 0x0c201f00510a7f89 */ /* 0x000e2400000e0000 */
[----:B------:R-:W-:Y:S08]  /*4aa0*/  MUFU.EX2 R57, R57 ;  /* 0x0000003900397308 */ /* 0x000ff00000000800 */
[----:B------:R-:W-:Y:S08]  /*4ab0*/  MUFU.EX2 R60, R60 ;  /* 0x0000003c003c7308 */ /* 0x000ff00000000800 */
[----:B------:R-:W-:Y:S01]  /*4ac0*/  MUFU.EX2 R61, R61 ;  /* 0x0000003d003d7308 */ /* 0x000fe20000000800 */
[----:B0-----:R-:W-:-:S07]  /*4ad0*/  FMNMX.FTZ R10, R81, R10, !PT ;  /* 0x0000000a510a7209 */ /* 0x001fce0007810000 */
[----:B------:R-:W-:Y:S01]  /*4ae0*/  MUFU.EX2 R68, R68 ;  /* 0x0000004400447308 */ /* 0x000fe20000000800 */
[C---:B------:R-:W-:Y:S01]  /*4af0*/  FSETP.NEU.FTZ.AND P1, PT, R10.reuse, -INF , PT ;  /* 0xff8000000a00780b */ /* 0x040fe20003f3d000 */
[----:B------:R-:W-:-:S05]  /*4b00*/  FFMA.FTZ R49, R10, R49, -8 ;  /* 0xc10000000a317423 */ /* 0x000fca0000010031 */
[----:B------:R-:W-:Y:S01]  /*4b10*/  FSEL R81, R49, RZ, P1 ;  /* 0x000000ff31517208 */ /* 0x000fe20000800000 */
[----:B------:R-:W-:Y:S04]  /*4b20*/  MUFU.EX2 R69, R69 ;  /* 0x0000004500457308 */ /* 0x000fe80000000800 */
        /* <DEDUP_REMOVED lines=9> */
[----:B------:R-:W-:Y:S01]  /*4bc0*/  FADD.FTZ R66, R7, R8 ;  /* 0x0000000807427221 */ /* 0x000fe20000010000 */
[----:B------:R-:W-:-:S01]  /*4bd0*/  FFMA.FTZ R79, R83, UR39, -R81 ;  /* 0x00000027534f7c23 */ /* 0x000fc20008010851 */
[--C-:B------:R-:W-:Y:S01]  /*4be0*/  FFMA.FTZ R95, R95, UR39, -R81.reuse ;  /* 0x000000275f5f7c23 */ /* 0x100fe20008010851 */
[----:B------:R-:W-:-:S01]  /*4bf0*/  FFMA.FTZ R83, R63, UR39, -R81 ;  /* 0x000000273f537c23 */ /* 0x000fc20008010851 */
[----:B------:R-:W-:Y:S01]  /*4c00*/  FFMA.FTZ R63, R67, UR39, -R81 ;  /* 0x00000027433f7c23 */ /* 0x000fe20008010851 */
[----:B------:R-:W-:-:S01]  /*4c10*/  FADD.FTZ R67, R9, R66 ;  /* 0x0000004209437221 */ /* 0x000fc20000010000 */
[----:B------:R-:W0:Y:S01]  /*4c20*/  MUFU.EX2 R49, R49 ;  /* 0x0000003100317308 */ /* 0x000e220000000800 */
[----:B------:R-:W-:-:S01]  /*4c30*/  FFMA.FTZ R53, R98, UR39, -R81 ;  /* 0x0000002762357c23 */ /* 0x000fc20008010851 */
[----:B------:R-:W-:Y:S01]  /*4c40*/  FFMA.FTZ R90, R99, UR39, -R81 ;  /* 0x00000027635a7c23 */ /* 0x000fe20008010851 */
[----:B------:R-:W-:-:S01]  /*4c50*/  FADD.FTZ R66, R12, R67 ;  /* 0x000000430c427221 */ /* 0x000fc20000010000 */
[--C-:B------:R-:W-:Y:S01]  /*4c60*/  FFMA.FTZ R102, R102, UR39, -R81.reuse ;  /* 0x0000002766667c23 */ /* 0x100fe20008010851 */
[----:B------:R-:W-:-:S01]  /*4c70*/  FFMA.FTZ R103, R103, UR39, -R81 ;  /* 0x0000002767677c23 */ /* 0x000fc20008010851 */
[----:B------:R-:W-:Y:S01]  /*4c80*/  FFMA.FTZ R74, R74, UR39, -R81 ;  /* 0x000000274a4a7c23 */ /* 0x000fe20008010851 */
[----:B------:R-:W-:-:S01]  /*4c90*/  FADD.FTZ R67, R11, R66 ;  /* 0x000000420b437221 */ /* 0x000fc20000010000 */
[----:B------:R-:W1:Y:S01]  /*4ca0*/  MUFU.EX2 R94, R94 ;  /* 0x0000005e005e7308 */ /* 0x000e620000000800 */
[----:B------:R-:W-:-:S01]  /*4cb0*/  FFMA.FTZ R75, R75, UR39, -R81 ;  /* 0x000000274b4b7c23 */ /* 0x000fc20008010851 */
[----:B------:R-:W-:Y:S01]  /*4cc0*/  FFMA.FTZ R86, R86, UR39, -R81 ;  /* 0x0000002756567c23 */ /* 0x000fe20008010851 */
[----:B------:R-:W-:-:S01]  /*4cd0*/  FADD.FTZ R66, R14, R67 ;  /* 0x000000430e427221 */ /* 0x000fc20000010000 */
[--C-:B------:R-:W-:Y:S01]  /*4ce0*/  FFMA.FTZ R87, R87, UR39, -R81.reuse ;  /* 0x0000002757577c23 */ /* 0x100fe20008010851 */
[----:B------:R-:W-:-:S01]  /*4cf0*/  FFMA.FTZ R58, R58, UR39, -R81 ;  /* 0x000000273a3a7c23 */ /* 0x000fc20008010851 */
[--C-:B------:R-:W-:Y:S01]  /*4d00*/  FFMA.FTZ R59, R59, UR39, -R81.reuse ;  /* 0x000000273b3b7c23 */ /* 0x100fe20008010851 */
[----:B------:R-:W-:-:S01]  /*4d10*/  FFMA.FTZ R70, R70, UR39, -R81 ;  /* 0x0000002746467c23 */ /* 0x000fc20008010851 */
[----:B------:R-:W2:Y:S01]  /*4d20*/  MUFU.EX2 R95, R95 ;  /* 0x0000005f005f7308 */ /* 0x000ea20000000800 */
[----:B0-----:R-:W-:-:S01]  /*4d30*/  FADD.FTZ R67, R20, R49 ;  /* 0x0000003114437221 */ /* 0x001fc20000010000 */
[----:B------:R-:W-:Y:S01]  /*4d40*/  F2FP.SATFINITE.E4M3.F32.PACK_AB_MERGE_C R11, R61, R60, RZ ;  /* 0x0000003c3d0b723e */ /* 0x000fe200048070ff */
[----:B------:R-:W-:-:S01]  /*4d50*/  FFMA.FTZ R71, R71, UR39, -R81 ;  /* 0x0000002747477c23 */ /* 0x000fc20008010851 */
[--C-:B------:R-:W-:Y:S01]  /*4d60*/  FFMA.FTZ R42, R42, UR39, -R81.reuse ;  /* 0x000000272a2a7c23 */ /* 0x100fe20008010851 */
[----:B------:R-:W-:-:S01]  /*4d70*/  FFMA.FTZ R43, R43, UR39, -R81 ;  /* 0x000000272b2b7c23 */ /* 0x000fc20008010851 */
[--C-:B------:R-:W-:Y:S01]  /*4d80*/  FFMA.FTZ R46, R46, UR39, -R81.reuse ;  /* 0x000000272e2e7c23 */ /* 0x100fe20008010851 */
[----:B------:R-:W-:-:S01]  /*4d90*/  FFMA.FTZ R47, R47, UR39, -R81 ;  /* 0x000000272f2f7c23 */ /* 0x000fc20008010851 */
[----:B------:R-:W0:Y:S01]  /*4da0*/  MUFU.EX2 R53, R53 ;  /* 0x0000003500357308 */ /* 0x000e220000000800 */
[----:B------:R-:W-:-:S01]  /*4db0*/  FFMA.FTZ R50, R50, UR39, -R81 ;  /* 0x0000002732327c23 */ /* 0x000fc20008010851 */
[--C-:B------:R-:W-:Y:S01]  /*4dc0*/  FFMA.FTZ R51, R51, UR39, -R81.reuse ;  /* 0x0000002733337c23 */ /* 0x100fe20008010851 */
[----:B------:R-:W-:-:S01]  /*4dd0*/  FFMA.FTZ R54, R54, UR39, -R81 ;  /* 0x0000002736367c23 */ /* 0x000fc20008010851 */
[--C-:B------:R-:W-:Y:S01]  /*4de0*/  FFMA.FTZ R55, R55, UR39, -R81.reuse ;  /* 0x0000002737377c23 */ /* 0x100fe20008010851 */
[----:B------:R-:W-:-:S01]  /*4df0*/  FFMA.FTZ R26, R26, UR39, -R81 ;  /* 0x000000271a1a7c23 */ /* 0x000fc20008010851 */
[--C-:B------:R-:W-:Y:S01]  /*4e00*/  FFMA.FTZ R27, R27, UR39, -R81.reuse ;  /* 0x000000271b1b7c23 */ /* 0x100fe20008010851 */
[----:B------:R-:W-:-:S01]  /*4e10*/  FFMA.FTZ R30, R30, UR39, -R81 ;  /* 0x000000271e1e7c23 */ /* 0x000fc20008010851 */
[----:B------:R-:W3:Y:S01]  /*4e20*/  MUFU.EX2 R90, R90 ;  /* 0x0000005a005a7308 */ /* 0x000ee20000000800 */
[----:B------:R-:W-:-:S01]  /*4e30*/  FFMA.FTZ R31, R31, UR39, -R81 ;  /* 0x000000271f1f7c23 */ /* 0x000fc20008010851 */
[--C-:B------:R-:W-:Y:S01]  /*4e40*/  FFMA.FTZ R34, R34, UR39, -R81.reuse ;  /* 0x0000002722227c23 */ /* 0x100fe20008010851 */
[----:B------:R-:W-:-:S01]  /*4e50*/  FFMA.FTZ R35, R35, UR39, -R81 ;  /* 0x0000002723237c23 */ /* 0x000fc20008010851 */
[--C-:B------:R-:W-:Y:S01]  /*4e60*/  FFMA.FTZ R38, R38, UR39, -R81.reuse ;  /* 0x0000002726267c23 */ /* 0x100fe20008010851 */
[----:B------:R-:W-:-:S01]  /*4e70*/  FFMA.FTZ R40, R40, UR39, -R81 ;  /* 0x0000002728287c23 */ /* 0x000fc20008010851 */
[----:B------:R-:W-:-:S02]  /*4e80*/  F2FP.SATFINITE.E4M3.F32.PACK_AB_MERGE_C R176, R57, R56, R11 ;  /* 0x0000003839b0723e */ /* 0x000fc4000480700b */
[----:B------:R4:W-:Y:S08]  /*4e90*/  MUFU.EX2 R92, R89 ;  /* 0x00000059005c7308 */ /* 0x0009f00000000800 */
[----:B------:R-:W5:Y:S01]  /*4ea0*/  MUFU.EX2 R102, R102 ;  /* 0x0000006600667308 */ /* 0x000f620000000800 */
[----:B----4-:R-:W-:-:S01]  /*4eb0*/  FADD.FTZ R89, R13, R66 ;  /* 0x000000420d597221 */ /* 0x010fc20000010000 */
[----:B-1----:R-:W-:Y:S01]  /*4ec0*/  FADD.FTZ R66, R94, R67 ;  /* 0x000000435e427221 */ /* 0x002fe20000010000 */
[----:B--2---:R-:W-:-:S02]  /*4ed0*/  F2FP.SATFINITE.E4M3.F32.PACK_AB_MERGE_C R94, R95, R94, RZ ;  /* 0x0000005e5f5e723e */ /* 0x004fc400048070ff */
[----:B------:R-:W-:Y:S01]  /*4ee0*/  FADD.FTZ R96, R88, R89 ;  /* 0x0000005958607221 */ /* 0x000fe20000010000 */
[----:B------:R-:W-:-:S01]  /*4ef0*/  FADD.FTZ R66, R95, R66 ;  /* 0x000000425f427221 */ /* 0x000fc20000010000 */
[----:B------:R-:W-:Y:S01]  /*4f00*/  F2FP.SATFINITE.E4M3.F32.PACK_AB_MERGE_C R185, R49, R20, R94 ;  /* 0x0000001431b9723e */ /* 0x000fe2000480705e */
[----:B------:R-:W1:Y:S01]  /*4f10*/  MUFU.EX2 R103, R103 ;  /* 0x0000006700677308 */ /* 0x000e620000000800 */
[----:B------:R-:W-:-:S01]  /*4f20*/  FADD.FTZ R67, R15, R96 ;  /* 0x000000600f437221 */ /* 0x000fc20000010000 */
[----:B0-----:R-:W-:-:S03]  /*4f30*/  FADD.FTZ R9, R53, R66 ;  /* 0x0000004235097221 */ /* 0x001fc60000010000 */
[----:B------:R-:W-:Y:S01]  /*4f40*/  FADD.FTZ R12, R72, R67 ;  /* 0x00000043480c7221 */ /* 0x000fe20000010000 */
[----:B---3--:R-:W-:-:S02]  /*4f50*/  FADD.FTZ R9, R90, R9 ;  /* 0x000000095a097221 */ /* 0x008fc40000010000 */
[----:B------:R-:W0:Y:S01]  /*4f60*/  MUFU.EX2 R74, R74 ;  /* 0x0000004a004a7308 */ /* 0x000e220000000800 */
[----:B------:R-:W-:-:S01]  /*4f70*/  FADD.FTZ R13, R21, R12 ;  /* 0x0000000c150d7221 */ /* 0x000fc20000010000 */
[----:B-----5:R-:W-:Y:S01]  /*4f80*/  FADD.FTZ R12, R102, R9 ;  /* 0x00000009660c7221 */ /* 0x020fe20000010000 */
[C---:B------:R-:W-:Y:S02]  /*4f90*/  F2FP.SATFINITE.E4M3.F32.PACK_AB_MERGE_C R21, R76.reuse, R21, RZ ;  /* 0x000000154c15723e */ /* 0x040fe400048070ff */
[----:B------:R-:W-:Y:S02]  /*4fa0*/  FADD.FTZ R76, R76, R13 ;  /* 0x0000000d4c4c7221 */ /* 0x000fe40000010000 */
[----:B------:R-:W-:Y:S01]  /*4fb0*/  F2FP.SATFINITE.E4M3.F32.PACK_AB_MERGE_C R180, R72, R15, R21 ;  /* 0x0000000f48b4723e */ /* 0x000fe20004807015 */
[----:B------:R-:W2:Y:S01]  /*4fc0*/  MUFU.EX2 R75, R75 ;  /* 0x0000004b004b7308 */ /* 0x000ea20000000800 */
[----:B-1----:R-:W-:-:S01]  /*4fd0*/  FADD.FTZ R7, R103, R12 ;  /* 0x0000000c67077221 */ /* 0x002fc20000010000 */
[----:B------:R-:W-:Y:S01]  /*4fe0*/  FADD.FTZ R9, R73, R76 ;  /* 0x0000004c49097221 */ /* 0x000fe20000010000 */
[----:B------:R-:W-:-:S03]  /*4ff0*/  F2FP.SATFINITE.E4M3.F32.PACK_AB_MERGE_C R102, R103, R102, RZ ;  /* 0x000000666766723e */ /* 0x000fc600048070ff */
[----:B------:R-:W-:Y:S01]  /*5000*/  FADD.FTZ R12, R80, R9 ;  /* 0x00000009500c7221 */ /* 0x000fe20000010000 */
[----:B------:R-:W-:Y:S01]  /*5010*/  F2FP.SATFINITE.E4M3.F32.PACK_AB_MERGE_C R187, R90, R53, R102 ;  /* 0x000000355abb723e */ /* 0x000fe20004807066 */
[----:B------:R-:W1:Y:S01]  /*5020*/  MUFU.EX2 R85, R85 ;  /* 0x0000005500557308 */ /* 0x000e620000000800 */
[----:B0-----:R-:W-:-:S01]  /*5030*/  FADD.FTZ R8, R74, R7 ;  /* 0x000000074a087221 */ /* 0x001fc20000010000 */
[----:B------:R-:W-:Y:S01]  /*5040*/  FADD.FTZ R9, R77, R12 ;  /* 0x0000000c4d097221 */ /* 0x000fe20000010000 */
[----:B------:R-:W-:-:S03]  /*5050*/  F2FP.SATFINITE.E4M3.F32.PACK_AB_MERGE_C R77, R84, R77, RZ ;  /* 0x0000004d544d723e */ /* 0x000fc600048070ff */
[----:B------:R-:W-:Y:S01]  /*5060*/  FADD.FTZ R9, R84, R9 ;  /* 0x0000000954097221 */ /* 0x000fe20000010000 */
[----:B------:R-:W-:Y:S01]  /*5070*/  F2FP.SATFINITE.E4M3.F32.PACK_AB_MERGE_C R182, R80, R73, R77 ;  /* 0x0000004950b6723e */ /* 0x000fe2000480704d */
[----:B------:R-:W0:Y:S01]  /*5080*/  MUFU.EX2 R78, R78 ;  /* 0x0000004e004e7308 */ /* 0x000e220000000800 */
[----:B--2---:R-:W-:-:S01]  /*5090*/  FADD.FTZ R8, R75, R8 ;  /* 0x000000084b087221 */ /* 0x004fc20000010000 */
[----:B------:R-:W-:-:S04]  /*50a0*/  FADD.FTZ R12, R56, R9 ;  /* 0x00000009380c7221 */ /* 0x000fc80000010000 */
[----:B------:R-:W-:Y:S02]  /*50b0*/  FADD.FTZ R9, R57, R12 ;  /* 0x0000000c39097221 */ /* 0x000fe40000010000 */
[----:B------:R-:W2:Y:S01]  /*50c0*/  MUFU.EX2 R79, R79 ;  /* 0x0000004f004f7308 */ /* 0x000ea20000000800 */
[----:B-1----:R-:W-:-:S01]  /*50d0*/  FADD.FTZ R7, R85, R8 ;  /* 0x0000000855077221 */ /* 0x002fc20000010000 */
[----:B------:R-:W-:Y:S01]  /*50e0*/  FADD.FTZ R60, R60, R9 ;  /* 0x000000093c3c7221 */ /* 0x000fe20000010000 */
[----:B------:R-:W-:Y:S01]  /*50f0*/  F2FP.SATFINITE.E4M3.F32.PACK_AB_MERGE_C R9, R69, R68, RZ ;  /* 0x000000444509723e */ /* 0x000fe200048070ff */
[----:B------:R-:W1:Y:S01]  /*5100*/  @P6 LDC R12, c[0x0][0x450] ;  /* 0x00011400ff0c6b82 */ /* 0x000e620000000800 */
[----:B------:R-:W-:-:S01]  /*5110*/  FADD.FTZ R7, R92, R7 ;  /* 0x000000075c077221 */ /* 0x000fc20000010000 */
[----:B------:R-:W-:Y:S01]  /*5120*/  FADD.FTZ R61, R61, R60 ;  /* 0x0000003c3d3d7221 */ /* 0x000fe20000010000 */
[----:B------:R-:W-:Y:S01]  /*5130*/  F2FP.SATFINITE.E4M3.F32.PACK_AB_MERGE_C R85, R92, R85, RZ ;  /* 0x000000555c55723e */ /* 0x000fe200048070ff */
[----:B------:R-:W3:Y:S01]  /*5140*/  MUFU.EX2 R86, R86 ;  /* 0x0000005600567308 */ /* 0x000ee20000000800 */
[----:B0-----:R-:W-:-:S02]  /*5150*/  FADD.FTZ R8, R78, R7 ;  /* 0x000000074e087221 */ /* 0x001fc40000010000 */
[----:B------:R-:W-:-:S05]  /*5160*/  F2FP.SATFINITE.E4M3.F32.PACK_AB_MERGE_C R181, R75, R74, R85 ;  /* 0x0000004a4bb5723e */ /* 0x000fca0004807055 */
[----:B------:R-:W0:Y:S01]  /*5170*/  MUFU.EX2 R87, R87 ;  /* 0x0000005700577308 */ /* 0x000e220000000800 */
[----:B--2---:R-:W-:-:S07]  /*5180*/  FADD.FTZ R7, R79, R8 ;  /* 0x000000084f077221 */ /* 0x004fce0000010000 */
[----:B------:R-:W2:Y:S01]  /*5190*/  MUFU.EX2 R58, R58 ;  /* 0x0000003a003a7308 */ /* 0x000ea20000000800 */
[----:B---3--:R-:W-:-:S07]  /*51a0*/  FADD.FTZ R8, R86, R7 ;  /* 0x0000000756087221 */ /* 0x008fce0000010000 */
[----:B------:R-:W3:Y:S01]  /*51b0*/  MUFU.EX2 R59, R59 ;  /* 0x0000003b003b7308 */ /* 0x000ee20000000800 */
[----:B0-----:R-:W-:-:S01]  /*51c0*/  FADD.FTZ R7, R87, R8 ;  /* 0x0000000857077221 */ /* 0x001fc20000010000 */
[----:B------:R-:W-:-:S04]  /*51d0*/  F2FP.SATFINITE.E4M3.F32.PACK_AB_MERGE_C R86, R87, R86, RZ ;  /* 0x000000565756723e */ /* 0x000fc800048070ff */
[----:B------:R-:W-:Y:S02]  /*51e0*/  F2FP.SATFINITE.E4M3.F32.PACK_AB_MERGE_C R183, R79, R78, R86 ;  /* 0x0000004e4fb7723e */ /* 0x000fe40004807056 */
[----:B------:R-:W0:Y:S01]  /*51f0*/  MUFU.EX2 R82, R82 ;  /* 0x0000005200527308 */ /* 0x000e220000000800 */
[----:B--2---:R-:W-:-:S07]  /*5200*/  FADD.FTZ R8, R58, R7 ;  /* 0x000000073a087221 */ /* 0x004fce0000010000 */
[----:B------:R-:W-:Y:S01]  /*5210*/  MUFU.EX2 R64, R64 ;  /* 0x0000004000407308 */ /* 0x000fe20000000800 */
[----:B---3--:R-:W-:-:S07]  /*5220*/  FADD.FTZ R7, R59, R8 ;  /* 0x000000083b077221 */ /* 0x008fce0000010000 */
[----:B------:R-:W2:Y:S01]  /*5230*/  MUFU.EX2 R65, R65 ;  /* 0x0000004100417308 */ /* 0x000ea20000000800 */
[----:B0-----:R-:W-:-:S07]  /*5240*/  FADD.FTZ R8, R82, R7 ;  /* 0x0000000752087221 */ /* 0x001fce0000010000 */
[----:B------:R-:W0:Y:S08]  /*5250*/  MUFU.EX2 R83, R83 ;  /* 0x0000005300537308 */ /* 0x000e300000000800 */
[----:B------:R-:W3:Y:S01]  /*5260*/  MUFU.EX2 R62, R62 ;  /* 0x0000003e003e7308 */ /* 0x000ee20000000800 */
[----:B--2---:R-:W-:Y:S01]  /*5270*/  F2FP.SATFINITE.E4M3.F32.PACK_AB_MERGE_C R178, R65, R64, R9 ;  /* 0x0000004041b2723e */ /* 0x004fe20004807009 */
[----:B------:R-:W-:-:S04]  /*5280*/  FADD.FTZ R64, R64, R61 ;  /* 0x0000003d40407221 */ /* 0x000fc80000010000 */
[----:B------:R-:W-:Y:S02]  /*5290*/  FADD.FTZ R65, R65, R64 ;  /* 0x0000004041417221 */ /* 0x000fe40000010000 */
[----:B------:R-:W2:Y:S01]  /*52a0*/  MUFU.EX2 R63, R63 ;  /* 0x0000003f003f7308 */ /* 0x000ea20000000800 */
[----:B0-----:R-:W-:-:S01]  /*52b0*/  FADD.FTZ R7, R83, R8 ;  /* 0x0000000853077221 */ /* 0x001fc20000010000 */
[----:B------:R-:W-:Y:S01]  /*52c0*/  FADD.FTZ R68, R68, R65 ;  /* 0x0000004144447221 */ /* 0x000fe20000010000 */
[----:B------:R-:W-:-:S03]  /*52d0*/  F2FP.SATFINITE.E4M3.F32.PACK_AB_MERGE_C R82, R83, R82, RZ ;  /* 0x000000525352723e */ /* 0x000fc600048070ff */
[----:B------:R-:W-:Y:S01]  /*52e0*/  FADD.FTZ R68, R69, R68 ;  /* 0x0000004445447221 */ /* 0x000fe20000010000 */
[----:B------:R-:W-:Y:S01]  /*52f0*/  F2FP.SATFINITE.E4M3.F32.PACK_AB_MERGE_C R177, R59, R58, R82 ;  /* 0x0000003a3bb1723e */ /* 0x000fe20004807052 */
[----:B------:R-:W-:Y:S01]  /*5300*/  MUFU.EX2 R39, R39 ;  /* 0x0000002700277308 */ /* 0x000fe20000000800 */
[----:B---3--:R-:W-:-:S07]  /*5310*/  FADD.FTZ R8, R62, R7 ;  /* 0x000000073e087221 */ /* 0x008fce0000010000 */
[----:B------:R-:W0:Y:S01]  /*5320*/  MUFU.EX2 R44, R44 ;  /* 0x0000002c002c7308 */ /* 0x000e220000000800 */
[----:B--2---:R-:W-:-:S07]  /*5330*/  FADD.FTZ R7, R63, R8 ;  /* 0x000000083f077221 */ /* 0x004fce0000010000 */
[----:B------:R-:W2:Y:S08]  /*5340*/  MUFU.EX2 R70, R70 ;  /* 0x0000004600467308 */ /* 0x000eb00000000800 */
[----:B------:R-:W3:Y:S01]  /*5350*/  MUFU.EX2 R3, R3 ;  /* 0x0000000300037308 */ /* 0x000ee20000000800 */
[----:B0-----:R-:W-:-:S07]  /*5360*/  F2FP.SATFINITE.E4M3.F32.PACK_AB_MERGE_C R9, R44, R39, RZ ;  /* 0x000000272c09723e */ /* 0x001fce00048070ff */
[----:B------:R-:W0:Y:S01]  /*5370*/  MUFU.EX2 R71, R71 ;  /* 0x0000004700477308 */ /* 0x000e220000000800 */
[----:B--2---:R-:W-:-:S07]  /*5380*/  FADD.FTZ R8, R70, R7 ;  /* 0x0000000746087221 */ /* 0x004fce0000010000 */
[----:B------:R-:W2:Y:S01]  /*5390*/  MUFU.EX2 R42, R42 ;  /* 0x0000002a002a7308 */ /* 0x000ea20000000800 */
[----:B---3--:R-:W-:Y:S01]  /*53a0*/  F2FP.SATFINITE.E4M3.F32.PACK_AB_MERGE_C R172, R0, R3, R9 ;  /* 0x0000000300ac723e */ /* 0x008fe20004807009 */
[----:B------:R-:W-:-:S06]  /*53b0*/  FADD.FTZ R7, R3, R68 ;  /* 0x0000004403077221 */ /* 0x000fcc0000010000 */
[----:B------:R-:W3:Y:S01]  /*53c0*/  MUFU.EX2 R43, R43 ;  /* 0x0000002b002b7308 */ /* 0x000ee20000000800 */
[----:B0-----:R-:W-:-:S01]  /*53d0*/  FADD.FTZ R3, R71, R8 ;  /* 0x0000000847037221 */ /* 0x001fc20000010000 */
[----:B------:R-:W-:Y:S01]  /*53e0*/  FADD.FTZ R8, R0, R7 ;  /* 0x0000000700087221 */ /* 0x000fe20000010000 */
[----:B------:R-:W-:-:S03]  /*53f0*/  F2FP.SATFINITE.E4M3.F32.PACK_AB_MERGE_C R70, R71, R70, RZ ;  /* 0x000000464746723e */ /* 0x000fc600048070ff */
[----:B------:R-:W-:Y:S01]  /*5400*/  FADD.FTZ R39, R39, R8 ;  /* 0x0000000827277221 */ /* 0x000fe20000010000 */
[----:B------:R-:W-:Y:S01]  /*5410*/  F2FP.SATFINITE.E4M3.F32.PACK_AB_MERGE_C R179, R63, R62, R70 ;  /* 0x0000003e3fb3723e */ /* 0x000fe20004807046 */
[----:B------:R-:W0:Y:S01]  /*5420*/  MUFU.EX2 R46, R46 ;  /* 0x0000002e002e7308 */ /* 0x000e220000000800 */
[----:B--2---:R-:W-:-:S01]  /*5430*/  FADD.FTZ R0, R42, R3 ;  /* 0x000000032a007221 */ /* 0x004fc20000010000 */
[----:B------:R-:W-:Y:S01]  /*5440*/  FADD.FTZ R44, R44, R39 ;  /* 0x000000272c2c7221 */ /* 0x000fe20000010000 */
[----:B------:R-:W2:Y:S05]  /*5450*/  @P6 LDC R8, c[0x0][0x44c] ;  /* 0x00011300ff086b82 */ /* 0x000eaa0000000800 */
[----:B------:R-:W-:Y:S01]  /*5460*/  MUFU.EX2 R45, R45 ;  /* 0x0000002d002d7308 */ /* 0x000fe20000000800 */
[----:B---3--:R-:W-:-:S07]  /*5470*/  FADD.FTZ R3, R43, R0 ;  /* 0x000000002b037221 */ /* 0x008fce0000010000 */
[----:B------:R-:W3:Y:S01]  /*5480*/  MUFU.EX2 R52, R52 ;  /* 0x0000003400347308 */ /* 0x000ee20000000800 */
[----:B0-----:R-:W-:-:S07]  /*5490*/  FADD.FTZ R0, R46, R3 ;  /* 0x000000032e007221 */ /* 0x001fce0000010000 */
[----:B------:R-:W0:Y:S01]  /*54a0*/  MUFU.EX2 R47, R47 ;  /* 0x0000002f002f7308 */ /* 0x000e220000000800 */
[----:B--2---:R-:W-:-:S04]  /*54b0*/  @P6 IMAD.HI.U32 R9, R8, UR38, RZ ;  /* 0x0000002608096c27 */ /* 0x004fc8000f8e00ff */
[----:B------:R-:W-:-:S03]  /*54c0*/  IMAD.U32 R8, RZ, RZ, UR38 ;  /* 0x00000026ff087e24 */ /* 0x000fc6000f8e00ff */
[----:B------:R-:W-:Y:S01]  /*54d0*/  MUFU.EX2 R41, R41 ;  /* 0x0000002900297308 */ /* 0x000fe20000000800 */
[----:B---3--:R-:W-:Y:S02]  /*54e0*/  F2FP.SATFINITE.E4M3.F32.PACK_AB_MERGE_C R7, R52, R45, RZ ;  /* 0x0000002d3407723e */ /* 0x008fe400048070ff */
[----:B-1----:R-:W-:Y:S02]  /*54f0*/  @P6 SHF.R.U32.HI R8, RZ, R12, R9 ;  /* 0x0000000cff086219 */ /* 0x002fe40000011609 */
[----:B------:R-:W-:-:S03]  /*5500*/  LOP3.LUT P6, RZ, R2, 0x8, RZ, 0xc0, !PT ;  /* 0x0000000802ff7812 */ /* 0x000fc600078cc0ff */
[----:B------:R-:W1:Y:S01]  /*5510*/  MUFU.EX2 R48, R48 ;  /* 0x0000003000307308 */ /* 0x000e620000000800 */
[C---:B0-----:R-:W-:Y:S01]  /*5520*/  F2FP.SATFINITE.E4M3.F32.PACK_AB_MERGE_C R46, R47.reuse, R46, RZ ;  /* 0x0000002e2f2e723e */ /* 0x041fe200048070ff */
[----:B------:R-:W-:Y:S01]  /*5530*/  FADD.FTZ R47, R47, R0 ;  /* 0x000000002f2f7221 */ /* 0x000fe20000010000 */
[----:B------:R-:W-:Y:S02]  /*5540*/  IMAD.IADD R105, R105, 0x1, R8 ;  /* 0x0000000169697824 */ /* 0x000fe400078e0208 */
[----:B------:R-:W-:Y:S02]  /*5550*/  F2FP.SATFINITE.E4M3.F32.PACK_AB_MERGE_C R173, R43, R42, R46 ;  /* 0x0000002a2bad723e */ /* 0x000fe4000480702e */
[----:B------:R-:W-:Y:S01]  /*5560*/  VIADD R9, R105, UR7 ;  /* 0x0000000769097c36 */ /* 0x000fe20008000000 */
[----:B------:R-:W0:Y:S04]  /*5570*/  MUFU.EX2 R50, R50 ;  /* 0x0000003200327308 */ /* 0x000e280000000800 */
[----:B------:R-:W-:Y:S01]  /*5580*/  R2UR UR10, R9 ;  /* 0x00000000090a72ca */ /* 0x000fe200000e0000 */
[----:B------:R-:W-:-:S03]  /*5590*/  VIADD R9, R104, 0xfffffffe ;  /* 0xfffffffe68097836 */ /* 0x000fc60000000000 */
[----:B------:R-:W2:Y:S01]  /*55a0*/  MUFU.EX2 R51, R51 ;  /* 0x0000003300337308 */ /* 0x000ea20000000800 */
[----:B-1----:R-:W-:Y:S01]  /*55b0*/  F2FP.SATFINITE.E4M3.F32.PACK_AB_MERGE_C R174, R48, R41, R7 ;  /* 0x0000002930ae723e */ /* 0x002fe20004807007 */
[----:B------:R-:W-:-:S04]  /*55c0*/  FADD.FTZ R41, R41, R44 ;  /* 0x0000002c29297221 */ /* 0x000fc80000010000 */
[----:B------:R-:W-:Y:S02]  /*55d0*/  FADD.FTZ R48, R48, R41 ;  /* 0x0000002930307221 */ /* 0x000fe40000010000 */
[----:B------:R-:W1:Y:S01]  /*55e0*/  MUFU.EX2 R54, R54 ;  /* 0x0000003600367308 */ /* 0x000e620000000800 */
[----:B0-----:R-:W-:-:S01]  /*55f0*/  FADD.FTZ R0, R50, R47 ;  /* 0x0000002f32007221 */ /* 0x001fc20000010000 */
[----:B------:R-:W-:-:S04]  /*5600*/  FADD.FTZ R45, R45, R48 ;  /* 0x000000302d2d7221 */ /* 0x000fc80000010000 */
[----:B------:R-:W-:Y:S02]  /*5610*/  FADD.FTZ R45, R52, R45 ;  /* 0x0000002d342d7221 */ /* 0x000fe40000010000 */
[----:B------:R-:W-:Y:S01]  /*5620*/  MUFU.EX2 R28, R28 ;  /* 0x0000001c001c7308 */ /* 0x000fe20000000800 */
[----:B--2---:R-:W-:-:S07]  /*5630*/  FADD.FTZ R3, R51, R0 ;  /* 0x0000000033037221 */ /* 0x004fce0000010000 */
[----:B------:R-:W0:Y:S01]  /*5640*/  MUFU.EX2 R29, R29 ;  /* 0x0000001d001d7308 */ /* 0x000e220000000800 */
[----:B-1----:R-:W-:-:S07]  /*5650*/  FADD.FTZ R0, R54, R3 ;  /* 0x0000000336007221 */ /* 0x002fce0000010000 */
[----:B------:R-:W1:Y:S08]  /*5660*/  MUFU.EX2 R55, R55 ;  /* 0x0000003700377308 */ /* 0x000e700000000800 */
[----:B------:R-:W-:Y:S01]  /*5670*/  MUFU.EX2 R24, R24 ;  /* 0x0000001800187308 */ /* 0x000fe20000000800 */
[----:B0-----:R-:W-:-:S07]  /*5680*/  F2FP.SATFINITE.E4M3.F32.PACK_AB_MERGE_C R3, R29, R28, RZ ;  /* 0x0000001c1d03723e */ /* 0x001fce00048070ff */
[----:B------:R-:W0:Y:S01]  /*5690*/  MUFU.EX2 R25, R25 ;  /* 0x0000001900197308 */ /* 0x000e220000000800 */
[C---:B-1----:R-:W-:Y:S01]  /*56a0*/  F2FP.SATFINITE.E4M3.F32.PACK_AB_MERGE_C R54, R55.reuse, R54, RZ ;  /* 0x000000363736723e */ /* 0x042fe200048070ff */
[----:B------:R-:W-:-:S03]  /*56b0*/  FADD.FTZ R55, R55, R0 ;  /* 0x0000000037377221 */ /* 0x000fc60000010000 */
[----:B------:R-:W-:-:S03]  /*56c0*/  F2FP.SATFINITE.E4M3.F32.PACK_AB_MERGE_C R175, R51, R50, R54 ;  /* 0x0000003233af723e */ /* 0x000fc60004807036 */
[----:B------:R-:W1:Y:S08]  /*56d0*/  MUFU.EX2 R26, R26 ;  /* 0x0000001a001a7308 */ /* 0x000e700000000800 */
[----:B------:R-:W2:Y:S01]  /*56e0*/  MUFU.EX2 R27, R27 ;  /* 0x0000001b001b7308 */ /* 0x000ea20000000800 */
[----:B0-----:R-:W-:Y:S01]  /*56f0*/  F2FP.SATFINITE.E4M3.F32.PACK_AB_MERGE_C R168, R25, R24, R3 ;  /* 0x0000001819a8723e */ /* 0x001fe20004807003 */
[----:B------:R-:W-:-:S04]  /*5700*/  FADD.FTZ R24, R24, R45 ;  /* 0x0000002d18187221 */ /* 0x000fc80000010000 */
[----:B------:R-:W-:Y:S02]  /*5710*/  FADD.FTZ R25, R25, R24 ;  /* 0x0000001819197221 */ /* 0x000fe40000010000 */
[----:B------:R-:W0:Y:S01]  /*5720*/  MUFU.EX2 R30, R30 ;  /* 0x0000001e001e7308 */ /* 0x000e220000000800 */
[----:B-1----:R-:W-:-:S01]  /*5730*/  FADD.FTZ R0, R26, R55 ;  /* 0x000000371a007221 */ /* 0x002fc20000010000 */
[----:B------:R-:W-:-:S04]  /*5740*/  FADD.FTZ R28, R28, R25 ;  /* 0x000000191c1c7221 */ /* 0x000fc80000010000 */
[----:B------:R-:W-:Y:S02]  /*5750*/  FADD.FTZ R29, R29, R28 ;  /* 0x0000001c1d1d7221 */ /* 0x000fe40000010000 */
[----:B------:R-:W-:Y:S01]  /*5760*/  MUFU.EX2 R36, R36 ;  /* 0x0000002400247308 */ /* 0x000fe20000000800 */
[----:B--2---:R-:W-:-:S07]  /*5770*/  FADD.FTZ R3, R27, R0 ;  /* 0x000000001b037221 */ /* 0x004fce0000010000 */
[----:B------:R-:W1:Y:S01]  /*5780*/  MUFU.EX2 R37, R37 ;  /* 0x0000002500257308 */ /* 0x000e620000000800 */
[----:B0-----:R-:W-:-:S07]  /*5790*/  FADD.FTZ R0, R30, R3 ;  /* 0x000000031e007221 */ /* 0x001fce0000010000 */
[----:B------:R-:W0:Y:S08]  /*57a0*/  MUFU.EX2 R31, R31 ;  /* 0x0000001f001f7308 */ /* 0x000e300000000800 */
[----:B------:R-:W-:Y:S01]  /*57b0*/  MUFU.EX2 R32, R32 ;  /* 0x0000002000207308 */ /* 0x000fe20000000800 */
[----:B-1----:R-:W-:-:S07]  /*57c0*/  F2FP.SATFINITE.E4M3.F32.PACK_AB_MERGE_C R3, R37, R36, RZ ;  /* 0x000000242503723e */ /* 0x002fce00048070ff */
[----:B------:R-:W1:Y:S01]  /*57d0*/  MUFU.EX2 R33, R33 ;  /* 0x0000002100217308 */ /* 0x000e620000000800 */
[C---:B0-----:R-:W-:Y:S01]  /*57e0*/  F2FP.SATFINITE.E4M3.F32.PACK_AB_MERGE_C R30, R31.reuse, R30, RZ ;  /* 0x0000001e1f1e723e */ /* 0x041fe200048070ff */
[----:B------:R-:W-:-:S03]  /*57f0*/  FADD.FTZ R31, R31, R0 ;  /* 0x000000001f1f7221 */ /* 0x000fc60000010000 */
[----:B------:R-:W-:-:S03]  /*5800*/  F2FP.SATFINITE.E4M3.F32.PACK_AB_MERGE_C R169, R27, R26, R30 ;  /* 0x0000001a1ba9723e */ /* 0x000fc6000480701e */
[----:B------:R-:W0:Y:S08]  /*5810*/  MUFU.EX2 R34, R34 ;  /* 0x0000002200227308 */ /* 0x000e300000000800 */
[----:B------:R-:W2:Y:S01]  /*5820*/  MUFU.EX2 R35, R35 ;  /* 0x0000002300237308 */ /* 0x000ea20000000800 */
[----:B-1----:R-:W-:Y:S01]  /*5830*/  F2FP.SATFINITE.E4M3.F32.PACK_AB_MERGE_C R170, R33, R32, R3 ;  /* 0x0000002021aa723e */ /* 0x002fe20004807003 */
[----:B------:R-:W-:-:S04]  /*5840*/  FADD.FTZ R32, R32, R29 ;  /* 0x0000001d20207221 */ /* 0x000fc80000010000 */
[----:B------:R-:W-:Y:S02]  /*5850*/  FADD.FTZ R33, R33, R32 ;  /* 0x0000002021217221 */ /* 0x000fe40000010000 */
[----:B------:R-:W1:Y:S01]  /*5860*/  MUFU.EX2 R38, R38 ;  /* 0x0000002600267308 */ /* 0x000e620000000800 */
[----:B0-----:R-:W-:-:S01]  /*5870*/  FADD.FTZ R0, R34, R31 ;  /* 0x0000001f22007221 */ /* 0x001fc20000010000 */
[----:B------:R-:W-:-:S06]  /*5880*/  FADD.FTZ R36, R36, R33 ;  /* 0x0000002124247221 */ /* 0x000fcc0000010000 */
[----:B------:R-:W0:Y:S01]  /*5890*/  MUFU.EX2 R7, R40 ;  /* 0x0000002800077308 */ /* 0x000e220000000800 */
[----:B--2---:R-:W-:-:S04]  /*58a0*/  FADD.FTZ R3, R35, R0 ;  /* 0x0000000023037221 */ /* 0x004fc80000010000 */
[----:B-1----:R-:W-:Y:S01]  /*58b0*/  FADD.FTZ R0, R38, R3 ;  /* 0x0000000326007221 */ /* 0x002fe20000010000 */
[----:B------:R-:W-:-:S01]  /*58c0*/  FADD.FTZ R3, R37, R36 ;  /* 0x0000002425037221 */ /* 0x000fc20000010000 */
[C---:B0-----:R-:W-:Y:S02]  /*58d0*/  F2FP.SATFINITE.E4M3.F32.PACK_AB_MERGE_C R8, R7.reuse, R38, RZ ;  /* 0x000000260708723e */ /* 0x041fe400048070ff */
[----:B------:R-:W-:-:S02]  /*58e0*/  FADD.FTZ R0, R7, R0 ;  /* 0x0000000007007221 */ /* 0x000fc40000010000 */
[----:B------:R-:W-:Y:S01]  /*58f0*/  F2FP.SATFINITE.E4M3.F32.PACK_AB_MERGE_C R171, R35, R34, R8 ;  /* 0x0000002223ab723e */ /* 0x000fe20004807008 */
[----:B------:R-:W-:Y:S06]  /*5900*/  @!P6 BRA `(.L_x_1118) ;  /* 0x000000000054e947 */ /* 0x000fec0003800000 */
[C---:B------:R-:W-:Y:S01]  /*5910*/  ISETP.GT.AND P1, PT, R105.reuse, RZ, PT ;  /* 0x000000ff6900720c */ /* 0x040fe20003f24270 */
[----:B------:R-:W-:-:S05]  /*5920*/  VIADD R7, R105, 0xffffffff ;  /* 0xffffffff69077836 */ /* 0x000fca0000000000 */
[----:B------:R-:W-:-:S07]  /*5930*/  R2UR UR11, R7 ;  /* 0x00000000070b72ca */ /* 0x000fce00000e0000 */
[----:B------:R-:W-:Y:S08]  /*5940*/  @P1 BRA `(.L_x_1119) ;  /* 0x0000000000241947 */ /* 0x000ff00003800000 */
[----:B------:R-:W-:Y:S01]  /*5950*/  R2UR UR11, R105 ;  /* 0x00000000690b72ca */ /* 0x000fe200000e0000 */
[----:B------:R-:W-:Y:S02]  /*5960*/  ULDC UR14, c[0x0][0x9e4] ;  /* 0x00027900000e7ab9 */ /* 0x000fe40000000800 */
[----:B------:R-:W-:-:S10]  /*5970*/  UISETP.NE.AND UP0, UPT, UR14, 0x1, UPT ;  /* 0x000000010e00788c */ /* 0x000fd4000bf05270 */
[----:B------:R-:W-:Y:S01]  /*5980*/  UIADD3 UR11, -UR11, URZ, URZ ;  /* 0x0000003f0b0b7290 */ /* 0x000fe2000fffe13f */
[----:B------:R-:W-:-:S03]  /*5990*/  @UP0 ULDC.64 UR18, c[0x0][0x9e8] ;  /* 0x00027a0000120ab9 */ /* 0x000fc60000000a00 */
[----:B------:R-:W-:-:S04]  /*59a0*/  UIMAD.WIDE.U32 UR6, UR11, UR18, URZ ;  /* 0x000000120b0672a5 */ /* 0x000fc8000f8e003f */
[----:B------:R-:W-:-:S04]  /*59b0*/  @UP0 USHF.R.U32.HI UR11, URZ, UR19, UR7 ;  /* 0x000000133f0b0299 */ /* 0x000fc80008011607 */
[----:B------:R-:W-:Y:S01]  /*59c0*/  ULOP3.LUT UR11, URZ, UR11, URZ, 0x33, !UPT ;  /* 0x0000000b3f0b7292 */ /* 0x000fe2000f8e333f */
[----:B------:R-:W-:Y:S11]  /*59d0*/  BRA `(.L_x_1120) ;  /* 0x0000000000147947 */ /* 0x000ff60003800000 */
.L_x_1119:
[----:B------:R-:W-:Y:S02]  /*59e0*/  ULDC UR14, c[0x0][0x9e4] ;  /* 0x00027900000e7ab9 */ /* 0x000fe40000000800 */
[----:B------:R-:W-:-:S11]  /*59f0*/  UISETP.NE.AND UP0, UPT, UR14, 0x1, UPT ;  /* 0x000000010e00788c */ /* 0x000fd6000bf05270 */
[----:B------:R-:W-:Y:S02]  /*5a00*/  @UP0 ULDC.64 UR18, c[0x0][0x9e8] ;  /* 0x00027a0000120ab9 */ /* 0x000fe40000000a00 */
[----:B------:R-:W-:-:S04]  /*5a10*/  UIMAD.WIDE.U32 UR6, UR11, UR18, URZ ;  /* 0x000000120b0672a5 */ /* 0x000fc8000f8e003f */
[----:B------:R-:W-:-:S12]  /*5a20*/  @UP0 USHF.R.U32.HI UR11, URZ, UR19, UR7 ;  /* 0x000000133f0b0299 */ /* 0x000fd80008011607 */
.L_x_1120:
[----:B------:R-:W-:-:S04]  /*5a30*/  UIMAD UR11, UR11, UR14, UR14 ;  /* 0x0000000e0b0b72a4 */ /* 0x000fc8000f8e020e */
[----:B------:R-:W-:-:S04]  /*5a40*/  UISETP.LT.AND UP0, UPT, UR10, UR11, UPT ;  /* 0x0000000b0a00728c */ /* 0x000fc8000bf01270 */
[----:B------:R-:W-:-:S12]  /*5a50*/  USEL UR10, UR10, UR11, UP0 ;  /* 0x0000000b0a0a7287 */ /* 0x000fd80008000000 */
.L_x_1118:
[----:B------:R-:W-:Y:S01]  /*5a60*/  UIMAD.WIDE UR6, UR10, 0x66666667, URZ ;  /* 0x666666670a0678a5 */ /* 0x000fe2000f8e023f */
[----:B------:R-:W-:Y:S02]  /*5a70*/  CS2R R86, SRZ ;  /* 0x0000000000567805 */ /* 0x000fe4000001ff00 */
[----:B------:R-:W-:Y:S02]  /*5a80*/  CS2R R84, SRZ ;  /* 0x0000000000547805 */ /* 0x000fe4000001ff00 */
[----:B------:R-:W-:Y:S01]  /*5a90*/  CS2R R82, SRZ ;  /* 0x0000000000527805 */ /* 0x000fe2000001ff00 */
[----:B------:R-:W-:Y:S01]  /*5aa0*/  USHF.R.U32.HI UR6, URZ, 0x1f, UR7 ;  /* 0x0000001f3f067899 */ /* 0x000fe20008011607 */
[----:B------:R-:W-:Y:S02]  /*5ab0*/  CS2R R80, SRZ ;  /* 0x0000000000507805 */ /* 0x000fe4000001ff00 */
[----:B------:R-:W-:Y:S02]  /*5ac0*/  CS2R R78, SRZ ;  /* 0x00000000004e7805 */ /* 0x000fe4000001ff00 */
[----:B------:R-:W-:Y:S01]  /*5ad0*/  CS2R R76, SRZ ;  /* 0x00000000004c7805 */ /* 0x000fe2000001ff00 */
[----:B------:R-:W-:Y:S01]  /*5ae0*/  ULEA.HI.SX32 UR6, UR7, UR6, 0x1a ;  /* 0x0000000607067291 */ /* 0x000fe2000f8fd23f */
[----:B------:R-:W-:-:S02]  /*5af0*/  CS2R R74, SRZ ;  /* 0x00000000004a7805 */ /* 0x000fc4000001ff00 */
[----:B------:R-:W-:Y:S02]  /*5b00*/  CS2R R72, SRZ ;  /* 0x0000000000487805 */ /* 0x000fe4000001ff00 */
[----:B------:R-:W-:Y:S01]  /*5b10*/  CS2R R70, SRZ ;  /* 0x0000000000467805 */ /* 0x000fe2000001ff00 */
[----:B------:R-:W-:Y:S01]  /*5b20*/  UISETP.LT.AND UP0, UPT, UR40, UR6, UPT ;  /* 0x000000062800728c */ /* 0x000fe2000bf01270 */
[----:B------:R-:W-:Y:S02]  /*5b30*/  CS2R R68, SRZ ;  /* 0x0000000000447805 */ /* 0x000fe4000001ff00 */
[----:B------:R-:W-:Y:S02]  /*5b40*/  CS2R R66, SRZ ;  /* 0x0000000000427805 */ /* 0x000fe4000001ff00 */
[----:B------:R-:W-:Y:S01]  /*5b50*/  CS2R R64, SRZ ;  /* 0x0000000000407805 */ /* 0x000fe2000001ff00 */
[----:B------:R-:W-:Y:S01]  /*5b60*/  USEL UR31, UR40, UR6, !UP0 ;  /* 0x00000006281f7287 */ /* 0x000fe2000c000000 */
[----:B------:R-:W-:-:S02]  /*5b70*/  CS2R R62, SRZ ;  /* 0x00000000003e7805 */ /* 0x000fc4000001ff00 */
[----:B------:R-:W-:Y:S02]  /*5b80*/  CS2R R60, SRZ ;  /* 0x00000000003c7805 */ /* 0x000fe4000001ff00 */
[----:B------:R-:W-:Y:S02]  /*5b90*/  CS2R R58, SRZ ;  /* 0x00000000003a7805 */ /* 0x000fe4000001ff00 */
[----:B------:R-:W-:Y:S02]  /*5ba0*/  CS2R R56, SRZ ;  /* 0x0000000000387805 */ /* 0x000fe4000001ff00 */
[----:B------:R-:W-:Y:S02]  /*5bb0*/  CS2R R54, SRZ ;  /* 0x0000000000367805 */ /* 0x000fe4000001ff00 */
[----:B------:R-:W-:Y:S02]  /*5bc0*/  ISETP.GE.AND P1, PT, R9, UR31, PT ;  /* 0x0000001f09007c0c */ /* 0x000fe4000bf26270 */
        /* <DEDUP_REMOVED lines=16> */
[----:B------:R-:W-:Y:S01]  /*5cd0*/  IMAD.MOV.U32 R8, RZ, RZ, R10 ;  /* 0x000000ffff087224 */ /* 0x000fe200078e000a */
[----:B------:R-:W-:Y:S01]  /*5ce0*/  UMOV UR33, UR46 ;  /* 0x0000002e00217c82 */ /* 0x000fe20008000000 */
[----:B------:R-:W-:Y:S01]  /*5cf0*/  IMAD.MOV.U32 R7, RZ, RZ, R6 ;  /* 0x000000ffff077224 */ /* 0x000fe200078e0006 */
[----:B------:R-:W-:Y:S01]  /*5d00*/  UMOV UR32, UR45 ;  /* 0x0000002d00207c82 */ /* 0x000fe20008000000 */
[----:B------:R-:W-:Y:S01]  /*5d10*/  IMAD.MOV.U32 R87, RZ, RZ, RZ ;  /* 0x000000ffff577224 */ /* 0x000fe200078e00ff */
[----:B------:R-:W-:Y:S01]  /*5d20*/  ULDC UR28, c[0x0][0x9e4] ;  /* 0x00027900001c7ab9 */ /* 0x000fe20000000800 */
[----:B------:R-:W-:Y:S01]  /*5d30*/  ULDC UR29, c[0x0][0x9dc] ;  /* 0x00027700001d7ab9 */ /* 0x000fe20000000800 */
[----:B------:R-:W-:-:S05]  /*5d40*/  ULDC UR30, c[0x0][0x9e0] ;  /* 0x00027800001e7ab9 */ /* 0x000fca0000000800 */
.L_x_1140:
[----:B------:R-:W-:Y:S01]  /*5d50*/  ISETP.NE.AND P2, PT, RZ, UR42, PT ;  /* 0x0000002aff007c0c */ /* 0x000fe2000bf45270 */
[----:B------:R-:W-:-:S04]  /*5d60*/  UISETP.NE.AND UP0, UPT, UR32, 0x1, UPT ;  /* 0x000000012000788c */ /* 0x000fc8000bf05270 */
[----:B------:R-:W-:-:S04]  /*5d70*/  USEL UR46, URZ, 0x1, UP0 ;  /* 0x000000013f2e7887 */ /* 0x000fc80008000000 */
[----:B------:R-:W-:-:S04]  /*5d80*/  ULOP3.LUT UR46, UR33, UR46, URZ, 0x3c, !UPT ;  /* 0x0000002e212e7292 */ /* 0x000fc8000f8e3c3f */
[----:B------:R-:W-:Y:S08]  /*5d90*/  @P2 BRA `(.L_x_1122) ;  /* 0x0000000000382947 */ /* 0x000ff00003800000 */
[----:B------:R-:W-:Y:S05]  /*5da0*/  @!P0 BRA `(.L_x_1123) ;  /* 0x0000000000048947 */ /* 0x000fea0003800000 */
[----:B------:R-:W-:Y:S01]  /*5db0*/  BPT.TRAP 0x1 ;  /* 0x000000040000795c */ /* 0x000fe20000300000 */
.L_x_1123:
        /* <DEDUP_REMOVED lines=9> */
.L_x_1124:
[----:B-1----:R-:W-:Y:S05]  /*5e50*/  @P1 BRA `(.L_x_1122) ;  /* 0x0000000000081947 */ /* 0x002fea0003800000 */
[----:B------:R-:W1:Y:S02]  /*5e60*/  SYNCS.PHASECHK.TRANS64.TRYWAIT P1, [UR6+0x22830], R5 ;  /* 0x02283005ff0075a7 */ /* 0x000e640008020146 */
[----:B-1----:R-:W-:Y:S05]  /*5e70*/  @!P1 BRA `(.L_x_1125) ;  /* 0x0000014000389947 */ /* 0x002fea0003800000 */
.L_x_1122:
[----:B-1----:R-:W1:Y:S01]  /*5e80*/  S2R R6, SR_TID.X ;  /* 0x0000000000067919 */ /* 0x002e620000002100 */
[----:B------:R-:W-:Y:S01]  /*5e90*/  R2UR UR34, R4 ;  /* 0x00000000042272ca */ /* 0x000fe200000e0000 */
[----:B------:R-:W-:Y:S01]  /*5ea0*/  UIADD3 UR45, UR32, 0x1, URZ ;  /* 0x00000001202d7890 */ /* 0x000fe2000fffe03f */
[----:B------:R-:W-:Y:S01]  /*5eb0*/  UMOV UR19, 0x40000040 ;  /* 0x4000004000137882 */ /* 0x000fe20000000000 */
[----:B------:R-:W-:Y:S02]  /*5ec0*/  UMOV UR20, UR16 ;  /* 0x0000001000147c82 */ /* 0x000fe40008000000 */
[----:B------:R-:W-:Y:S01]  /*5ed0*/  UISETP.NE.AND UP0, UPT, UR45, 0x2, UPT ;  /* 0x000000022d00788c */ /* 0x000fe2000bf05270 */
[----:B------:R-:W-:Y:S01]  /*5ee0*/  UMOV UR21, UR17 ;  /* 0x0000001100157c82 */ /* 0x000fe20008000000 */
[----:B------:R-:W-:Y:S02]  /*5ef0*/  UMOV UR23, 0x40000040 ;  /* 0x4000004000177882 */ /* 0x000fe40000000000 */
[----:B------:R-:W-:Y:S01]  /*5f00*/  USEL UR45, UR45, URZ, UP0 ;  /* 0x0000003f2d2d7287 */ /* 0x000fe20008000000 */
[----:B------:R-:W-:Y:S01]  /*5f10*/  UMOV UR24, UR16 ;  /* 0x0000001000187c82 */ /* 0x000fe20008000000 */
[----:B------:R-:W-:-:S02]  /*5f20*/  UMOV UR25, UR17 ;  /* 0x0000001100197c82 */ /* 0x000fc40008000000 */
[----:B------:R-:W-:Y:S01]  /*5f30*/  UIMAD UR34, UR45, 0x500, UR34 ;  /* 0x000005002d2278a4 */ /* 0x000fe2000f8e0222 */
[----:B------:R-:W-:Y:S01]  /*5f40*/  UMOV UR27, 0x40000040 ;  /* 0x40000040001b7882 */ /* 0x000fe20000000000 */
[----:B------:R-:W-:Y:S02]  /*5f50*/  UMOV UR7, 0x40000040 ;  /* 0x4000004000077882 */ /* 0x000fe40000000000 */
[----:B------:R-:W-:Y:S02]  /*5f60*/  UIADD3 UR22, UR34, 0x100, URZ ;  /* 0x0000010022167890 */ /* 0x000fe4000fffe03f */
[----:B------:R-:W-:Y:S02]  /*5f70*/  UIADD3 UR26, UR34, 0x200, URZ ;  /* 0x00000200221a7890 */ /* 0x000fe4000fffe03f */
[----:B------:R-:W-:Y:S01]  /*5f80*/  UMOV UR18, UR34 ;  /* 0x0000002200127c82 */ /* 0x000fe20008000000 */
[----:B------:R-:W-:Y:S02]  /*5f90*/  UIADD3 UR6, UR34, 0x400, URZ ;  /* 0x0000040022067890 */ /* 0x000fe4000fffe03f */
[----:B------:R-:W-:Y:S01]  /*5fa0*/  UIADD3 UR10, UR34, 0x402, URZ ;  /* 0x00000402220a7890 */ /* 0x000fe2000fffe03f */
[----:B------:R-:W-:Y:S01]  /*5fb0*/  UMOV UR11, 0x40000040 ;  /* 0x40000040000b7882 */ /* 0x000fe20000000000 */
[----:B------:R-:W-:Y:S01]  /*5fc0*/  UIADD3 UR14, UR34, 0x6, URZ ;  /* 0x00000006220e7890 */ /* 0x000fe2000fffe03f */
[----:B------:R-:W-:Y:S01]  /*5fd0*/  UMOV UR15, 0x40000040 ;  /* 0x40000040000f7882 */ /* 0x000fe20000000000 */
[----:B-1----:R-:W-:-:S05]  /*5fe0*/  SHF.R.U32.HI R6, RZ, 0x7, R6 ;  /* 0x00000007ff067819 */ /* 0x002fca0000011606 */
[----:B0-----:R-:W-:-:S05]  /*5ff0*/  VIADD R5, R6, 0x8 ;  /* 0x0000000806057836 */ /* 0x001fca0000000000 */
[----:B------:R0:W-:Y:S06]  /*6000*/  BAR.SYNC.DEFER_BLOCKING R5, 0x100 ;  /* 0x000400050000751d */ /* 0x0001ec0000010000 */
[----:B------:R-:W-:-:S06]  /*6010*/  WARPGROUP.ARRIVE ;  /* 0x00000000000079c5 */ /* 0x000fcc0000000000 */
        /* <DEDUP_REMOVED lines=106> */
.L_x_1127:
[----:B------:R-:W-:Y:S01]  /*66c0*/  ULEA UR6, UR32, UR43, 0x3 ;  /* 0x0000002b20067291 */ /* 0x000fe2000f8e183f */
[----:B------:R-:W-:-:S05]  /*66d0*/  IMAD.U32 R5, RZ, RZ, UR33 ;  /* 0x00000021ff057e24 */ /* 0x000fca000f8e00ff */
[----:B------:R-:W-:-:S04]  /*66e0*/  SHF.L.U32 R5, R5, 0x1f, RZ ;  /* 0x0000001f05057819 */ /* 0x000fc800000006ff */
[----:B------:R0:W1:Y:S01]  /*66f0*/  SYNCS.PHASECHK.TRANS64.TRYWAIT P1, [UR6+0x22850], R5 ;  /* 0x02285005ff0075a7 */ /* 0x0000620008020146 */
[----:B------:R-:W-:Y:S05]  /*6700*/  @!P0 BRA `(.L_x_1128) ;  /* 0x0000000000048947 */ /* 0x000fea0003800000 */
[----:B------:R-:W-:Y:S01]  /*6710*/  BPT.TRAP 0x1 ;  /* 0x000000040000795c */ /* 0x000fe20000300000 */
.L_x_1128:
[----:B-1----:R-:W-:Y:S05]  /*6720*/  @P1 BRA `(.L_x_1126) ;  /* 0x0000000000081947 */ /* 0x002fea0003800000 */
[----:B------:R-:W1:Y:S02]  /*6730*/  SYNCS.PHASECHK.TRANS64.TRYWAIT P1, [UR6+0x22850], R5 ;  /* 0x02285005ff0075a7 */ /* 0x000e640008020146 */
[----:B-1----:R-:W-:Y:S05]  /*6740*/  @!P1 BRA `(.L_x_1129) ;  /* 0x00000138001c9947 */ /* 0x002fea0003800000 */
.L_x_1126:
[----:B------:R-:W-:Y:S01]  /*6750*/  UIADD3 UR6, UR43, 0x400, URZ ;  /* 0x000004002b067890 */ /* 0x000fe2000fffe03f */
[----:B------:R-:W-:Y:S01]  /*6760*/  WARPGROUP.ARRIVE ;  /* 0x00000000000079c5 */ /* 0x000fe20000000000 */
[----:B------:R-:W-:-:S05]  /*6770*/  UMOV UR7, 0xc0000010 ;  /* 0xc000001000077882 */ /* 0x000fca0000000000 */
[----:B-1----:R-:W1:Y:S01]  /*6780*/  S2R R6, SR_TID.X ;  /* 0x0000000000067919 */ /* 0x002e620000002100 */
        /* <DEDUP_REMOVED lines=8> */
[----:B-1----:R-:W-:-:S04]  /*6810*/  SHF.R.U32.HI R6, RZ, 0x7, R6 ;  /* 0x00000007ff067819 */ /* 0x002fc80000011606 */
[----:B0-----:R-:W-:Y:S01]  /*6820*/  IADD3 R5, -R6, 0xb, RZ ;  /* 0x0000000b06057810 */ /* 0x001fe20007ffe1ff */
[----:B------:R-:W-:Y:S02]  /*6830*/  WARPGROUP.DEPBAR.LE gsb0, 0x0 ;  /* 0x00008000000079c5 */ /* 0x000fe40000010000 */
[----:B------:R-:W-:-:S06]  /*6840*/  WARPGROUP.ARRIVE ;  /* 0x00000000000079c5 */ /* 0x000fcc0000000000 */
        /* <DEDUP_REMOVED lines=20> */
.L_x_1130:
[----:B------:R-:W-:Y:S01]  /*6990*/  ISETP.NE.AND P2, PT, R191, 0x1, PT ;  /* 0x00000001bf00780c */ /* 0x000fe20003f45270 */
[----:B------:R-:W-:Y:S01]  /*69a0*/  VIADD R10, R19, UR38 ;  /* 0x00000026130a7c36 */ /* 0x000fe20008000000 */
[----:B------:R-:W-:Y:S01]  /*69b0*/  ULEA UR6, UR45, UR43, 0x3 ;  /* 0x0000002b2d067291 */ /* 0x000fe2000f8e183f */
[----:B------:R-:W-:-:S03]  /*69c0*/  LOP3.LUT P1, RZ, R2, 0x8, RZ, 0xc0, !PT ;  /* 0x0000000802ff7812 */ /* 0x000fc6000782c0ff */
[----:B------:R-:W-:-:S04]  /*69d0*/  UIADD3 UR6, UR6, 0x22840, URZ ;  /* 0x0002284006067890 */ /* 0x000fc8000fffe03f */
[----:B------:R-:W-:-:S03]  /*69e0*/  UPRMT UR6, UR41, 0x654, UR6 ;  /* 0x0000065429067896 */ /* 0x000fc60008000006 */
[----:B0-----:R-:W0:Y:S08]  /*69f0*/  @P2 LDC R5, c[0x0][0x44c] ;  /* 0x00011300ff052b82 */ /* 0x001e300000000800 */
[----:B------:R-:W1:Y:S01]  /*6a00*/  @P2 LDC R11, c[0x0][0x450] ;  /* 0x00011400ff0b2b82 */ /* 0x000e620000000800 */
[----:B------:R-:W-:Y:S01]  /*6a10*/  SYNCS.ARRIVE.TRANS64.RED.A1T0 RZ, [UR6], RZ ;  /* 0x000000ffffff79a7 */ /* 0x000fe20008100406 */
[----:B------:R-:W-:Y:S01]  /*6a20*/  ULOP3.LUT UR6, URZ, UR29, URZ, 0x33, !UPT ;  /* 0x0000001d3f067292 */ /* 0x000fe2000f8e333f */
[----:B0-----:R-:W-:-:S05]  /*6a30*/  @P2 IMAD.HI.U32 R6, R10, R5, RZ ;  /* 0x000000050a062227 */ /* 0x001fca00078e00ff */
[----:B------:R-:W0:Y:S01]  /*6a40*/  LDC R5, c[0x0][0x288] ;  /* 0x0000a200ff057b82 */ /* 0x000e220000000800 */
[----:B-1----:R-:W-:Y:S01]  /*6a50*/  @P2 SHF.R.U32.HI R10, RZ, R11, R6 ;  /* 0x0000000bff0a2219 */ /* 0x002fe20000011606 */
[----:B------:R-:W-:-:S04]  /*6a60*/  IMAD R11, R9, -0xa0, RZ ;  /* 0xffffff60090b7824 */ /* 0x000fc800078e02ff */
[----:B------:R-:W1:Y:S01]  /*6a70*/  SHFL.IDX PT, R20, R10, RZ, 0x1c1f ;  /* 0x001c1fff0a147589 */ /* 0x000e6200000e0000 */
[----:B------:R-:W-:-:S04]  /*6a80*/  VIADD R13, R11, 0x1 ;  /* 0x000000010b0d7836 */ /* 0x000fc80000000000 */
[----:B------:R-:W-:-:S05]  /*6a90*/  IMAD R6, R18, -0x2, R13 ;  /* 0xfffffffe12067824 */ /* 0x000fca00078e020d */
[C---:B0-----:R-:W-:Y:S01]  /*6aa0*/  IADD3 R12, R6.reuse, -R5, R17 ;  /* 0x80000005060c7210 */ /* 0x041fe20007ffe011 */
[----:B------:R-:W-:-:S04]  /*6ab0*/  VIADD R6, R6, 0xffffffff ;  /* 0xffffffff06067836 */ /* 0x000fc80000000000 */
[C---:B------:R-:W-:Y:S02]  /*6ac0*/  VIADD R13, R12.reuse, UR30 ;  /* 0x0000001e0c0d7c36 */ /* 0x040fe40008000000 */
[----:B------:R-:W-:Y:S02]  /*6ad0*/  VIADD R12, R12, UR6 ;  /* 0x000000060c0c7c36 */ /* 0x000fe40008000000 */
[--C-:B-1----:R-:W-:Y:S02]  /*6ae0*/  IMAD.IADD R14, R13, 0x1, R20.reuse ;  /* 0x000000010d0e7824 */ /* 0x102fe400078e0214 */
[----:B------:R-:W-:Y:S01]  /*6af0*/  IMAD.IADD R15, R12, 0x1, R20 ;  /* 0x000000010c0f7824 */ /* 0x000fe200078e0214 */
[----:B------:R-:W-:Y:S06]  /*6b00*/  @!P1 BRA `(.L_x_1131) ;  /* 0x0000000000549947 */ /* 0x000fec0003800000 */
[----:B------:R-:W-:Y:S01]  /*6b10*/  IADD3 R21, R17, -R5, R20 ;  /* 0x8000000511157210 */ /* 0x000fe20007ffe014 */
[----:B------:R-:W-:Y:S03]  /*6b20*/  BSSY B0, `(.L_x_1132) ;  /* 0x0000010000007945 */ /* 0x000fe60003800000 */
[----:B------:R-:W-:-:S13]  /*6b30*/  ISETP.GT.AND P1, PT, R21, -0x1, PT ;  /* 0xffffffff1500780c */ /* 0x000fda0003f24270 */
[----:B------:R-:W-:Y:S05]  /*6b40*/  @P1 BRA `(.L_x_1133) ;  /* 0x0000000000201947 */ /* 0x000fea0003800000 */
[----:B------:R-:W-:Y:S01]  /*6b50*/  IMAD.U32 R168, RZ, RZ, UR28 ;  /* 0x0000001cffa87e24 */ /* 0x000fe2000f8e00ff */
[----:B------:R-:W-:-:S04]  /*6b60*/  LOP3.LUT R21, RZ, R21, RZ, 0x33, !PT ;  /* 0x00000015ff157212 */ /* 0x000fc800078e33ff */
[----:B------:R-:W-:-:S13]  /*6b70*/  ISETP.NE.AND P1, PT, R168, 0x1, PT ;  /* 0x00000001a800780c */ /* 0x000fda0003f25270 */
[----:B------:R-:W0:Y:S02]  /*6b80*/  @P1 LDC.64 R170, c[0x0][0x9e8] ;  /* 0x00027a00ffaa1b82 */ /* 0x000e240000000a00 */
[----:B0-----:R-:W-:-:S05]  /*6b90*/  @P1 IMAD.HI.U32 R20, R21, R170, RZ ;  /* 0x000000aa15141227 */ /* 0x001fca00078e00ff */
[----:B------:R-:W-:-:S04]  /*6ba0*/  @P1 SHF.R.U32.HI R21, RZ, R171, R20 ;  /* 0x000000abff151219 */ /* 0x000fc80000011614 */
[----:B------:R-:W-:Y:S01]  /*6bb0*/  LOP3.LUT R21, RZ, R21, RZ, 0x33, !PT ;  /* 0x00000015ff157212 */ /* 0x000fe200078e33ff */
[----:B------:R-:W-:Y:S06]  /*6bc0*/  BRA `(.L_x_1134) ;  /* 0x0000000000147947 */ /* 0x000fec0003800000 */
.L_x_1133:
[----:B------:R-:W-:-:S05]  /*6bd0*/  IMAD.U32 R168, RZ, RZ, UR28 ;  /* 0x0000001cffa87e24 */ /* 0x000fca000f8e00ff */
[----:B------:R-:W-:-:S13]  /*6be0*/  ISETP.NE.AND P1, PT, R168, 0x1, PT ;  /* 0x00000001a800780c */ /* 0x000fda0003f25270 */
[----:B------:R-:W0:Y:S02]  /*6bf0*/  @P1 LDC.64 R170, c[0x0][0x9e8] ;  /* 0x00027a00ffaa1b82 */ /* 0x000e240000000a00 */
[----:B0-----:R-:W-:-:S05]  /*6c00*/  @P1 IMAD.HI.U32 R20, R21, R170, RZ ;  /* 0x000000aa15141227 */ /* 0x001fca00078e00ff */
[----:B------:R-:W-:-:S07]  /*6c10*/  @P1 SHF.R.U32.HI R21, RZ, R171, R20 ;  /* 0x000000abff151219 */ /* 0x000fce0000011614 */
.L_x_1134:
[----:B------:R-:W-:Y:S05]  /*6c20*/  BSYNC B0 ;  /* 0x0000000000007941 */ /* 0x000fea0003800000 */
.L_x_1132:
[----:B------:R-:W-:-:S05]  /*6c30*/  IMAD R21, R21, R168, R6 ;  /* 0x000000a815157224 */ /* 0x000fca00078e0206 */
[----:B------:R-:W-:Y:S02]  /*6c40*/  VIADDMNMX R14, R21, R168, R14, PT ;  /* 0x000000a8150e7246 */ /* 0x000fe4000380010e */
[----:B------:R-:W-:-:S07]  /*6c50*/  VIMNMX R15, R15, R21, !PT ;  /* 0x000000150f0f7248 */ /* 0x000fce0007fe0100 */
.L_x_1131:
[C---:B------:R-:W-:Y:S01]  /*6c60*/  ISETP.GE.AND P2, PT, R11.reuse, 0x2, PT ;  /* 0x000000020b00780c */ /* 0x040fe20003f46270 */
[----:B------:R-:W0:Y:S01]  /*6c70*/  SHFL.IDX PT, R10, R10, 0x1, 0x1c1f ;  /* 0x003c1f000a0a7f89 */ /* 0x000e2200000e0000 */
[C---:B------:R-:W-:Y:S02]  /*6c80*/  ISETP.GE.AND P1, PT, R11.reuse, 0x9, PT ;  /* 0x000000090b00780c */ /* 0x040fe40003f26270 */
[----:B------:R-:W-:Y:S02]  /*6c90*/  LOP3.LUT R16, R16, 0xefffffff, RZ, 0xc0, !PT ;  /* 0xefffffff10107812 */ /* 0x000fe400078ec0ff */
[----:B------:R-:W-:Y:S02]  /*6ca0*/  ISETP.GE.AND P3, PT, R11, 0xa, PT ;  /* 0x0000000a0b00780c */ /* 0x000fe40003f66270 */
[----:B------:R-:W-:-:S05]  /*6cb0*/  LOP3.LUT R2, R2, 0xfffffffe, RZ, 0xc0, !PT ;  /* 0xfffffffe02027812 */ /* 0x000fca00078ec0ff */
[----:B------:R-:W-:Y:S02]  /*6cc0*/  @P2 LOP3.LUT R16, R16, 0x10000000, RZ, 0xfc, !PT ;  /* 0x1000000010102812 */ /* 0x000fe400078efcff */
[C---:B------:R-:W-:Y:S02]  /*6cd0*/  ISETP.GT.AND P2, PT, R15.reuse, 0x1, !P2 ;  /* 0x000000010f00780c */ /* 0x040fe40005744270 */
[----:B------:R-:W-:Y:S02]  /*6ce0*/  LOP3.LUT R16, R16, 0xdfffffff, RZ, 0xc0, !PT ;  /* 0xdfffffff10107812 */ /* 0x000fe400078ec0ff */
[----:B------:R-:W-:Y:S02]  /*6cf0*/  ISETP.LT.OR P2, PT, R14, 0x2, P2 ;  /* 0x000000020e00780c */ /* 0x000fe40001741670 */
[----:B------:R-:W-:Y:S02]  /*6d00*/  @P1 LOP3.LUT R16, R16, 0x20000000, RZ, 0xfc, !PT ;  /* 0x2000000010101812 */ /* 0x000fe400078efcff */
[----:B------:R-:W-:-:S02]  /*6d10*/  ISETP.GT.AND P1, PT, R15, 0x8, !P1 ;  /* 0x000000080f00780c */ /* 0x000fc40004f24270 */
[----:B------:R-:W-:Y:S01]  /*6d20*/  FSEL R153, R153, -INF , !P2 ;  /* 0xff80000099997808 */ /* 0x000fe20005000000 */
[--C-:B0-----:R-:W-:Y:S01]  /*6d30*/  IMAD.IADD R13, R13, 0x1, R10.reuse ;  /* 0x000000010d0d7824 */ /* 0x101fe200078e020a */
[----:B------:R-:W-:Y:S01]  /*6d40*/  ISETP.LT.OR P1, PT, R14, 0x9, P1 ;  /* 0x000000090e00780c */ /* 0x000fe20000f21670 */
[----:B------:R-:W-:Y:S01]  /*6d50*/  IMAD.IADD R12, R12, 0x1, R10 ;  /* 0x000000010c0c7824 */ /* 0x000fe200078e020a */
[----:B------:R-:W-:Y:S02]  /*6d60*/  ISETP.GE.AND P2, PT, R11, 0x11, PT ;  /* 0x000000110b00780c */ /* 0x000fe40003f46270 */
[----:B------:R-:W-:Y:S02]  /*6d70*/  LOP3.LUT R16, R16, 0xbfffffff, RZ, 0xc0, !PT ;  /* 0xbfffffff10107812 */ /* 0x000fe400078ec0ff */
[----:B------:R-:W-:Y:S02]  /*6d80*/  FSEL R156, R156, -INF , !P1 ;  /* 0xff8000009c9c7808 */ /* 0x000fe40004800000 */
[----:B------:R-:W-:-:S02]  /*6d90*/  ISETP.GT.AND P1, PT, R15, 0x9, !P3 ;  /* 0x000000090f00780c */ /* 0x000fc40005f24270 */
[----:B------:R-:W-:Y:S02]  /*6da0*/  @P3 LOP3.LUT R16, R16, 0x40000000, RZ, 0xfc, !PT ;  /* 0x4000000010103812 */ /* 0x000fe400078efcff */
[----:B------:R-:W-:Y:S02]  /*6db0*/  ISETP.LT.OR P1, PT, R14, 0xa, P1 ;  /* 0x0000000a0e00780c */ /* 0x000fe40000f21670 */
[----:B------:R-:W-:Y:S02]  /*6dc0*/  LOP3.LUT R16, R16, 0x7fffffff, RZ, 0xc0, !PT ;  /* 0x7fffffff10107812 */ /* 0x000fe400078ec0ff */
[----:B------:R-:W-:Y:S02]  /*6dd0*/  FSEL R157, R157, -INF , !P1 ;  /* 0xff8000009d9d7808 */ /* 0x000fe40004800000 */
[----:B------:R-:W-:Y:S02]  /*6de0*/  @P2 LOP3.LUT R16, R16, 0x80000000, RZ, 0xfc, !PT ;  /* 0x8000000010102812 */ /* 0x000fe400078efcff */
[----:B------:R-:W-:-:S02]  /*6df0*/  ISETP.GT.AND P1, PT, R15, 0x10, !P2 ;  /* 0x000000100f00780c */ /* 0x000fc40005724270 */
[C---:B------:R-:W-:Y:S02]  /*6e00*/  ISETP.GE.AND P2, PT, R11.reuse, 0x12, PT ;  /* 0x000000120b00780c */ /* 0x040fe40003f46270 */
[----:B------:R-:W-:Y:S02]  /*6e10*/  ISETP.LT.OR P1, PT, R14, 0x11, P1 ;  /* 0x000000110e00780c */ /* 0x000fe40000f21670 */
[----:B------:R-:W-:Y:S02]  /*6e20*/  ISETP.GE.AND P3, PT, R11, 0x22, PT ;  /* 0x000000220b00780c */ /* 0x000fe40003f66270 */
[----:B------:R-:W-:Y:S02]  /*6e30*/  FSEL R160, R160, -INF , !P1 ;  /* 0xff800000a0a07808 */ /* 0x000fe40004800000 */
[----:B------:R-:W-:Y:S02]  /*6e40*/  ISETP.GT.AND P1, PT, R15, 0x11, !P2 ;  /* 0x000000110f00780c */ /* 0x000fe40005724270 */
[----:B------:R-:W-:-:S02]  /*6e50*/  LOP3.LUT R16, R16, 0xfffffffd, RZ, 0xc0, !PT ;  /* 0xfffffffd10107812 */ /* 0x000fc400078ec0ff */
[----:B------:R-:W-:Y:S02]  /*6e60*/  ISETP.LT.OR P1, PT, R14, 0x12, P1 ;  /* 0x000000120e00780c */ /* 0x000fe40000f21670 */
[----:B------:R-:W-:Y:S02]  /*6e70*/  @P2 LOP3.LUT R2, R2, 0x1, RZ, 0xfc, !PT ;  /* 0x0000000102022812 */ /* 0x000fe400078efcff */
[----:B------:R-:W-:Y:S02]  /*6e80*/  ISETP.GE.AND P2, PT, R11, 0x19, PT ;  /* 0x000000190b00780c */ /* 0x000fe40003f46270 */
[----:B------:R-:W-:Y:S02]  /*6e90*/  FSEL R161, R161, -INF , !P1 ;  /* 0xff800000a1a17808 */ /* 0x000fe40004800000 */
[----:B------:R-:W-:Y:S02]  /*6ea0*/  LOP3.LUT R2, R2, 0xfffffffb, RZ, 0xc0, !PT ;  /* 0xfffffffb02027812 */ /* 0x000fe400078ec0ff */
[----:B------:R-:W-:-:S02]  /*6eb0*/  ISETP.GT.AND P1, PT, R15, 0x18, !P2 ;  /* 0x000000180f00780c */ /* 0x000fc40005724270 */
[----:B------:R-:W-:Y:S02]  /*6ec0*/  @P3 LOP3.LUT R16, R16, 0x2, RZ, 0xfc, !PT ;  /* 0x0000000210103812 */ /* 0x000fe400078efcff */
[----:B------:R-:W-:Y:S02]  /*6ed0*/  ISETP.LT.OR P1, PT, R14, 0x19, P1 ;  /* 0x000000190e00780c */ /* 0x000fe40000f21670 */
[----:B------:R-:W-:Y:S02]  /*6ee0*/  LOP3.LUT R16, R16, 0xfffffffb, RZ, 0xc0, !PT ;  /* 0xfffffffb10107812 */ /* 0x000fe400078ec0ff */
[----:B------:R-:W-:Y:S02]  /*6ef0*/  @P2 LOP3.LUT R2, R2, 0x4, RZ, 0xfc, !PT ;  /* 0x0000000402022812 */ /* 0x000fe400078efcff */
[----:B------:R-:W-:Y:S02]  /*6f00*/  ISETP.GE.AND P2, PT, R11, 0x1a, PT ;  /* 0x0000001a0b00780c */ /* 0x000fe40003f46270 */
[----:B------:R-:W-:-:S02]  /*6f10*/  FSEL R164, R164, -INF , !P1 ;  /* 0xff800000a4a47808 */ /* 0x000fc40004800000 */
[----:B------:R-:W-:Y:S02]  /*6f20*/  ISETP.GT.AND P1, PT, R15, 0x19, !P2 ;  /* 0x000000190f00780c */ /* 0x000fe40005724270 */
[----:B------:R-:W-:Y:S02]  /*6f30*/  LOP3.LUT R2, R2, 0xfffffffd, RZ, 0xc0, !PT ;  /* 0xfffffffd02027812 */ /* 0x000fe400078ec0ff */
[----:B------:R-:W-:-:S04]  /*6f40*/  ISETP.LT.OR P1, PT, R14, 0x1a, P1 ;  /* 0x0000001a0e00780c */ /* 0x000fc80000f21670 */
[----:B------:R-:W-:Y:S02]  /*6f50*/  FSEL R165, R165, -INF , !P1 ;  /* 0xff800000a5a57808 */ /* 0x000fe40004800000 */
[----:B------:R-:W-:Y:S02]  /*6f60*/  ISETP.GE.AND P1, PT, R11, 0x21, PT ;  /* 0x000000210b00780c */ /* 0x000fe40003f26270 */
[----:B------:R-:W-:Y:S02]  /*6f70*/  @P2 LOP3.LUT R2, R2, 0x2, RZ, 0xfc, !PT ;  /* 0x0000000202022812 */ /* 0x000fe400078efcff */
[----:B------:R-:W-:-:S04]  /*6f80*/  ISETP.GT.AND P2, PT, R15, 0x20, !P1 ;  /* 0x000000200f00780c */ /* 0x000fc80004f44270 */
[----:B------:R-:W-:-:S04]  /*6f90*/  ISETP.LT.OR P2, PT, R14, 0x21, P2 ;  /* 0x000000210e00780c */ /* 0x000fc80001741670 */
[----:B------:R-:W-:Y:S02]  /*6fa0*/  FSEL R136, R136, -INF , !P2 ;  /* 0xff80000088887808 */ /* 0x000fe40005000000 */
[----:B------:R-:W-:Y:S02]  /*6fb0*/  ISETP.GT.AND P2, PT, R15, 0x21, !P3 ;  /* 0x000000210f00780c */ /* 0x000fe40005f44270 */
[----:B------:R-:W-:Y:S02]  /*6fc0*/  ISETP.GE.AND P3, PT, R11, 0x29, PT ;  /* 0x000000290b00780c */ /* 0x000fe40003f66270 */
[----:B------:R-:W-:-:S04]  /*6fd0*/  ISETP.LT.OR P2, PT, R14, 0x22, P2 ;  /* 0x000000220e00780c */ /* 0x000fc80001741670 */
[----:B------:R-:W-:Y:S02]  /*6fe0*/  FSEL R137, R137, -INF , !P2 ;  /* 0xff80000089897808 */ /* 0x000fe40005000000 */
[----:B------:R-:W-:-:S04]  /*6ff0*/  ISETP.GT.AND P2, PT, R15, 0x28, !P3 ;  /* 0x000000280f00780c */ /* 0x000fc80005f44270 */
[----:B------:R-:W-:Y:S02]  /*7000*/  ISETP.LT.OR P2, PT, R14, 0x29, P2 ;  /* 0x000000290e00780c */ /* 0x000fe40001741670 */
[----:B------:R-:W-:Y:S02]  /*7010*/  @P3 LOP3.LUT R16, R16, 0x4, RZ, 0xfc, !PT ;  /* 0x0000000410103812 */ /* 0x000fe400078efcff */
[----:B------:R-:W-:Y:S02]  /*7020*/  ISETP.GE.AND P3, PT, R11, 0x2a, PT ;  /* 0x0000002a0b00780c */ /* 0x000fe40003f66270 */
[----:B------:R-:W-:Y:S02]  /*7030*/  LOP3.LUT R16, R16, 0xfffffff7, RZ, 0xc0, !PT ;  /* 0xfffffff710107812 */ /* 0x000fe400078ec0ff */
[----:B------:R-:W-:Y:S02]  /*7040*/  FSEL R140, R140, -INF , !P2 ;  /* 0xff8000008c8c7808 */ /* 0x000fe40005000000 */
[----:B------:R-:W-:-:S04]  /*7050*/  ISETP.GT.AND P2, PT, R15, 0x29, !P3 ;  /* 0x000000290f00780c */ /* 0x000fc80005f44270 */
[----:B------:R-:W-:-:S03]  /*7060*/  ISETP.LT.OR P2, PT, R14, 0x2a, P2 ;  /* 0x0000002a0e00780c */ /* 0x000fc60001741670 */
        /* <DEDUP_REMOVED lines=128> */
[----:B------:R-:W-:Y:S02]  /*7870*/  FSEL R88, R88, -INF , !P2 ;  /* 0xff80000058587808 */ /* 0x000fe40005000000 */
[----:B------:R-:W-:Y:S02]  /*7880*/  LOP3.LUT R16, R16, 0xfdffffff, RZ, 0xc0, !PT ;  /* 0xfdffffff10107812 */ /* 0x000fe400078ec0ff */
[----:B------:R-:W-:-:S04]  /*7890*/  ISETP.GT.AND P2, PT, R15, 0x81, !P3 ;  /* 0x000000810f00780c */ /* 0x000fc80005f44270 */
[----:B------:R-:W-:-:S03]  /*78a0*/  ISETP.LT.OR P2, PT, R14, 0x82, P2 ;  /* 0x000000820e00780c */ /* 0x000fc60001741670 */
[----:B------:R-:W-:Y:S02]  /*78b0*/  @P3 LOP3.LUT R16, R16, 0x2000000, RZ, 0xfc, !PT ;  /* 0x0200000010103812 */ /* 0x000fe400078efcff */
[----:B------:R-:W-:Y:S02]  /*78c0*/  ISETP.GE.AND P3, PT, R11, 0x89, PT ;  /* 0x000000890b00780c */ /* 0x000fe40003f66270 */
[----:B------:R-:W-:Y:S02]  /*78d0*/  FSEL R89, R89, -INF , !P2 ;  /* 0xff80000059597808 */ /* 0x000fe40005000000 */
[----:B------:R-:W-:Y:S02]  /*78e0*/  ISETP.GT.AND P2, PT, R15, 0x88, !P3 ;  /* 0x000000880f00780c */ /* 0x000fe40005f44270 */
[----:B------:R-:W-:Y:S02]  /*78f0*/  LOP3.LUT R16, R16, 0xfeffffff, RZ, 0xc0, !PT ;  /* 0xfeffffff10107812 */ /* 0x000fe400078ec0ff */
[----:B------:R-:W-:-:S04]  /*7900*/  ISETP.LT.OR P2, PT, R14, 0x89, P2 ;  /* 0x000000890e00780c */ /* 0x000fc80001741670 */
[----:B------:R-:W-:Y:S02]  /*7910*/  FSEL R92, R92, -INF , !P2 ;  /* 0xff8000005c5c7808 */ /* 0x000fe40005000000 */
[----:B------:R-:W-:Y:S02]  /*7920*/  ISETP.GE.AND P2, PT, R11, 0x8a, PT ;  /* 0x0000008a0b00780c */ /* 0x000fe40003f46270 */
[----:B------:R-:W-:Y:S02]  /*7930*/  @P3 LOP3.LUT R16, R16, 0x1000000, RZ, 0xfc, !PT ;  /* 0x0100000010103812 */ /* 0x000fe400078efcff */
[----:B------:R-:W-:Y:S02]  /*7940*/  ISETP.GT.AND P3, PT, R15, 0x89, !P2 ;  /* 0x000000890f00780c */ /* 0x000fe40005764270 */
[----:B------:R-:W-:Y:S02]  /*7950*/  LOP3.LUT R16, R16, 0xfffffffe, RZ, 0xc0, !PT ;  /* 0xfffffffe10107812 */ /* 0x000fe400078ec0ff */
        /* <DEDUP_REMOVED lines=14> */
[----:B------:R-:W-:-:S13]  /*7a40*/  ISETP.GE.AND P6, PT, R11, 0x1, PT ;  /* 0x000000010b00780c */ /* 0x000fda0003fc6270 */
[----:B------:R-:W-:Y:S02]  /*7a50*/  @P6 LOP3.LUT R16, R16, 0x1, RZ, 0xfc, !PT ;  /* 0x0000000110106812 */ /* 0x000fe400078efcff */
[----:B------:R-:W-:Y:S02]  /*7a60*/  ISETP.GT.AND P6, PT, R15, RZ, !P6 ;  /* 0x000000ff0f00720c */ /* 0x000fe400077c4270 */
[----:B------:R-:W-:Y:S02]  /*7a70*/  LOP3.LUT R16, R16, 0xf7ffffff, RZ, 0xc0, !PT ;  /* 0xf7ffffff10107812 */ /* 0x000fe400078ec0ff */
[----:B------:R-:W-:-:S04]  /*7a80*/  ISETP.LT.OR P6, PT, R14, 0x1, P6 ;  /* 0x000000010e00780c */ /* 0x000fc800037c1670 */
[----:B------:R-:W-:Y:S02]  /*7a90*/  FSEL R152, R152, -INF , !P6 ;  /* 0xff80000098987808 */ /* 0x000fe40007000000 */
[----:B------:R-:W-:-:S13]  /*7aa0*/  ISETP.GE.AND P6, PT, R11, 0x9a, PT ;  /* 0x0000009a0b00780c */ /* 0x000fda0003fc6270 */
[----:B------:R-:W-:Y:S02]  /*7ab0*/  @P6 LOP3.LUT R16, R16, 0x8000000, RZ, 0xfc, !PT ;  /* 0x0800000010106812 */ /* 0x000fe400078efcff */
[----:B------:R-:W-:-:S04]  /*7ac0*/  ISETP.GT.AND P6, PT, R15, 0x99, !P6 ;  /* 0x000000990f00780c */ /* 0x000fc800077c4270 */
[----:B------:R-:W-:-:S04]  /*7ad0*/  ISETP.LT.OR P6, PT, R14, 0x9a, P6 ;  /* 0x0000009a0e00780c */ /* 0x000fc800037c1670 */
[----:B------:R-:W-:Y:S02]  /*7ae0*/  FSEL R101, R101, -INF , !P6 ;  /* 0xff80000065657808 */ /* 0x000fe40007000000 */
[----:B------:R-:W-:-:S13]  /*7af0*/  LOP3.LUT P6, RZ, R2, 0x8, RZ, 0xc0, !PT ;  /* 0x0000000802ff7812 */ /* 0x000fda00078cc0ff */
[----:B------:R-:W-:Y:S05]  /*7b00*/  @!P6 BRA `(.L_x_1135) ;  /* 0x000000000054e947 */ /* 0x000fea0003800000 */
        /* <DEDUP_REMOVED lines=12> */
.L_x_1137:
[----:B------:R-:W-:-:S05]  /*7bd0*/  IMAD.U32 R14, RZ, RZ, UR28 ;  /* 0x0000001cff0e7e24 */ /* 0x000fca000f8e00ff */
[----:B------:R-:W-:-:S13]  /*7be0*/  ISETP.NE.AND P6, PT, R14, 0x1, PT ;  /* 0x000000010e00780c */ /* 0x000fda0003fc5270 */
[----:B------:R-:W0:Y:S02]  /*7bf0*/  @P6 LDC.64 R10, c[0x0][0x9e8] ;  /* 0x00027a00ff0a6b82 */ /* 0x000e240000000a00 */
[----:B0-----:R-:W-:-:S05]  /*7c00*/  @P6 IMAD.HI.U32 R10, R15, R10, RZ ;  /* 0x0000000a0f0a6227 */ /* 0x001fca00078e00ff */
[----:B------:R-:W-:-:S07]  /*7c10*/  @P6 SHF.R.U32.HI R15, RZ, R11, R10 ;  /* 0x0000000bff0f6219 */ /* 0x000fce000001160a */
.L_x_1138:
[----:B------:R-:W-:Y:S05]  /*7c20*/  BSYNC B0 ;  /* 0x0000000000007941 */ /* 0x000fea0003800000 */
.L_x_1136:
[----:B------:R-:W-:-:S05]  /*7c30*/  IMAD R6, R15, R14, R6 ;  /* 0x0000000e0f067224 */ /* 0x000fca00078e0206 */
[----:B------:R-:W-:Y:S02]  /*7c40*/  VIADDMNMX R13, R6, R14, R13, PT ;  /* 0x0000000e060d7246 */ /* 0x000fe4000380010d */
[----:B------:R-:W-:-:S07]  /*7c50*/  VIMNMX R12, R12, R6, !PT ;  /* 0x000000060c0c7248 */ /* 0x000fce0007fe0100 */
.L_x_1135:
[----:B------:R-:W-:Y:S01]  /*7c60*/  ISETP.GT.AND P1, PT, R12, 0x20, !P1 ;  /* 0x000000200c00780c */ /* 0x000fe20004f24270 */
[----:B------:R-:W-:Y:S01]  /*7c70*/  IMAD.U32 R21, RZ, RZ, UR39 ;  /* 0x00000027ff157e24 */ /* 0x000fe2000f8e00ff */
[----:B------:R-:W-:Y:S02]  /*7c80*/  LOP3.LUT P6, RZ, R16, 0x20000, RZ, 0xc0, !PT ;  /* 0x0002000010ff7812 */ /* 0x000fe400078cc0ff */
[----:B------:R-:W-:Y:S02]  /*7c90*/  ISETP.LT.OR P1, PT, R13, 0x21, P1 ;  /* 0x000000210d00780c */ /* 0x000fe40000f21670 */
[----:B------:R-:W-:Y:S02]  /*7ca0*/  FMNMX.FTZ R6, R152, R7, !PT ;  /* 0x0000000798067209 */ /* 0x000fe40007810000 */
[----:B------:R-:W-:Y:S02]  /*7cb0*/  FSEL R138, R138, -INF , !P1 ;  /* 0xff8000008a8a7808 */ /* 0x000fe40004800000 */
[----:B------:R-:W-:-:S02]  /*7cc0*/  LOP3.LUT P1, RZ, R16, 0x2, RZ, 0xc0, !PT ;  /* 0x0000000210ff7812 */ /* 0x000fc4000782c0ff */
[----:B------:R-:W-:Y:S02]  /*7cd0*/  FMNMX.FTZ R11, R153, R6, !PT ;  /* 0x00000006990b7209 */ /* 0x000fe40007810000 */
[----:B------:R-:W-:Y:S02]  /*7ce0*/  ISETP.GT.AND P1, PT, R12, 0x21, !P1 ;  /* 0x000000210c00780c */ /* 0x000fe40004f24270 */
[----:B------:R-:W-:Y:S02]  /*7cf0*/  FMNMX.FTZ R6, R156, R11, !PT ;  /* 0x0000000b9c067209 */ /* 0x000fe40007810000 */
[----:B------:R-:W-:Y:S02]  /*7d00*/  ISETP.LT.OR P1, PT, R13, 0x22, P1 ;  /* 0x000000220d00780c */ /* 0x000fe40000f21670 */
[----:B------:R-:W-:Y:S02]  /*7d10*/  FMNMX.FTZ R11, R157, R6, !PT ;  /* 0x000000069d0b7209 */ /* 0x000fe40007810000 */
[----:B------:R-:W-:-:S02]  /*7d20*/  FSEL R139, R139, -INF , !P1 ;  /* 0xff8000008b8b7808 */ /* 0x000fc40004800000 */
[----:B------:R-:W-:Y:S02]  /*7d30*/  LOP3.LUT P1, RZ, R16, 0x4, RZ, 0xc0, !PT ;  /* 0x0000000410ff7812 */ /* 0x000fe4000782c0ff */
[----:B------:R-:W-:Y:S02]  /*7d40*/  FMNMX.FTZ R6, R160, R11, !PT ;  /* 0x0000000ba0067209 */ /* 0x000fe40007810000 */
[----:B------:R-:W-:Y:S02]  /*7d50*/  ISETP.GT.AND P1, PT, R12, 0x28, !P1 ;  /* 0x000000280c00780c */ /* 0x000fe40004f24270 */
[----:B------:R-:W-:Y:S02]  /*7d60*/  FMNMX.FTZ R11, R161, R6, !PT ;  /* 0x00000006a10b7209 */ /* 0x000fe40007810000 */
[----:B------:R-:W-:Y:S02]  /*7d70*/  ISETP.LT.OR P1, PT, R13, 0x29, P1 ;  /* 0x000000290d00780c */ /* 0x000fe40000f21670 */
[----:B------:R-:W-:-:S02]  /*7d80*/  FMNMX.FTZ R6, R164, R11, !PT ;  /* 0x0000000ba4067209 */ /* 0x000fc40007810000 */
[----:B------:R-:W-:Y:S02]  /*7d90*/  FSEL R142, R142, -INF , !P1 ;  /* 0xff8000008e8e7808 */ /* 0x000fe40004800000 */
[----:B------:R-:W-:Y:S02]  /*7da0*/  LOP3.LUT P1, RZ, R16, 0x8, RZ, 0xc0, !PT ;  /* 0x0000000810ff7812 */ /* 0x000fe4000782c0ff */
[----:B------:R-:W-:Y:S02]  /*7db0*/  FMNMX.FTZ R11, R165, R6, !PT ;  /* 0x00000006a50b7209 */ /* 0x000fe40007810000 */
[----:B------:R-:W-:Y:S02]  /*7dc0*/  ISETP.GT.AND P1, PT, R12, 0x29, !P1 ;  /* 0x000000290c00780c */ /* 0x000fe40004f24270 */
[----:B------:R-:W-:Y:S02]  /*7dd0*/  FMNMX.FTZ R6, R136, R11, !PT ;  /* 0x0000000b88067209 */ /* 0x000fe40007810000 */
[----:B------:R-:W-:-:S02]  /*7de0*/  ISETP.LT.OR P1, PT, R13, 0x2a, P1 ;  /* 0x0000002a0d00780c */ /* 0x000fc40000f21670 */
[----:B------:R-:W-:Y:S02]  /*7df0*/  FMNMX.FTZ R11, R137, R6, !PT ;  /* 0x00000006890b7209 */ /* 0x000fe40007810000 */
[----:B------:R-:W-:Y:S02]  /*7e00*/  FSEL R143, R143, -INF , !P1 ;  /* 0xff8000008f8f7808 */ /* 0x000fe40004800000 */
[----:B------:R-:W-:Y:S02]  /*7e10*/  LOP3.LUT P1, RZ, R16, 0x10, RZ, 0xc0, !PT ;  /* 0x0000001010ff7812 */ /* 0x000fe4000782c0ff */
[----:B------:R-:W-:Y:S02]  /*7e20*/  FMNMX.FTZ R6, R140, R11, !PT ;  /* 0x0000000b8c067209 */ /* 0x000fe40007810000 */
[----:B------:R-:W-:Y:S02]  /*7e30*/  ISETP.GT.AND P1, PT, R12, 0x30, !P1 ;  /* 0x000000300c00780c */ /* 0x000fe40004f24270 */
[----:B------:R-:W-:-:S02]  /*7e40*/  FMNMX.FTZ R11, R141, R6, !PT ;  /* 0x000000068d0b7209 */ /* 0x000fc40007810000 */
[----:B------:R-:W-:Y:S02]  /*7e50*/  ISETP.LT.OR P1, PT, R13, 0x31, P1 ;  /* 0x000000310d00780c */ /* 0x000fe40000f21670 */
[----:B------:R-:W-:Y:S02]  /*7e60*/  FMNMX.FTZ R6, R144, R11, !PT ;  /* 0x0000000b90067209 */ /* 0x000fe40007810000 */
[----:B------:R-:W-:Y:S02]  /*7e70*/  FSEL R146, R146, -INF , !P1 ;  /* 0xff80000092927808 */ /* 0x000fe40004800000 */
[----:B------:R-:W-:Y:S02]  /*7e80*/  LOP3.LUT P1, RZ, R16, 0x800000, RZ, 0xc0, !PT ;  /* 0x0080000010ff7812 */ /* 0x000fe4000782c0ff */
[----:B------:R-:W-:Y:S02]  /*7e90*/  FMNMX.FTZ R11, R145, R6, !PT ;  /* 0x00000006910b7209 */ /* 0x000fe40007810000 */
[----:B------:R-:W-:-:S02]  /*7ea0*/  ISETP.GT.AND P1, PT, R12, 0x31, !P1 ;  /* 0x000000310c00780c */ /* 0x000fc40004f24270 */
[----:B------:R-:W-:Y:S02]  /*7eb0*/  FMNMX.FTZ R6, R148, R11, !PT ;  /* 0x0000000b94067209 */ /* 0x000fe40007810000 */
[----:B------:R-:W-:Y:S02]  /*7ec0*/  ISETP.LT.OR P1, PT, R13, 0x32, P1 ;  /* 0x000000320d00780c */ /* 0x000fe40000f21670 */
[----:B------:R-:W-:Y:S02]  /*7ed0*/  FMNMX.FTZ R11, R149, R6, !PT ;  /* 0x00000006950b7209 */ /* 0x000fe40007810000 */
[----:B------:R-:W-:Y:S02]  /*7ee0*/  FSEL R147, R147, -INF , !P1 ;  /* 0xff80000093937808 */ /* 0x000fe40004800000 */
[----:B------:R-:W-:Y:S02]  /*7ef0*/  LOP3.LUT P1, RZ, R16, 0x400000, RZ, 0xc0, !PT ;  /* 0x0040000010ff7812 */ /* 0x000fe4000782c0ff */
[----:B------:R-:W-:-:S02]  /*7f00*/  FMNMX.FTZ R6, R120, R11, !PT ;  /* 0x0000000b78067209 */ /* 0x000fc40007810000 */
[----:B------:R-:W-:Y:S02]  /*7f10*/  ISETP.GT.AND P1, PT, R12, 0x38, !P1 ;  /* 0x000000380c00780c */ /* 0x000fe40004f24270 */
[----:B------:R-:W-:Y:S02]  /*7f20*/  FMNMX.FTZ R11, R121, R6, !PT ;  /* 0x00000006790b7209 */ /* 0x000fe40007810000 */
        /* <DEDUP_REMOVED lines=28> */
[C---:B------:R-:W-:Y:S02]  /*80f0*/  ISETP.LT.OR P1, PT, R13.reuse, 0x49, P1 ;  /* 0x000000490d00780c */ /* 0x040fe40000f21670 */
[----:B------:R-:W-:Y:S02]  /*8100*/  FMNMX.FTZ R6, R116, R11, !PT ;  /* 0x0000000b74067209 */ /* 0x000fe40007810000 */
[----:B------:R-:W-:Y:S02]  /*8110*/  FSEL R126, R126, -INF , !P1 ;  /* 0xff8000007e7e7808 */ /* 0x000fe40004800000 */
[----:B------:R-:W-:Y:S02]  /*8120*/  ISETP.GT.AND P1, PT, R12, 0x49, !P6 ;  /* 0x000000490c00780c */ /* 0x000fe40007724270 */
[----:B------:R-:W-:Y:S02]  /*8130*/  LOP3.LUT P6, RZ, R16, 0x40, RZ, 0xc0, !PT ;  /* 0x0000004010ff7812 */ /* 0x000fe400078cc0ff */
        /* <DEDUP_REMOVED lines=19> */
[C---:B------:R-:W-:Y:S02]  /*8270*/  ISETP.GT.AND P1, PT, R12.reuse, 0x58, !P1 ;  /* 0x000000580c00780c */ /* 0x040fe40004f24270 */
[----:B------:R-:W-:Y:S02]  /*8280*/  FMNMX.FTZ R11, R101, R6, !PT ;  /* 0x00000006650b7209 */ /* 0x000fe40007810000 */
[----:B------:R-:W-:Y:S02]  /*8290*/  ISETP.LT.OR P1, PT, R13, 0x59, P1 ;  /* 0x000000590d00780c */ /* 0x000fe40000f21670 */
[----:B------:R-:W-:Y:S01]  /*82a0*/  ISETP.GT.AND P2, PT, R12, 0x89, !P2 ;  /* 0x000000890c00780c */ /* 0x000fe20005744270 */
[----:B------:R-:W0:Y:S01]  /*82b0*/  SHFL.BFLY PT, R6, R11, 0x2, 0x1f ;  /* 0x0c401f000b067f89 */ /* 0x000e2200000e0000 */
[----:B------:R-:W-:Y:S02]  /*82c0*/  FSEL R134, R134, -INF , !P1 ;  /* 0xff80000086867808 */ /* 0x000fe40004800000 */
[----:B------:R-:W-:-:S02]  /*82d0*/  LOP3.LUT P1, RZ, R16, 0x2000, RZ, 0xc0, !PT ;  /* 0x0000200010ff7812 */ /* 0x000fc4000782c0ff */
[C---:B------:R-:W-:Y:S02]  /*82e0*/  ISETP.LT.OR P2, PT, R13.reuse, 0x8a, P2 ;  /* 0x0000008a0d00780c */ /* 0x040fe40001741670 */
[C---:B------:R-:W-:Y:S02]  /*82f0*/  ISETP.GT.AND P1, PT, R12.reuse, 0x59, !P1 ;  /* 0x000000590c00780c */ /* 0x040fe40004f24270 */
[----:B------:R-:W-:Y:S02]  /*8300*/  ISETP.GT.AND P3, PT, R12, 0x90, !P3 ;  /* 0x000000900c00780c */ /* 0x000fe40005f64270 */
[----:B------:R-:W-:Y:S02]  /*8310*/  ISETP.LT.OR P1, PT, R13, 0x5a, P1 ;  /* 0x0000005a0d00780c */ /* 0x000fe40000f21670 */
[----:B------:R-:W-:Y:S02]  /*8320*/  FSEL R95, R95, -INF , !P2 ;  /* 0xff8000005f5f7808 */ /* 0x000fe40005000000 */
[----:B------:R-:W-:-:S02]  /*8330*/  FSEL R135, R135, -INF , !P1 ;  /* 0xff80000087877808 */ /* 0x000fc40004800000 */
[----:B------:R-:W-:Y:S02]  /*8340*/  LOP3.LUT P1, RZ, R16, 0x1000, RZ, 0xc0, !PT ;  /* 0x0000100010ff7812 */ /* 0x000fe4000782c0ff */
[C---:B------:R-:W-:Y:S02]  /*8350*/  ISETP.LT.OR P3, PT, R13.reuse, 0x91, P3 ;  /* 0x000000910d00780c */ /* 0x040fe40001f61670 */
[C---:B------:R-:W-:Y:S02]  /*8360*/  ISETP.GT.AND P1, PT, R12.reuse, 0x60, !P1 ;  /* 0x000000600c00780c */ /* 0x040fe40004f24270 */
[----:B------:R-:W-:Y:S02]  /*8370*/  ISETP.GT.AND P4, PT, R12, 0x91, !P4 ;  /* 0x000000910c00780c */ /* 0x000fe40006784270 */
[----:B------:R-:W-:Y:S02]  /*8380*/  ISETP.LT.OR P1, PT, R13, 0x61, P1 ;  /* 0x000000610d00780c */ /* 0x000fe40000f21670 */
[----:B0-----:R-:W-:-:S02]  /*8390*/  FMNMX.FTZ R15, R11, R6, !PT ;  /* 0x000000060b0f7209 */ /* 0x001fc40007810000 */
[----:B------:R-:W-:Y:S02]  /*83a0*/  FSEL R106, R106, -INF , !P1 ;  /* 0xff8000006a6a7808 */ /* 0x000fe40004800000 */
[----:B------:R-:W-:Y:S01]  /*83b0*/  LOP3.LUT P1, RZ, R16, 0x800, RZ, 0xc0, !PT ;  /* 0x0000080010ff7812 */ /* 0x000fe2000782c0ff */
[----:B------:R-:W0:Y:S01]  /*83c0*/  SHFL.BFLY PT, R6, R15, 0x1, 0x1f ;  /* 0x0c201f000f067f89 */ /* 0x000e2200000e0000 */
[----:B------:R-:W-:Y:S02]  /*83d0*/  FSEL R98, R98, -INF , !P3 ;  /* 0xff80000062627808 */ /* 0x000fe40005800000 */
[C---:B------:R-:W-:Y:S02]  /*83e0*/  ISETP.GT.AND P1, PT, R12.reuse, 0x61, !P1 ;  /* 0x000000610c00780c */ /* 0x040fe40004f24270 */
[----:B------:R-:W-:Y:S02]  /*83f0*/  ISETP.GT.AND P5, PT, R12, 0x98, !P5 ;  /* 0x000000980c00780c */ /* 0x000fe40006fa4270 */
[----:B------:R-:W-:-:S02]  /*8400*/  ISETP.LT.OR P1, PT, R13, 0x62, P1 ;  /* 0x000000620d00780c */ /* 0x000fc40000f21670 */
[----:B------:R-:W-:Y:S02]  /*8410*/  ISETP.LT.OR P4, PT, R13, 0x92, P4 ;  /* 0x000000920d00780c */ /* 0x000fe40002781670 */
[----:B------:R-:W-:Y:S02]  /*8420*/  FSEL R107, R107, -INF , !P1 ;  /* 0xff8000006b6b7808 */ /* 0x000fe40004800000 */
[----:B------:R-:W-:Y:S02]  /*8430*/  LOP3.LUT P1, RZ, R16, 0x400, RZ, 0xc0, !PT ;  /* 0x0000040010ff7812 */ /* 0x000fe4000782c0ff */
[----:B------:R-:W-:Y:S02]  /*8440*/  ISETP.LT.OR P5, PT, R13, 0x99, P5 ;  /* 0x000000990d00780c */ /* 0x000fe40002fa1670 */
[----:B------:R-:W-:Y:S02]  /*8450*/  ISETP.GT.AND P1, PT, R12, 0x68, !P1 ;  /* 0x000000680c00780c */ /* 0x000fe40004f24270 */
[----:B------:R-:W-:-:S02]  /*8460*/  FSEL R99, R99, -INF , !P4 ;  /* 0xff80000063637808 */ /* 0x000fc40006000000 */
[----:B------:R-:W-:Y:S02]  /*8470*/  ISETP.LT.OR P1, PT, R13, 0x69, P1 ;  /* 0x000000690d00780c */ /* 0x000fe40000f21670 */
[----:B------:R-:W-:Y:S02]  /*8480*/  FSEL R102, R102, -INF , !P5 ;  /* 0xff80000066667808 */ /* 0x000fe40006800000 */
[----:B------:R-:W-:Y:S02]  /*8490*/  FSEL R110, R110, -INF , !P1 ;  /* 0xff8000006e6e7808 */ /* 0x000fe40004800000 */
[----:B------:R-:W-:Y:S02]  /*84a0*/  LOP3.LUT P1, RZ, R16, 0x200, RZ, 0xc0, !PT ;  /* 0x0000020010ff7812 */ /* 0x000fe4000782c0ff */
[----:B0-----:R-:W-:Y:S02]  /*84b0*/  FMNMX.FTZ R6, R15, R6, !PT ;  /* 0x000000060f067209 */ /* 0x001fe40007810000 */
[----:B------:R-:W-:-:S03]  /*84c0*/  ISETP.GT.AND P1, PT, R12, 0x69, !P1 ;  /* 0x000000690c00780c */ /* 0x000fc60004f24270 */
[----:B------:R-:W-:Y:S01]  /*84d0*/  FFMA.FTZ R10, R6, R21, -8 ;  /* 0xc1000000060a7423 */ /* 0x000fe20000010015 */
[----:B------:R-:W-:-:S04]  /*84e0*/  ISETP.LT.OR P1, PT, R13, 0x6a, P1 ;  /* 0x0000006a0d00780c */ /* 0x000fc80000f21670 */
[----:B------:R-:W-:Y:S02]  /*84f0*/  FSEL R111, R111, -INF , !P1 ;  /* 0xff8000006f6f7808 */ /* 0x000fe40004800000 */
[----:B------:R-:W-:-:S04]  /*8500*/  LOP3.LUT P1, RZ, R16, 0x100, RZ, 0xc0, !PT ;  /* 0x0000010010ff7812 */ /* 0x000fc8000782c0ff */
[----:B------:R-:W-:-:S04]  /*8510*/  ISETP.GT.AND P1, PT, R12, 0x70, !P1 ;  /* 0x000000700c00780c */ /* 0x000fc80004f24270 */
[----:B------:R-:W-:-:S04]  /*8520*/  ISETP.LT.OR P1, PT, R13, 0x71, P1 ;  /* 0x000000710d00780c */ /* 0x000fc80000f21670 */
[----:B------:R-:W-:Y:S02]  /*8530*/  FSEL R114, R114, -INF , !P1 ;  /* 0xff80000072727808 */ /* 0x000fe40004800000 */
[----:B------:R-:W-:-:S04]  /*8540*/  LOP3.LUT P1, RZ, R16, 0x80, RZ, 0xc0, !PT ;  /* 0x0000008010ff7812 */ /* 0x000fc8000782c0ff */
[----:B------:R-:W-:-:S04]  /*8550*/  ISETP.GT.AND P1, PT, R12, 0x71, !P1 ;  /* 0x000000710c00780c */ /* 0x000fc80004f24270 */
[----:B------:R-:W-:-:S04]  /*8560*/  ISETP.LT.OR P1, PT, R13, 0x72, P1 ;  /* 0x000000720d00780c */ /* 0x000fc80000f21670 */
[----:B------:R-:W-:Y:S02]  /*8570*/  FSEL R115, R115, -INF , !P1 ;  /* 0xff80000073737808 */ /* 0x000fe40004800000 */
[----:B------:R-:W-:Y:S02]  /*8580*/  ISETP.GT.AND P1, PT, R12, 0x78, !P6 ;  /* 0x000000780c00780c */ /* 0x000fe40007724270 */
[----:B------:R-:W-:Y:S02]  /*8590*/  LOP3.LUT P6, RZ, R16, 0x1000000, RZ, 0xc0, !PT ;  /* 0x0100000010ff7812 */ /* 0x000fe400078cc0ff */
        /* <DEDUP_REMOVED lines=46> */
[----:B------:R-:W-:Y:S02]  /*8880*/  ISETP.GT.AND P1, PT, R12, RZ, !P6 ;  /* 0x000000ff0c00720c */ /* 0x000fe40007724270 */
[----:B------:R-:W-:Y:S02]  /*8890*/  LOP3.LUT P6, RZ, R16, 0x8000000, RZ, 0xc0, !PT ;  /* 0x0800000010ff7812 */ /* 0x000fe400078cc0ff */
[----:B------:R-:W-:Y:S02]  /*88a0*/  ISETP.LT.OR P1, PT, R13, 0x1, P1 ;  /* 0x000000010d00780c */ /* 0x000fe40000f21670 */
[----:B------:R-:W-:Y:S02]  /*88b0*/  ISETP.GT.AND P2, PT, R12, 0x99, !P6 ;  /* 0x000000990c00780c */ /* 0x000fe40007744270 */
[----:B------:R-:W-:-:S02]  /*88c0*/  FSEL R169, R154, -INF , !P1 ;  /* 0xff8000009aa97808 */ /* 0x000fc40004800000 */
[----:B------:R-:W-:Y:S02]  /*88d0*/  FSETP.NEU.FTZ.AND P1, PT, R6, -INF , PT ;  /* 0xff8000000600780b */ /* 0x000fe40003f3d000 */
[----:B------:R-:W-:Y:S02]  /*88e0*/  ISETP.LT.OR P2, PT, R13, 0x9a, P2 ;  /* 0x0000009a0d00780c */ /* 0x000fe40001741670 */
[----:B------:R-:W-:Y:S02]  /*88f0*/  FSEL R10, R10, RZ, P1 ;  /* 0x000000ff0a0a7208 */ /* 0x000fe40000800000 */
[----:B------:R-:W-:-:S03]  /*8900*/  FSEL R103, R103, -INF , !P2 ;  /* 0xff80000067677808 */ /* 0x000fc60005000000 */
        /* <DEDUP_REMOVED lines=48> */
[----:B------:R-:W-:Y:S01]  /*8c10*/  FFMA.FTZ R100, R100, UR39, -R10 ;  /* 0x0000002764647c23 */ /* 0x000fe2000801080a */
        /* <DEDUP_REMOVED lines=40> */
[----:B------:R-:W-:-:S01]  /*8ea0*/  FFMA.FTZ R109, R113, UR39, -R10 ;  /* 0x00000027716d7c23 */ /* 0x000fc2000801080a */
[----:B------:R-:W-:Y:S01]  /*8eb0*/  FFMA.FTZ R113, R117, UR39, -R10 ;  /* 0x0000002775717c23 */ /* 0x000fe2000801080a */
[----:B------:R-:W-:Y:S01]  /*8ec0*/  MUFU.EX2 R145, R145 ;  /* 0x0000009100917308 */ /* 0x000fe20000000800 */
[----:B------:R-:W-:-:S05]  /*8ed0*/  FMNMX.FTZ R156, R103, R108, !PT ;  /* 0x0000006c679c7209 */ /* 0x000fca0007810000 */
[----:B------:R-:W0:Y:S02]  /*8ee0*/  SHFL.BFLY PT, R157, R156, 0x2, 0x1f ;  /* 0x0c401f009c9d7f89 */ /* 0x000e2400000e0000 */
[----:B------:R1:W-:Y:S08]  /*8ef0*/  MUFU.EX2 R108, R160 ;  /* 0x000000a0006c7308 */ /* 0x0003f00000000800 */
[----:B------:R-:W-:Y:S01]  /*8f00*/  MUFU.EX2 R148, R148 ;  /* 0x0000009400947308 */ /* 0x000fe20000000800 */
[----:B-1----:R-:W-:-:S01]  /*8f10*/  FFMA.FTZ R160, R101, UR39, -R10 ;  /* 0x0000002765a07c23 */ /* 0x002fc2000801080a */
[----:B------:R-:W-:-:S06]  /*8f20*/  IMAD.U32 R101, RZ, RZ, UR39 ;  /* 0x00000027ff657e24 */ /* 0x000fcc000f8e00ff */
[----:B------:R-:W-:Y:S01]  /*8f30*/  MUFU.EX2 R149, R149 ;  /* 0x0000009500957308 */ /* 0x000fe20000000800 */
[----:B0-----:R-:W-:Y:S02]  /*8f40*/  FMNMX.FTZ R157, R156, R157, !PT ;  /* 0x0000009d9c9d7209 */ /* 0x001fe40007810000 */
[----:B------:R-:W-:-:S05]  /*8f50*/  FSEL R156, R6, RZ, P1 ;  /* 0x000000ff069c7208 */ /* 0x000fca0000800000 */
[----:B------:R-:W-:Y:S01]  /*8f60*/  MUFU.EX2 R120, R120 ;  /* 0x0000007800787308 */ /* 0x000fe20000000800 */
[----:B------:R-:W0:Y:S01]  /*8f70*/  SHFL.BFLY PT, R116, R157, 0x1, 0x1f ;  /* 0x0c201f009d747f89 */ /* 0x000e2200000e0000 */
[----:B------:R-:W-:-:S06]  /*8f80*/  FADD.FTZ R156, -R156, R7 ;  /* 0x000000079c9c7221 */ /* 0x000fcc0000010100 */
[----:B------:R1:W-:Y:S08]  /*8f90*/  MUFU.EX2 R7, R160 ;  /* 0x000000a000077308 */ /* 0x0003f00000000800 */
[----:B------:R-:W-:Y:S08]  /*8fa0*/  MUFU.EX2 R121, R121 ;  /* 0x0000007900797308 */ /* 0x000ff00000000800 */
[----:B------:R-:W-:Y:S01]  /*8fb0*/  MUFU.EX2 R124, R124 ;  /* 0x0000007c007c7308 */ /* 0x000fe20000000800 */
[----:B0-----:R-:W-:-:S04]  /*8fc0*/  FMNMX.FTZ R10, R157, R116, !PT ;  /* 0x000000749d0a7209 */ /* 0x001fc80007810000 */
[C---:B------:R-:W-:Y:S01]  /*8fd0*/  FSETP.NEU.FTZ.AND P1, PT, R10.reuse, -INF , PT ;  /* 0xff8000000a00780b */ /* 0x040fe20003f3d000 */
[----:B------:R-:W-:-:S01]  /*8fe0*/  FFMA.FTZ R116, R10, R101, -8 ;  /* 0xc10000000a747423 */ /* 0x000fc20000010065 */
[----:B------:R-:W-:Y:S01]  /*8ff0*/  FMUL.FTZ R101, R156, UR39 ;  /* 0x000000279c657c20 */ /* 0x000fe20008410000 */
[----:B------:R-:W-:Y:S01]  /*9000*/  MUFU.EX2 R125, R125 ;  /* 0x0000007d007d7308 */ /* 0x000fe20000000800 */
[----:B------:R-:W-:Y:S02]  /*9010*/  FSEL R161, R10, RZ, P1 ;  /* 0x000000ff0aa17208 */ /* 0x000fe40000800000 */
[----:B------:R-:W-:-:S03]  /*9020*/  FSEL R116, R116, RZ, P1 ;  /* 0x000000ff74747208 */ /* 0x000fc60000800000 */
[----:B------:R-:W-:Y:S02]  /*9030*/  FADD.FTZ R161, -R161, R8 ;  /* 0x00000008a1a17221 */ /* 0x000fe40000010100 */
[----:B-1----:R-:W-:-:S01]  /*9040*/  FFMA.FTZ R160, R163, UR39, -R116 ;  /* 0x00000027a3a07c23 */ /* 0x002fc20008010874 */
[--C-:B------:R-:W-:Y:S01]  /*9050*/  FFMA.FTZ R163, R126, UR39, -R116.reuse ;  /* 0x000000277ea37c23 */ /* 0x100fe20008010874 */
[----:B------:R-:W-:-:S01]  /*9060*/  FFMA.FTZ R117, R169, UR39, -R116 ;  /* 0x00000027a9757c23 */ /* 0x000fc20008010874 */
[----:B------:R-:W-:Y:S01]  /*9070*/  FMUL.FTZ R126, R161, UR39 ;  /* 0x00000027a17e7c20 */ /* 0x000fe20008410000 */
        /* <DEDUP_REMOVED lines=17> */
[----:B------:R-:W1:Y:S01]  /*9190*/  MUFU.EX2 R126, R126 ;  /* 0x0000007e007e7308 */ /* 0x000e620000000800 */
[----:B0-----:R-:W-:-:S01]  /*91a0*/  FFMA.FTZ R164, R101, R3, R14 ;  /* 0x0000000365a47223 */ /* 0x001fc2000001000e */
[--C-:B------:R-:W-:Y:S01]  /*91b0*/  FFMA.FTZ R123, R123, UR39, -R116.reuse ;  /* 0x000000277b7b7c23 */ /* 0x100fe20008010874 */
[----:B------:R-:W-:-:S01]  /*91c0*/  FFMA.FTZ R127, R127, UR39, -R116 ;  /* 0x000000277f7f7c23 */ /* 0x000fc20008010874 */
[----:B------:R-:W-:Y:S01]  /*91d0*/  FFMA.FTZ R130, R130, UR39, -R116 ;  /* 0x0000002782827c23 */ /* 0x000fe20008010874 */
[----:B------:R-:W-:-:S01]  /*91e0*/  FADD.FTZ R164, R11, R164 ;  /* 0x000000a40ba47221 */ /* 0x000fc20000010000 */
        /* <DEDUP_REMOVED lines=11> */
[----:B-1----:R-:W-:-:S01]  /*92a0*/  FFMA.FTZ R3, R126, R0, R117 ;  /* 0x000000007e037223 */ /* 0x002fc20000010075 */
[--C-:B------:R-:W-:Y:S01]  /*92b0*/  FFMA.FTZ R118, R118, UR39, -R116.reuse ;  /* 0x0000002776767c23 */ /* 0x100fe20008010874 */
[----:B------:R-:W-:-:S01]  /*92c0*/  FFMA.FTZ R119, R119, UR39, -R116 ;  /* 0x0000002777777c23 */ /* 0x000fc20008010874 */
[--C-:B------:R-:W-:Y:S01]  /*92d0*/  FFMA.FTZ R90, R90, UR39, -R116.reuse ;  /* 0x000000275a5a7c23 */ /* 0x100fe20008010874 */
[----:B------:R-:W-:-:S01]  /*92e0*/  FFMA.FTZ R91, R91, UR39, -R116 ;  /* 0x000000275b5b7c23 */ /* 0x000fc20008010874 */
[--C-:B------:R-:W-:Y:S01]  /*92f0*/  FFMA.FTZ R95, R95, UR39, -R116.reuse ;  /* 0x000000275f5f7c23 */ /* 0x100fe20008010874 */
[----:B------:R-:W-:-:S01]  /*9300*/  FFMA.FTZ R99, R99, UR39, -R116 ;  /* 0x0000002763637c23 */ /* 0x000fc20008010874 */
[----:B------:R-:W1:Y:S01]  /*9310*/  MUFU.EX2 R158, R158 ;  /* 0x0000009e009e7308 */ /* 0x000e620000000800 */
[----:B0-----:R-:W-:-:S01]  /*9320*/  FADD.FTZ R0, R156, R3 ;  /* 0x000000039c007221 */ /* 0x001fc20000010000 */
[----:B------:R-:W-:Y:S01]  /*9330*/  FADD.FTZ R3, R15, R164 ;  /* 0x000000a40f037221 */ /* 0x000fe20000010000 */
[----:B------:R-:W-:-:S01]  /*9340*/  FFMA.FTZ R102, R102, UR39, -R116 ;  /* 0x0000002766667c23 */ /* 0x000fc20008010874 */
[----:B------:R-:W-:-:S04]  /*9350*/  FFMA.FTZ R103, R103, UR39, -R116 ;  /* 0x0000002767677c23 */ /* 0x000fc80008010874 */
[----:B------:R-:W0:Y:S01]  /*9360*/  MUFU.EX2 R157, R157 ;  /* 0x0000009d009d7308 */ /* 0x000e220000000800 */
[----:B--2---:R-:W-:-:S01]  /*9370*/  FADD.FTZ R161, R155, R0 ;  /* 0x000000009ba17221 */ /* 0x004fc20000010000 */
[----:B------:R-:W-:-:S04]  /*9380*/  FADD.FTZ R0, R20, R3 ;  /* 0x0000000314007221 */ /* 0x000fc80000010000 */
[----:B------:R-:W-:Y:S02]  /*9390*/  FADD.FTZ R3, R21, R0 ;  /* 0x0000000015037221 */ /* 0x000fe40000010000 */
[----:B------:R-:W2:Y:S01]  /*93a0*/  MUFU.EX2 R160, R160 ;  /* 0x000000a000a07308 */ /* 0x000ea20000000800 */
[----:B-1----:R-:W-:-:S01]  /*93b0*/  FADD.FTZ R164, R158, R161 ;  /* 0x000000a19ea47221 */ /* 0x002fc20000010000 */
[----:B------:R-:W-:-:S04]  /*93c0*/  FADD.FTZ R0, R152, R3 ;  /* 0x0000000398007221 */ /* 0x000fc80000010000 */
[----:B------:R-:W-:Y:S02]  /*93d0*/  FADD.FTZ R3, R153, R0 ;  /* 0x0000000099037221 */ /* 0x000fe40000010000 */
[----:B------:R-:W1:Y:S01]  /*93e0*/  MUFU.EX2 R159, R159 ;  /* 0x0000009f009f7308 */ /* 0x000e620000000800 */
[----:B0-----:R-:W-:-:S01]  /*93f0*/  FADD.FTZ R161, R157, R164 ;  /* 0x000000a49da17221 */ /* 0x001fc20000010000 */
[----:B------:R-:W-:-:S04]  /*9400*/  FADD.FTZ R3, R154, R3 ;  /* 0x000000039a037221 */ /* 0x000fc80000010000 */
[----:B------:R-:W-:Y:S02]  /*9410*/  FADD.FTZ R0, R136, R3 ;  /* 0x0000000388007221 */ /* 0x000fe40000010000 */
        /* <DEDUP_REMOVED lines=22> */
[----:B------:R-:W-:-:S06]  /*9580*/  FADD.FTZ R3, R125, R0 ;  /* 0x000000007d037221 */ /* 0x000fcc0000010000 */
[----:B------:R-:W0:Y:S01]  /*9590*/  MUFU.EX2 R147, R147 ;  /* 0x0000009300937308 */ /* 0x000e220000000800 */
[----:B--2---:R-:W-:-:S07]  /*95a0*/  FADD.FTZ R161, R143, R164 ;  /* 0x000000a48fa17221 */ /* 0x004fce0000010000 */
[----:B------:R-:W2:Y:S01]  /*95b0*/  MUFU.EX2 R150, R150 ;  /* 0x0000009600967308 */ /* 0x000ea20000000800 */
[----:B-1----:R-:W-:-:S07]  /*95c0*/  FADD.FTZ R164, R146, R161 ;  /* 0x000000a192a47221 */ /* 0x002fce0000010000 */
[----:B------:R-:W1:Y:S01]  /*95d0*/  MUFU.EX2 R151, R151 ;  /* 0x0000009700977308 */ /* 0x000e620000000800 */
[----:B0-----:R-:W-:-:S07]  /*95e0*/  FADD.FTZ R161, R147, R164 ;  /* 0x000000a493a17221 */ /* 0x001fce0000010000 */
        /* <DEDUP_REMOVED lines=23> */
[----:B0-----:R-:W-:-:S01]  /*9760*/  FADD.FTZ R164, R134, R161 ;  /* 0x000000a186a47221 */ /* 0x001fc20000010000 */
[----:B------:R-:W-:-:S06]  /*9770*/  FFMA.FTZ R161, R94, UR39, -R116 ;  /* 0x000000275ea17c23 */ /* 0x000fcc0008010874 */
        /* <DEDUP_REMOVED lines=17> */
[----:B0-----:R-:W-:-:S04]  /*9890*/  FADD.FTZ R3, R13, R0 ;  /* 0x000000000d037221 */ /* 0x001fc80000010000 */
[----:B------:R-:W-:-:S03]  /*98a0*/  FADD.FTZ R0, R108, R3 ;  /* 0x000000036c007221 */ /* 0x000fc60000010000 */
[----:B------:R-:W0:Y:S01]  /*98b0*/  MUFU.EX2 R109, R109 ;  /* 0x0000006d006d7308 */ /* 0x000e220000000800 */
[----:B--2---:R-:W-:-:S01]  /*98c0*/  FADD.FTZ R163, R111, R94 ;  /* 0x0000005e6fa37221 */ /* 0x004fc20000010000 */
[----:B------:R-:W-:-:S06]  /*98d0*/  FFMA.FTZ R94, R98, UR39, -R116 ;  /* 0x00000027625e7c23 */ /* 0x000fcc0008010874 */
        /* <DEDUP_REMOVED lines=24> */
[----:B------:R-:W-:Y:S01]  /*9a60*/  MUFU.EX2 R164, R95 ;  /* 0x0000005f00a47308 */ /* 0x000fe20000000800 */
[----:B-1----:R-:W-:-:S07]  /*9a70*/  FADD.FTZ R98, R161, R98 ;  /* 0x00000062a1627221 */ /* 0x002fce0000010000 */
[----:B------:R-:W1:Y:S01]  /*9a80*/  MUFU.EX2 R96, R96 ;  /* 0x0000006000607308 */ /* 0x000e620000000800 */
[----:B0-----:R-:W-:-:S07]  /*9a90*/  FADD.FTZ R3, R93, R0 ;  /* 0x000000005d037221 */ /* 0x001fce0000010000 */
[----:B------:R-:W-:Y:S08]  /*9aa0*/  MUFU.EX2 R94, R94 ;  /* 0x0000005e005e7308 */ /* 0x000ff00000000800 */
[----:B------:R-:W0:Y:S01]  /*9ab0*/  MUFU.EX2 R97, R97 ;  /* 0x0000006100617308 */ /* 0x000e220000000800 */
[----:B-1----:R-:W-:-:S07]  /*9ac0*/  FADD.FTZ R0, R96, R3 ;  /* 0x0000000360007221 */ /* 0x002fce0000010000 */
[----:B------:R1:W2:Y:S08]  /*9ad0*/  MUFU.EX2 R95, R99 ;  /* 0x00000063005f7308 */ /* 0x0002b00000000800 */
[----:B------:R-:W3:Y:S01]  /*9ae0*/  MUFU.EX2 R100, R100 ;  /* 0x0000006400647308 */ /* 0x000ee20000000800 */
[----:B-1----:R-:W-:-:S01]  /*9af0*/  FADD.FTZ R99, R164, R98 ;  /* 0x00000062a4637221 */ /* 0x002fc20000010000 */
[----:B0-----:R-:W-:-:S03]  /*9b00*/  FADD.FTZ R3, R97, R0 ;  /* 0x0000000061037221 */ /* 0x001fc60000010000 */
[----:B------:R-:W-:-:S03]  /*9b10*/  FADD.FTZ R98, R94, R99 ;  /* 0x000000635e627221 */ /* 0x000fc60000010000 */
[----:B------:R-:W0:Y:S01]  /*9b20*/  MUFU.EX2 R163, R102 ;  /* 0x0000006600a37308 */ /* 0x000e220000000800 */
[----:B--2---:R-:W-:-:S07]  /*9b30*/  FADD.FTZ R98, R95, R98 ;  /* 0x000000625f627221 */ /* 0x004fce0000010000 */
[----:B------:R-:W1:Y:S01]  /*9b40*/  MUFU.EX2 R103, R103 ;  /* 0x0000006700677308 */ /* 0x000e620000000800 */
[----:B---3--:R-:W-:-:S04]  /*9b50*/  FADD.FTZ R0, R100, R3 ;  /* 0x0000000364007221 */ /* 0x008fc80000010000 */
[----:B------:R-:W-:Y:S01]  /*9b60*/  FADD.FTZ R3, R7, R0 ;  /* 0x0000000007037221 */ /* 0x000fe20000010000 */
[----:B0-----:R-:W-:-:S04]  /*9b70*/  FADD.FTZ R98, R163, R98 ;  /* 0x00000062a3627221 */ /* 0x001fc80000010000 */
[----:B-1----:R-:W-:Y:S01]  /*9b80*/  FADD.FTZ R0, R103, R98 ;  /* 0x0000006267007221 */ /* 0x002fe20000010000 */
[----:B------:R-:W-:Y:S06]  /*9b90*/  @!P0 BRA `(.L_x_1139) ;  /* 0x0000000000048947 */ /* 0x000fec0003800000 */
[----:B------:R-:W-:Y:S01]  /*9ba0*/  BPT.TRAP 0x1 ;  /* 0x000000040000795c */ /* 0x000fe20000300000 */
.L_x_1139:
[----:B------:R-:W-:Y:S01]  /*9bb0*/  ULEA UR6, UR32, UR43, 0x3 ;  /* 0x0000002b20067291 */ /* 0x000fe2000f8e183f */
[----:B------:R-:W-:Y:S01]  /*9bc0*/  ISETP.GT.AND P1, PT, R9, UR31, PT ;  /* 0x0000001f09007c0c */ /* 0x000fe2000bf24270 */
[----:B------:R-:W-:Y:S01]  /*9bd0*/  UMOV UR33, UR46 ;  /* 0x0000002e00217c82 */ /* 0x000fe20008000000 */
[----:B------:R-:W-:Y:S01]  /*9be0*/  F2FP.SATFINITE.E4M3.F32.PACK_AB_MERGE_C R8, R127, R8, RZ ;  /* 0x000000087f08723e */ /* 0x000fe200048070ff */
[----:B------:R-:W-:Y:S01]  /*9bf0*/  UIADD3 UR6, UR6, 0x22860, URZ ;  /* 0x0002286006067890 */ /* 0x000fe2000fffe03f */
[----:B------:R-:W-:Y:S01]  /*9c00*/  F2FP.SATFINITE.E4M3.F32.PACK_AB_MERGE_C R12, R13, R12, RZ ;  /* 0x0000000c0d0c723e */ /* 0x000fe200048070ff */
[----:B------:R-:W-:Y:S01]  /*9c10*/  UMOV UR32, UR45 ;  /* 0x0000002d00207c82 */ /* 0x000fe20008000000 */
[----:B------:R-:W-:Y:S01]  /*9c20*/  F2FP.SATFINITE.E4M3.F32.PACK_AB_MERGE_C R7, R7, R100, RZ ;  /* 0x000000640707723e */ /* 0x000fe200048070ff */
[----:B------:R-:W-:Y:S01]  /*9c30*/  UPRMT UR6, UR41, 0x654, UR6 ;  /* 0x0000065429067896 */ /* 0x000fe20008000006 */
        /* <DEDUP_REMOVED lines=9> */
[----:B------:R-:W-:Y:S01]  /*9cd0*/  SYNCS.ARRIVE.TRANS64.RED.A1T0 RZ, [UR6], RZ ;  /* 0x000000ffffff79a7 */ /* 0x000fe20008100406 */
[----:B------:R-:W-:Y:S01]  /*9ce0*/  F2FP.SATFINITE.E4M3.F32.PACK_AB_MERGE_C R142, R143, R142, RZ ;  /* 0x0000008e8f8e723e */ /* 0x000fe200048070ff */
[-C--:B------:R-:W-:Y:S01]  /*9cf0*/  FMUL.FTZ R32, R32, R101.reuse ;  /* 0x0000006520207220 */ /* 0x080fe20000410000 */
        /* <DEDUP_REMOVED lines=22> */
[----:B------:R-:W-:Y:S01]  /*9e60*/  F2FP.SATFINITE.E4M3.F32.PACK_AB_MERGE_C R177, R123, R122, R8 ;  /* 0x0000007a7bb1723e */ /* 0x000fe20004807008 */
[-C--:B------:R-:W-:Y:S01]  /*9e70*/  FMUL.FTZ R56, R56, R101.reuse ;  /* 0x0000006538387220 */ /* 0x080fe20000410000 */
        /* <DEDUP_REMOVED lines=31> */
[----:B------:R-:W-:Y:S01]  /*a070*/  VIADD R9, R9, 0xffffffff ;  /* 0xffffffff09097836 */ /* 0x000fe20000000000 */
[----:B------:R-:W-:Y:S01]  /*a080*/  F2FP.SATFINITE.E4M3.F32.PACK_AB_MERGE_C R168, R89, R88, R92 ;  /* 0x0000005859a8723e */ /* 0x000fe2000480705c */
[----:B------:R-:W-:Y:S01]  /*a090*/  FMUL.FTZ R26, R26, R126 ;  /* 0x0000007e1a1a7220 */ /* 0x000fe20000410000 */
[----:B------:R-:W-:Y:S01]  /*a0a0*/  F2FP.SATFINITE.E4M3.F32.PACK_AB_MERGE_C R169, R91, R90, R161 ;  /* 0x0000005a5ba9723e */ /* 0x000fe200048070a1 */
[----:B------:R-:W-:Y:S01]  /*a0b0*/  FMUL.FTZ R27, R27, R126 ;  /* 0x0000007e1b1b7220 */ /* 0x000fe20000410000 */
        /* <DEDUP_REMOVED lines=31> */
[----:B------:R-:W-:-:S02]  /*a2b0*/  IMAD.MOV.U32 R8, RZ, RZ, R10 ;  /* 0x000000ffff087224 */ /* 0x000fc400078e000a */
[----:B------:R-:W-:Y:S01]  /*a2c0*/  IMAD.MOV.U32 R7, RZ, RZ, R6 ;  /* 0x000000ffff077224 */ /* 0x000fe200078e0006 */
[----:B------:R-:W-:Y:S06]  /*a2d0*/  @P1 BRA `(.L_x_1140) ;  /* 0xffffffb8009c1947 */ /* 0x000fec000383ffff */
.L_x_1121:
[----:B------:R-:W-:Y:S01]  /*a2e0*/  ISETP.NE.AND P2, PT, R191, 0x1, PT ;  /* 0x00000001bf00780c */ /* 0x000fe20003f45270 */
[----:B------:R-:W-:Y:S01]  /*a2f0*/  UIADD3 UR6, UR38, 0x7f, URZ ;  /* 0x0000007f26067890 */ /* 0x000fe2000fffe03f */
[----:B------:R-:W-:Y:S02]  /*a300*/  IADD3 R8, R17, 0x1, -R5 ;  /* 0x0000000111087810 */ /* 0x000fe40007ffe805 */
[----:B------:R-:W-:-:S09]  /*a310*/  LOP3.LUT P1, RZ, R2, 0x8, RZ, 0xc0, !PT ;  /* 0x0000000802ff7812 */ /* 0x000fd2000782c0ff */
[----:B------:R-:W0:Y:S08]  /*a320*/  @P2 LDC R7, c[0x0][0x44c] ;  /* 0x00011300ff072b82 */ /* 0x000e300000000800 */
[----:B------:R-:W1:Y:S01]  /*a330*/  @P2 LDC R12, c[0x0][0x450] ;  /* 0x00011400ff0c2b82 */ /* 0x000e620000000800 */
[----:B0-----:R-:W-:-:S04]  /*a340*/  @P2 IMAD.HI.U32 R11, R7, UR6, RZ ;  /* 0x00000006070b2c27 */ /* 0x001fc8000f8e00ff */
[----:B------:R-:W-:Y:S01]  /*a350*/  IMAD.U32 R7, RZ, RZ, UR6 ;  /* 0x00000006ff077e24 */ /* 0x000fe2000f8e00ff */
[----:B-1----:R-:W-:-:S05]  /*a360*/  @P2 SHF.R.U32.HI R7, RZ, R12, R11 ;  /* 0x0000000cff072219 */ /* 0x002fca000001160b */
[----:B------:R-:W-:-:S04]  /*a370*/  IMAD.IADD R7, R8, 0x1, R7 ;  /* 0x0000000108077824 */ /* 0x000fc800078e0207 */
[----:B------:R-:W-:-:S05]  /*a380*/  VIADD R5, R7, -UR29 ;  /* 0x8000001d07057c36 */ /* 0x000fca0008000000 */
[----:B------:R-:W-:Y:S01]  /*a390*/  R2UR UR11, R5 ;  /* 0x00000000050b72ca */ /* 0x000fe200000e0000 */
[----:B------:R-:W-:-:S14]  /*a3a0*/  @!P1 BRA `(.L_x_1141) ;  /* 0x0000000000509947 */ /* 0x000fdc0003800000 */
[----:B------:R-:W-:-:S13]  /*a3b0*/  R2UR UR10, R7 ;  /* 0x00000000070a72ca */ /* 0x000fda00000e0000 */
[----:B------:R-:W-:-:S06]  /*a3c0*/  UISETP.GT.AND UP0, UPT, UR10, -0x1, UPT ;  /* 0xffffffff0a00788c */ /* 0x000fcc000bf04270 */
[----:B------:R-:W-:-:S13]  /*a3d0*/  PLOP3.LUT P1, PT, PT, PT, UP0, 0x80, 0x0 ;  /* 0x000000000000781c */ /* 0x000fda0003f2f008 */
[----:B------:R-:W-:Y:S05]  /*a3e0*/  @P1 BRA `(.L_x_1142) ;  /* 0x0000000000201947 */ /* 0x000fea0003800000 */
[----:B------:R-:W-:Y:S01]  /*a3f0*/  ULDC UR14, c[0x0][0x9e4] ;  /* 0x00027900000e7ab9 */ /* 0x000fe20000000800 */
[----:B------:R-:W-:Y:S02]  /*a400*/  ULOP3.LUT UR10, URZ, UR10, URZ, 0x33, !UPT ;  /* 0x0000000a3f0a7292 */ /* 0x000fe4000f8e333f */
[----:B------:R-:W-:-:S11]  /*a410*/  UISETP.NE.AND UP0, UPT, UR14, 0x1, UPT ;  /* 0x000000010e00788c */ /* 0x000fd6000bf05270 */
[----:B------:R-:W-:Y:S02]  /*a420*/  @UP0 ULDC.64 UR18, c[0x0][0x9e8] ;  /* 0x00027a0000120ab9 */ /* 0x000fe40000000a00 */
[----:B------:R-:W-:-:S04]  /*a430*/  UIMAD.WIDE.U32 UR6, UR10, UR18, URZ ;  /* 0x000000120a0672a5 */ /* 0x000fc8000f8e003f */
[----:B------:R-:W-:-:S04]  /*a440*/  @UP0 USHF.R.U32.HI UR10, URZ, UR19, UR7 ;  /* 0x000000133f0a0299 */ /* 0x000fc80008011607 */
[----:B------:R-:W-:Y:S01]  /*a450*/  ULOP3.LUT UR10, URZ, UR10, URZ, 0x33, !UPT ;  /* 0x0000000a3f0a7292 */ /* 0x000fe2000f8e333f */
[----:B------:R-:W-:Y:S11]  /*a460*/  BRA `(.L_x_1143) ;  /* 0x0000000000147947 */ /* 0x000ff60003800000 */
.L_x_1142:
[----:B------:R-:W-:Y:S02]  /*a470*/  ULDC UR14, c[0x0][0x9e4] ;  /* 0x00027900000e7ab9 */ /* 0x000fe40000000800 */
[----:B------:R-:W-:-:S11]  /*a480*/  UISETP.NE.AND UP0, UPT, UR14, 0x1, UPT ;  /* 0x000000010e00788c */ /* 0x000fd6000bf05270 */
[----:B------:R-:W-:Y:S02]  /*a490*/  @UP0 ULDC.64 UR18, c[0x0][0x9e8] ;  /* 0x00027a0000120ab9 */ /* 0x000fe40000000a00 */
[----:B------:R-:W-:-:S04]  /*a4a0*/  UIMAD.WIDE.U32 UR6, UR10, UR18, URZ ;  /* 0x000000120a0672a5 */ /* 0x000fc8000f8e003f */
[----:B------:R-:W-:-:S12]  /*a4b0*/  @UP0 USHF.R.U32.HI UR10, URZ, UR19, UR7 ;  /* 0x000000133f0a0299 */ /* 0x000fd80008011607 */
.L_x_1143:
[----:B------:R-:W-:-:S04]  /*a4c0*/  UIMAD UR10, UR10, UR14, URZ ;  /* 0x0000000e0a0a72a4 */ /* 0x000fc8000f8e023f */
[----:B------:R-:W-:-:S04]  /*a4d0*/  UISETP.LT.AND UP0, UPT, UR11, UR10, UPT ;  /* 0x0000000a0b00728c */ /* 0x000fc8000bf01270 */
[----:B------:R-:W-:-:S12]  /*a4e0*/  USEL UR11, UR11, UR10, !UP0 ;  /* 0x0000000a0b0b7287 */ /* 0x000fd8000c000000 */
.L_x_1141:
[----:B------:R-:W-:-:S04]  /*a4f0*/  UIADD3 UR6, UR11, 0x9f, URZ ;  /* 0x0000009f0b067890 */ /* 0x000fc8000fffe03f */
[----:B------:R-:W-:-:S04]  /*a500*/  UIMAD.WIDE UR6, UR6, 0x66666667, URZ ;  /* 0x66666667060678a5 */ /* 0x000fc8000f8e023f */
[----:B------:R-:W-:-:S04]  /*a510*/  USHF.R.U32.HI UR6, URZ, 0x1f, UR7 ;  /* 0x0000001f3f067899 */ /* 0x000fc80008011607 */
[----:B------:R-:W-:-:S04]  /*a520*/  ULEA.HI.SX32 UR6, UR7, UR6, 0x1a ;  /* 0x0000000607067291 */ /* 0x000fc8000f8fd23f */
[----:B------:R-:W-:-:S04]  /*a530*/  UISETP.LT.AND UP0, UPT, UR40, UR6, UPT ;  /* 0x000000062800728c */ /* 0x000fc8000bf01270 */
[----:B------:R-:W-:-:S06]  /*a540*/  USEL UR28, UR40, UR6, !UP0 ;  /* 0x00000006281c7287 */ /* 0x000fcc000c000000 */
[----:B------:R-:W-:-:S13]  /*a550*/  ISETP.GE.AND P1, PT, R9, UR28, PT ;  /* 0x0000001c09007c0c */ /* 0x000fda000bf26270 */
[----:B------:R-:W-:Y:S05]  /*a560*/  @!P1 BRA `(.L_x_1144) ;  /* 0x00000028004c9947 */ /* 0x000fea0003800000 */
[----:B------:R-:W-:Y:S01]  /*a570*/  IMAD.MOV.U32 R7, RZ, RZ, R10 ;  /* 0x000000ffff077224 */ /* 0x000fe200078e000a */
[----:B------:R-:W-:Y:S01]  /*a580*/  UMOV UR30, UR46 ;  /* 0x0000002e001e7c82 */ /* 0x000fe20008000000 */
[----:B------:R-:W-:Y:S01]  /*a590*/  IMAD.MOV.U32 R5, RZ, RZ, R6 ;  /* 0x000000ffff057224 */ /* 0x000fe200078e0006 */
[----:B------:R-:W-:-:S06]  /*a5a0*/  UMOV UR29, UR45 ;  /* 0x0000002d001d7c82 */ /* 0x000fcc0008000000 */
.L_x_1155:
[----:B------:R-:W-:Y:S01]  /*a5b0*/  ISETP.NE.AND P2, PT, RZ, UR42, PT ;  /* 0x0000002aff007c0c */ /* 0x000fe2000bf45270 */
[----:B------:R-:W-:-:S04]  /*a5c0*/  UISETP.NE.AND UP0, UPT, UR29, 0x1, UPT ;  /* 0x000000011d00788c */ /* 0x000fc8000bf05270 */
[----:B------:R-:W-:-:S04]  /*a5d0*/  USEL UR46, URZ, 0x1, UP0 ;  /* 0x000000013f2e7887 */ /* 0x000fc80008000000 */
[----:B------:R-:W-:-:S04]  /*a5e0*/  ULOP3.LUT UR46, UR30, UR46, URZ, 0x3c, !UPT ;  /* 0x0000002e1e2e7292 */ /* 0x000fc8000f8e3c3f */
[----:B------:R-:W-:Y:S08]  /*a5f0*/  @P2 BRA `(.L_x_1145) ;  /* 0x0000000000382947 */ /* 0x000ff00003800000 */
[----:B------:R-:W-:Y:S05]  /*a600*/  @!P0 BRA `(.L_x_1146) ;  /* 0x0000000000048947 */ /* 0x000fea0003800000 */
[----:B------:R-:W-:Y:S01]  /*a610*/  BPT.TRAP 0x1 ;  /* 0x000000040000795c */ /* 0x000fe20000300000 */
.L_x_1146:
        /* <DEDUP_REMOVED lines=9> */
.L_x_1147:
[----:B-1----:R-:W-:Y:S05]  /*a6b0*/  @P1 BRA `(.L_x_1145) ;  /* 0x0000000000081947 */ /* 0x002fea0003800000 */
[----:B------:R-:W1:Y:S02]  /*a6c0*/  SYNCS.PHASECHK.TRANS64.TRYWAIT P1, [UR6+0x22830], R6 ;  /* 0x02283006ff0075a7 */ /* 0x000e640008020146 */
[----:B-1----:R-:W-:Y:S05]  /*a6d0*/  @!P1 BRA `(.L_x_1148) ;  /* 0x000000f800509947 */ /* 0x002fea0003800000 */
.L_x_1145:
[----:B------:R-:W2:Y:S01]  /*a6e0*/  S2R R8, SR_TID.X ;  /* 0x0000000000087919 */ /* 0x000ea20000002100 */
        /* <DEDUP_REMOVED lines=21> */
[----:B--2---:R-:W-:-:S05]  /*a840*/  SHF.R.U32.HI R8, RZ, 0x7, R8 ;  /* 0x00000007ff087819 */ /* 0x004fca0000011608 */
[----:B01----:R-:W-:-:S05]  /*a850*/  VIADD R6, R8, 0x8 ;  /* 0x0000000808067836 */ /* 0x003fca0000000000 */
        /* <DEDUP_REMOVED lines=108> */
.L_x_1150:
[----:B------:R-:W-:Y:S01]  /*af20*/  ULEA UR6, UR29, UR43, 0x3 ;  /* 0x0000002b1d067291 */ /* 0x000fe2000f8e183f */
[----:B------:R-:W-:-:S05]  /*af30*/  IMAD.U32 R6, RZ, RZ, UR30 ;  /* 0x0000001eff067e24 */ /* 0x000fca000f8e00ff */
[----:B------:R-:W-:-:S04]  /*af40*/  SHF.L.U32 R6, R6, 0x1f, RZ ;  /* 0x0000001f06067819 */ /* 0x000fc800000006ff */
[----:B------:R0:W1:Y:S01]  /*af50*/  SYNCS.PHASECHK.TRANS64.TRYWAIT P1, [UR6+0x22850], R6 ;  /* 0x02285006ff0075a7 */ /* 0x0000620008020146 */
[----:B------:R-:W-:Y:S05]  /*af60*/  @!P0 BRA `(.L_x_1151) ;  /* 0x0000000000048947 */ /* 0x000fea0003800000 */
[----:B------:R-:W-:Y:S01]  /*af70*/  BPT.TRAP 0x1 ;  /* 0x000000040000795c */ /* 0x000fe20000300000 */
.L_x_1151:
[----:B-1----:R-:W-:Y:S05]  /*af80*/  @P1 BRA `(.L_x_1149) ;  /* 0x0000000000081947 */ /* 0x002fea0003800000 */
[----:B------:R-:W1:Y:S02]  /*af90*/  SYNCS.PHASECHK.TRANS64.TRYWAIT P1, [UR6+0x22850], R6 ;  /* 0x02285006ff0075a7 */ /* 0x000e640008020146 */
[----:B-1----:R-:W-:Y:S05]  /*afa0*/  @!P1 BRA `(.L_x_1152) ;  /* 0x000000f000349947 */ /* 0x002fea0003800000 */
.L_x_1149:
[----:B------:R-:W-:Y:S01]  /*afb0*/  UIADD3 UR6, UR43, 0x400, URZ ;  /* 0x000004002b067890 */ /* 0x000fe2000fffe03f */
[----:B------:R-:W-:Y:S01]  /*afc0*/  WARPGROUP.ARRIVE ;  /* 0x00000000000079c5 */ /* 0x000fe20000000000 */
[----:B------:R-:W-:-:S05]  /*afd0*/  UMOV UR7, 0xc0000010 ;  /* 0xc000001000077882 */ /* 0x000fca0000000000 */
[----:B------:R-:W2:Y:S01]  /*afe0*/  S2R R8, SR_TID.X ;  /* 0x0000000000087919 */ /* 0x000ea20000002100 */
        /* <DEDUP_REMOVED lines=8> */
[----:B--2---:R-:W-:-:S04]  /*b070*/  SHF.R.U32.HI R8, RZ, 0x7, R8 ;  /* 0x00000007ff087819 */ /* 0x004fc80000011608 */
[----:B01----:R-:W-:Y:S01]  /*b080*/  IADD3 R6, -R8, 0xb, RZ ;  /* 0x0000000b08067810 */ /* 0x003fe20007ffe1ff */
        /* <DEDUP_REMOVED lines=22> */
.L_x_1153:
[----:B0-----:R-:W-:Y:S01]  /*b1f0*/  FMNMX.FTZ R6, R152, R5, !PT ;  /* 0x0000000598067209 */ /* 0x001fe20007810000 */
[----:B------:R-:W-:Y:S01]  /*b200*/  ULEA UR6, UR45, UR43, 0x3 ;  /* 0x0000002b2d067291 */ /* 0x000fe2000f8e183f */
[----:B------:R-:W-:Y:S02]  /*b210*/  FMNMX.FTZ R8, R154, R7, !PT ;  /* 0x000000079a087209 */ /* 0x000fe40007810000 */
        /* <DEDUP_REMOVED lines=88> */
[----:B-1----:R-:W-:Y:S01]  /*b7a0*/  FMNMX.FTZ R10, R14, R15, !PT ;  /* 0x0000000f0e0a7209 */ /* 0x002fe20007810000 */
[----:B------:R-:W-:Y:S02]  /*b7b0*/  IMAD.U32 R15, RZ, RZ, UR39 ;  /* 0x00000027ff0f7e24 */ /* 0x000fe4000f8e00ff */
[----:B------:R-:W-:-:S02]  /*b7c0*/  FADD.FTZ R5, -R6, R5 ;  /* 0x0000000506057221 */ /* 0x000fc40000010100 */
[----:B------:R-:W-:Y:S02]  /*b7d0*/  FFMA.FTZ R168, R6, R15, -8 ;  /* 0xc100000006a87423 */ /* 0x000fe4000001000f */
[----:B------:R-:W-:Y:S01]  /*b7e0*/  FMUL.FTZ R13, R5, UR39 ;  /* 0x00000027050d7c20 */ /* 0x000fe20008410000 */
[----:B------:R-:W-:Y:S01]  /*b7f0*/  FADD.FTZ R5, -R10, R7 ;  /* 0x000000070a057221 */ /* 0x000fe20000010100 */
[----:B------:R-:W-:-:S01]  /*b800*/  FFMA.FTZ R21, R136, UR39, -R168 ;  /* 0x0000002788157c23 */ /* 0x000fc200080108a8 */
[--C-:B------:R-:W-:Y:S01]  /*b810*/  FFMA.FTZ R136, R137, UR39, -R168.reuse ;  /* 0x0000002789887c23 */ /* 0x100fe200080108a8 */
[----:B------:R-:W-:-:S01]  /*b820*/  FFMA.FTZ R137, R140, UR39, -R168 ;  /* 0x000000278c897c23 */ /* 0x000fc200080108a8 */
[--C-:B------:R-:W-:Y:S01]  /*b830*/  FFMA.FTZ R140, R141, UR39, -R168.reuse ;  /* 0x000000278d8c7c23 */ /* 0x100fe200080108a8 */
[----:B------:R-:W-:-:S01]  /*b840*/  FFMA.FTZ R12, R153, UR39, -R168 ;  /* 0x00000027990c7c23 */ /* 0x000fc200080108a8 */
[--C-:B------:R-:W-:Y:S01]  /*b850*/  FFMA.FTZ R141, R144, UR39, -R168.reuse ;  /* 0x00000027908d7c23 */ /* 0x100fe200080108a8 */
[----:B------:R-:W-:-:S01]  /*b860*/  FFMA.FTZ R144, R145, UR39, -R168 ;  /* 0x0000002791907c23 */ /* 0x000fc200080108a8 */
[----:B------:R-:W-:-:S02]  /*b870*/  IMAD.U32 R153, RZ, RZ, UR39 ;  /* 0x00000027ff997e24 */ /* 0x000fc4000f8e00ff */
[----:B------:R-:W-:-:S01]  /*b880*/  FFMA.FTZ R145, R148, UR39, -R168 ;  /* 0x0000002794917c23 */ /* 0x000fc200080108a8 */
[--C-:B------:R-:W-:Y:S01]  /*b890*/  FFMA.FTZ R148, R149, UR39, -R168.reuse ;  /* 0x0000002795947c23 */ /* 0x100fe200080108a8 */
[----:B------:R-:W-:-:S01]  /*b8a0*/  FFMA.FTZ R149, R101, UR39, -R168 ;  /* 0x0000002765957c23 */ /* 0x000fc200080108a8 */
[----:B------:R-:W-:Y:S01]  /*b8b0*/  FFMA.FTZ R101, R10, R153, -8 ;  /* 0xc10000000a657423 */ /* 0x000fe20000010099 */
[----:B------:R-:W-:-:S01]  /*b8c0*/  FFMA.FTZ R7, R152, UR39, -R168 ;  /* 0x0000002798077c23 */ /* 0x000fc200080108a8 */
[----:B------:R-:W-:Y:S01]  /*b8d0*/  FMUL.FTZ R5, R5, UR39 ;  /* 0x0000002705057c20 */ /* 0x000fe20008410000 */
[----:B------:R0:W-:Y:S01]  /*b8e0*/  MUFU.EX2 R8, R13 ;  /* 0x0000000d00087308 */ /* 0x0001e20000000800 */
[----:B------:R-:W-:-:S01]  /*b8f0*/  FFMA.FTZ R154, R154, UR39, -R101 ;  /* 0x000000279a9a7c23 */ /* 0x000fc20008010865 */
[----:B------:R-:W-:Y:S01]  /*b900*/  FFMA.FTZ R153, R155, UR39, -R101 ;  /* 0x000000279b997c23 */ /* 0x000fe20008010865 */
[----:B------:R-:W-:-:S01]  /*b910*/  FFMA.FTZ R11, R156, UR39, -R168 ;  /* 0x000000279c0b7c23 */ /* 0x000fc200080108a8 */
[----:B------:R-:W-:Y:S01]  /*b920*/  FFMA.FTZ R155, R158, UR39, -R101 ;  /* 0x000000279e9b7c23 */ /* 0x000fe20008010865 */
[----:B------:R-:W-:-:S01]  /*b930*/  FFMA.FTZ R14, R157, UR39, -R168 ;  /* 0x000000279d0e7c23 */ /* 0x000fc200080108a8 */
[--C-:B------:R-:W-:Y:S01]  /*b940*/  FFMA.FTZ R156, R159, UR39, -R101.reuse ;  /* 0x000000279f9c7c23 */ /* 0x100fe20008010865 */
        /* <DEDUP_REMOVED lines=19> */
[----:B------:R-:W-:Y:S01]  /*ba80*/  FFMA.FTZ R151, R151, UR39, -R101 ;  /* 0x0000002797977c23 */ /* 0x000fe20008010865 */
        /* <DEDUP_REMOVED lines=59> */
[----:B------:R-:W-:-:S02]  /*be40*/  FFMA.FTZ R101, R103, UR39, -R101 ;  /* 0x0000002767657c23 */ /* 0x000fc40008010865 */
        /* <DEDUP_REMOVED lines=112> */
[----:B------:R-:W-:Y:S01]  /*c550*/  MUFU.EX2 R90, R90 ;  /* 0x0000005a005a7308 */ /* 0x000fe20000000800 */
[----:B--2---:R-:W-:-:S07]  /*c560*/  FADD.FTZ R161, R119, R162 ;  /* 0x000000a277a17221 */ /* 0x004fce0000010000 */
        /* <DEDUP_REMOVED lines=11> */
[----:B------:R1:W-:Y:S08]  /*c620*/  MUFU.EX2 R94, R98 ;  /* 0x00000062005e7308 */ /* 0x0003f00000000800 */
[----:B------:R-:W2:Y:S01]  /*c630*/  MUFU.EX2 R97, R97 ;  /* 0x0000006100617308 */ /* 0x000ea20000000800 */
[----:B-1----:R-:W-:-:S01]  /*c640*/  FADD.FTZ R98, R90, R161 ;  /* 0x000000a15a627221 */ /* 0x002fc20000010000 */
[----:B0-----:R-:W-:-:S03]  /*c650*/  FADD.FTZ R0, R96, R3 ;  /* 0x0000000360007221 */ /* 0x001fc60000010000 */
[----:B------:R-:W-:-:S03]  /*c660*/  FADD.FTZ R98, R91, R98 ;  /* 0x000000625b627221 */ /* 0x000fc60000010000 */
[----:B------:R0:W1:Y:S01]  /*c670*/  MUFU.EX2 R95, R99 ;  /* 0x00000063005f7308 */ /* 0x0000620000000800 */
[----:B------:R-:W-:-:S07]  /*c680*/  FADD.FTZ R98, R163, R98 ;  /* 0x00000062a3627221 */ /* 0x000fce0000010000 */
[----:B------:R-:W3:Y:S01]  /*c690*/  MUFU.EX2 R100, R100 ;  /* 0x0000006400647308 */ /* 0x000ee20000000800 */
[----:B0-----:R-:W-:-:S01]  /*c6a0*/  FADD.FTZ R99, R164, R98 ;  /* 0x00000062a4637221 */ /* 0x001fc20000010000 */
[----:B--2---:R-:W-:-:S03]  /*c6b0*/  FADD.FTZ R3, R97, R0 ;  /* 0x0000000061037221 */ /* 0x004fc60000010000 */
[----:B------:R-:W-:-:S03]  /*c6c0*/  FADD.FTZ R98, R94, R99 ;  /* 0x000000635e627221 */ /* 0x000fc60000010000 */
[----:B------:R-:W0:Y:S01]  /*c6d0*/  MUFU.EX2 R161, R102 ;  /* 0x0000006600a17308 */ /* 0x000e220000000800 */
[----:B-1----:R-:W-:-:S07]  /*c6e0*/  FADD.FTZ R98, R95, R98 ;  /* 0x000000625f627221 */ /* 0x002fce0000010000 */
[----:B------:R-:W1:Y:S01]  /*c6f0*/  MUFU.EX2 R149, R149 ;  /* 0x0000009500957308 */ /* 0x000e620000000800 */
[----:B---3--:R-:W-:-:S07]  /*c700*/  FADD.FTZ R0, R100, R3 ;  /* 0x0000000364007221 */ /* 0x008fce0000010000 */
[----:B------:R-:W2:Y:S01]  /*c710*/  MUFU.EX2 R101, R101 ;  /* 0x0000006500657308 */ /* 0x000ea20000000800 */
[----:B0-----:R-:W-:-:S01]  /*c720*/  FADD.FTZ R98, R161, R98 ;  /* 0x00000062a1627221 */ /* 0x001fc20000010000 */
[----:B-1----:R-:W-:-:S03]  /*c730*/  FADD.FTZ R3, R149, R0 ;  /* 0x0000000095037221 */ /* 0x002fc60000010000 */
[----:B--2---:R-:W-:Y:S01]  /*c740*/  FADD.FTZ R0, R101, R98 ;  /* 0x0000006265007221 */ /* 0x004fe20000010000 */
[----:B------:R-:W-:Y:S06]  /*c750*/  @!P0 BRA `(.L_x_1154) ;  /* 0x0000000000048947 */ /* 0x000fec0003800000 */
[----:B------:R-:W-:Y:S01]  /*c760*/  BPT.TRAP 0x1 ;  /* 0x000000040000795c */ /* 0x000fe20000300000 */
.L_x_1154:
        /* <DEDUP_REMOVED lines=111> */
[----:B------:R-:W-:-:S02]  /*ce60*/  VIADD R9, R9, 0xffffffff ;  /* 0xffffffff09097836 */ /* 0x000fc40000000000 */
[----:B------:R-:W-:Y:S02]  /*ce70*/  IMAD.MOV.U32 R7, RZ, RZ, R10 ;  /* 0x000000ffff077224 */ /* 0x000fe400078e000a */
[----:B------:R-:W-:Y:S01]  /*ce80*/  IMAD.MOV.U32 R5, RZ, RZ, R6 ;  /* 0x000000ffff057224 */ /* 0x000fe200078e0006 */
[----:B------:R-:W-:Y:S06]  /*ce90*/  @P1 BRA `(.L_x_1155) ;  /* 0xffffffd400c41947 */ /* 0x000fec000383ffff */
.L_x_1144:
[----:B------:R-:W-:-:S13]  /*cea0*/  ISETP.GE.AND P1, PT, R9, UR40, PT ;  /* 0x0000002809007c0c */ /* 0x000fda000bf26270 */
[----:B------:R-:W-:Y:S05]  /*ceb0*/  @!P1 BRA `(.L_x_1156) ;  /* 0x0000004400709947 */ /* 0x000fea0003800000 */
[----:B------:R-:W-:Y:S01]  /*cec0*/  IMAD.MOV.U32 R7, RZ, RZ, R10 ;  /* 0x000000ffff077224 */ /* 0x000fe200078e000a */
[----:B------:R-:W-:Y:S01]  /*ced0*/  UMOV UR33, UR46 ;  /* 0x0000002e00217c82 */ /* 0x000fe20008000000 */
[----:B------:R-:W-:Y:S01]  /*cee0*/  IMAD.MOV.U32 R5, RZ, RZ, R6 ;  /* 0x000000ffff057224 */ /* 0x000fe200078e0006 */
[----:B------:R-:W-:Y:S01]  /*cef0*/  UMOV UR32, UR45 ;  /* 0x0000002d00207c82 */ /* 0x000fe20008000000 */
[----:B------:R-:W-:Y:S01]  /*cf00*/  ULDC UR28, c[0x0][0x9e4] ;  /* 0x00027900001c7ab9 */ /* 0x000fe20000000800 */
[----:B------:R-:W-:Y:S01]  /*cf10*/  ULDC UR31, c[0x0][0x9dc] ;  /* 0x00027700001f7ab9 */ /* 0x000fe20000000800 */
[----:B------:R-:W-:Y:S01]  /*cf20*/  ULDC UR30, c[0x0][0x288] ;  /* 0x0000a200001e7ab9 */ /* 0x000fe20000000800 */
[----:B------:R-:W-:-:S05]  /*cf30*/  ULDC UR29, c[0x0][0x9e0] ;  /* 0x00027800001d7ab9 */ /* 0x000fca0000000800 */
.L_x_1175:
[----:B------:R-:W-:Y:S01]  /*cf40*/  UIADD3 UR45, UR32, 0x1, URZ ;  /* 0x00000001202d7890 */ /* 0x000fe2000fffe03f */
[----:B------:R-:W-:-:S03]  /*cf50*/  ISETP.NE.AND P2, PT, RZ, UR42, PT ;  /* 0x0000002aff007c0c */ /* 0x000fc6000bf45270 */
[----:B------:R-:W-:-:S04]  /*cf60*/  UISETP.NE.AND UP0, UPT, UR45, 0x2, UPT ;  /* 0x000000022d00788c */ /* 0x000fc8000bf05270 */
[----:B------:R-:W-:Y:S02]  /*cf70*/  USEL UR46, URZ, 0x1, UP0 ;  /* 0x000000013f2e7887 */ /* 0x000fe40008000000 */
[----:B------:R-:W-:Y:S02]  /*cf80*/  USEL UR45, UR45, URZ, UP0 ;  /* 0x0000003f2d2d7287 */ /* 0x000fe40008000000 */
[----:B------:R-:W-:Y:S02]  /*cf90*/  ULOP3.LUT UR46, UR33, UR46, URZ, 0x3c, !UPT ;  /* 0x0000002e212e7292 */ /* 0x000fe4000f8e3c3f */
[----:B------:R-:W-:Y:S10]  /*cfa0*/  @P2 BRA `(.L_x_1157) ;  /* 0x00000000002c2947 */ /* 0x000ff40003800000 */
[----:B------:R-:W-:Y:S05]  /*cfb0*/  @!P0 BRA `(.L_x_1158) ;  /* 0x0000000000048947 */ /* 0x000fea0003800000 */
[----:B------:R-:W-:Y:S01]  /*cfc0*/  BPT.TRAP 0x1 ;  /* 0x000000040000795c */ /* 0x000fe20000300000 */
.L_x_1158:
[----:B------:R-:W-:Y:S01]  /*cfd0*/  ULEA UR6, UR45, UR43, 0x3 ;  /* 0x0000002b2d067291 */ /* 0x000fe2000f8e183f */
[----:B------:R-:W-:-:S05]  /*cfe0*/  IMAD.U32 R6, RZ, RZ, UR46 ;  /* 0x0000002eff067e24 */ /* 0x000fca000f8e00ff */
[----:B------:R-:W-:-:S04]  /*cff0*/  SHF.L.U32 R6, R6, 0x1f, RZ ;  /* 0x0000001f06067819 */ /* 0x000fc800000006ff */
[----:B------:R0:W1:Y:S01]  /*d000*/  SYNCS.PHASECHK.TRANS64.TRYWAIT P1, [UR6+0x22830], R6 ;  /* 0x02283006ff0075a7 */ /* 0x0000620008020146 */
[----:B------:R-:W-:Y:S05]  /*d010*/  @!P0 BRA `(.L_x_1159) ;  /* 0x0000000000048947 */ /* 0x000fea0003800000 */
[----:B------:R-:W-:Y:S01]  /*d020*/  BPT.TRAP 0x1 ;  /* 0x000000040000795c */ /* 0x000fe20000300000 */
.L_x_1159:
[----:B-1----:R-:W-:Y:S05]  /*d030*/  @P1 BRA `(.L_x_1157) ;  /* 0x0000000000081947 */ /* 0x002fea0003800000 */
[----:B------:R-:W1:Y:S02]  /*d040*/  SYNCS.PHASECHK.TRANS64.TRYWAIT P1, [UR6+0x22830], R6 ;  /* 0x02283006ff0075a7 */ /* 0x000e640008020146 */
[----:B-1----:R-:W-:Y:S05]  /*d050*/  @!P1 BRA `(.L_x_1160) ;  /* 0x000000d000209947 */ /* 0x002fea0003800000 */
.L_x_1157:
[----:B------:R-:W2:Y:S01]  /*d060*/  S2R R8, SR_TID.X ;  /* 0x0000000000087919 */ /* 0x000ea20000002100 */
[----:B------:R-:W-:Y:S01]  /*d070*/  R2UR UR34, R4 ;  /* 0x00000000042272ca */ /* 0x000fe200000e0000 */
[----:B------:R-:W-:Y:S01]  /*d080*/  UMOV UR19, 0x40000040 ;  /* 0x4000004000137882 */ /* 0x000fe20000000000 */
[----:B------:R-:W-:Y:S01]  /*d090*/  UMOV UR20, UR16 ;  /* 0x0000001000147c82 */ /* 0x000fe20008000000 */
[----:B------:R-:W-:Y:S01]  /*d0a0*/  UMOV UR21, UR17 ;  /* 0x0000001100157c82 */ /* 0x000fe20008000000 */
[----:B------:R-:W-:Y:S01]  /*d0b0*/  UMOV UR23, 0x40000040 ;  /* 0x4000004000177882 */ /* 0x000fe20000000000 */
[----:B------:R-:W-:Y:S01]  /*d0c0*/  UMOV UR24, UR16 ;  /* 0x0000001000187c82 */ /* 0x000fe20008000000 */
[----:B------:R-:W-:Y:S01]  /*d0d0*/  UMOV UR25, UR17 ;  /* 0x0000001100197c82 */ /* 0x000fe20008000000 */
[----:B------:R-:W-:Y:S01]  /*d0e0*/  UMOV UR27, 0x40000040 ;  /* 0x40000040001b7882 */ /* 0x000fe20000000000 */
[----:B------:R-:W-:Y:S01]  /*d0f0*/  UMOV UR7, 0x40000040 ;  /* 0x4000004000077882 */ /* 0x000fe20000000000 */
[----:B------:R-:W-:Y:S01]  /*d100*/  UMOV UR11, 0x40000040 ;  /* 0x40000040000b7882 */ /* 0x000fe20000000000 */
[----:B------:R-:W-:-:S03]  /*d110*/  UMOV UR15, 0x40000040 ;  /* 0x40000040000f7882 */ /* 0x000fc60000000000 */
[----:B------:R-:W-:-:S04]  /*d120*/  UIMAD UR34, UR45, 0x500, UR34 ;  /* 0x000005002d2278a4 */ /* 0x000fc8000f8e0222 */
[----:B------:R-:W-:Y:S02]  /*d130*/  UIADD3 UR22, UR34, 0x100, URZ ;  /* 0x0000010022167890 */ /* 0x000fe4000fffe03f */
[----:B------:R-:W-:Y:S02]  /*d140*/  UIADD3 UR26, UR34, 0x200, URZ ;  /* 0x00000200221a7890 */ /* 0x000fe4000fffe03f */
[----:B------:R-:W-:Y:S01]  /*d150*/  UMOV UR18, UR34 ;  /* 0x0000002200127c82 */ /* 0x000fe20008000000 */
[----:B------:R-:W-:Y:S02]  /*d160*/  UIADD3 UR6, UR34, 0x400, URZ ;  /* 0x0000040022067890 */ /* 0x000fe4000fffe03f */
[----:B------:R-:W-:Y:S02]  /*d170*/  UIADD3 UR10, UR34, 0x402, URZ ;  /* 0x00000402220a7890 */ /* 0x000fe4000fffe03f */
[----:B------:R-:W-:Y:S01]  /*d180*/  UIADD3 UR14, UR34, 0x6, URZ ;  /* 0x00000006220e7890 */ /* 0x000fe2000fffe03f */
        /* <DEDUP_REMOVED lines=110> */
.L_x_1162:
[----:B------:R-:W-:Y:S01]  /*d870*/  ULEA UR6, UR32, UR43, 0x3 ;  /* 0x0000002b20067291 */ /* 0x000fe2000f8e183f */
[----:B------:R-:W-:-:S05]  /*d880*/  IMAD.U32 R6, RZ, RZ, UR33 ;  /* 0x00000021ff067e24 */ /* 0x000fca000f8e00ff */
[----:B------:R-:W-:-:S04]  /*d890*/  SHF.L.U32 R6, R6, 0x1f, RZ ;  /* 0x0000001f06067819 */ /* 0x000fc800000006ff */
[----:B------:R0:W1:Y:S01]  /*d8a0*/  SYNCS.PHASECHK.TRANS64.TRYWAIT P1, [UR6+0x22850], R6 ;  /* 0x02285006ff0075a7 */ /* 0x0000620008020146 */
[----:B------:R-:W-:Y:S05]  /*d8b0*/  @!P0 BRA `(.L_x_1163) ;  /* 0x0000000000048947 */ /* 0x000fea0003800000 */
[----:B------:R-:W-:Y:S01]  /*d8c0*/  BPT.TRAP 0x1 ;  /* 0x000000040000795c */ /* 0x000fe20000300000 */
.L_x_1163:
[----:B-1----:R-:W-:Y:S05]  /*d8d0*/  @P1 BRA `(.L_x_1161) ;  /* 0x0000000000081947 */ /* 0x002fea0003800000 */
[----:B------:R-:W1:Y:S02]  /*d8e0*/  SYNCS.PHASECHK.TRANS64.TRYWAIT P1, [UR6+0x22850], R6 ;  /* 0x02285006ff0075a7 */ /* 0x000e640008020146 */
[----:B-1----:R-:W-:Y:S05]  /*d8f0*/  @!P1 BRA `(.L_x_1164) ;  /* 0x000000c800109947 */ /* 0x002fea0003800000 */
.L_x_1161:
        /* <DEDUP_REMOVED lines=36> */
.L_x_1165:
[----:B------:R-:W-:Y:S01]  /*db40*/  ISETP.NE.AND P2, PT, R191, 0x1, PT ;  /* 0x00000001bf00780c */ /* 0x000fe20003f45270 */
[----:B------:R-:W-:Y:S01]  /*db50*/  VIADD R10, R19, UR38 ;  /* 0x00000026130a7c36 */ /* 0x000fe20008000000 */
[----:B------:R-:W-:Y:S01]  /*db60*/  ULEA UR6, UR45, UR43, 0x3 ;  /* 0x0000002b2d067291 */ /* 0x000fe2000f8e183f */
[----:B------:R-:W-:Y:S01]  /*db70*/  IMAD R20, R9, -0xa0, RZ ;  /* 0xffffff6009147824 */ /* 0x000fe200078e02ff */
[----:B------:R-:W-:Y:S02]  /*db80*/  LOP3.LUT P1, RZ, R2, 0x8, RZ, 0xc0, !PT ;  /* 0x0000000802ff7812 */ /* 0x000fe4000782c0ff */
[----:B------:R-:W-:-:S04]  /*db90*/  UIADD3 UR6, UR6, 0x22840, URZ ;  /* 0x0002284006067890 */ /* 0x000fc8000fffe03f */
[----:B------:R-:W-:-:S03]  /*dba0*/  UPRMT UR6, UR41, 0x654, UR6 ;  /* 0x0000065429067896 */ /* 0x000fc60008000006 */
[----:B------:R-:W1:Y:S08]  /*dbb0*/  @P2 LDC R11, c[0x0][0x44c] ;  /* 0x00011300ff0b2b82 */ /* 0x000e700000000800 */
[----:B0-----:R-:W0:Y:S01]  /*dbc0*/  @P2 LDC R6, c[0x0][0x450] ;  /* 0x00011400ff062b82 */ /* 0x001e220000000800 */
[----:B------:R-:W-:Y:S01]  /*dbd0*/  SYNCS.ARRIVE.TRANS64.RED.A1T0 RZ, [UR6], RZ ;  /* 0x000000ffffff79a7 */ /* 0x000fe20008100406 */
[----:B------:R-:W-:Y:S01]  /*dbe0*/  ULOP3.LUT UR6, URZ, UR31, URZ, 0x33, !UPT ;  /* 0x0000001f3f067292 */ /* 0x000fe2000f8e333f */
[----:B-1----:R-:W-:-:S05]  /*dbf0*/  @P2 IMAD.HI.U32 R11, R10, R11, RZ ;  /* 0x0000000b0a0b2227 */ /* 0x002fca00078e00ff */
[----:B0-----:R-:W-:Y:S01]  /*dc00*/  @P2 SHF.R.U32.HI R10, RZ, R6, R11 ;  /* 0x00000006ff0a2219 */ /* 0x001fe2000001160b */
[----:B------:R-:W-:-:S04]  /*dc10*/  VIADD R11, R20, 0x1 ;  /* 0x00000001140b7836 */ /* 0x000fc80000000000 */
[----:B------:R-:W0:Y:S01]  /*dc20*/  SHFL.IDX PT, R15, R10, RZ, 0x1c1f ;  /* 0x001c1fff0a0f7589 */ /* 0x000e2200000e0000 */
[----:B------:R-:W-:-:S05]  /*dc30*/  IMAD R6, R18, -0x2, R11 ;  /* 0xfffffffe12067824 */ /* 0x000fca00078e020b */
[C---:B------:R-:W-:Y:S01]  /*dc40*/  IADD3 R8, R6.reuse, -UR30, R17 ;  /* 0x8000001e06087c10 */ /* 0x040fe2000fffe011 */
[----:B------:R-:W-:-:S04]  /*dc50*/  VIADD R6, R6, 0xffffffff ;  /* 0xffffffff06067836 */ /* 0x000fc80000000000 */
[C---:B------:R-:W-:Y:S02]  /*dc60*/  VIADD R12, R8.reuse, UR29 ;  /* 0x0000001d080c7c36 */ /* 0x040fe40008000000 */
[----:B------:R-:W-:Y:S02]  /*dc70*/  VIADD R8, R8, UR6 ;  /* 0x0000000608087c36 */ /* 0x000fe40008000000 */
[--C-:B0-----:R-:W-:Y:S02]  /*dc80*/  IMAD.IADD R11, R12, 0x1, R15.reuse ;  /* 0x000000010c0b7824 */ /* 0x101fe400078e020f */
[----:B------:R-:W-:Y:S01]  /*dc90*/  IMAD.IADD R13, R8, 0x1, R15 ;  /* 0x00000001080d7824 */ /* 0x000fe200078e020f */
[----:B------:R-:W-:Y:S06]  /*dca0*/  @!P1 BRA `(.L_x_1166) ;  /* 0x0000000000549947 */ /* 0x000fec0003800000 */
[----:B------:R-:W-:Y:S01]  /*dcb0*/  IADD3 R15, R17, -UR30, R15 ;  /* 0x8000001e110f7c10 */ /* 0x000fe2000fffe00f */
        /* <DEDUP_REMOVED lines=11> */
.L_x_1168:
[----:B------:R-:W-:-:S05]  /*dd70*/  IMAD.U32 R21, RZ, RZ, UR28 ;  /* 0x0000001cff157e24 */ /* 0x000fca000f8e00ff */
[----:B------:R-:W-:-:S13]  /*dd80*/  ISETP.NE.AND P1, PT, R21, 0x1, PT ;  /* 0x000000011500780c */ /* 0x000fda0003f25270 */
[----:B------:R-:W0:Y:S02]  /*dd90*/  @P1 LDC.64 R168, c[0x0][0x9e8] ;  /* 0x00027a00ffa81b82 */ /* 0x000e240000000a00 */
[----:B0-----:R-:W-:-:S05]  /*dda0*/  @P1 IMAD.HI.U32 R14, R15, R168, RZ ;  /* 0x000000a80f0e1227 */ /* 0x001fca00078e00ff */
[----:B------:R-:W-:-:S07]  /*ddb0*/  @P1 SHF.R.U32.HI R15, RZ, R169, R14 ;  /* 0x000000a9ff0f1219 */ /* 0x000fce000001160e */
.L_x_1169:
[----:B------:R-:W-:Y:S05]  /*ddc0*/  BSYNC B0 ;  /* 0x0000000000007941 */ /* 0x000fea0003800000 */
.L_x_1167:
[----:B------:R-:W-:-:S05]  /*ddd0*/  IMAD R14, R15, R21, R6 ;  /* 0x000000150f0e7224 */ /* 0x000fca00078e0206 */
[----:B------:R-:W-:Y:S02]  /*dde0*/  VIADDMNMX R11, R14, R21, R11, PT ;  /* 0x000000150e0b7246 */ /* 0x000fe4000380010b */
[----:B------:R-:W-:-:S07]  /*ddf0*/  VIMNMX R13, R13, R14, !PT ;  /* 0x0000000e0d0d7248 */ /* 0x000fce0007fe0100 */
.L_x_1166:
[C---:B------:R-:W-:Y:S02]  /*de00*/  ISETP.GE.AND P2, PT, R20.reuse, 0x2, PT ;  /* 0x000000021400780c */ /* 0x040fe40003f46270 */
[----:B------:R-:W-:Y:S02]  /*de10*/  ISETP.GE.AND P1, PT, R20, 0x9, PT ;  /* 0x000000091400780c */ /* 0x000fe40003f26270 */
[----:B------:R-:W-:Y:S02]  /*de20*/  LOP3.LUT R16, R16, 0xefffffff, RZ, 0xc0, !PT ;  /* 0xefffffff10107812 */ /* 0x000fe400078ec0ff */
[----:B------:R-:W-:Y:S02]  /*de30*/  ISETP.GE.AND P3, PT, R20, 0xa, PT ;  /* 0x0000000a1400780c */ /* 0x000fe40003f66270 */
[----:B------:R-:W-:-:S05]  /*de40*/  LOP3.LUT R2, R2, 0xfffffffe, RZ, 0xc0, !PT ;  /* 0xfffffffe02027812 */ /* 0x000fca00078ec0ff */
[----:B------:R-:W-:Y:S02]  /*de50*/  @P2 LOP3.LUT R16, R16, 0x10000000, RZ, 0xfc, !PT ;  /* 0x1000000010102812 */ /* 0x000fe400078efcff */
[----:B------:R-:W-:Y:S02]  /*de60*/  ISETP.GT.AND P2, PT, R13, 0x1, !P2 ;  /* 0x000000010d00780c */ /* 0x000fe40005744270 */
[----:B------:R-:W-:Y:S02]  /*de70*/  LOP3.LUT R16, R16, 0xdfffffff, RZ, 0xc0, !PT ;  /* 0xdfffffff10107812 */ /* 0x000fe400078ec0ff */
[----:B------:R-:W-:Y:S02]  /*de80*/  ISETP.LT.OR P2, PT, R11, 0x2, P2 ;  /* 0x000000020b00780c */ /* 0x000fe40001741670 */
[----:B------:R-:W-:Y:S02]  /*de90*/  @P1 LOP3.LUT R16, R16, 0x20000000, RZ, 0xfc, !PT ;  /* 0x2000000010101812 */ /* 0x000fe400078efcff */
[----:B------:R-:W-:-:S02]  /*dea0*/  ISETP.GT.AND P1, PT, R13, 0x8, !P1 ;  /* 0x000000080d00780c */ /* 0x000fc40004f24270 */
[----:B------:R-:W-:Y:S02]  /*deb0*/  FSEL R153, R153, -INF , !P2 ;  /* 0xff80000099997808 */ /* 0x000fe40005000000 */
[----:B------:R-:W-:Y:S02]  /*dec0*/  ISETP.LT.OR P1, PT, R11, 0x9, P1 ;  /* 0x000000090b00780c */ /* 0x000fe40000f21670 */
        /* <DEDUP_REMOVED lines=214> */
[----:B------:R-:W-:Y:S02]  /*ec30*/  ISETP.GT.AND P6, PT, R13, 0x99, !P6 ;  /* 0x000000990d00780c */ /* 0x000fe400077c4270 */
[----:B------:R-:W0:Y:S02]  /*ec40*/  SHFL.IDX PT, R13, R10, 0x1, 0x1c1f ;  /* 0x003c1f000a0d7f89 */ /* 0x000e2400000e0000 */
[----:B------:R-:W-:-:S04]  /*ec50*/  ISETP.LT.OR P6, PT, R11, 0x9a, P6 ;  /* 0x0000009a0b00780c */ /* 0x000fc800037c1670 */
[----:B------:R-:W-:Y:S02]  /*ec60*/  FSEL R101, R101, -INF , !P6 ;  /* 0xff80000065657808 */ /* 0x000fe40007000000 */
[----:B------:R-:W-:Y:S01]  /*ec70*/  LOP3.LUT P6, RZ, R2, 0x8, RZ, 0xc0, !PT ;  /* 0x0000000802ff7812 */ /* 0x000fe200078cc0ff */
[--C-:B0-----:R-:W-:Y:S02]  /*ec80*/  IMAD.IADD R12, R12, 0x1, R13.reuse ;  /* 0x000000010c0c7824 */ /* 0x101fe400078e020d */
[----:B------:R-:W-:-:S10]  /*ec90*/  IMAD.IADD R8, R8, 0x1, R13 ;  /* 0x0000000108087824 */ /* 0x000fd400078e020d */
[----:B------:R-:W-:Y:S05]  /*eca0*/  @!P6 BRA `(.L_x_1170) ;  /* 0x000000000054e947 */ /* 0x000fea0003800000 */
        /* <DEDUP_REMOVED lines=12> */
.L_x_1172:
[----:B------:R-:W-:-:S05]  /*ed70*/  IMAD.U32 R14, RZ, RZ, UR28 ;  /* 0x0000001cff0e7e24 */ /* 0x000fca000f8e00ff */
[----:B------:R-:W-:-:S13]  /*ed80*/  ISETP.NE.AND P6, PT, R14, 0x1, PT ;  /* 0x000000010e00780c */ /* 0x000fda0003fc5270 */
[----:B------:R-:W0:Y:S02]  /*ed90*/  @P6 LDC.64 R10, c[0x0][0x9e8] ;  /* 0x00027a00ff0a6b82 */ /* 0x000e240000000a00 */
[----:B0-----:R-:W-:-:S05]  /*eda0*/  @P6 IMAD.HI.U32 R10, R13, R10, RZ ;  /* 0x0000000a0d0a6227 */ /* 0x001fca00078e00ff */
[----:B------:R-:W-:-:S07]  /*edb0*/  @P6 SHF.R.U32.HI R13, RZ, R11, R10 ;  /* 0x0000000bff0d6219 */ /* 0x000fce000001160a */
.L_x_1173:
[----:B------:R-:W-:Y:S05]  /*edc0*/  BSYNC B0 ;  /* 0x0000000000007941 */ /* 0x000fea0003800000 */
.L_x_1171:
[----:B------:R-:W-:-:S05]  /*edd0*/  IMAD R13, R13, R14, R6 ;  /* 0x0000000e0d0d7224 */ /* 0x000fca00078e0206 */
[----:B------:R-:W-:Y:S02]  /*ede0*/  VIADDMNMX R12, R13, R14, R12, PT ;  /* 0x0000000e0d0c7246 */ /* 0x000fe4000380010c */
[----:B------:R-:W-:-:S07]  /*edf0*/  VIMNMX R8, R8, R13, !PT ;  /* 0x0000000d08087248 */ /* 0x000fce0007fe0100 */
.L_x_1170:
        /* <DEDUP_REMOVED lines=100> */
[----:B------:R-:W-:Y:S01]  /*f440*/  ISETP.GT.AND P2, PT, R8, 0x89, !P2 ;  /* 0x000000890800780c */ /* 0x000fe20005744270 */
[----:B------:R-:W0:Y:S01]  /*f450*/  SHFL.BFLY PT, R6, R11, 0x2, 0x1f ;  /* 0x0c401f000b067f89 */ /* 0x000e2200000e0000 */
[----:B------:R-:W-:Y:S02]  /*f460*/  FSEL R134, R134, -INF , !P1 ;  /* 0xff80000086867808 */ /* 0x000fe40004800000 */
[----:B------:R-:W-:-:S02]  /*f470*/  LOP3.LUT P1, RZ, R16, 0x2000, RZ, 0xc0, !PT ;  /* 0x0000200010ff7812 */ /* 0x000fc4000782c0ff */
[----:B------:R-:W-:Y:S02]  /*f480*/  ISETP.LT.OR P2, PT, R12, 0x8a, P2 ;  /* 0x0000008a0c00780c */ /* 0x000fe40001741670 */
[C---:B------:R-:W-:Y:S02]  /*f490*/  ISETP.GT.AND P1, PT, R8.reuse, 0x59, !P1 ;  /* 0x000000590800780c */ /* 0x040fe40004f24270 */
[----:B------:R-:W-:Y:S02]  /*f4a0*/  ISETP.GT.AND P3, PT, R8, 0x90, !P3 ;  /* 0x000000900800780c */ /* 0x000fe40005f64270 */
[----:B------:R-:W-:Y:S02]  /*f4b0*/  ISETP.LT.OR P1, PT, R12, 0x5a, P1 ;  /* 0x0000005a0c00780c */ /* 0x000fe40000f21670 */
[----:B------:R-:W-:Y:S02]  /*f4c0*/  FSEL R95, R95, -INF , !P2 ;  /* 0xff8000005f5f7808 */ /* 0x000fe40005000000 */
[----:B------:R-:W-:-:S02]  /*f4d0*/  FSEL R135, R135, -INF , !P1 ;  /* 0xff80000087877808 */ /* 0x000fc40004800000 */
[----:B------:R-:W-:Y:S02]  /*f4e0*/  LOP3.LUT P1, RZ, R16, 0x1000, RZ, 0xc0, !PT ;  /* 0x0000100010ff7812 */ /* 0x000fe4000782c0ff */
[----:B------:R-:W-:Y:S02]  /*f4f0*/  ISETP.LT.OR P3, PT, R12, 0x91, P3 ;  /* 0x000000910c00780c */ /* 0x000fe40001f61670 */
        /* <DEDUP_REMOVED lines=101> */
[----:B------:R0:W-:Y:S01]  /*fb50*/  MUFU.EX2 R103, R157 ;  /* 0x0000009d00677308 */ /* 0x0001e20000000800 */
        /* <DEDUP_REMOVED lines=37> */
[----:B0-----:R-:W-:Y:S01]  /*fdb0*/  FFMA.FTZ R157, R101, UR39, -R10 ;  /* 0x00000027659d7c23 */ /* 0x001fe2000801080a */
[----:B------:R-:W-:Y:S01]  /*fdc0*/  FMNMX.FTZ R156, R146, R153, !PT ;  /* 0x00000099929c7209 */ /* 0x000fe20007810000 */
[----:B------:R-:W-:Y:S01]  /*fdd0*/  IMAD.U32 R101, RZ, RZ, UR39 ;  /* 0x00000027ff657e24 */ /* 0x000fe2000f8e00ff */
        /* <DEDUP_REMOVED lines=37> */
[----:B------:R-:W-:Y:S01]  /*10030*/  FMNMX.FTZ R109, R99, R108, !PT ;  /* 0x0000006c636d7209 */ /* 0x000fe20007810000 */
[--C-:B------:R-:W-:Y:S01]  /*10040*/  FFMA.FTZ R108, R112, UR39, -R10.reuse ;  /* 0x00000027706c7c23 */ /* 0x100fe2000801080a */
[----:B------:R-:W-:-:S01]  /*10050*/  FFMA.FTZ R112, R116, UR39, -R10 ;  /* 0x0000002774707c23 */ /* 0x000fc2000801080a */
[----:B------:R-:W-:Y:S02]  /*10060*/  FSEL R116, R6, RZ, P1 ;  /* 0x000000ff06747208 */ /* 0x000fe40000800000 */
[----:B------:R-:W-:Y:S01]  /*10070*/  FMNMX.FTZ R109, R102, R109, !PT ;  /* 0x0000006d666d7209 */ /* 0x000fe20007810000 */
[----:B------:R-:W-:Y:S02]  /*10080*/  MUFU.EX2 R145, R145 ;  /* 0x0000009100917308 */ /* 0x000fe40000000800 */
[----:B------:R-:W-:-:S01]  /*10090*/  FADD.FTZ R116, -R116, R5 ;  /* 0x0000000574747221 */ /* 0x000fc20000010100 */
[----:B------:R-:W-:Y:S01]  /*100a0*/  FMNMX.FTZ R153, R12, R109, !PT ;  /* 0x0000006d0c997209 */ /* 0x000fe20007810000 */
[----:B------:R-:W-:-:S01]  /*100b0*/  FFMA.FTZ R109, R113, UR39, -R10 ;  /* 0x00000027716d7c23 */ /* 0x000fc2000801080a */
[----:B------:R-:W-:-:S03]  /*100c0*/  FFMA.FTZ R113, R117, UR39, -R10 ;  /* 0x0000002775717c23 */ /* 0x000fc6000801080a */
[----:B------:R-:W0:Y:S01]  /*100d0*/  SHFL.BFLY PT, R156, R153, 0x2, 0x1f ;  /* 0x0c401f00999c7f89 */ /* 0x000e2200000e0000 */
[----:B------:R1:W-:Y:S08]  /*100e0*/  MUFU.EX2 R5, R157 ;  /* 0x0000009d00057308 */ /* 0x0003f00000000800 */
[----:B------:R-:W-:Y:S08]  /*100f0*/  MUFU.EX2 R148, R148 ;  /* 0x0000009400947308 */ /* 0x000ff00000000800 */
[----:B------:R-:W-:Y:S01]  /*10100*/  MUFU.EX2 R149, R149 ;  /* 0x0000009500957308 */ /* 0x000fe20000000800 */
[----:B0-----:R-:W-:-:S07]  /*10110*/  FMNMX.FTZ R156, R153, R156, !PT ;  /* 0x0000009c999c7209 */ /* 0x001fce0007810000 */
[----:B------:R-:W-:Y:S01]  /*10120*/  MUFU.EX2 R120, R120 ;  /* 0x0000007800787308 */ /* 0x000fe20000000800 */
[----:B------:R-:W0:Y:S07]  /*10130*/  SHFL.BFLY PT, R117, R156, 0x1, 0x1f ;  /* 0x0c201f009c757f89 */ /* 0x000e2e00000e0000 */
[----:B------:R-:W-:Y:S08]  /*10140*/  MUFU.EX2 R121, R121 ;  /* 0x0000007900797308 */ /* 0x000ff00000000800 */
[----:B------:R-:W-:Y:S08]  /*10150*/  MUFU.EX2 R124, R124 ;  /* 0x0000007c007c7308 */ /* 0x000ff00000000800 */
[----:B------:R-:W-:Y:S01]  /*10160*/  MUFU.EX2 R125, R125 ;  /* 0x0000007d007d7308 */ /* 0x000fe20000000800 */
[----:B0-----:R-:W-:Y:S01]  /*10170*/  FMNMX.FTZ R10, R156, R117, !PT ;  /* 0x000000759c0a7209 */ /* 0x001fe20007810000 */
[----:B------:R-:W-:-:S03]  /*10180*/  FMUL.FTZ R117, R116, UR39 ;  /* 0x0000002774757c20 */ /* 0x000fc60008410000 */
[C---:B------:R-:W-:Y:S01]  /*10190*/  FSETP.NEU.FTZ.AND P1, PT, R10.reuse, -INF , PT ;  /* 0xff8000000a00780b */ /* 0x040fe20003f3d000 */
[----:B------:R-:W-:-:S02]  /*101a0*/  FFMA.FTZ R101, R10, R101, -8 ;  /* 0xc10000000a657423 */ /* 0x000fc40000010065 */
[----:B------:R-:W-:Y:S03]  /*101b0*/  MUFU.EX2 R128, R128 ;  /* 0x0000008000807308 */ /* 0x000fe60000000800 */
[----:B------:R-:W-:-:S05]  /*101c0*/  FSEL R101, R101, RZ, P1 ;  /* 0x000000ff65657208 */ /* 0x000fca0000800000 */
[----:B------:R-:W0:Y:S01]  /*101d0*/  MUFU.EX2 R117, R117 ;  /* 0x0000007500757308 */ /* 0x000e220000000800 */
[----:B-1----:R-:W-:-:S01]  /*101e0*/  FFMA.FTZ R157, R162, UR39, -R101 ;  /* 0x00000027a29d7c23 */ /* 0x002fc20008010865 */
[----:B------:R-:W-:Y:S01]  /*101f0*/  FSEL R162, R10, RZ, P1 ;  /* 0x000000ff0aa27208 */ /* 0x000fe20000800000 */
[----:B------:R-:W-:-:S01]  /*10200*/  FFMA.FTZ R161, R126, UR39, -R101 ;  /* 0x000000277ea17c23 */ /* 0x000fc20008010865 */
[--C-:B------:R-:W-:Y:S01]  /*10210*/  FFMA.FTZ R153, R168, UR39, -R101.reuse ;  /* 0x00000027a8997c23 */ /* 0x100fe20008010865 */
[----:B------:R-:W-:-:S01]  /*10220*/  FFMA.FTZ R116, R155, UR39, -R101 ;  /* 0x000000279b747c23 */ /* 0x000fc20008010865 */
[----:B------:R-:W-:Y:S01]  /*10230*/  FFMA.FTZ R155, R158, UR39, -R101 ;  /* 0x000000279e9b7c23 */ /* 0x000fe20008010865 */
[----:B------:R-:W-:-:S01]  /*10240*/  FADD.FTZ R162, -R162, R7 ;  /* 0x00000007a2a27221 */ /* 0x000fc20000010100 */
[--C-:B------:R-:W-:Y:S01]  /*10250*/  FFMA.FTZ R156, R159, UR39, -R101.reuse ;  /* 0x000000279f9c7c23 */ /* 0x100fe20008010865 */
[----:B------:R-:W-:-:S01]  /*10260*/  FFMA.FTZ R158, R163, UR39, -R101 ;  /* 0x00000027a39e7c23 */ /* 0x000fc20008010865 */
[----:B------:R-:W-:Y:S01]  /*10270*/  MUFU.EX2 R153, R153 ;  /* 0x0000009900997308 */ /* 0x000fe20000000800 */
[----:B------:R-:W-:Y:S01]  /*10280*/  FMUL.FTZ R126, R162, UR39 ;  /* 0x00000027a27e7c20 */ /* 0x000fe20008410000 */
[--C-:B------:R-:W-:Y:S01]  /*10290*/  FFMA.FTZ R162, R127, UR39, -R101.reuse ;  /* 0x000000277fa27c23 */ /* 0x100fe20008010865 */
[----:B------:R-:W-:-:S01]  /*102a0*/  FFMA.FTZ R127, R130, UR39, -R101 ;  /* 0x00000027827f7c23 */ /* 0x000fc20008010865 */
[--C-:B------:R-:W-:Y:S01]  /*102b0*/  FFMA.FTZ R130, R131, UR39, -R101.reuse ;  /* 0x0000002783827c23 */ /* 0x100fe20008010865 */
[----:B------:R-:W-:-:S01]  /*102c0*/  FFMA.FTZ R131, R134, UR39, -R101 ;  /* 0x0000002786837c23 */ /* 0x000fc20008010865 */
[----:B------:R-:W-:Y:S01]  /*102d0*/  FFMA.FTZ R159, R166, UR39, -R101 ;  /* 0x00000027a69f7c23 */ /* 0x000fe20008010865 */
[----:B0-----:R-:W-:-:S01]  /*102e0*/  FFMA.FTZ R134, R117, R3, R14 ;  /* 0x0000000375867223 */ /* 0x001fc2000001000e */
        /* <DEDUP_REMOVED lines=17> */
[----:B0-----:R-:W-:-:S01]  /*10400*/  FFMA.FTZ R3, R126, R0, R153 ;  /* 0x000000007e037223 */ /* 0x001fc20000010099 */
[----:B------:R-:W-:Y:S01]  /*10410*/  FADD.FTZ R0, R11, R134 ;  /* 0x000000860b007221 */ /* 0x000fe20000010000 */
        /* <DEDUP_REMOVED lines=11> */
[----:B------:R-:W-:Y:S01]  /*104d0*/  FADD.FTZ R0, R20, R3 ;  /* 0x0000000314007221 */ /* 0x000fe20000010000 */
[----:B------:R-:W-:-:S01]  /*104e0*/  FFMA.FTZ R94, R94, UR39, -R101 ;  /* 0x000000275e5e7c23 */ /* 0x000fc20008010865 */
[----:B------:R-:W1:Y:S01]  /*104f0*/  MUFU.EX2 R157, R157 ;  /* 0x0000009d009d7308 */ /* 0x000e620000000800 */
[----:B--2---:R-:W-:-:S01]  /*10500*/  FADD.FTZ R135, R155, R164 ;  /* 0x000000a49b877221 */ /* 0x004fc20000010000 */
[----:B------:R-:W-:Y:S01]  /*10510*/  FADD.FTZ R3, R15, R0 ;  /* 0x000000000f037221 */ /* 0x000fe20000010000 */
[----:B------:R-:W-:-:S01]  /*10520*/  FFMA.FTZ R95, R95, UR39, -R101 ;  /* 0x000000275f5f7c23 */ /* 0x000fc20008010865 */
[--C-:B------:R-:W-:Y:S01]  /*10530*/  FFMA.FTZ R98, R98, UR39, -R101.reuse ;  /* 0x0000002762627c23 */ /* 0x100fe20008010865 */
[----:B------:R-:W-:-:S01]  /*10540*/  FFMA.FTZ R99, R99, UR39, -R101 ;  /* 0x0000002763637c23 */ /* 0x000fc20008010865 */
[----:B------:R-:W-:Y:S01]  /*10550*/  FADD.FTZ R0, R152, R3 ;  /* 0x0000000398007221 */ /* 0x000fe20000010000 */
[----:B------:R-:W-:-:S01]  /*10560*/  FFMA.FTZ R102, R102, UR39, -R101 ;  /* 0x0000002766667c23 */ /* 0x000fc20008010865 */
[----:B------:R-:W2:Y:S01]  /*10570*/  MUFU.EX2 R158, R158 ;  /* 0x0000009e009e7308 */ /* 0x000ea20000000800 */
[----:B0-----:R-:W-:-:S01]  /*10580*/  FADD.FTZ R164, R156, R135 ;  /* 0x000000879ca47221 */ /* 0x001fc20000010000 */
[----:B------:R-:W-:Y:S01]  /*10590*/  FADD.FTZ R3, R21, R0 ;  /* 0x0000000015037221 */ /* 0x000fe20000010000 */
[----:B------:R-:W-:-:S03]  /*105a0*/  FFMA.FTZ R12, R12, UR39, -R101 ;  /* 0x000000270c0c7c23 */ /* 0x000fc60008010865 */
[----:B------:R-:W-:Y:S02]  /*105b0*/  FADD.FTZ R3, R154, R3 ;  /* 0x000000039a037221 */ /* 0x000fe40000010000 */
[----:B------:R-:W0:Y:S01]  /*105c0*/  MUFU.EX2 R159, R159 ;  /* 0x0000009f009f7308 */ /* 0x000e220000000800 */
[----:B-1----:R-:W-:-:S01]  /*105d0*/  FADD.FTZ R135, R157, R164 ;  /* 0x000000a49d877221 */ /* 0x002fc20000010000 */
[----:B------:R-:W-:-:S04]  /*105e0*/  FADD.FTZ R0, R136, R3 ;  /* 0x0000000388007221 */ /* 0x000fc80000010000 */
[----:B------:R-:W-:Y:S02]  /*105f0*/  FADD.FTZ R3, R137, R0 ;  /* 0x0000000089037221 */ /* 0x000fe40000010000 */
[----:B------:R-:W1:Y:S01]  /*10600*/  MUFU.EX2 R160, R160 ;  /* 0x000000a000a07308 */ /* 0x000e620000000800 */
[----:B--2---:R-:W-:-:S01]  /*10610*/  FADD.FTZ R164, R158, R135 ;  /* 0x000000879ea47221 */ /* 0x004fc20000010000 */
[----:B------:R-:W-:-:S04]  /*10620*/  FADD.FTZ R0, R140, R3 ;  /* 0x000000038c007221 */ /* 0x000fc80000010000 */
[----:B------:R-:W-:Y:S02]  /*10630*/  FADD.FTZ R3, R141, R0 ;  /* 0x000000008d037221 */ /* 0x000fe40000010000 */
[----:B------:R-:W2:Y:S01]  /*10640*/  MUFU.EX2 R138, R138 ;  /* 0x0000008a008a7308 */ /* 0x000ea20000000800 */
[----:B0-----:R-:W-:-:S01]  /*10650*/  FADD.FTZ R135, R159, R164 ;  /* 0x000000a49f877221 */ /* 0x001fc20000010000 */
[----:B------:R-:W-:-:S04]  /*10660*/  FADD.FTZ R0, R144, R3 ;  /* 0x0000000390007221 */ /* 0x000fc80000010000 */
        /* <DEDUP_REMOVED lines=11> */
[----:B------:R-:W-:-:S06]  /*10720*/  FADD.FTZ R0, R124, R3 ;  /* 0x000000037c007221 */ /* 0x000fcc0000010000 */
        /* <DEDUP_REMOVED lines=14> */
[----:B------:R-:W-:-:S06]  /*10810*/  FADD.FTZ R135, R125, R0 ;  /* 0x000000007d877221 */ /* 0x000fcc0000010000 */
[----:B------:R-:W1:Y:S01]  /*10820*/  MUFU.EX2 R162, R162 ;  /* 0x000000a200a27308 */ /* 0x000e620000000800 */
[----:B--2---:R-:W-:-:S07]  /*10830*/  FADD.FTZ R164, R123, R164 ;  /* 0x000000a47ba47221 */ /* 0x004fce0000010000 */
        /* <DEDUP_REMOVED lines=28> */
[----:B-1----:R-:W-:-:S04]  /*10a00*/  FADD.FTZ R0, R8, R3 ;  /* 0x0000000308007221 */ /* 0x002fc80000010000 */
[----:B------:R-:W-:-:S03]  /*10a10*/  FADD.FTZ R3, R103, R0 ;  /* 0x0000000067037221 */ /* 0x000fc60000010000 */
        /* <DEDUP_REMOVED lines=45> */
[----:B---3--:R-:W-:-:S04]  /*10cf0*/  FADD.FTZ R0, R100, R3 ;  /* 0x0000000364007221 */ /* 0x008fc80000010000 */
[----:B------:R-:W-:Y:S01]  /*10d00*/  FADD.FTZ R3, R5, R0 ;  /* 0x0000000005037221 */ /* 0x000fe20000010000 */
[----:B0-----:R-:W-:-:S04]  /*10d10*/  FADD.FTZ R98, R135, R98 ;  /* 0x0000006287627221 */ /* 0x001fc80000010000 */
[----:B-1----:R-:W-:Y:S01]  /*10d20*/  FADD.FTZ R0, R101, R98 ;  /* 0x0000006265007221 */ /* 0x002fe20000010000 */
[----:B------:R-:W-:Y:S06]  /*10d30*/  @!P0 BRA `(.L_x_1174) ;  /* 0x0000000000048947 */ /* 0x000fec0003800000 */
[----:B------:R-:W-:Y:S01]  /*10d40*/  BPT.TRAP 0x1 ;  /* 0x000000040000795c */ /* 0x000fe20000300000 */
.L_x_1174:
        /* <DEDUP_REMOVED lines=115> */
.L_x_1156:
[----:B------:R-:W-:Y:S06]  /*11480*/  BAR.ARV 0x8, 0x180 ;  /* 0x0206000000007b1d */ /* 0x000fec0000002000 */
[----:B------:R-:W-:Y:S05]  /*11490*/  @!P0 BRA `(.L_x_1176) ;  /* 0x0000000000048947 */ /* 0x000fea0003800000 */
[----:B------:R-:W-:Y:S01]  /*114a0*/  BPT.TRAP 0x1 ;  /* 0x000000040000795c */ /* 0x000fe20000300000 */
.L_x_1176:
[----:B------:R-:W-:Y:S01]  /*114b0*/  ULEA UR9, UR45, UR43, 0x3 ;  /* 0x0000002b2d097291 */ /* 0x000fe2000f8e183f */
[----:B------:R-:W-:-:S05]  /*114c0*/  IMAD.U32 R4, RZ, RZ, UR46 ;  /* 0x0000002eff047e24 */ /* 0x000fca000f8e00ff */
[----:B------:R-:W-:-:S04]  /*114d0*/  SHF.L.U32 R4, R4, 0x1f, RZ ;  /* 0x0000001f04047819 */ /* 0x000fc800000006ff */
[----:B------:R0:W1:Y:S01]  /*114e0*/  SYNCS.PHASECHK.TRANS64.TRYWAIT P1, [UR9+0x22850], R4 ;  /* 0x02285004ff0075a7 */ /* 0x0000620008020149 */
[----:B------:R-:W-:Y:S05]  /*114f0*/  @!P0 BRA `(.L_x_1177) ;  /* 0x0000000000048947 */ /* 0x000fea0003800000 */
[----:B------:R-:W-:Y:S01]  /*11500*/  BPT.TRAP 0x1 ;  /* 0x000000040000795c */ /* 0x000fe20000300000 */
.L_x_1177:
[----:B-1----:R-:W-:Y:S05]  /*11510*/  @P1 BRA `(.L_x_1178) ;  /* 0x0000000000081947 */ /* 0x002fea0003800000 */
[----:B------:R-:W1:Y:S02]  /*11520*/  SYNCS.PHASECHK.TRANS64.TRYWAIT P1, [UR9+0x22850], R4 ;  /* 0x02285004ff0075a7 */ /* 0x000e640008020149 */
[----:B-1----:R-:W-:Y:S05]  /*11530*/  @!P1 BRA `(.L_x_1179) ;  /* 0x0000008c00189947 */ /* 0x002fea0003800000 */
.L_x_1178:
[----:B------:R-:W-:Y:S01]  /*11540*/  UIADD3 UR43, UR43, 0x400, URZ ;  /* 0x000004002b2b7890 */ /* 0x000fe2000fffe03f */
[----:B------:R-:W-:Y:S01]  /*11550*/  WARPGROUP.ARRIVE ;  /* 0x00000000000079c5 */ /* 0x000fe20000000000 */
[----:B------:R-:W-:Y:S01]  /*11560*/  UMOV UR7, 0xc0000010 ;  /* 0xc000001000077882 */ /* 0x000fe20000000000 */
[----:B------:R-:W-:Y:S01]  /*11570*/  ULDC.64 UR10, c[0x0][0x9a0] ;  /* 0x00026800000a7ab9 */ /* 0x000fe20000000a00 */
[----:B------:R-:W-:Y:S01]  /*11580*/  USHF.R.U32.HI UR43, URZ, 0x4, UR43 ;  /* 0x000000043f2b7899 */ /* 0x000fe2000801162b */
[----:B------:R-:W-:Y:S01]  /*11590*/  IMAD.MOV.U32 R7, RZ, RZ, 0x3f800000 ;  /* 0x3f800000ff077424 */ /* 0x000fe200078e00ff */
        /* <DEDUP_REMOVED lines=16> */
[----:B------:R-:W-:Y:S02]  /*116a0*/  @UP0 USHF.R.S32.HI UR6, URZ, 0x1f, UR44 ;  /* 0x0000001f3f060899 */ /* 0x000fe4000801142c */
[----:B------:R-:W-:Y:S02]  /*116b0*/  @UP0 USHF.R.S32.HI UR7, URZ, 0x1f, UR37 ;  /* 0x0000001f3f070899 */ /* 0x000fe40008011425 */
[----:B------:R-:W-:-:S04]  /*116c0*/  @UP0 UIMAD UR6, UR6, UR12, URZ ;  /* 0x0000000c060602a4 */ /* 0x000fc8000f8e023f */
        /* <DEDUP_REMOVED lines=10> */
[----:B01----:R-:W-:-:S03]  /*11770*/  IMAD.U32 R4, RZ, RZ, UR6 ;  /* 0x00000006ff047e24 */ /* 0x003fc6000f8e00ff */
[----:B------:R-:W-:Y:S01]  /*11780*/  IMAD.U32 R5, RZ, RZ, UR7 ;  /* 0x00000007ff057e24 */ /* 0x000fe2000f8e00ff */
[----:B------:R-:W-:Y:S02]  /*11790*/  UMOV UR7, 0xc0000010 ;  /* 0xc000001000077882 */ /* 0x000fe40000000000 */
[----:B------:R-:W-:Y:S02]  /*117a0*/  UMOV UR6, UR4 ;  /* 0x0000000400067c82 */ /* 0x000fe40008000000 */
[----:B------:R0:W2:Y:S01]  /*117b0*/  @P1 LDG.E R7, desc[UR50][R4.64] ;  /* 0x0000003204071981 */ /* 0x0000a2000c1e1900 */
[----:B------:R-:W-:Y:S02]  /*117c0*/  WARPGROUP.DEPBAR.LE gsb0, 0x0 ;  /* 0x00008000000079c5 */ /* 0x000fe40000010000 */
[----:B------:R-:W-:-:S06]  /*117d0*/  WARPGROUP.ARRIVE ;  /* 0x00000000000079c5 */ /* 0x000fcc0000000000 */
[----:B------:R-:W-:Y:S01]  /*117e0*/  QGMMA.64x128x32.F32.E4M3.E4M3 R24, R176, gdesc[UR4], R24, gsb0 ;  /* 0x01e00004b0187df3 */ /* 0x000fe20008000818 */
[----:B------:R-:W-:Y:S01]  /*117f0*/  UIADD3 UR4, UR8, 0x300, URZ ;  /* 0x0000030008047890 */ /* 0x000fe2000fffe03f */
[----:B------:R-:W-:-:S06]  /*11800*/  UMOV UR7, 0xc0000010 ;  /* 0xc000001000077882 */ /* 0x000fcc0000000000 */
[----:B------:R-:W-:Y:S01]  /*11810*/  UMOV UR6, UR4 ;  /* 0x0000000400067c82 */ /* 0x000fe20008000000 */
[----:B------:R-:W-:Y:S01]  /*11820*/  UIADD3 UR8, UR8, 0x400, URZ ;  /* 0x0000040008087890 */ /* 0x000fe2000fffe03f */
[----:B------:R-:W1:Y:S04]  /*11830*/  SHFL.BFLY PT, R8, R3, 0x2, 0x1f ;  /* 0x0c401f0003087f89 */ /* 0x000e6800000e0000 */
[----:B------:R-:W3:Y:S01]  /*11840*/  SHFL.BFLY PT, R9, R0, 0x2, 0x1f ;  /* 0x0c401f0000097f89 */ /* 0x000ee200000e0000 */
[----:B------:R-:W-:Y:S02]  /*11850*/  WARPGROUP.DEPBAR.LE gsb0, 0x0 ;  /* 0x00008000000079c5 */ /* 0x000fe40000010000 */
[----:B------:R-:W-:-:S06]  /*11860*/  WARPGROUP.ARRIVE ;  /* 0x00000000000079c5 */ /* 0x000fcc0000000000 */
[----:B------:R-:W-:Y:S01]  /*11870*/  QGMMA.64x128x32.F32.E4M3.E4M3 R24, R172, gdesc[UR4], R24, gsb0 ;  /* 0x01e00004ac187df3 */ /* 0x000fe20008000818 */
[----:B------:R-:W-:Y:S01]  /*11880*/  UMOV UR6, UR8 ;  /* 0x0000000800067c82 */ /* 0x000fe20008000000 */
[----:B------:R-:W-:Y:S01]  /*11890*/  UMOV UR7, 0xc0000010 ;  /* 0xc000001000077882 */ /* 0x000fe20000000000 */
[----:B-1----:R-:W-:-:S01]  /*118a0*/  FADD.FTZ R8, R8, R3 ;  /* 0x0000000308087221 */ /* 0x002fc20000010000 */
[----:B---3--:R-:W-:-:S04]  /*118b0*/  FADD.FTZ R9, R9, R0 ;  /* 0x0000000009097221 */ /* 0x008fc80000010000 */
[----:B0-----:R-:W0:Y:S04]  /*118c0*/  SHFL.BFLY PT, R5, R8, 0x1, 0x1f ;  /* 0x0c201f0008057f89 */ /* 0x001e2800000e0000 */
[----:B------:R-:W1:Y:S01]  /*118d0*/  SHFL.BFLY PT, R4, R9, 0x1, 0x1f ;  /* 0x0c201f0009047f89 */ /* 0x000e6200000e0000 */
[----:B0-----:R-:W-:-:S01]  /*118e0*/  FADD.FTZ R5, R8, R5 ;  /* 0x0000000508057221 */ /* 0x001fc20000010000 */
[----:B-1----:R-:W-:-:S04]  /*118f0*/  FADD.FTZ R11, R9, R4 ;  /* 0x00000004090b7221 */ /* 0x002fc80000010000 */
[C---:B------:R-:W-:Y:S01]  /*11900*/  FSETP.NE.FTZ.AND P1, PT, R5.reuse, RZ, PT ;  /* 0x000000ff0500720b */ /* 0x040fe20003f35000 */
[----:B------:R-:W-:Y:S01]  /*11910*/  FMUL.FTZ R13, R5, 0.00390625 ;  /* 0x3b800000050d7820 */ /* 0x000fe20000410000 */
[----:B------:R-:W-:Y:S01]  /*11920*/  FMUL.FTZ R14, R11, 0.00390625 ;  /* 0x3b8000000b0e7820 */ /* 0x000fe20000410000 */
[----:B------:R-:W-:-:S03]  /*11930*/  IMAD.MOV.U32 R4, RZ, RZ, RZ ;  /* 0x000000ffff047224 */ /* 0x000fc600078e00ff */
        /* <DEDUP_REMOVED lines=26> */
.L_x_1180:
        /* <DEDUP_REMOVED lines=74> */
.L_x_1102:
[----:B------:R-:W0:Y:S01]  /*11f80*/  S2R R7, SR_CgaCtaId ;  /* 0x0000000000077919 */ /* 0x000e220000008800 */
[----:B------:R-:W-:Y:S01]  /*11f90*/  MOV R4, 0x400 ;  /* 0x0000040000047802 */ /* 0x000fe20000000f00 */
[----:B------:R-:W-:Y:S01]  /*11fa0*/  BSSY B0, `(.L_x_1181) ;  /* 0x0000230000007945 */ /* 0x000fe20003800000 */
[----:B------:R-:W-:Y:S02]  /*11fb0*/  BAR.SYNC.DEFER_BLOCKING 0x5, 0x180 ;  /* 0x0146000000007b1d */ /* 0x000fe40000010000 */
[----:B0-----:R-:W-:-:S05]  /*11fc0*/  LEA R4, R7, R4, 0x18 ;  /* 0x0000000407047211 */ /* 0x001fca00078ec0ff */
[----:B------:R-:W0:Y:S02]  /*11fd0*/  LDS R6, [R4+0x228d0] ;  /* 0x0228d00004067984 */ /* 0x000e240000000800 */
[----:B0-----:R-:W-:Y:S01]  /*11fe0*/  R2UR UR4, R6 ;  /* 0x00000000060472ca */ /* 0x001fe200000e0000 */
[----:B------:R-:W-:Y:S06]  /*11ff0*/  BAR.ARV 0x4, 0x180 ;  /* 0x0106000000007b1d */ /* 0x000fec0000002000 */
[----:B------:R-:W-:Y:S08]  /*12000*/  @P0 BRA `(.L_x_1182) ;  /* 0x0000001800500947 */ /* 0x000ff00003800000 */
[----:B------:R-:W0:Y:S01]  /*12010*/  S2R R35, SR_TID.X ;  /* 0x0000000000237919 */ /* 0x000e220000002100 */
[----:B------:R-:W-:Y:S01]  /*12020*/  ULDC.64 UR6, c[0x4][0x38] ;  /* 0x01000e0000067ab9 */ /* 0x000fe20000000a00 */
        /* <DEDUP_REMOVED lines=15> */
[----:B------:R-:W-:Y:S01]  /*12120*/  F2FP.BF16.F32.PACK_AB R36, R45, R36 ;  /* 0x000000242d24723e */ /* 0x000fe200000010ff */
[----:B0-----:R-:W-:Y:S01]  /*12130*/  IMAD.SHL.U32 R6, R35, 0x4, RZ ;  /* 0x0000000423067824 */ /* 0x001fe200078e00ff */
        /* <DEDUP_REMOVED lines=10> */
[----:B------:R-:W-:Y:S01]  /*121e0*/  F2FP.BF16.F32.PACK_AB R28, R61, R28 ;  /* 0x0000001c3d1c723e */ /* 0x000fe200000010ff */
[----:B------:R-:W-:Y:S01]  /*121f0*/  VIADD R59, R19, UR38 ;  /* 0x00000026133b7c36 */ /* 0x000fe20008000000 */
[----:B------:R-:W-:Y:S02]  /*12200*/  LOP3.LUT R6, R6, 0xc, RZ, 0xc0, !PT ;  /* 0x0000000c06067812 */ /* 0x000fe400078ec0ff */
[----:B------:R-:W-:-:S02]  /*12210*/  F2FP.BF16.F32.PACK_AB R94, R94, R95 ;  /* 0x0000005f5e5e723e */ /* 0x000fc400000010ff */
[----:B------:R-:W-:Y:S02]  /*12220*/  F2FP.BF16.F32.PACK_AB R90, R90, R91 ;  /* 0x0000005b5a5a723e */ /* 0x000fe400000010ff */
[----:B------:R-:W-:Y:S02]  /*12230*/  F2FP.BF16.F32.PACK_AB R56, R56, R57 ;  /* 0x000000393838723e */ /* 0x000fe400000010ff */
[----:B------:R-:W-:Y:S01]  /*12240*/  F2FP.BF16.F32.PACK_AB R49, R48, R49 ;  /* 0x000000313031723e */ /* 0x000fe200000010ff */
[----:B------:R-:W-:Y:S01]  /*12250*/  USHF.R.S32.HI UR12, URZ, 0x1f, UR37 ;  /* 0x0000001f3f0c7899 */ /* 0x000fe20008011425 */
[----:B------:R-:W-:Y:S01]  /*12260*/  BAR.SYNC.DEFER_BLOCKING 0x1, 0x100 ;  /* 0x0044000000007b1d */ /* 0x000fe20000010000 */
[----:B------:R-:W-:-:S05]  /*12270*/  IADD3 R6, P0, R6, UR6, RZ ;  /* 0x0000000606067c10 */ /* 0x000fca000ff1e0ff */
[----:B------:R-:W-:Y:S01]  /*12280*/  IMAD.X R7, RZ, RZ, UR7, P0 ;  /* 0x00000007ff077e24 */ /* 0x000fe200080e06ff */
[----:B------:R-:W-:Y:S01]  /*12290*/  ULDC.64 UR8, c[0x0][0xb90] ;  /* 0x0002e40000087ab9 */ /* 0x000fe20000000a00 */
[----:B------:R-:W-:Y:S01]  /*122a0*/  USHF.R.S32.HI UR13, URZ, 0x1f, UR44 ;  /* 0x0000001f3f0d7899 */ /* 0x000fe2000801142c */
[----:B------:R-:W-:Y:S02]  /*122b0*/  ULDC.64 UR10, c[0x0][0xb98] ;  /* 0x0002e600000a7ab9 */ /* 0x000fe40000000a00 */
[----:B------:R0:W2:Y:S01]  /*122c0*/  LDG.E.CONSTANT R17, desc[UR50][R6.64] ;  /* 0x0000003206117981 */ /* 0x0000a2000c1e9900 */
[----:B------:R-:W-:Y:S01]  /*122d0*/  F2FP.BF16.F32.PACK_AB R34, R55, R30 ;  /* 0x0000001e3722723e */ /* 0x000fe200000010ff */
[----:B------:R-:W-:Y:S02]  /*122e0*/  UIMAD UR5, UR12, UR8, URZ ;  /* 0x000000080c0572a4 */ /* 0x000fe4000f8e023f */
[----:B------:R-:W-:Y:S02]  /*122f0*/  UIMAD.WIDE.U32 UR6, UR37, UR8, URZ ;  /* 0x00000008250672a5 */ /* 0x000fe4000f8e003f */
[----:B------:R-:W-:-:S02]  /*12300*/  UIMAD UR5, UR37, UR9, UR5 ;  /* 0x00000009250572a4 */ /* 0x000fc4000f8e0205 */
[----:B------:R-:W-:Y:S01]  /*12310*/  UIMAD UR8, UR13, UR10, URZ ;  /* 0x0000000a0d0872a4 */ /* 0x000fe2000f8e023f */
[----:B0-----:R-:W0:Y:S01]  /*12320*/  S2R R7, SR_SWINHI ;  /* 0x0000000000077919 */ /* 0x001e220000002f00 */
[----:B------:R-:W-:Y:S01]  /*12330*/  LOP3.LUT P0, R6, R35, 0x3, RZ, 0xc0, !PT ;  /* 0x0000000323067812 */ /* 0x000fe2000780c0ff */
[----:B------:R-:W-:Y:S02]  /*12340*/  UIADD3 UR7, UR7, UR5, URZ ;  /* 0x0000000507077290 */ /* 0x000fe4000fffe03f */
[----:B------:R-:W-:Y:S01]  /*12350*/  UIMAD UR8, UR44, UR11, UR8 ;  /* 0x0000000b2c0872a4 */ /* 0x000fe2000f8e0208 */
[----:B------:R-:W-:Y:S01]  /*12360*/  ISETP.EQ.OR P0, PT, R6, 0x3, !P0 ;  /* 0x000000030600780c */ /* 0x000fe20004702670 */
[----:B------:R-:W-:Y:S01]  /*12370*/  UIMAD.WIDE.U32 UR6, UR44, UR10, UR6 ;  /* 0x0000000a2c0672a5 */ /* 0x000fe2000f8e0006 */
[----:B------:R-:W-:Y:S02]  /*12380*/  ULDC UR5, c[0x0][0xa88] ;  /* 0x0002a20000057ab9 */ /* 0x000fe40000000800 */
[----:B------:R-:W-:Y:S01]  /*12390*/  SEL R72, R9, R10, P0 ;  /* 0x0000000a09487207 */ /* 0x000fe20000000000 */
[----:B------:R-:W-:Y:S01]  /*123a0*/  ULDC.64 UR10, c[0x0][0xaf0] ;  /* 0x0002bc00000a7ab9 */ /* 0x000fe20000000a00 */
[----:B------:R-:W-:Y:S01]  /*123b0*/  SEL R74, R10, R9, P0 ;  /* 0x000000090a4a7207 */ /* 0x000fe20000000000 */
[----:B------:R-:W-:Y:S01]  /*123c0*/  IMAD R9, R189, 0x40, R22 ;  /* 0x00000040bd097824 */ /* 0x000fe200078e0216 */
[----:B------:R-:W-:-:S02]  /*123d0*/  SEL R100, R11, R12, P0 ;  /* 0x0000000c0b647207 */ /* 0x000fc40000000000 */
[----:B------:R-:W-:Y:S02]  /*123e0*/  SEL R102, R12, R11, P0 ;  /* 0x0000000b0c667207 */ /* 0x000fe40000000000 */
[----:B------:R-:W-:Y:S02]  /*123f0*/  SEL R68, R13, R14, P0 ;  /* 0x0000000e0d447207 */ /* 0x000fe40000000000 */
[----:B------:R-:W-:Y:S02]  /*12400*/  SEL R70, R14, R13, P0 ;  /* 0x0000000d0e467207 */ /* 0x000fe40000000000 */
[----:B------:R-:W-:Y:S02]  /*12410*/  SEL R104, R5, R8, P0 ;  /* 0x0000000805687207 */ /* 0x000fe40000000000 */
[----:B------:R-:W-:Y:S02]  /*12420*/  SEL R106, R8, R5, P0 ;  /* 0x00000005086a7207 */ /* 0x000fe40000000000 */
[----:B------:R-:W-:-:S02]  /*12430*/  SEL R50, R37, R36, P0 ;  /* 0x0000002425327207 */ /* 0x000fc40000000000 */
[----:B------:R-:W-:Y:S02]  /*12440*/  SEL R52, R36, R37, P0 ;  /* 0x0000002524347207 */ /* 0x000fe40000000000 */
[----:B------:R-:W-:Y:S02]  /*12450*/  SEL R54, R33, R32, P0 ;  /* 0x0000002021367207 */ /* 0x000fe40000000000 */
[----:B------:R-:W-:Y:S02]  /*12460*/  SEL R58, R32, R33, P0 ;  /* 0x00000021203a7207 */ /* 0x000fe40000000000 */
[----:B------:R-:W-:Y:S02]  /*12470*/  MOV R30, R4 ;  /* 0x00000004001e7202 */ /* 0x000fe40000000f00 */
[----:B0-----:R-:W-:Y:S02]  /*12480*/  MOV R31, R7 ;  /* 0x00000007001f7202 */ /* 0x001fe40000000f00 */
[----:B------:R-:W-:-:S02]  /*12490*/  SEL R88, R25, R26, P0 ;  /* 0x0000001a19587207 */ /* 0x000fc40000000000 */
[----:B------:R-:W-:Y:S01]  /*124a0*/  SEL R92, R26, R25, P0 ;  /* 0x000000191a5c7207 */ /* 0x000fe20000000000 */
[--C-:B------:R-:W-:Y:S01]  /*124b0*/  IMAD.WIDE R6, R194, 0x2, R30.reuse ;  /* 0x00000002c2067825 */ /* 0x100fe200078e021e */
[----:B------:R-:W-:Y:S02]  /*124c0*/  SEL R64, R21, R24, P0 ;  /* 0x0000001815407207 */ /* 0x000fe40000000000 */
[----:B------:R-:W-:Y:S01]  /*124d0*/  SEL R66, R24, R21, P0 ;  /* 0x0000001518427207 */ /* 0x000fe20000000000 */
[----:B------:R-:W-:Y:S01]  /*124e0*/  IMAD.WIDE R30, R9, 0x2, R30 ;  /* 0x00000002091e7825 */ /* 0x000fe200078e021e */
[C---:B------:R-:W-:Y:S02]  /*124f0*/  IADD3 R41, P6, R6.reuse, 0x4060, RZ ;  /* 0x0000406006297810 */ /* 0x040fe40007fde0ff */
[----:B------:R-:W-:Y:S02]  /*12500*/  LOP3.LUT R43, R6, 0x380, RZ, 0xc0, !PT ;  /* 0x00000380062b7812 */ /* 0x000fe400078ec0ff */
[----:B------:R-:W-:-:S02]  /*12510*/  LOP3.LUT R40, R41, 0x380, RZ, 0xc0, !PT ;  /* 0x0000038029287812 */ /* 0x000fc400078ec0ff */
[----:B------:R-:W-:Y:S02]  /*12520*/  SHF.R.U64 R43, R43, 0x3, RZ ;  /* 0x000000032b2b7819 */ /* 0x000fe400000012ff */
[----:B------:R-:W-:Y:S02]  /*12530*/  SHF.R.U64 R40, R40, 0x3, RZ ;  /* 0x0000000328287819 */ /* 0x000fe400000012ff */
[----:B------:R-:W-:Y:S02]  /*12540*/  IADD3 R11, P3, R6, 0x4000, RZ ;  /* 0x00004000060b7810 */ /* 0x000fe40007f7e0ff */
[----:B------:R-:W-:Y:S01]  /*12550*/  LOP3.LUT R40, R40, R41, RZ, 0x3c, !PT ;  /* 0x0000002928287212 */ /* 0x000fe200078e3cff */
[--C-:B------:R-:W-:Y:S01]  /*12560*/  IMAD.X R41, RZ, RZ, R7.reuse, P6 ;  /* 0x000000ffff297224 */ /* 0x100fe200030e0607 */
[C---:B------:R-:W-:Y:S01]  /*12570*/  IADD3 R14, P5, R6.reuse, 0x4040, RZ ;  /* 0x00004040060e7810 */ /* 0x040fe20007fbe0ff */
[----:B------:R-:W-:Y:S01]  /*12580*/  IMAD.X R37, RZ, RZ, R7, P3 ;  /* 0x000000ffff257224 */ /* 0x000fe200018e0607 */
[----:B------:R-:W-:-:S02]  /*12590*/  IADD3 R12, P4, R6, 0x4020, RZ ;  /* 0x00004020060c7810 */ /* 0x000fc40007f9e0ff */
[C---:B------:R-:W-:Y:S02]  /*125a0*/  IADD3 R8, P2, R6.reuse, 0x20, RZ ;  /* 0x0000002006087810 */ /* 0x040fe40007f5e0ff */
[C---:B------:R-:W-:Y:S01]  /*125b0*/  IADD3 R10, P1, R6.reuse, 0x60, RZ ;  /* 0x00000060060a7810 */ /* 0x040fe20007f3e0ff */
[--C-:B------:R-:W-:Y:S01]  /*125c0*/  IMAD.X R35, RZ, RZ, R7.reuse, P4 ;  /* 0x000000ffff237224 */ /* 0x100fe200020e0607 */
[----:B------:R-:W-:Y:S01]  /*125d0*/  IADD3 R9, P6, R6, 0x40, RZ ;  /* 0x0000004006097810 */ /* 0x000fe20007fde0ff */
[--C-:B------:R-:W-:Y:S01]  /*125e0*/  IMAD.X R33, RZ, RZ, R7.reuse, P2 ;  /* 0x000000ffff217224 */ /* 0x100fe200010e0607 */
[----:B------:R-:W-:Y:S01]  /*125f0*/  LOP3.LUT R42, R43, R6, RZ, 0x3c, !PT ;  /* 0x000000062b2a7212 */ /* 0x000fe200078e3cff */
[--C-:B------:R-:W-:Y:S01]  /*12600*/  IMAD.MOV.U32 R43, RZ, RZ, R7.reuse ;  /* 0x000000ffff2b7224 */ /* 0x100fe200078e0007 */
[----:B------:R-:W-:Y:S01]  /*12610*/  LOP3.LUT R6, R11, 0x380, RZ, 0xc0, !PT ;  /* 0x000003800b067812 */ /* 0x000fe200078ec0ff */
[----:B------:R-:W-:Y:S01]  /*12620*/  IMAD.X R25, RZ, RZ, R7, P6 ;  /* 0x000000ffff197224 */ /* 0x000fe200030e0607 */
[----:B------:R-:W-:-:S02]  /*12630*/  LOP3.LUT R5, R8, 0x380, RZ, 0xc0, !PT ;  /* 0x0000038008057812 */ /* 0x000fc400078ec0ff */
[----:B------:R-:W-:Y:S02]  /*12640*/  SHF.R.U64 R6, R6, 0x3, RZ ;  /* 0x0000000306067819 */ /* 0x000fe400000012ff */
[----:B------:R-:W-:Y:S02]  /*12650*/  SHF.R.U64 R5, R5, 0x3, RZ ;  /* 0x0000000305057819 */ /* 0x000fe400000012ff */
[----:B------:R-:W-:Y:S02]  /*12660*/  LOP3.LUT R36, R6, R11, RZ, 0x3c, !PT ;  /* 0x0000000b06247212 */ /* 0x000fe400078e3cff */
[----:B------:R-:W-:Y:S02]  /*12670*/  LOP3.LUT R6, R10, 0x380, RZ, 0xc0, !PT ;  /* 0x000003800a067812 */ /* 0x000fe400078ec0ff */
[----:B------:R-:W-:Y:S02]  /*12680*/  LOP3.LUT R32, R5, R8, RZ, 0x3c, !PT ;  /* 0x0000000805207212 */ /* 0x000fe400078e3cff */
[----:B------:R-:W-:-:S02]  /*12690*/  SHF.R.U64 R5, R6, 0x3, RZ ;  /* 0x0000000306057819 */ /* 0x000fc400000012ff */
[----:B------:R-:W-:Y:S02]  /*126a0*/  IADD3 R21, P2, R30, 0x2000, RZ ;  /* 0x000020001e157810 */ /* 0x000fe40007f5e0ff */
[----:B------:R-:W-:Y:S02]  /*126b0*/  LOP3.LUT R26, R5, R10, RZ, 0x3c, !PT ;  /* 0x0000000a051a7212 */ /* 0x000fe400078e3cff */
[----:B------:R-:W0:Y:S01]  /*126c0*/  LDC R5, c[0x0][0xbe8] ;  /* 0x0002fa00ff057b82 */ /* 0x000e220000000800 */
[----:B------:R-:W-:Y:S02]  /*126d0*/  SEL R96, R15, R20, P0 ;  /* 0x000000140f607207 */ /* 0x000fe40000000000 */
[----:B------:R-:W-:Y:S02]  /*126e0*/  SEL R98, R20, R15, P0 ;  /* 0x0000000f14627207 */ /* 0x000fe40000000000 */
[----:B------:R-:W-:Y:S02]  /*126f0*/  LOP3.LUT R20, R21, 0x380, RZ, 0xc0, !PT ;  /* 0x0000038015147812 */ /* 0x000fe400078ec0ff */
[----:B------:R-:W-:-:S02]  /*12700*/  SEL R84, R27, R34, P0 ;  /* 0x000000221b547207 */ /* 0x000fc40000000000 */
[----:B------:R-:W-:Y:S02]  /*12710*/  SHF.R.U64 R20, R20, 0x3, RZ ;  /* 0x0000000314147819 */ /* 0x000fe400000012ff */
[----:B------:R-:W-:Y:S01]  /*12720*/  SEL R86, R34, R27, P0 ;  /* 0x0000001b22567207 */ /* 0x000fe20000000000 */
[----:B------:R-:W-:Y:S01]  /*12730*/  IMAD.X R27, RZ, RZ, R7, P1 ;  /* 0x000000ffff1b7224 */ /* 0x000fe200008e0607 */
[----:B------:R-:W-:Y:S01]  /*12740*/  LOP3.LUT R20, R20, R21, RZ, 0x3c, !PT ;  /* 0x0000001514147212 */ /* 0x000fe200078e3cff */
[----:B------:R-:W-:Y:S01]  /*12750*/  IMAD.X R21, RZ, RZ, R31, P2 ;  /* 0x000000ffff157224 */ /* 0x000fe200010e061f */
[----:B------:R-:W-:Y:S01]  /*12760*/  MOV R73, R40 ;  /* 0x0000002800497202 */ /* 0x000fe20000000f00 */
[----:B------:R-:W-:Y:S01]  /*12770*/  IMAD.U32 R41, RZ, RZ, UR8 ;  /* 0x00000008ff297e24 */ /* 0x000fe2000f8e00ff */
[----:B------:R-:W-:Y:S01]  /*12780*/  MOV R81, R26 ;  /* 0x0000001a00517202 */ /* 0x000fe20000000f00 */
[----:B------:R-:W-:Y:S01]  /*12790*/  ULDC.64 UR8, c[0x0][0xae8] ;  /* 0x0002ba0000087ab9 */ /* 0x000fe20000000a00 */
[----:B------:R-:W-:-:S02]  /*127a0*/  SEL R78, R38, R39, P0 ;  /* 0x00000027264e7207 */ /* 0x000fc40000000000 */
[----:B------:R-:W-:Y:S01]  /*127b0*/  SEL R80, R39, R38, P0 ;  /* 0x0000002627507207 */ /* 0x000fe20000000000 */
[----:B------:R-:W-:Y:S01]  /*127c0*/  IMAD.X R39, RZ, RZ, R7, P5 ;  /* 0x000000ffff277224 */ /* 0x000fe200028e0607 */
[----:B------:R-:W-:Y:S02]  /*127d0*/  LOP3.LUT R6, R9, 0x380, RZ, 0xc0, !PT ;  /* 0x0000038009067812 */ /* 0x000fe400078ec0ff */
[----:B0-----:R-:W-:Y:S02]  /*127e0*/  ISETP.NE.AND P2, PT, R5, 0x1, PT ;  /* 0x000000010500780c */ /* 0x001fe40003f45270 */
[----:B------:R-:W-:Y:S02]  /*127f0*/  LOP3.LUT R7, R12, 0x380, RZ, 0xc0, !PT ;  /* 0x000003800c077812 */ /* 0x000fe400078ec0ff */
[----:B------:R-:W-:Y:S02]  /*12800*/  SEL R60, R29, R28, P0 ;  /* 0x0000001c1d3c7207 */ /* 0x000fe40000000000 */
[----:B------:R-:W-:-:S02]  /*12810*/  SEL R62, R28, R29, P0 ;  /* 0x0000001d1c3e7207 */ /* 0x000fc40000000000 */
[----:B------:R-:W-:Y:S02]  /*12820*/  SHF.R.U64 R6, R6, 0x3, RZ ;  /* 0x0000000306067819 */ /* 0x000fe400000012ff */
[----:B------:R-:W-:Y:S02]  /*12830*/  SHF.R.U64 R7, R7, 0x3, RZ ;  /* 0x0000000307077819 */ /* 0x000fe400000012ff */
[----:B------:R-:W-:Y:S01]  /*12840*/  IADD3 R29, P6, R30, 0x1000, RZ ;  /* 0x000010001e1d7810 */ /* 0x000fe20007fde0ff */
[----:B------:R-:W0:Y:S01]  /*12850*/  @P2 LDC R40, c[0x0][0xbec] ;  /* 0x0002fb00ff282b82 */ /* 0x000e220000000800 */
[----:B------:R-:W-:Y:S02]  /*12860*/  LOP3.LUT R24, R6, R9, RZ, 0x3c, !PT ;  /* 0x0000000906187212 */ /* 0x000fe400078e3cff */
[----:B------:R-:W-:Y:S02]  /*12870*/  LOP3.LUT R34, R7, R12, RZ, 0x3c, !PT ;  /* 0x0000000c07227212 */ /* 0x000fe400078e3cff */
[----:B------:R-:W-:-:S02]  /*12880*/  LOP3.LUT R28, R29, 0x380, RZ, 0xc0, !PT ;  /* 0x000003801d1c7812 */ /* 0x000fc400078ec0ff */
[----:B------:R-:W-:Y:S01]  /*12890*/  MOV R63, R42 ;  /* 0x0000002a003f7202 */ /* 0x000fe20000000f00 */
[----:B------:R-:W1:Y:S01]  /*128a0*/  @P2 LDC R26, c[0x0][0xbf0] ;  /* 0x0002fc00ff1a2b82 */ /* 0x000e620000000800 */
[----:B------:R-:W-:Y:S01]  /*128b0*/  MOV R42, R24 ;  /* 0x00000018002a7202 */ /* 0x000fe20000000f00 */
[----:B------:R-:W-:Y:S01]  /*128c0*/  IMAD.MOV.U32 R24, RZ, RZ, R59 ;  /* 0x000000ffff187224 */ /* 0x000fe200078e003b */
[----:B------:R-:W-:Y:S02]  /*128d0*/  SEL R44, R94, R93, P0 ;  /* 0x0000005d5e2c7207 */ /* 0x000fe40000000000 */
[----:B------:R-:W-:Y:S02]  /*128e0*/  SEL R48, R90, R89, P0 ;  /* 0x000000595a307207 */ /* 0x000fe40000000000 */
[----:B------:R-:W-:Y:S02]  /*128f0*/  SHF.R.U64 R28, R28, 0x3, RZ ;  /* 0x000000031c1c7819 */ /* 0x000fe400000012ff */
[----:B------:R-:W-:-:S02]  /*12900*/  MOV R77, R34 ;  /* 0x00000022004d7202 */ /* 0x000fc40000000f00 */
[----:B------:R-:W-:Y:S02]  /*12910*/  SEL R94, R93, R94, P0 ;  /* 0x0000005e5d5e7207 */ /* 0x000fe40000000000 */
[----:B------:R-:W-:Y:S02]  /*12920*/  SEL R90, R89, R90, P0 ;  /* 0x0000005a595a7207 */ /* 0x000fe40000000000 */
[----:B------:R-:W-:Y:S01]  /*12930*/  SEL R76, R56, R49, P0 ;  /* 0x00000031384c7207 */ /* 0x000fe20000000000 */
[----:B0-----:R-:W-:Y:S01]  /*12940*/  @P2 IMAD.HI.U32 R25, R59, R40, RZ ;  /* 0x000000283b192227 */ /* 0x001fe200078e00ff */
[----:B------:R-:W-:Y:S02]  /*12950*/  LOP3.LUT R13, R14, 0x380, RZ, 0xc0, !PT ;  /* 0x000003800e0d7812 */ /* 0x000fe400078ec0ff */
[----:B------:R-:W-:Y:S02]  /*12960*/  SEL R56, R49, R56, P0 ;  /* 0x0000003831387207 */ /* 0x000fe40000000000 */
[----:B------:R-:W-:-:S02]  /*12970*/  SEL R82, R46, R47, P0 ;  /* 0x0000002f2e527207 */ /* 0x000fc40000000000 */
[----:B------:R-:W-:Y:S01]  /*12980*/  LOP3.LUT R28, R28, R29, RZ, 0x3c, !PT ;  /* 0x0000001d1c1c7212 */ /* 0x000fe200078e3cff */
[----:B------:R-:W-:Y:S01]  /*12990*/  IMAD.X R29, RZ, RZ, R31, P6 ;  /* 0x000000ffff1d7224 */ /* 0x000fe200030e061f */
[----:B------:R-:W-:Y:S02]  /*129a0*/  SHF.R.U64 R13, R13, 0x3, RZ ;  /* 0x000000030d0d7819 */ /* 0x000fe400000012ff */
[----:B-1----:R-:W-:Y:S02]  /*129b0*/  @P2 SHF.R.U32.HI R24, RZ, R26, R25 ;  /* 0x0000001aff182219 */ /* 0x002fe40000011619 */
[C---:B------:R-:W-:Y:S02]  /*129c0*/  IADD3 R45, P6, R30.reuse, 0x7000, RZ ;  /* 0x000070001e2d7810 */ /* 0x040fe40007fde0ff */
[----:B------:R-:W-:Y:S01]  /*129d0*/  MOV R61, R32 ;  /* 0x00000020003d7202 */ /* 0x000fe20000000f00 */
[----:B------:R-:W-:Y:S01]  /*129e0*/  IMAD.MOV R32, RZ, RZ, -R24 ;  /* 0x000000ffff207224 */ /* 0x000fe200078e0a18 */
[----:B------:R-:W-:-:S02]  /*129f0*/  IADD3 R15, P1, R30, 0x3000, RZ ;  /* 0x000030001e0f7810 */ /* 0x000fc40007f3e0ff */
[----:B------:R-:W-:Y:S01]  /*12a00*/  SEL R46, R47, R46, P0 ;  /* 0x0000002e2f2e7207 */ /* 0x000fe20000000000 */
[----:B------:R-:W-:Y:S01]  /*12a10*/  IMAD R59, R5, R32, R59 ;  /* 0x00000020053b7224 */ /* 0x000fe200078e023b */
[----:B------:R-:W-:Y:S02]  /*12a20*/  LOP3.LUT R38, R13, R14, RZ, 0x3c, !PT ;  /* 0x0000000e0d267212 */ /* 0x000fe400078e3cff */
[----:B------:R-:W-:Y:S02]  /*12a30*/  LOP3.LUT R6, R45, 0x380, RZ, 0xc0, !PT ;  /* 0x000003802d067812 */ /* 0x000fe400078ec0ff */
[----:B------:R-:W-:Y:S02]  /*12a40*/  LOP3.LUT R14, R15, 0x380, RZ, 0xc0, !PT ;  /* 0x000003800f0e7812 */ /* 0x000fe400078ec0ff */
[----:B------:R-:W-:Y:S02]  /*12a50*/  MOV R79, R36 ;  /* 0x00000024004f7202 */ /* 0x000fe40000000f00 */
[----:B------:R-:W-:-:S02]  /*12a60*/  MOV R75, R38 ;  /* 0x00000026004b7202 */ /* 0x000fc40000000f00 */
[----:B------:R-:W-:Y:S02]  /*12a70*/  SHF.R.U64 R6, R6, 0x3, RZ ;  /* 0x0000000306067819 */ /* 0x000fe400000012ff */
[----:B------:R-:W-:Y:S02]  /*12a80*/  SHF.R.U64 R14, R14, 0x3, RZ ;  /* 0x000000030e0e7819 */ /* 0x000fe400000012ff */
[----:B------:R-:W-:Y:S02]  /*12a90*/  LOP3.LUT R6, R6, R45, RZ, 0x3c, !PT ;  /* 0x0000002d06067212 */ /* 0x000fe400078e3cff */
[----:B------:R-:W-:Y:S01]  /*12aa0*/  LOP3.LUT R14, R14, R15, RZ, 0x3c, !PT ;  /* 0x0000000f0e0e7212 */ /* 0x000fe200078e3cff */
[----:B------:R-:W-:Y:S01]  /*12ab0*/  IMAD.X R15, RZ, RZ, R31, P1 ;  /* 0x000000ffff0f7224 */ /* 0x000fe200008e061f */
[----:B------:R-:W-:Y:S02]  /*12ac0*/  SHF.R.S32.HI R26, RZ, 0x1f, R24 ;  /* 0x0000001fff1a7819 */ /* 0x000fe40000011418 */
[----:B------:R-:W-:-:S02]  /*12ad0*/  IADD3 R40, P1, R24, UR6, RZ ;  /* 0x0000000618287c10 */ /* 0x000fc4000ff3e0ff */
[----:B------:R-:W-:Y:S02]  /*12ae0*/  IADD3 R11, P4, R30, 0x5000, RZ ;  /* 0x000050001e0b7810 */ /* 0x000fe40007f9e0ff */
[----:B------:R-:W-:Y:S02]  /*12af0*/  SHF.R.S32.HI R36, RZ, 0x1f, R59 ;  /* 0x0000001fff247819 */ /* 0x000fe4000001143b */
[----:B------:R-:W-:Y:S01]  /*12b00*/  IADD3.X R41, R26, UR7, R41, P1, !PT ;  /* 0x000000071a297c10 */ /* 0x000fe20008ffe429 */
[----:B------:R-:W-:Y:S01]  /*12b10*/  ULDC.64 UR6, c[0x0][0xb88] ;  /* 0x0002e20000067ab9 */ /* 0x000fe20000000a00 */
[----:B------:R-:W-:Y:S01]  /*12b20*/  IADD3 R13, P3, R30, 0x4000, RZ ;  /* 0x000040001e0d7810 */ /* 0x000fe20007f7e0ff */
[----:B------:R-:W-:Y:S01]  /*12b30*/  IMAD R36, R36, UR6, RZ ;  /* 0x0000000624247c24 */ /* 0x000fe2000f8e02ff */
[----:B------:R-:W-:Y:S01]  /*12b40*/  LOP3.LUT R10, R11, 0x380, RZ, 0xc0, !PT ;  /* 0x000003800b0a7812 */ /* 0x000fe200078ec0ff */
[----:B------:R-:W-:Y:S01]  /*12b50*/  IMAD.WIDE.U32 R40, R59, UR6, R40 ;  /* 0x000000063b287c25 */ /* 0x000fe2000f8e0028 */
[----:B------:R-:W-:-:S02]  /*12b60*/  LOP3.LUT R12, R13, 0x380, RZ, 0xc0, !PT ;  /* 0x000003800d0c7812 */ /* 0x000fc400078ec0ff */
[----:B------:R-:W-:Y:S01]  /*12b70*/  SHF.R.U64 R10, R10, 0x3, RZ ;  /* 0x000000030a0a7819 */ /* 0x000fe200000012ff */
[----:B------:R-:W-:Y:S01]  /*12b80*/  IMAD R59, R59, UR7, R36 ;  /* 0x000000073b3b7c24 */ /* 0x000fe2000f8e0224 */
[----:B------:R-:W-:Y:S01]  /*12b90*/  SHF.R.U64 R12, R12, 0x3, RZ ;  /* 0x000000030c0c7819 */ /* 0x000fe200000012ff */
[----:B------:R-:W-:Y:S01]  /*12ba0*/  ULDC.64 UR6, c[0x0][0xb50] ;  /* 0x0002d40000067ab9 */ /* 0x000fe20000000a00 */
[----:B------:R-:W-:Y:S01]  /*12bb0*/  LOP3.LUT R10, R10, R11, RZ, 0x3c, !PT ;  /* 0x0000000b0a0a7212 */ /* 0x000fe200078e3cff */
[--C-:B------:R-:W-:Y:S01]  /*12bc0*/  IMAD.X R11, RZ, RZ, R31.reuse, P4 ;  /* 0x000000ffff0b7224 */ /* 0x100fe200020e061f */
[----:B------:R-:W-:Y:S02]  /*12bd0*/  LOP3.LUT P1, RZ, R190, 0x3, RZ, 0xc0, !PT ;  /* 0x00000003beff7812 */ /* 0x000fe4000782c0ff */
[----:B------:R-:W-:Y:S01]  /*12be0*/  LOP3.LUT R12, R12, R13, RZ, 0x3c, !PT ;  /* 0x0000000d0c0c7212 */ /* 0x000fe200078e3cff */
[----:B------:R-:W-:Y:S01]  /*12bf0*/  IMAD.X R13, RZ, RZ, R31, P3 ;  /* 0x000000ffff0d7224 */ /* 0x000fe200018e061f */
[----:B------:R-:W-:-:S02]  /*12c00*/  IADD3 R9, P5, R30, 0x6000, RZ ;  /* 0x000060001e097810 */ /* 0x000fc40007fbe0ff */
[----:B------:R-:W-:Y:S02]  /*12c10*/  LOP3.LUT R7, R30, 0x380, RZ, 0xc0, !PT ;  /* 0x000003801e077812 */ /* 0x000fe400078ec0ff */
[----:B------:R-:W-:Y:S02]  /*12c20*/  LOP3.LUT R8, R9, 0x380, RZ, 0xc0, !PT ;  /* 0x0000038009087812 */ /* 0x000fe400078ec0ff */
[----:B------:R-:W-:Y:S02]  /*12c30*/  SHF.R.U64 R7, R7, 0x3, RZ ;  /* 0x0000000307077819 */ /* 0x000fe400000012ff */
[----:B------:R-:W-:Y:S02]  /*12c40*/  SHF.R.U64 R8, R8, 0x3, RZ ;  /* 0x0000000308087819 */ /* 0x000fe400000012ff */
[----:B------:R-:W-:Y:S01]  /*12c50*/  LOP3.LUT R30, R7, R30, RZ, 0x3c, !PT ;  /* 0x0000001e071e7212 */ /* 0x000fe200078e3cff */
[--C-:B------:R-:W-:Y:S01]  /*12c60*/  IMAD.X R7, RZ, RZ, R31.reuse, P6 ;  /* 0x000000ffff077224 */ /* 0x100fe200030e061f */
[----:B------:R-:W-:Y:S01]  /*12c70*/  LOP3.LUT R8, R8, R9, RZ, 0x3c, !PT ;  /* 0x0000000908087212 */ /* 0x000fe200078e3cff */
[----:B------:R-:W-:Y:S01]  /*12c80*/  IMAD.X R9, RZ, RZ, R31, P5 ;  /* 0x000000ffff097224 */ /* 0x000fe200028e061f */
[----:B--2---:R-:W-:Y:S01]  /*12c90*/  LOP3.LUT R35, R17, 0x2, RZ, 0x3c, !PT ;  /* 0x0000000211237812 */ /* 0x004fe200078e3cff */
[----:B------:R-:W-:Y:S04]  /*12ca0*/  SHFL.IDX PT, R44, R44, R17, 0x1c1f ;  /* 0x001c1f112c2c7589 */ /* 0x000fe800000e0000 */
[----:B------:R-:W-:Y:S04]  /*12cb0*/  SHFL.IDX PT, R48, R48, R17, 0x1c1f ;  /* 0x001c1f1130307589 */ /* 0x000fe800000e0000 */
[----:B------:R-:W0:Y:S04]  /*12cc0*/  SHFL.IDX PT, R25, R94, R35, 0x1c1f ;  /* 0x001c1f235e197589 */ /* 0x000e2800000e0000 */
[----:B------:R-:W1:Y:S04]  /*12cd0*/  SHFL.IDX PT, R27, R90, R35, 0x1c1f ;  /* 0x001c1f235a1b7589 */ /* 0x000e6800000e0000 */
[----:B------:R-:W-:Y:S04]  /*12ce0*/  SHFL.IDX PT, R76, R76, R17, 0x1c1f ;  /* 0x001c1f114c4c7589 */ /* 0x000fe800000e0000 */
[----:B------:R-:W2:Y:S04]  /*12cf0*/  SHFL.IDX PT, R33, R56, R35, 0x1c1f ;  /* 0x001c1f2338217589 */ /* 0x000ea800000e0000 */
[----:B------:R-:W-:Y:S04]  /*12d00*/  SHFL.IDX PT, R50, R50, R17, 0x1c1f ;  /* 0x001c1f1132327589 */ /* 0x000fe800000e0000 */
[----:B------:R-:W-:Y:S04]  /*12d10*/  SHFL.IDX PT, R54, R54, R17, 0x1c1f ;  /* 0x001c1f1136367589 */ /* 0x000fe800000e0000 */
[----:B------:R-:W-:Y:S01]  /*12d20*/  SHFL.IDX PT, R60, R60, R17, 0x1c1f ;  /* 0x001c1f113c3c7589 */ /* 0x000fe200000e0000 */
[----:B0-----:R-:W-:-:S02]  /*12d30*/  SEL R24, R44, R25, P0 ;  /* 0x000000192c187207 */ /* 0x001fc40000000000 */
[----:B------:R-:W-:Y:S01]  /*12d40*/  SEL R26, R25, R44, P0 ;  /* 0x0000002c191a7207 */ /* 0x000fe20000000000 */
[----:B------:R-:W-:Y:S01]  /*12d50*/  SHFL.IDX PT, R64, R64, R17, 0x1c1f ;  /* 0x001c1f1140407589 */ /* 0x000fe200000e0000 */
[----:B-1----:R-:W-:Y:S01]  /*12d60*/  SEL R32, R48, R27, P0 ;  /* 0x0000001b30207207 */ /* 0x002fe20000000000 */
[----:B------:R-:W-:Y:S01]  /*12d70*/  VIADD R44, R193, UR38 ;  /* 0x00000026c12c7c36 */ /* 0x000fe20008000000 */
[----:B------:R-:W-:Y:S01]  /*12d80*/  SEL R34, R27, R48, P0 ;  /* 0x000000301b227207 */ /* 0x000fe20000000000 */
[----:B------:R-:W-:Y:S04]  /*12d90*/  SHFL.IDX PT, R68, R68, R17, 0x1c1f ;  /* 0x001c1f1144447589 */ /* 0x000fe800000e0000 */
[----:B------:R-:W-:Y:S01]  /*12da0*/  SHFL.IDX PT, R72, R72, R17, 0x1c1f ;  /* 0x001c1f1148487589 */ /* 0x000fe200000e0000 */
[----:B--2---:R-:W-:-:S02]  /*12db0*/  SEL R25, R76, R33, P0 ;  /* 0x000000214c197207 */ /* 0x004fc40000000000 */
[----:B------:R-:W-:Y:S01]  /*12dc0*/  SEL R27, R33, R76, P0 ;  /* 0x0000004c211b7207 */ /* 0x000fe20000000000 */
        /* <DEDUP_REMOVED lines=8> */
[----:B------:R-:W1:Y:S04]  /*12e50*/  SHFL.IDX PT, R37, R80, R35, 0x1c1f ;  /* 0x001c1f2350257589 */ /* 0x000e6800000e0000 */
[----:B------:R-:W2:Y:S04]  /*12e60*/  SHFL.IDX PT, R39, R46, R35, 0x1c1f ;  /* 0x001c1f232e277589 */ /* 0x000ea800000e0000 */
[----:B------:R-:W-:Y:S04]  /*12e70*/  SHFL.IDX PT, R43, R58, R35, 0x1c1f ;  /* 0x001c1f233a2b7589 */ /* 0x000fe800000e0000 */
[----:B------:R-:W-:Y:S04]  /*12e80*/  SHFL.IDX PT, R45, R62, R35, 0x1c1f ;  /* 0x001c1f233e2d7589 */ /* 0x000fe800000e0000 */
[----:B------:R-:W-:Y:S04]  /*12e90*/  SHFL.IDX PT, R53, R86, R35, 0x1c1f ;  /* 0x001c1f2356357589 */ /* 0x000fe800000e0000 */
[----:B------:R-:W-:Y:S01]  /*12ea0*/  SHFL.IDX PT, R55, R92, R35, 0x1c1f ;  /* 0x001c1f235c377589 */ /* 0x000fe200000e0000 */
[----:B0-----:R-:W-:-:S02]  /*12eb0*/  SEL R36, R50, R17, P0 ;  /* 0x0000001132247207 */ /* 0x001fc40000000000 */
[----:B------:R-:W-:Y:S01]  /*12ec0*/  SEL R38, R17, R50, P0 ;  /* 0x0000003211267207 */ /* 0x000fe20000000000 */
[----:B------:R-:W-:Y:S01]  /*12ed0*/  SHFL.IDX PT, R47, R66, R35, 0x1c1f ;  /* 0x001c1f23422f7589 */ /* 0x000fe200000e0000 */
[----:B------:R-:W-:Y:S01]  /*12ee0*/  IMAD R17, R5, UR5, RZ ;  /* 0x0000000505117c24 */ /* 0x000fe2000f8e02ff */
[----:B-1----:R-:W-:Y:S02]  /*12ef0*/  SEL R33, R78, R37, P0 ;  /* 0x000000254e217207 */ /* 0x002fe40000000000 */
[----:B------:R-:W-:Y:S02]  /*12f00*/  SHFL.IDX PT, R57, R98, R35, 0x1c1f ;  /* 0x001c1f2362397589 */ /* 0x000fe400000e0000 */
[----:B------:R-:W-:Y:S02]  /*12f10*/  ISETP.GE.OR P3, PT, R44, R17, P1 ;  /* 0x000000112c00720c */ /* 0x000fe40000f66670 */
[----:B------:R-:W0:Y:S04]  /*12f20*/  SHFL.IDX PT, R67, R102, R35, 0x1c1f ;  /* 0x001c1f2366437589 */ /* 0x000e2800000e0000 */
[----:B------:R-:W1:Y:S04]  /*12f30*/  SHFL.IDX PT, R49, R70, R35, 0x1c1f ;  /* 0x001c1f2346317589 */ /* 0x000e6800000e0000 */
[----:B------:R-:W3:Y:S04]  /*12f40*/  SHFL.IDX PT, R71, R106, R35, 0x1c1f ;  /* 0x001c1f236a477589 */ /* 0x000ee800000e0000 */
[----:B------:R4:W3:Y:S04]  /*12f50*/  SHFL.IDX PT, R51, R74, R35, 0x1c1f ;  /* 0x001c1f234a337589 */ /* 0x0008e800000e0000 */
[----:B------:R1:W-:Y:S01]  /*12f60*/  STSM.16.M88.4 [R63], R24 ;  /* 0x000000183f007844 */ /* 0x0003e20000000200 */
[----:B----4-:R-:W-:-:S02]  /*12f70*/  SEL R35, R37, R78, P0 ;  /* 0x0000004e25237207 */ /* 0x010fc40000000000 */
[----:B--2---:R-:W-:Y:S02]  /*12f80*/  SEL R37, R82, R39, P0 ;  /* 0x0000002752257207 */ /* 0x004fe40000000000 */
[----:B------:R-:W-:Y:S01]  /*12f90*/  SEL R39, R39, R82, P0 ;  /* 0x0000005227277207 */ /* 0x000fe20000000000 */
[----:B------:R2:W-:Y:S01]  /*12fa0*/  STSM.16.M88.4 [R61], R32 ;  /* 0x000000203d007844 */ /* 0x0005e20000000200 */
[----:B0-----:R-:W-:Y:S02]  /*12fb0*/  SEL R65, R100, R67, P0 ;  /* 0x0000004364417207 */ /* 0x001fe40000000000 */
[----:B-1----:R-:W-:Y:S01]  /*12fc0*/  SEL R66, R49, R68, P0 ;  /* 0x0000004431427207 */ /* 0x002fe20000000000 */
[----:B------:R0:W-:Y:S01]  /*12fd0*/  STSM.16.M88.4 [R42], R36 ;  /* 0x000000242a007844 */ /* 0x0001e20000000200 */
[----:B------:R-:W-:Y:S01]  /*12fe0*/  VIADD R24, R44, 0x8 ;  /* 0x000000082c187836 */ /* 0x000fe20000000000 */
[----:B------:R-:W-:Y:S01]  /*12ff0*/  SEL R26, R43, R54, P0 ;  /* 0x000000362b1a7207 */ /* 0x000fe20000000000 */
[----:B------:R-:W-:Y:S01]  /*13000*/  IMAD.IADD R25, R41, 0x1, R59 ;  /* 0x0000000129197824 */ /* 0x000fe200078e023b */
[----:B------:R-:W-:-:S02]  /*13010*/  LEA R41, P4, R40, UR6, 0x2 ;  /* 0x0000000628297c11 */ /* 0x000fc4000f8810ff */
[----:B------:R-:W-:Y:S02]  /*13020*/  ISETP.GE.OR P1, PT, R24, R17, P1 ;  /* 0x000000111800720c */ /* 0x000fe40000f26670 */
[----:B------:R-:W-:Y:S01]  /*13030*/  LEA.HI.X R44, R40, UR7, R25, 0x2, P4 ;  /* 0x00000007282c7c11 */ /* 0x000fe2000a0f1419 */
[----:B------:R-:W-:Y:S01]  /*13040*/  SHFL.IDX PT, R62, R41, 0x1, 0x1c1f ;  /* 0x003c1f00293e7f89 */ /* 0x000fe200000e0000 */
[----:B------:R-:W-:Y:S02]  /*13050*/  SEL R24, R54, R43, P0 ;  /* 0x0000002b36187207 */ /* 0x000fe40000000000 */
[----:B--2---:R-:W-:Y:S01]  /*13060*/  SEL R32, R60, R45, P0 ;  /* 0x0000002d3c207207 */ /* 0x004fe20000000000 */
[----:B------:R-:W-:Y:S01]  /*13070*/  SHFL.IDX PT, R61, R44, RZ, 0x1c1f ;  /* 0x001c1fff2c3d7589 */ /* 0x000fe200000e0000 */
[----:B------:R-:W-:Y:S02]  /*13080*/  SEL R34, R45, R60, P0 ;  /* 0x0000003c2d227207 */ /* 0x000fe40000000000 */
[----:B------:R-:W-:Y:S01]  /*13090*/  SEL R25, R84, R53, P0 ;  /* 0x0000003554197207 */ /* 0x000fe20000000000 */
[----:B------:R1:W2:Y:S01]  /*130a0*/  SHFL.IDX PT, R60, R41, RZ, 0x1c1f ;  /* 0x001c1fff293c7589 */ /* 0x0002a200000e0000 */
[----:B------:R-:W-:-:S02]  /*130b0*/  SEL R27, R53, R84, P0 ;  /* 0x00000054351b7207 */ /* 0x000fc40000000000 */
[----:B------:R-:W-:Y:S01]  /*130c0*/  SEL R33, R88, R55, P0 ;  /* 0x0000003758217207 */ /* 0x000fe20000000000 */
[----:B------:R-:W4:Y:S01]  /*130d0*/  SHFL.IDX PT, R63, R44, 0x1, 0x1c1f ;  /* 0x003c1f002c3f7f89 */ /* 0x000f2200000e0000 */
[----:B------:R-:W-:Y:S02]  /*130e0*/  SEL R35, R55, R88, P0 ;  /* 0x0000005837237207 */ /* 0x000fe40000000000 */
[----:B------:R-:W-:Y:S01]  /*130f0*/  SEL R40, R64, R47, P0 ;  /* 0x0000002f40287207 */ /* 0x000fe20000000000 */
[----:B------:R-:W-:Y:S01]  /*13100*/  STSM.16.M88.4 [R81], R24 ;  /* 0x0000001851007844 */ /* 0x000fe20000000200 */
[----:B0-----:R-:W-:Y:S02]  /*13110*/  SEL R42, R47, R64, P0 ;  /* 0x000000402f2a7207 */ /* 0x001fe40000000000 */
[----:B-1----:R-:W-:Y:S01]  /*13120*/  SEL R41, R96, R57, P0 ;  /* 0x0000003960297207 */ /* 0x002fe20000000000 */
[----:B------:R-:W-:Y:S01]  /*13130*/  STSM.16.M88.4 [R79], R32 ;  /* 0x000000204f007844 */ /* 0x000fe20000000200 */
[----:B------:R-:W-:-:S02]  /*13140*/  SEL R43, R57, R96, P0 ;  /* 0x00000060392b7207 */ /* 0x000fc40000000000 */
[----:B------:R-:W-:Y:S02]  /*13150*/  SEL R64, R68, R49, P0 ;  /* 0x0000003144407207 */ /* 0x000fe40000000000 */
[----:B------:R-:W-:Y:S01]  /*13160*/  SEL R67, R67, R100, P0 ;  /* 0x0000006443437207 */ /* 0x000fe20000000000 */
[----:B------:R-:W-:Y:S01]  /*13170*/  STSM.16.M88.4 [R77], R40 ;  /* 0x000000284d007844 */ /* 0x000fe20000000200 */
[----:B---3--:R-:W-:Y:S02]  /*13180*/  SEL R69, R104, R71, P0 ;  /* 0x0000004768457207 */ /* 0x008fe40000000000 */
[----:B------:R-:W-:Y:S01]  /*13190*/  SEL R68, R72, R51, P0 ;  /* 0x0000003348447207 */ /* 0x000fe20000000000 */
[----:B------:R0:W-:Y:S01]  /*131a0*/  STSM.16.M88.4 [R75], R64 ;  /* 0x000000404b007844 */ /* 0x0001e20000000200 */
[----:B------:R-:W-:Y:S02]  /*131b0*/  SEL R70, R51, R72, P0 ;  /* 0x0000004833467207 */ /* 0x000fe40000000000 */
[----:B------:R-:W-:-:S05]  /*131c0*/  SEL R71, R71, R104, P0 ;  /* 0x0000006847477207 */ /* 0x000fca0000000000 */
[----:B------:R-:W-:Y:S01]  /*131d0*/  STSM.16.M88.4 [R73], R68 ;  /* 0x0000004449007844 */ /* 0x000fe20000000200 */
[----:B------:R-:W-:Y:S08]  /*131e0*/  BAR.SYNC.DEFER_BLOCKING 0x1, 0x100 ;  /* 0x0044000000007b1d */ /* 0x000ff00000010000 */
[----:B0-----:R-:W0:Y:S01]  /*131f0*/  @P2 LDC R64, c[0x0][0xbec] ;  /* 0x0002fb00ff402b82 */ /* 0x001e220000000800 */
[----:B------:R-:W-:Y:S01]  /*13200*/  UIMAD UR5, UR12, UR8, URZ ;  /* 0x000000080c0572a4 */ /* 0x000fe2000f8e023f */
[----:B--2---:R1:W-:Y:S04]  /*13210*/  @!P3 ST.E desc[UR50][R60.64], R3 ;  /* 0x000000033c00b985 */ /* 0x0043e8000c101932 */
[----:B----4-:R2:W-:Y:S01]  /*13220*/  @!P1 ST.E desc[UR50][R62.64], R0 ;  /* 0x000000003e009985 */ /* 0x0105e2000c101932 */
[----:B------:R-:W-:-:S03]  /*13230*/  UIMAD.WIDE.U32 UR6, UR37, UR8, URZ ;  /* 0x00000008250672a5 */ /* 0x000fc6000f8e003f */
[----:B------:R3:W5:Y:S01]  /*13240*/  LD.E.128 R40, desc[UR50][R8.64] ;  /* 0x0000003208287980 */ /* 0x000762000c101d00 */
[----:B-1----:R-:W1:Y:S01]  /*13250*/  @P2 LDC R61, c[0x0][0xbf0] ;  /* 0x0002fc00ff3d2b82 */ /* 0x002e620000000800 */
[----:B--2---:R-:W-:Y:S01]  /*13260*/  IMAD R0, R188, 0x20, R189 ;  /* 0x00000020bc007824 */ /* 0x004fe200078e02bd */
[----:B------:R-:W-:Y:S01]  /*13270*/  UIMAD UR5, UR37, UR9, UR5 ;  /* 0x00000009250572a4 */ /* 0x000fe2000f8e0205 */
[----:B------:R2:W5:Y:S02]  /*13280*/  LD.E.128 R32, desc[UR50][R6.64] ;  /* 0x0000003206207980 */ /* 0x000564000c101d00 */
[----:B---3--:R-:W-:Y:S01]  /*13290*/  VIADD R9, R0, UR38 ;  /* 0x0000002600097c36 */ /* 0x008fe20008000000 */
[----:B------:R-:W-:Y:S01]  /*132a0*/  UIMAD UR8, UR13, UR10, URZ ;  /* 0x0000000a0d0872a4 */ /* 0x000fe2000f8e023f */
[----:B------:R-:W5:Y:S02]  /*132b0*/  LD.E.128 R48, desc[UR50][R30.64] ;  /* 0x000000321e307980 */ /* 0x000f64000c101d00 */
[----:B0-----:R-:W-:Y:S01]  /*132c0*/  @P2 IMAD.HI.U32 R0, R9, R64, RZ ;  /* 0x0000004009002227 */ /* 0x001fe200078e00ff */
[----:B------:R-:W-:Y:S01]  /*132d0*/  UIADD3 UR7, UR7, UR5, URZ ;  /* 0x0000000507077290 */ /* 0x000fe2000fffe03f */
[----:B------:R-:W5:Y:S02]  /*132e0*/  LD.E.128 R44, desc[UR50][R28.64] ;  /* 0x000000321c2c7980 */ /* 0x000f64000c101d00 */
[----:B------:R-:W-:Y:S01]  /*132f0*/  IMAD.MOV.U32 R3, RZ, RZ, R9 ;  /* 0x000000ffff037224 */ /* 0x000fe200078e0009 */
[----:B------:R-:W-:Y:S01]  /*13300*/  UIMAD UR5, UR44, UR11, UR8 ;  /* 0x0000000b2c0572a4 */ /* 0x000fe2000f8e0208 */
[----:B------:R-:W5:Y:S01]  /*13310*/  LD.E.128 R36, desc[UR50][R20.64] ;  /* 0x0000003214247980 */ /* 0x000f62000c101d00 */
[----:B------:R-:W-:Y:S01]  /*13320*/  UIMAD.WIDE.U32 UR6, UR44, UR10, UR6 ;  /* 0x0000000a2c0672a5 */ /* 0x000fe2000f8e0006 */
[----:B------:R-:W-:-:S02]  /*13330*/  ULDC.64 UR8, c[0x0][0xae0] ;  /* 0x0002b80000087ab9 */ /* 0x000fc40000000a00 */
[----:B------:R-:W5:Y:S01]  /*13340*/  LD.E.128 R24, desc[UR50][R14.64] ;  /* 0x000000320e187980 */ /* 0x000f62000c101d00 */
[----:B-1----:R-:W-:Y:S01]  /*13350*/  @P2 SHF.R.U32.HI R3, RZ, R61, R0 ;  /* 0x0000003dff032219 */ /* 0x002fe20000011600 */
[----:B------:R-:W-:Y:S02]  /*13360*/  UIADD3 UR5, UR7, UR5, URZ ;  /* 0x0000000507057290 */ /* 0x000fe4000fffe03f */
[----:B------:R-:W5:Y:S01]  /*13370*/  LD.E.128 R56, desc[UR50][R12.64] ;  /* 0x000000320c387980 */ /* 0x000f62000c101d00 */
[--C-:B------:R-:W-:Y:S01]  /*13380*/  SHF.R.S32.HI R0, RZ, 0x1f, R3.reuse ;  /* 0x0000001fff007819 */ /* 0x100fe20000011403 */
[----:B------:R-:W-:Y:S02]  /*13390*/  IMAD.MOV R8, RZ, RZ, -R3 ;  /* 0x000000ffff087224 */ /* 0x000fe400078e0a03 */
[----:B------:R0:W5:Y:S01]  /*133a0*/  LD.E.128 R52, desc[UR50][R10.64] ;  /* 0x000000320a347980 */ /* 0x000162000c101d00 */
[----:B--2---:R-:W-:Y:S02]  /*133b0*/  IMAD.U32 R7, RZ, RZ, UR7 ;  /* 0x00000007ff077e24 */ /* 0x004fe4000f8e00ff */
[----:B------:R-:W-:Y:S01]  /*133c0*/  IMAD R0, R0, UR8, RZ ;  /* 0x0000000800007c24 */ /* 0x000fe2000f8e02ff */
[----:B------:R-:W-:Y:S01]  /*133d0*/  @!PT LDS RZ, [RZ] ;  /* 0x00000000fffff984 */ /* 0x000fe20000000800 */
[----:B------:R-:W-:Y:S01]  /*133e0*/  @!PT LDS RZ, [RZ] ;  /* 0x00000000fffff984 */ /* 0x000fe20000000800 */
[----:B------:R-:W-:Y:S01]  /*133f0*/  @!PT LDS RZ, [RZ] ;  /* 0x00000000fffff984 */ /* 0x000fe20000000800 */
[----:B------:R-:W-:Y:S01]  /*13400*/  @!PT LDS RZ, [RZ] ;  /* 0x00000000fffff984 */ /* 0x000fe20000000800 */
[----:B------:R1:W-:Y:S06]  /*13410*/  MEMBAR.ALL.CTA ;  /* 0x0000000000007992 */ /* 0x0003ec0000008000 */
[----:B-1----:R-:W1:Y:S01]  /*13420*/  FENCE.VIEW.ASYNC.S ;  /* 0x00000000000073c6 */ /* 0x002e620000000000 */
[----:B------:R-:W-:-:S02]  /*13430*/  IMAD R5, R5, R8, R9 ;  /* 0x0000000805057224 */ /* 0x000fc400078e0209 */
[----:B------:R-:W-:Y:S01]  /*13440*/  IMAD.U32 R6, RZ, RZ, UR6 ;  /* 0x00000006ff067e24 */ /* 0x000fe2000f8e00ff */
[----:B------:R-:W-:Y:S01]  /*13450*/  ULDC.64 UR6, c[0x0][0xad8] ;  /* 0x0002b60000067ab9 */ /* 0x000fe20000000a00 */
[----:B------:R-:W-:Y:S02]  /*13460*/  IMAD.U32 R7, RZ, RZ, UR5 ;  /* 0x00000005ff077e24 */ /* 0x000fe4000f8e00ff */
[C---:B------:R-:W-:Y:S01]  /*13470*/  IMAD R9, R3.reuse, UR9, R0 ;  /* 0x0000000903097c24 */ /* 0x040fe2000f8e0200 */
[----:B------:R-:W-:Y:S01]  /*13480*/  SHF.R.S32.HI R0, RZ, 0x1f, R5 ;  /* 0x0000001fff007819 */ /* 0x000fe20000011405 */
[----:B------:R-:W-:-:S04]  /*13490*/  IMAD.WIDE.U32 R6, R3, UR8, R6 ;  /* 0x0000000803067c25 */ /* 0x000fc8000f8e0006 */
[----:B------:R-:W-:Y:S02]  /*134a0*/  IMAD.IADD R7, R7, 0x1, R9 ;  /* 0x0000000107077824 */ /* 0x000fe400078e0209 */
[----:B------:R-:W-:Y:S02]  /*134b0*/  IMAD R8, R0, UR6, RZ ;  /* 0x0000000600087c24 */ /* 0x000fe4000f8e02ff */
[----:B0-----:R-:W-:Y:S02]  /*134c0*/  VIADD R10, R189, UR38 ;  /* 0x00000026bd0a7c36 */ /* 0x001fe40008000000 */
        /* <DEDUP_REMOVED lines=8> */
[-C--:B------:R-:W-:Y:S01]  /*13550*/  ISETP.GE.AND P0, PT, R0, R17.reuse, PT ;  /* 0x000000110000720c */ /* 0x080fe20003f06270 */
[----:B------:R-:W-:Y:S01]  /*13560*/  VIADD R0, R10, 0x40 ;  /* 0x000000400a007836 */ /* 0x000fe20000000000 */
[----:B------:R-:W-:Y:S02]  /*13570*/  LEA.HI.X R3, R6, UR7, R3, 0x1, P3 ;  /* 0x0000000706037c11 */ /* 0x000fe400098f0c03 */
[----:B------:R-:W-:Y:S01]  /*13580*/  PRMT R4, RZ, 0x654, R4 ;  /* 0x00000654ff047816 */ /* 0x000fe20000000004 */
[----:B-1----:R0:W1:Y:S01]  /*13590*/  SHFL.IDX PT, R6, R8, RZ, 0x181f ;  /* 0x00181fff08067589 */ /* 0x00206200000e0000 */
[----:B------:R-:W-:Y:S01]  /*135a0*/  ISETP.GE.AND P1, PT, R0, R17, PT ;  /* 0x000000110000720c */ /* 0x000fe20003f26270 */
[----:B------:R-:W-:Y:S01]  /*135b0*/  BSSY B1, `(.L_x_1183) ;  /* 0x000000d000017945 */ /* 0x000fe20003800000 */
[----:B------:R0:W-:Y:S01]  /*135c0*/  SYNCS.ARRIVE.TRANS64.RED.A1T0 RZ, [R4+URZ], RZ ;  /* 0x000000ff04ff79a7 */ /* 0x0001e2000810043f */
[----:B------:R0:W2:Y:S02]  /*135d0*/  SHFL.IDX PT, R0, R3, RZ, 0x181f ;  /* 0x00181fff03007589 */ /* 0x0000a400000e0000 */
[----:B------:R-:W-:Y:S08]  /*135e0*/  @P2 BRA `(.L_x_1184) ;  /* 0x0000000000242947 */ /* 0x000ff00003800000 */
[----:B------:R-:W-:Y:S02]  /*135f0*/  ULDC UR5, c[0x0][0xac8] ;  /* 0x0002b20000057ab9 */ /* 0x000fe40000000800 */
[----:B------:R-:W-:Y:S02]  /*13600*/  ISETP.GE.AND P2, PT, R22, UR5, PT ;  /* 0x0000000516007c0c */ /* 0x000fe4000bf46270 */
[----:B------:R-:W-:-:S11]  /*13610*/  ISETP.GE.AND P3, PT, R23, UR5, PT ;  /* 0x0000000517007c0c */ /* 0x000fd6000bf66270 */
[CC--:B01----:R-:W-:Y:S02]  /*13620*/  @!P2 LEA R4, P4, R22.reuse, R6.reuse, 0x1 ;  /* 0x000000061604a211 */ /* 0x0c3fe400078808ff */
[C---:B------:R-:W-:Y:S02]  /*13630*/  @!P3 LEA R6, P5, R23.reuse, R6, 0x1 ;  /* 0x000000061706b211 */ /* 0x040fe400078a08ff */
[-C--:B--2---:R-:W-:Y:S02]  /*13640*/  @!P2 LEA.HI.X R5, R22, R0.reuse, R196, 0x1, P4 ;  /* 0x000000001605a211 */ /* 0x084fe400020f0cc4 */
[----:B------:R-:W-:-:S03]  /*13650*/  @!P3 LEA.HI.X R7, R23, R0, R195, 0x1, P5 ;  /* 0x000000001707b211 */ /* 0x000fc600028f0cc3 */
[----:B-----5:R3:W-:Y:S04]  /*13660*/  @!P2 ST.E.128 desc[UR50][R4.64], R48 ;  /* 0x000000300400a985 */ /* 0x0207e8000c101d32 */
[----:B------:R3:W-:Y:S02]  /*13670*/  @!P3 ST.E.128 desc[UR50][R6.64], R56 ;  /* 0x000000380600b985 */ /* 0x0007e4000c101d32 */
.L_x_1184:
[----:B------:R-:W-:Y:S05]  /*13680*/  BSYNC B1 ;  /* 0x0000000000017941 */ /* 0x000fea0003800000 */
.L_x_1183:
[----:B--2---:R2:W4:Y:S01]  /*13690*/  SHFL.IDX PT, R0, R3, 0x1, 0x181f ;  /* 0x00381f0003007f89 */ /* 0x00452200000e0000 */
[----:B------:R-:W-:Y:S03]  /*136a0*/  BSSY B1, `(.L_x_1185) ;  /* 0x000000c000017945 */ /* 0x000fe60003800000 */
[----:B-1-3--:R2:W1:Y:S01]  /*136b0*/  SHFL.IDX PT, R6, R8, 0x1, 0x181f ;  /* 0x00381f0008067f89 */ /* 0x00a46200000e0000 */
[----:B------:R-:W-:Y:S05]  /*136c0*/  @P0 BRA `(.L_x_1186) ;  /* 0x0000000000240947 */ /* 0x000fea0003800000 */
[----:B------:R-:W-:Y:S02]  /*136d0*/  ULDC UR5, c[0x0][0xac8] ;  /* 0x0002b20000057ab9 */ /* 0x000fe40000000800 */
[----:B------:R-:W-:Y:S02]  /*136e0*/  ISETP.GE.AND P3, PT, R22, UR5, PT ;  /* 0x0000000516007c0c */ /* 0x000fe4000bf66270 */
[----:B------:R-:W-:-:S11]  /*136f0*/  ISETP.GE.AND P4, PT, R23, UR5, PT ;  /* 0x0000000517007c0c */ /* 0x000fd6000bf86270 */
[CC--:B01----:R-:W-:Y:S02]  /*13700*/  @!P3 LEA R4, P0, R22.reuse, R6.reuse, 0x1 ;  /* 0x000000061604b211 */ /* 0x0c3fe400078008ff */
[C---:B------:R-:W-:Y:S02]  /*13710*/  @!P4 LEA R6, P2, R23.reuse, R6, 0x1 ;  /* 0x000000061706c211 */ /* 0x040fe400078408ff */
[-C--:B----4-:R-:W-:Y:S02]  /*13720*/  @!P3 LEA.HI.X R5, R22, R0.reuse, R196, 0x1, P0 ;  /* 0x000000001605b211 */ /* 0x090fe400000f0cc4 */
[----:B------:R-:W-:-:S03]  /*13730*/  @!P4 LEA.HI.X R7, R23, R0, R195, 0x1, P2 ;  /* 0x000000001707c211 */ /* 0x000fc600010f0cc3 */
[----:B-----5:R3:W-:Y:S04]  /*13740*/  @!P3 ST.E.128 desc[UR50][R4.64], R44 ;  /* 0x0000002c0400b985 */ /* 0x0207e8000c101d32 */
[----:B------:R3:W-:Y:S02]  /*13750*/  @!P4 ST.E.128 desc[UR50][R6.64], R52 ;  /* 0x000000340600c985 */ /* 0x0007e4000c101d32 */
.L_x_1186:
[----:B------:R-:W-:Y:S05]  /*13760*/  BSYNC B1 ;  /* 0x0000000000017941 */ /* 0x000fea0003800000 */
.L_x_1185:
[----:B----4-:R4:W0:Y:S01]  /*13770*/  SHFL.IDX PT, R0, R3, 0x2, 0x181f ;  /* 0x00581f0003007f89 */ /* 0x01082200000e0000 */
        /* <DEDUP_REMOVED lines=8> */
[-C--:B------:R-:W-:Y:S02]  /*13800*/  @!P2 LEA.HI.X R5, R22, R0.reuse, R196, 0x1, P0 ;  /* 0x000000001605a211 */ /* 0x080fe400000f0cc4 */
[----:B------:R-:W-:-:S03]  /*13810*/  @!P3 LEA.HI.X R7, R23, R0, R195, 0x1, P1 ;  /* 0x000000001707b211 */ /* 0x000fc600008f0cc3 */
[----:B-----5:R3:W-:Y:S04]  /*13820*/  @!P2 ST.E.128 desc[UR50][R4.64], R36 ;  /* 0x000000240400a985 */ /* 0x0207e8000c101d32 */
[----:B------:R3:W-:Y:S02]  /*13830*/  @!P3 ST.E.128 desc[UR50][R6.64], R40 ;  /* 0x000000280600b985 */ /* 0x0007e4000c101d32 */
.L_x_1188:
[----:B------:R-:W-:Y:S05]  /*13840*/  BSYNC B1 ;  /* 0x0000000000017941 */ /* 0x000fea0003800000 */
.L_x_1187:
[----:B0-----:R-:W-:Y:S01]  /*13850*/  VIADD R0, R10, 0x60 ;  /* 0x000000600a007836 */ /* 0x001fe20000000000 */
[----:B--2-4-:R-:W0:Y:S04]  /*13860*/  SHFL.IDX PT, R3, R3, 0x3, 0x181f ;  /* 0x00781f0003037f89 */ /* 0x014e2800000e0000 */
[----:B------:R-:W-:Y:S01]  /*13870*/  ISETP.GE.AND P0, PT, R0, R17, PT ;  /* 0x000000110000720c */ /* 0x000fe20003f06270 */
[----:B------:R-:W2:-:S12]  /*13880*/  SHFL.IDX PT, R8, R8, 0x3, 0x181f ;  /* 0x00781f0008087f89 */ /* 0x000e9800000e0000 */
[----:B------:R-:W-:Y:S05]  /*13890*/  @P0 BRA `(.L_x_1189) ;  /* 0x0000000800800947 */ /* 0x000fea0003800000 */
[----:B------:R-:W-:Y:S02]  /*138a0*/  ULDC UR5, c[0x0][0xac8] ;  /* 0x0002b20000057ab9 */ /* 0x000fe40000000800 */
[----:B------:R-:W-:-:S13]  /*138b0*/  ISETP.GE.AND P1, PT, R22, UR5, PT ;  /* 0x0000000516007c0c */ /* 0x000fda000bf26270 */
[----:B--23--:R-:W-:-:S04]  /*138c0*/  @!P1 LEA R4, P0, R22, R8, 0x1 ;  /* 0x0000000816049211 */ /* 0x00cfc800078008ff */
[----:B0-----:R-:W-:Y:S02]  /*138d0*/  @!P1 LEA.HI.X R5, R22, R3, R196, 0x1, P0 ;  /* 0x0000000316059211 */ /* 0x001fe400000f0cc4 */
[----:B------:R-:W-:-:S03]  /*138e0*/  ISETP.GE.AND P0, PT, R23, UR5, PT ;  /* 0x0000000517007c0c */ /* 0x000fc6000bf06270 */
[----:B-----5:R4:W-:Y:S10]  /*138f0*/  @!P1 ST.E.128 desc[UR50][R4.64], R24 ;  /* 0x0000001804009985 */ /* 0x0209f4000c101d32 */
[----:B------:R-:W-:Y:S05]  /*13900*/  @P0 BRA `(.L_x_1189) ;  /* 0x0000000800640947 */ /* 0x000fea0003800000 */
[----:B----4-:R-:W-:-:S04]  /*13910*/  LEA R4, P0, R23, R8, 0x1 ;  /* 0x0000000817047211 */ /* 0x010fc800078008ff */
[----:B------:R-:W-:-:S05]  /*13920*/  LEA.HI.X R5, R23, R3, R195, 0x1, P0 ;  /* 0x0000000317057211 */ /* 0x000fca00000f0cc3 */
[----:B------:R0:W-:Y:S01]  /*13930*/  ST.E.128 desc[UR50][R4.64], R32 ;  /* 0x0000002004007985 */ /* 0x0001e2000c101d32 */
[----:B------:R-:W-:Y:S05]  /*13940*/  BRA `(.L_x_1189) ;  /* 0x0000000800547947 */ /* 0x000fea0003800000 */
.L_x_1182:
[----:B------:R-:W0:Y:S01]  /*13950*/  LDC R10, c[0x0][0xbe8] ;  /* 0x0002fa00ff0a7b82 */ /* 0x000e220000000800 */
[----:B------:R-:W-:Y:S01]  /*13960*/  ISETP.GE.AND P0, PT, R197, 0x80, PT ;  /* 0x00000080c500780c */ /* 0x000fe20003f06270 */
[----:B------:R-:W-:Y:S01]  /*13970*/  USHF.R.S32.HI UR8, URZ, 0x1f, UR37 ;  /* 0x0000001f3f087899 */ /* 0x000fe20008011425 */
[----:B------:R-:W-:Y:S01]  /*13980*/  BSSY B1, `(.L_x_1190) ;  /* 0x000002f000017945 */ /* 0x000fe20003800000 */
[----:B------:R-:W-:Y:S01]  /*13990*/  USHF.R.S32.HI UR9, URZ, 0x1f, UR44 ;  /* 0x0000001f3f097899 */ /* 0x000fe2000801142c */
[----:B------:R-:W-:Y:S01]  /*139a0*/  IMAD R8, R188, 0x20, R189 ;  /* 0x00000020bc087824 */ /* 0x000fe200078e02bd */
[----:B0-----:R-:W-:-:S13]  /*139b0*/  ISETP.NE.AND P1, PT, R10, 0x1, PT ;  /* 0x000000010a00780c */ /* 0x001fda0003f25270 */
[----:B------:R-:W0:Y:S08]  /*139c0*/  @P1 LDC R9, c[0x0][0xbec] ;  /* 0x0002fb00ff091b82 */ /* 0x000e300000000800 */
[----:B------:R-:W1:Y:S01]  /*139d0*/  @P1 LDC R11, c[0x0][0xbf0] ;  /* 0x0002fc00ff0b1b82 */ /* 0x000e620000000800 */
[----:B------:R-:W-:Y:S05]  /*139e0*/  @P0 BRA `(.L_x_1191) ;  /* 0x0000000000a00947 */ /* 0x000fea0003800000 */
[----:B------:R-:W2:Y:S01]  /*139f0*/  S2R R0, SR_TID.X ;  /* 0x0000000000007919 */ /* 0x000ea20000002100 */
[----:B------:R-:W3:Y:S01]  /*13a00*/  LDC R5, c[0x0][0xbe8] ;  /* 0x0002fa00ff057b82 */ /* 0x000ee20000000800 */
[----:B------:R-:W-:Y:S01]  /*13a10*/  IMAD.U32 R6, RZ, RZ, UR38 ;  /* 0x00000026ff067e24 */ /* 0x000fe2000f8e00ff */
[----:B------:R-:W-:Y:S02]  /*13a20*/  ULDC UR5, c[0x0][0xa88] ;  /* 0x0002a20000057ab9 */ /* 0x000fe40000000800 */
[----:B---3--:R-:W-:Y:S02]  /*13a30*/  IMAD R3, R5, UR5, RZ ;  /* 0x0000000505037c24 */ /* 0x008fe4000f8e02ff */
[----:B--2---:R-:W-:-:S04]  /*13a40*/  IADD3 R6, R6, -0x80, R0 ;  /* 0xffffff8006067810 */ /* 0x004fc80007ffe000 */
[----:B------:R-:W-:-:S13]  /*13a50*/  ISETP.GE.AND P0, PT, R6, R3, PT ;  /* 0x000000030600720c */ /* 0x000fda0003f06270 */
[----:B------:R-:W-:Y:S05]  /*13a60*/  @P0 BRA `(.L_x_1191) ;  /* 0x0000000000800947 */ /* 0x000fea0003800000 */
[----:B------:R-:W-:Y:S01]  /*13a70*/  ISETP.NE.AND P0, PT, R5, 0x1, PT ;  /* 0x000000010500780c */ /* 0x000fe20003f05270 */
[----:B------:R-:W-:Y:S01]  /*13a80*/  ULDC.64 UR10, c[0x0][0xb90] ;  /* 0x0002e400000a7ab9 */ /* 0x000fe20000000a00 */
[----:B------:R-:W-:Y:S01]  /*13a90*/  IMAD.MOV.U32 R4, RZ, RZ, R6 ;  /* 0x000000ffff047224 */ /* 0x000fe200078e0006 */
[----:B------:R-:W-:Y:S02]  /*13aa0*/  UIMAD UR5, UR8, UR10, URZ ;  /* 0x0000000a080572a4 */ /* 0x000fe4000f8e023f */
[----:B------:R-:W-:Y:S02]  /*13ab0*/  UIMAD.WIDE.U32 UR6, UR37, UR10, URZ ;  /* 0x0000000a250672a5 */ /* 0x000fe4000f8e003f */
[----:B------:R-:W-:-:S03]  /*13ac0*/  UIMAD UR5, UR37, UR11, UR5 ;  /* 0x0000000b250572a4 */ /* 0x000fc6000f8e0205 */
[----:B------:R-:W-:Y:S01]  /*13ad0*/  ULDC.64 UR10, c[0x0][0xb98] ;  /* 0x0002e600000a7ab9 */ /* 0x000fe20000000a00 */
[----:B------:R-:W-:Y:S02]  /*13ae0*/  UIADD3 UR7, UR7, UR5, URZ ;  /* 0x0000000507077290 */ /* 0x000fe4000fffe03f */
[----:B------:R-:W2:Y:S01]  /*13af0*/  @P0 LDC R3, c[0x0][0xbec] ;  /* 0x0002fb00ff030b82 */ /* 0x000ea20000000800 */
[----:B------:R-:W-:Y:S02]  /*13b00*/  UIMAD UR5, UR9, UR10, URZ ;  /* 0x0000000a090572a4 */ /* 0x000fe4000f8e023f */
[----:B------:R-:W-:Y:S02]  /*13b10*/  UIMAD.WIDE.U32 UR6, UR44, UR10, UR6 ;  /* 0x0000000a2c0672a5 */ /* 0x000fe4000f8e0006 */
[----:B------:R-:W-:-:S03]  /*13b20*/  UIMAD UR5, UR44, UR11, UR5 ;  /* 0x0000000b2c0572a4 */ /* 0x000fc6000f8e0205 */
[----:B------:R-:W3:Y:S01]  /*13b30*/  @P0 LDC R7, c[0x0][0xbf0] ;  /* 0x0002fc00ff070b82 */ /* 0x000ee20000000800 */
[----:B------:R-:W-:Y:S01]  /*13b40*/  ULDC.64 UR10, c[0x0][0xb88] ;  /* 0x0002e200000a7ab9 */ /* 0x000fe20000000a00 */
[----:B--2---:R-:W-:-:S05]  /*13b50*/  @P0 IMAD.HI.U32 R0, R6, R3, RZ ;  /* 0x0000000306000227 */ /* 0x004fca00078e00ff */
[----:B---3--:R-:W-:-:S05]  /*13b60*/  @P0 SHF.R.U32.HI R4, RZ, R7, R0 ;  /* 0x00000007ff040219 */ /* 0x008fca0000011600 */
[----:B------:R-:W-:-:S04]  /*13b70*/  IMAD.MOV R3, RZ, RZ, -R4 ;  /* 0x000000ffff037224 */ /* 0x000fc800078e0a04 */
[----:B------:R-:W-:Y:S01]  /*13b80*/  IMAD R3, R5, R3, R6 ;  /* 0x0000000305037224 */ /* 0x000fe200078e0206 */
[----:B------:R-:W-:Y:S01]  /*13b90*/  SHF.R.S32.HI R5, RZ, 0x1f, R4 ;  /* 0x0000001fff057819 */ /* 0x000fe20000011404 */
[----:B------:R-:W-:Y:S01]  /*13ba0*/  IMAD.U32 R6, RZ, RZ, UR5 ;  /* 0x00000005ff067e24 */ /* 0x000fe2000f8e00ff */
        /* <DEDUP_REMOVED lines=12> */
.L_x_1191:
[----:B------:R-:W-:Y:S05]  /*13c70*/  BSYNC B1 ;  /* 0x0000000000017941 */ /* 0x000fea0003800000 */
.L_x_1190:
[----:B------:R-:W-:Y:S01]  /*13c80*/  ULDC.64 UR10, c[0x0][0xae8] ;  /* 0x0002ba00000a7ab9 */ /* 0x000fe20000000a00 */
[----:B------:R-:W-:Y:S01]  /*13c90*/  VIADD R8, R8, UR38 ;  /* 0x0000002608087c36 */ /* 0x000fe20008000000 */
[----:B------:R-:W-:Y:S01]  /*13ca0*/  UIMAD UR5, UR8, UR10, URZ ;  /* 0x0000000a080572a4 */ /* 0x000fe2000f8e023f */
[----:B------:R-:W-:Y:S01]  /*13cb0*/  BSSY B1, `(.L_x_1192) ;  /* 0x0000034000017945 */ /* 0x000fe20003800000 */
[----:B------:R-:W-:Y:S01]  /*13cc0*/  UIMAD.WIDE.U32 UR6, UR37, UR10, URZ ;  /* 0x0000000a250672a5 */ /* 0x000fe2000f8e003f */
[----:B0-----:R-:W-:Y:S01]  /*13cd0*/  @P1 IMAD.HI.U32 R0, R8, R9, RZ ;  /* 0x0000000908001227 */ /* 0x001fe200078e00ff */
[----:B------:R-:W-:-:S03]  /*13ce0*/  UIMAD UR5, UR37, UR11, UR5 ;  /* 0x0000000b250572a4 */ /* 0x000fc6000f8e0205 */
[----:B------:R-:W-:Y:S01]  /*13cf0*/  ULDC.64 UR10, c[0x0][0xaf0] ;  /* 0x0002bc00000a7ab9 */ /* 0x000fe20000000a00 */
[----:B------:R-:W-:Y:S01]  /*13d00*/  UIADD3 UR7, UR7, UR5, URZ ;  /* 0x0000000507077290 */ /* 0x000fe2000fffe03f */
[----:B--2---:R-:W-:Y:S01]  /*13d10*/  IMAD.MOV.U32 R3, RZ, RZ, R8 ;  /* 0x000000ffff037224 */ /* 0x004fe200078e0008 */
        /* <DEDUP_REMOVED lines=10> */
[----:B------:R-:W-:Y:S02]  /*13dc0*/  IMAD R7, R10, R7, R8 ;  /* 0x000000070a077224 */ /* 0x000fe400078e0208 */
[----:B------:R-:W-:Y:S01]  /*13dd0*/  IMAD.U32 R4, RZ, RZ, UR6 ;  /* 0x00000006ff047e24 */ /* 0x000fe2000f8e00ff */
[----:B------:R-:W-:Y:S01]  /*13de0*/  ULDC.64 UR6, c[0x0][0xad8] ;  /* 0x0002b60000067ab9 */ /* 0x000fe20000000a00 */
[----:B------:R-:W-:Y:S01]  /*13df0*/  IMAD.U32 R5, RZ, RZ, UR5 ;  /* 0x00000005ff057e24 */ /* 0x000fe2000f8e00ff */
[----:B------:R-:W-:Y:S01]  /*13e00*/  ULDC UR5, c[0x0][0xa88] ;  /* 0x0002a20000057ab9 */ /* 0x000fe20000000800 */
[C---:B------:R-:W-:Y:S01]  /*13e10*/  IMAD R9, R3.reuse, UR9, R0 ;  /* 0x0000000903097c24 */ /* 0x040fe2000f8e0200 */
[----:B------:R-:W-:Y:S01]  /*13e20*/  SHF.R.S32.HI R0, RZ, 0x1f, R7 ;  /* 0x0000001fff007819 */ /* 0x000fe20000011407 */
[----:B------:R-:W-:-:S04]  /*13e30*/  IMAD.WIDE.U32 R4, R3, UR8, R4 ;  /* 0x0000000803047c25 */ /* 0x000fc8000f8e0004 */
[----:B------:R-:W-:Y:S02]  /*13e40*/  IMAD.IADD R5, R5, 0x1, R9 ;  /* 0x0000000105057824 */ /* 0x000fe400078e0209 */
[----:B------:R-:W-:Y:S02]  /*13e50*/  IMAD R6, R0, UR6, RZ ;  /* 0x0000000600067c24 */ /* 0x000fe4000f8e02ff */
[----:B------:R-:W-:Y:S02]  /*13e60*/  VIADD R8, R189, UR38 ;  /* 0x00000026bd087c36 */ /* 0x000fe40008000000 */
[----:B------:R-:W-:Y:S02]  /*13e70*/  IMAD R9, R10, UR5, RZ ;  /* 0x000000050a097c24 */ /* 0x000fe4000f8e02ff */
[C---:B------:R-:W-:Y:S02]  /*13e80*/  IMAD R3, R7.reuse, UR7, R6 ;  /* 0x0000000707037c24 */ /* 0x040fe4000f8e0206 */
[----:B------:R-:W-:Y:S01]  /*13e90*/  IMAD.WIDE.U32 R4, R7, UR6, R4 ;  /* 0x0000000607047c25 */ /* 0x000fe2000f8e0004 */
[----:B------:R-:W-:Y:S01]  /*13ea0*/  ISETP.GE.AND P2, PT, R8, R9, PT ;  /* 0x000000090800720c */ /* 0x000fe20003f46270 */
[----:B------:R-:W-:-:S02]  /*13eb0*/  ULDC.64 UR6, c[0x0][0xa80] ;  /* 0x0002a00000067ab9 */ /* 0x000fc40000000a00 */
[----:B------:R-:W-:Y:S01]  /*13ec0*/  VIADD R0, R8, 0x20 ;  /* 0x0000002008007836 */ /* 0x000fe20000000000 */
[----:B------:R-:W-:Y:S01]  /*13ed0*/  LEA R6, P3, R4, UR6, 0x1 ;  /* 0x0000000604067c11 */ /* 0x000fe2000f8608ff */
[----:B------:R-:W-:-:S03]  /*13ee0*/  IMAD.IADD R3, R5, 0x1, R3 ;  /* 0x0000000105037824 */ /* 0x000fc600078e0203 */
[-C--:B------:R-:W-:Y:S01]  /*13ef0*/  ISETP.GE.AND P1, PT, R0, R9.reuse, PT ;  /* 0x000000090000720c */ /* 0x080fe20003f26270 */
[----:B------:R-:W-:Y:S01]  /*13f00*/  VIADD R0, R8, 0x40 ;  /* 0x0000004008007836 */ /* 0x000fe20000000000 */
[----:B------:R-:W-:Y:S02]  /*13f10*/  LEA.HI.X R7, R4, UR7, R3, 0x1, P3 ;  /* 0x0000000704077c11 */ /* 0x000fe400098f0c03 */
[----:B------:R0:W1:Y:S02]  /*13f20*/  SHFL.IDX PT, R4, R6, RZ, 0x181f ;  /* 0x00181fff06047589 */ /* 0x00006400000e0000 */
[----:B------:R-:W-:Y:S02]  /*13f30*/  ISETP.GE.AND P0, PT, R0, R9, PT ;  /* 0x000000090000720c */ /* 0x000fe40003f06270 */
[----:B------:R0:W2:Y:S01]  /*13f40*/  SHFL.IDX PT, R0, R7, RZ, 0x181f ;  /* 0x00181fff07007589 */ /* 0x0000a200000e0000 */
[----:B------:R-:W-:Y:S10]  /*13f50*/  @P2 BRA `(.L_x_1193) ;  /* 0x0000000000242947 */ /* 0x000ff40003800000 */
[----:B------:R-:W-:Y:S02]  /*13f60*/  ULDC UR5, c[0x0][0xac8] ;  /* 0x0002b20000057ab9 */ /* 0x000fe40000000800 */
[----:B------:R-:W-:Y:S02]  /*13f70*/  ISETP.GE.AND P4, PT, R22, UR5, PT ;  /* 0x0000000516007c0c */ /* 0x000fe4000bf86270 */
[----:B------:R-:W-:-:S11]  /*13f80*/  ISETP.GE.AND P5, PT, R23, UR5, PT ;  /* 0x0000000517007c0c */ /* 0x000fd6000bfa6270 */
[CC--:B-1----:R-:W-:Y:S02]  /*13f90*/  @!P4 LEA R10, P2, R22.reuse, R4.reuse, 0x1 ;  /* 0x00000004160ac211 */ /* 0x0c2fe400078408ff */
[C---:B------:R-:W-:Y:S02]  /*13fa0*/  @!P5 LEA R4, P3, R23.reuse, R4, 0x1 ;  /* 0x000000041704d211 */ /* 0x040fe400078608ff */
[-C--:B--2---:R-:W-:Y:S02]  /*13fb0*/  @!P4 LEA.HI.X R11, R22, R0.reuse, R196, 0x1, P2 ;  /* 0x00000000160bc211 */ /* 0x084fe400010f0cc4 */
[----:B------:R-:W-:-:S03]  /*13fc0*/  @!P5 LEA.HI.X R5, R23, R0, R195, 0x1, P3 ;  /* 0x000000001705d211 */ /* 0x000fc600018f0cc3 */
[----:B------:R3:W-:Y:S04]  /*13fd0*/  @!P4 ST.E.128 desc[UR50][R10.64], RZ ;  /* 0x000000ff0a00c985 */ /* 0x0007e8000c101d32 */
[----:B------:R3:W-:Y:S02]  /*13fe0*/  @!P5 ST.E.128 desc[UR50][R4.64], RZ ;  /* 0x000000ff0400d985 */ /* 0x0007e4000c101d32 */
.L_x_1193:
[----:B------:R-:W-:Y:S05]  /*13ff0*/  BSYNC B1 ;  /* 0x0000000000017941 */ /* 0x000fea0003800000 */
.L_x_1192:
[----:B--2---:R2:W4:Y:S01]  /*14000*/  SHFL.IDX PT, R0, R7, 0x1, 0x181f ;  /* 0x00381f0007007f89 */ /* 0x00452200000e0000 */
[----:B------:R-:W-:Y:S03]  /*14010*/  BSSY B1, `(.L_x_1194) ;  /* 0x000000c000017945 */ /* 0x000fe60003800000 */
[----:B-1-3--:R2:W1:Y:S01]  /*14020*/  SHFL.IDX PT, R4, R6, 0x1, 0x181f ;  /* 0x00381f0006047f89 */ /* 0x00a46200000e0000 */
[----:B------:R-:W-:Y:S05]  /*14030*/  @P1 BRA `(.L_x_1195) ;  /* 0x0000000000241947 */ /* 0x000fea0003800000 */
[----:B------:R-:W-:Y:S02]  /*14040*/  ULDC UR5, c[0x0][0xac8] ;  /* 0x0002b20000057ab9 */ /* 0x000fe40000000800 */
[----:B------:R-:W-:Y:S02]  /*14050*/  ISETP.GE.AND P3, PT, R22, UR5, PT ;  /* 0x0000000516007c0c */ /* 0x000fe4000bf66270 */
[----:B------:R-:W-:-:S11]  /*14060*/  ISETP.GE.AND P4, PT, R23, UR5, PT ;  /* 0x0000000517007c0c */ /* 0x000fd6000bf86270 */
[CC--:B-1----:R-:W-:Y:S02]  /*14070*/  @!P3 LEA R10, P1, R22.reuse, R4.reuse, 0x1 ;  /* 0x00000004160ab211 */ /* 0x0c2fe400078208ff */
[C---:B------:R-:W-:Y:S02]  /*14080*/  @!P4 LEA R4, P2, R23.reuse, R4, 0x1 ;  /* 0x000000041704c211 */ /* 0x040fe400078408ff */
[-C--:B----4-:R-:W-:Y:S02]  /*14090*/  @!P3 LEA.HI.X R11, R22, R0.reuse, R196, 0x1, P1 ;  /* 0x00000000160bb211 */ /* 0x090fe400008f0cc4 */
[----:B------:R-:W-:-:S03]  /*140a0*/  @!P4 LEA.HI.X R5, R23, R0, R195, 0x1, P2 ;  /* 0x000000001705c211 */ /* 0x000fc600010f0cc3 */
[----:B------:R3:W-:Y:S04]  /*140b0*/  @!P3 ST.E.128 desc[UR50][R10.64], RZ ;  /* 0x000000ff0a00b985 */ /* 0x0007e8000c101d32 */
[----:B------:R3:W-:Y:S02]  /*140c0*/  @!P4 ST.E.128 desc[UR50][R4.64], RZ ;  /* 0x000000ff0400c985 */ /* 0x0007e4000c101d32 */
.L_x_1195:
[----:B------:R-:W-:Y:S05]  /*140d0*/  BSYNC B1 ;  /* 0x0000000000017941 */ /* 0x000fea0003800000 */
.L_x_1194:
[----:B----4-:R4:W0:Y:S01]  /*140e0*/  SHFL.IDX PT, R0, R7, 0x2, 0x181f ;  /* 0x00581f0007007f89 */ /* 0x01082200000e0000 */
        /* <DEDUP_REMOVED lines=8> */
[-C--:B0-----:R-:W-:Y:S02]  /*14170*/  @!P2 LEA.HI.X R11, R22, R0.reuse, R196, 0x1, P0 ;  /* 0x00000000160ba211 */ /* 0x081fe400000f0cc4 */
[----:B------:R-:W-:-:S03]  /*14180*/  @!P3 LEA.HI.X R5, R23, R0, R195, 0x1, P1 ;  /* 0x000000001705b211 */ /* 0x000fc600008f0cc3 */
[----:B------:R3:W-:Y:S04]  /*14190*/  @!P2 ST.E.128 desc[UR50][R10.64], RZ ;  /* 0x000000ff0a00a985 */ /* 0x0007e8000c101d32 */
[----:B------:R3:W-:Y:S02]  /*141a0*/  @!P3 ST.E.128 desc[UR50][R4.64], RZ ;  /* 0x000000ff0400b985 */ /* 0x0007e4000c101d32 */
.L_x_1197:
[----:B------:R-:W-:Y:S05]  /*141b0*/  BSYNC B1 ;  /* 0x0000000000017941 */ /* 0x000fea0003800000 */
.L_x_1196:
[----:B------:R-:W-:Y:S01]  /*141c0*/  VIADD R3, R8, 0x60 ;  /* 0x0000006008037836 */ /* 0x000fe20000000000 */
[----:B0-----:R0:W0:Y:S04]  /*141d0*/  SHFL.IDX PT, R0, R7, 0x3, 0x181f ;  /* 0x00781f0007007f89 */ /* 0x00102800000e0000 */
[----:B------:R-:W-:Y:S01]  /*141e0*/  ISETP.GE.AND P0, PT, R3, R9, PT ;  /* 0x000000090300720c */ /* 0x000fe20003f06270 */
[----:B-1-3--:R1:W3:-:S12]  /*141f0*/  SHFL.IDX PT, R4, R6, 0x3, 0x181f ;  /* 0x00781f0006047f89 */ /* 0x00a2d800000e0000 */
[----:B-1----:R-:W-:Y:S05]  /*14200*/  @P0 BRA `(.L_x_1189) ;  /* 0x0000000000240947 */ /* 0x002fea0003800000 */
[----:B------:R-:W-:Y:S02]  /*14210*/  ULDC UR5, c[0x0][0xac8] ;  /* 0x0002b20000057ab9 */ /* 0x000fe40000000800 */
[----:B------:R-:W-:Y:S02]  /*14220*/  ISETP.GE.AND P2, PT, R22, UR5, PT ;  /* 0x0000000516007c0c */ /* 0x000fe4000bf46270 */
[----:B------:R-:W-:-:S11]  /*14230*/  ISETP.GE.AND P3, PT, R23, UR5, PT ;  /* 0x0000000517007c0c */ /* 0x000fd6000bf66270 */
[CC--:B--234-:R-:W-:Y:S02]  /*14240*/  @!P2 LEA R6, P0, R22.reuse, R4.reuse, 0x1 ;  /* 0x000000041606a211 */ /* 0x0dcfe400078008ff */
[C---:B------:R-:W-:Y:S02]  /*14250*/  @!P3 LEA R4, P1, R23.reuse, R4, 0x1 ;  /* 0x000000041704b211 */ /* 0x040fe400078208ff */
[-C--:B0-----:R-:W-:Y:S02]  /*14260*/  @!P2 LEA.HI.X R7, R22, R0.reuse, R196, 0x1, P0 ;  /* 0x000000001607a211 */ /* 0x081fe400000f0cc4 */
[----:B------:R-:W-:-:S03]  /*14270*/  @!P3 LEA.HI.X R5, R23, R0, R195, 0x1, P1 ;  /* 0x000000001705b211 */ /* 0x000fc600008f0cc3 */
[----:B------:R0:W-:Y:S04]  /*14280*/  @!P2 ST.E.128 desc[UR50][R6.64], RZ ;  /* 0x000000ff0600a985 */ /* 0x0001e8000c101d32 */
[----:B------:R0:W-:Y:S02]  /*14290*/  @!P3 ST.E.128 desc[UR50][R4.64], RZ ;  /* 0x000000ff0400b985 */ /* 0x0001e4000c101d32 */
.L_x_1189:
[----:B------:R-:W-:Y:S05]  /*142a0*/  BSYNC B0 ;  /* 0x0000000000007941 */ /* 0x000fea0003800000 */
.L_x_1181:
[----:B------:R-:W-:Y:S02]  /*142b0*/  ULDC UR5, c[0x0][0xc38] ;  /* 0x00030e0000057ab9 */ /* 0x000fe40000000800 */
[----:B------:R-:W-:-:S06]  /*142c0*/  UISETP.GE.AND UP0, UPT, UR4, UR5, UPT ;  /* 0x000000050400728c */ /* 0x000fcc000bf06270 */
[----:B------:R-:W-:-:S13]  /*142d0*/  PLOP3.LUT P0, PT, PT, PT, UP0, 0x80, 0x0 ;  /* 0x000000000000781c */ /* 0x000fda0003f0f008 */
[----:B------:R-:W-:Y:S05]  /*142e0*/  @!P0 BRA `(.L_x_1198) ;  /* 0xfffffec800848947 */ /* 0x000fea000383ffff */
[----:B------:R-:W-:Y:S05]  /*142f0*/  EXIT ;  /* 0x000000000000794d */ /* 0x000fea0003800000 */
.L_x_1092:
[----:B------:R-:W-:-:S08]  /*14300*/  NOP ;  /* 0x0000000000007918 */ /* 0x000fd00000000000 */
[----:B------:R-:W0:-:S00]  /*14310*/  USETMAXREG.DEALLOC.CTAPOOL 0x28 ;  /* 0x00000028000079c8 */ /* 0x000e0000080e0500 */
[----:B0-----:R-:W-:-:S06]  /*14320*/  LOP3.LUT R0, R0, 0x3, RZ, 0xc0, !PT ;  /* 0x0000000300007812 */ /* 0x001fcc00078ec0ff */
[----:B------:R-:W0:Y:S01]  /*14330*/  S2UR UR5, SR_CTAID.X ;  /* 0x00000000000579c3 */ /* 0x000e220000002500 */
[----:B------:R-:W-:Y:S01]  /*14340*/  LOP3.LUT R16, R16, 0xffffefff, RZ, 0xc0, !PT ;  /* 0xffffefff10107812 */ /* 0x000fe200078ec0ff */
[----:B------:R-:W-:Y:S01]  /*14350*/  STL [R1+0x20], RZ ;  /* 0x000020ff01007387 */ /* 0x000fe20000100800 */
[----:B------:R-:W-:Y:S02]  /*14360*/  IMAD.MOV.U32 R29, RZ, RZ, RZ ;  /* 0x000000ffff1d7224 */ /* 0x000fe400078e00ff */
[----:B------:R-:W-:Y:S01]  /*14370*/  IMAD.MOV.U32 R35, RZ, RZ, 0x1 ;  /* 0x00000001ff237424 */ /* 0x000fe200078e00ff */
[----:B------:R1:W2:Y:S02]  /*14380*/  SHFL.IDX PT, R2, R0, RZ, 0x1f ;  /* 0x00001fff00027589 */ /* 0x0002a400000e0000 */
[----:B-1----:R-:W0:Y:S01]  /*14390*/  LDC R0, c[0x0][0xc38] ;  /* 0x00030e00ff007b82 */ /* 0x002e220000000800 */
[----:B--2---:R-:W-:-:S13]  /*143a0*/  ISETP.NE.AND P0, PT, R2, RZ, PT ;  /* 0x000000ff0200720c */ /* 0x004fda0003f05270 */
[----:B------:R-:W-:Y:S01]  /*143b0*/  @P0 LOP3.LUT R16, R16, 0x1000, RZ, 0xfc, !PT ;  /* 0x0000100010100812 */ /* 0x000fe200078efcff */
[----:B------:R-:W-:Y:S06]  /*143c0*/  @P0 BAR.ARV 0x4, 0x180 ;  /* 0x0106000000000b1d */ /* 0x000fec0000002000 */
[----:B0-----:R-:W-:-:S13]  /*143d0*/  ISETP.LE.AND P0, PT, R0, UR5, PT ;  /* 0x0000000500007c0c */ /* 0x001fda000bf03270 */
[----:B------:R-:W-:Y:S05]  /*143e0*/  @P0 BRA `(.L_x_1199) ;  /* 0x0000005400a80947 */ /* 0x000fea0003800000 */
[----:B------:R-:W0:Y:S01]  /*143f0*/  S2R R5, SR_TID.X ;  /* 0x0000000000057919 */ /* 0x000e220000002100 */
[----:B------:R-:W-:Y:S01]  /*14400*/  ULDC.64 UR42, c[0x0][0x2f0] ;  /* 0x0000bc00002a7ab9 */ /* 0x000fe20000000a00 */
[----:B------:R-:W-:Y:S01]  /*14410*/  ULDC.64 UR6, c[0x0][0x418] ;  /* 0x0001060000067ab9 */ /* 0x000fe20000000a00 */
[----:B------:R-:W-:Y:S01]  /*14420*/  MOV R17, 0x400 ;  /* 0x0000040000117802 */ /* 0x000fe20000000f00 */
[----:B------:R-:W-:Y:S01]  /*14430*/  UISETP.NE.U32.AND UP0, UPT, UR6, URZ, UPT ;  /* 0x0000003f0600728c */ /* 0x000fe2000bf05070 */
[----:B------:R-:W-:Y:S01]  /*14440*/  LOP3.LUT R16, R16, 0xfffffffe, RZ, 0xc0, !PT ;  /* 0xfffffffe10107812 */ /* 0x000fe200078ec0ff */
[----:B------:R-:W-:Y:S01]  /*14450*/  ULDC UR4, c[0x0][0x424] ;  /* 0x0001090000047ab9 */ /* 0x000fe20000000800 */
[----:B------:R-:W-:Y:S01]  /*14460*/  ULDC UR6, c[0x0][0x2b8] ;  /* 0x0000ae0000067ab9 */ /* 0x000fe20000000800 */
[----:B------:R-:W-:Y:S01]  /*14470*/  UISETP.NE.AND.EX UP0, UPT, UR7, URZ, UPT, UP0 ;  /* 0x0000003f0700728c */ /* 0x000fe2000bf05300 */
[----:B------:R-:W-:Y:S01]  /*14480*/  ULDC UR40, c[0x0][0x288] ;  /* 0x0000a20000287ab9 */ /* 0x000fe20000000800 */
[----:B------:R-:W-:-:S02]  /*14490*/  ULDC UR41, c[0x0][0x448] ;  /* 0x0001120000297ab9 */ /* 0x000fc40000000800 */
[----:B------:R-:W-:Y:S01]  /*144a0*/  USEL UR4, UR4, 0x1, UP0 ;  /* 0x0000000104047887 */ /* 0x000fe20008000000 */
[C---:B0-----:R-:W-:Y:S01]  /*144b0*/  IMAD.SHL.U32 R3, R5.reuse, 0x20, RZ ;  /* 0x0000002005037824 */ /* 0x041fe200078e00ff */
[C---:B------:R-:W-:Y:S01]  /*144c0*/  LOP3.LUT R10, R5.reuse, 0x7f, RZ, 0xc0, !PT ;  /* 0x0000007f050a7812 */ /* 0x040fe200078ec0ff */
[C---:B------:R-:W-:Y:S01]  /*144d0*/  IMAD.SHL.U32 R7, R5.reuse, 0x4, RZ ;  /* 0x0000000405077824 */ /* 0x040fe200078e00ff */
[C---:B------:R-:W-:Y:S01]  /*144e0*/  LOP3.LUT P0, RZ, R5.reuse, 0x4, RZ, 0xc0, !PT ;  /* 0x0000000405ff7812 */ /* 0x040fe2000780c0ff */
[----:B------:R-:W-:Y:S01]  /*144f0*/  IMAD.SHL.U32 R2, R5, 0x80, RZ ;  /* 0x0000008005027824 */ /* 0x000fe200078e00ff */
[----:B------:R-:W-:Y:S01]  /*14500*/  LOP3.LUT R0, R3, 0x80, RZ, 0xc0, !PT ;  /* 0x0000008003007812 */ /* 0x000fe200078ec0ff */
[----:B------:R-:W-:Y:S01]  /*14510*/  IMAD.SHL.U32 R4, R5, 0x10, RZ ;  /* 0x0000001005047824 */ /* 0x000fe200078e00ff */
[----:B------:R-:W-:Y:S01]  /*14520*/  LOP3.LUT R6, R3, 0x100, RZ, 0xc0, !PT ;  /* 0x0000010003067812 */ /* 0x000fe200078ec0ff */
[----:B------:R-:W-:Y:S01]  /*14530*/  IMAD.SHL.U32 R9, R5, 0x2, RZ ;  /* 0x0000000205097824 */ /* 0x000fe200078e00ff */
[----:B------:R-:W-:-:S02]  /*14540*/  LOP3.LUT R0, R0, 0x10, R5, 0xf8, !PT ;  /* 0x0000001000007812 */ /* 0x000fc400078ef805 */
[----:B------:R-:W-:Y:S02]  /*14550*/  LOP3.LUT R5, R3, 0x60, RZ, 0xc0, !PT ;  /* 0x0000006003057812 */ /* 0x000fe400078ec0ff */
[----:B------:R-:W-:Y:S02]  /*14560*/  LOP3.LUT R7, R0, 0x10, R7, 0x78, !PT ;  /* 0x0000001000077812 */ /* 0x000fe400078e7807 */
[----:B------:R-:W-:Y:S02]  /*14570*/  SHF.R.U32.HI R0, RZ, 0x5, R10 ;  /* 0x00000005ff007819 */ /* 0x000fe4000001160a */
[----:B------:R-:W-:Y:S02]  /*14580*/  LOP3.LUT R3, R2, 0x380, RZ, 0xc0, !PT ;  /* 0x0000038002037812 */ /* 0x000fe400078ec0ff */
[----:B------:R-:W-:Y:S01]  /*14590*/  LOP3.LUT R33, R4, 0x70, RZ, 0xc0, !PT ;  /* 0x0000007004217812 */ /* 0x000fe200078ec0ff */
[----:B------:R-:W-:Y:S01]  /*145a0*/  IMAD R5, R0, 0x200, R5 ;  /* 0x0000020000057824 */ /* 0x000fe200078e0205 */
[----:B------:R-:W-:Y:S01]  /*145b0*/  LOP3.LUT R8, R4, 0x3f0, RZ, 0xc0, !PT ;  /* 0x000003f004087812 */ /* 0x000fe200078ec0ff */
[----:B------:R-:W-:-:S03]  /*145c0*/  IMAD R3, R0, 0x10, R3 ;  /* 0x0000001000037824 */ /* 0x000fc600078e0203 */
[----:B------:R-:W-:Y:S02]  /*145d0*/  IADD3 R0, R7, R5, R6 ;  /* 0x0000000507007210 */ /* 0x000fe40007ffe006 */
[----:B------:R-:W-:Y:S02]  /*145e0*/  LOP3.LUT R3, R3, 0x70, R4, 0x78, !PT ;  /* 0x0000007003037812 */ /* 0x000fe400078e7804 */
[----:B------:R-:W-:Y:S01]  /*145f0*/  ISETP.GE.AND P2, PT, R33, UR43, PT ;  /* 0x0000002b21007c0c */ /* 0x000fe2000bf46270 */
[----:B------:R0:W-:Y:S01]  /*14600*/  STL [R1+0xc], R0 ;  /* 0x00000c0001007387 */ /* 0x0001e20000100800 */
[----:B------:R-:W-:-:S03]  /*14610*/  LOP3.LUT R9, R8, 0x70, R9, 0x78, !PT ;  /* 0x0000007008097812 */ /* 0x000fc600078e7809 */
[----:B------:R-:W2:Y:S01]  /*14620*/  LDL R5, [R1+0x4] ;  /* 0x0000040001057983 */ /* 0x000ea20000100800 */
[----:B0-----:R-:W-:Y:S01]  /*14630*/  LOP3.LUT R0, R3, 0xc00, R2, 0xf8, !PT ;  /* 0x00000c0003007812 */ /* 0x001fe200078ef802 */
[----:B------:R-:W-:Y:S01]  /*14640*/  IMAD.U32 R2, RZ, RZ, UR5 ;  /* 0x00000005ff027e24 */ /* 0x000fe2000f8e00ff */
[----:B------:R-:W-:-:S03]  /*14650*/  SHF.R.U32.HI R3, RZ, 0x3, R10 ;  /* 0x00000003ff037819 */ /* 0x000fc6000001160a */
[----:B------:R0:W-:Y:S04]  /*14660*/  STL [R1+0x10], R0 ;  /* 0x0000100001007387 */ /* 0x0001e80000100800 */
[----:B------:R1:W-:Y:S01]  /*14670*/  STL [R1+0x18], R2 ;  /* 0x0000180201007387 */ /* 0x0003e20000100800 */
[----:B------:R-:W-:Y:S01]  /*14680*/  ISETP.GE.AND P1, PT, R33, UR43, PT ;  /* 0x0000002b21007c0c */ /* 0x000fe2000bf26270 */
[----:B0-----:R-:W-:Y:S01]  /*14690*/  IMAD.MOV.U32 R0, RZ, RZ, 0x40 ;  /* 0x00000040ff007424 */ /* 0x001fe200078e00ff */
[--C-:B------:R-:W-:Y:S02]  /*146a0*/  LOP3.LUT R3, R3, 0x70, R4.reuse, 0xf8, !PT ;  /* 0x0000007003037812 */ /* 0x100fe400078ef804 */
[----:B-1----:R-:W-:Y:S02]  /*146b0*/  LOP3.LUT R2, R9, 0x400, R4, 0xf8, !PT ;  /* 0x0000040009027812 */ /* 0x002fe400078ef804 */
[----:B------:R-:W-:Y:S01]  /*146c0*/  SEL R4, R0, 0xffffffc0, !P0 ;  /* 0xffffffc000047807 */ /* 0x000fe20004000000 */
[----:B------:R0:W-:Y:S01]  /*146d0*/  STL [R1+0x20], RZ ;  /* 0x000020ff01007387 */ /* 0x0001e20000100800 */
[----:B------:R-:W-:-:S03]  /*146e0*/  @P2 LOP3.LUT R16, R16, 0x1, RZ, 0xfc, !PT ;  /* 0x0000000110102812 */ /* 0x000fc600078efcff */
[----:B------:R0:W-:Y:S01]  /*146f0*/  STL [R1+0x8], R2 ;  /* 0x0000080201007387 */ /* 0x0001e20000100800 */
[----:B------:R-:W-:-:S03]  /*14700*/  LOP3.LUT R16, R16, 0xfffffdff, RZ, 0xc0, !PT ;  /* 0xfffffdff10107812 */ /* 0x000fc600078ec0ff */
[----:B------:R0:W-:Y:S01]  /*14710*/  STL [R1+0x14], R4 ;  /* 0x0000140401007387 */ /* 0x0001e20000100800 */
[----:B------:R-:W-:Y:S01]  /*14720*/  @P1 LOP3.LUT R16, R16, 0x200, RZ, 0xfc, !PT ;  /* 0x0000020010101812 */ /* 0x000fe200078efcff */
[----:B------:R-:W-:Y:S01]  /*14730*/  UIMAD UR42, UR4, UR42, URZ ;  /* 0x0000002a042a72a4 */ /* 0x000fe2000f8e023f */
[----:B------:R-:W-:-:S03]  /*14740*/  ISETP.GE.AND P1, PT, R33, UR6, PT ;  /* 0x0000000621007c0c */ /* 0x000fc6000bf26270 */
[----:B------:R-:W-:Y:S01]  /*14750*/  UIADD3 UR4, UR42, 0x9f, URZ ;  /* 0x0000009f2a047890 */ /* 0x000fe2000fffe03f */
[----:B------:R-:W-:-:S03]  /*14760*/  LOP3.LUT R16, R16, 0xfffff7ff, RZ, 0xc0, !PT ;  /* 0xfffff7ff10107812 */ /* 0x000fc600078ec0ff */
[----:B------:R-:W-:Y:S01]  /*14770*/  UIMAD.WIDE UR4, UR4, 0x66666667, URZ ;  /* 0x66666667040478a5 */ /* 0x000fe2000f8e023f */
[----:B------:R-:W-:Y:S01]  /*14780*/  IMAD.MOV.U32 R35, RZ, RZ, 0x1 ;  /* 0x00000001ff237424 */ /* 0x000fe200078e00ff */
[----:B------:R-:W-:Y:S01]  /*14790*/  LOP3.LUT R3, R3, 0x80, RZ, 0xfc, !PT ;  /* 0x0000008003037812 */ /* 0x000fe200078efcff */
[----:B------:R-:W-:Y:S01]  /*147a0*/  IMAD.MOV.U32 R29, RZ, RZ, RZ ;  /* 0x000000ffff1d7224 */ /* 0x000fe200078e00ff */
[----:B------:R-:W-:Y:S02]  /*147b0*/  USHF.R.U32.HI UR39, URZ, 0x1f, UR5 ;  /* 0x0000001f3f277899 */ /* 0x000fe40008011605 */
[----:B------:R-:W-:Y:S01]  /*147c0*/  @P1 LOP3.LUT R16, R16, 0x800, RZ, 0xfc, !PT ;  /* 0x0000080010101812 */ /* 0x000fe200078efcff */
[----:B------:R-:W-:Y:S02]  /*147d0*/  UIMAD UR41, UR41, UR40, URZ ;  /* 0x00000028292972a4 */ /* 0x000fe4000f8e023f */
[----:B------:R-:W-:Y:S02]  /*147e0*/  UIADD3 UR47, UR42, 0x1, -UR40 ;  /* 0x000000012a2f7890 */ /* 0x000fe4000fffe828 */
[----:B------:R-:W-:-:S02]  /*147f0*/  ULOP3.LUT UR49, UR36, 0x2, URZ, 0xfc, !UPT ;  /* 0x0000000224317892 */ /* 0x000fc4000f8efc3f */
[----:B------:R-:W-:Y:S02]  /*14800*/  ULOP3.LUT UR48, UR36, 0x1, URZ, 0xfc, !UPT ;  /* 0x0000000124307892 */ /* 0x000fe4000f8efc3f */
[----:B------:R-:W-:Y:S02]  /*14810*/  UIADD3 UR40, UR42, -UR40, URZ ;  /* 0x800000282a287290 */ /* 0x000fe4000fffe03f */
[----:B------:R-:W-:Y:S01]  /*14820*/  ULEA.HI.SX32 UR39, UR5, UR39, 0x1a ;  /* 0x0000002705277291 */ /* 0x000fe2000f8fd23f */
[----:B------:R-:W-:Y:S01]  /*14830*/  ULDC UR46, c[0x0][0xc] ;  /* 0x00000300002e7ab9 */ /* 0x000fe20000000800 */
[----:B--2---:R-:W-:-:S05]  /*14840*/  LEA R17, R5, R17, 0x18 ;  /* 0x0000001105117211 */ /* 0x004fca00078ec0ff */
[----:B------:R-:W-:-:S05]  /*14850*/  IMAD.IADD R0, R17, 0x1, R2 ;  /* 0x0000000111007824 */ /* 0x000fca00078e0202 */
[----:B------:R0:W-:Y:S02]  /*14860*/  STL [R1+0x1c], R0 ;  /* 0x00001c0001007387 */ /* 0x0001e40000100800 */
.L_x_1270:
[----:B0-----:R-:W2:Y:S01]  /*14870*/  LDL R0, [R1+0x18] ;  /* 0x0000180001007983 */ /* 0x001ea20000100800 */
[----:B------:R-:W-:Y:S02]  /*14880*/  ULDC UR7, c[0x0][0xc60] ;  /* 0x0003180000077ab9 */ /* 0x000fe40000000800 */
[----:B------:R-:W-:-:S11]  /*14890*/  UISETP.NE.AND UP0, UPT, UR7, 0x1, UPT ;  /* 0x000000010700788c */ /* 0x000fd6000bf05270 */
[----:B------:R-:W-:Y:S01]  /*148a0*/  @UP0 ULDC UR4, c[0x0][0xc64] ;  /* 0x0003190000040ab9 */ /* 0x000fe20000000800 */
[----:B------:R-:W-:Y:S01]  /*148b0*/  @UP0 ULDC UR8, c[0x0][0xc68] ;  /* 0x00031a0000080ab9 */ /* 0x000fe20000000800 */
[C---:B--2---:R-:W-:Y:S02]  /*148c0*/  R2UR UR38, R0.reuse ;  /* 0x00000000002672ca */ /* 0x044fe400000e0000 */
[----:B------:R-:W-:-:S11]  /*148d0*/  R2UR UR6, R0 ;  /* 0x00000000000672ca */ /* 0x000fd600000e0000 */
[----:B------:R-:W-:-:S04]  /*148e0*/  UIMAD.WIDE.U32 UR4, UR38, UR4, URZ ;  /* 0x00000004260472a5 */ /* 0x000fc8000f8e003f */
[----:B------:R-:W-:-:S03]  /*148f0*/  @UP0 USHF.R.U32.HI UR38, URZ, UR8, UR5 ;  /* 0x000000083f260299 */ /* 0x000fc60008011605 */
[----:B------:R-:W-:Y:S02]  /*14900*/  ULDC UR4, c[0x0][0xc78] ;  /* 0x00031e0000047ab9 */ /* 0x000fe40000000800 */
[----:B------:R-:W-:Y:S02]  /*14910*/  UISETP.GE.AND UP0, UPT, UR38, UR4, UPT ;  /* 0x000000042600728c */ /* 0x000fe4000bf06270 */
[----:B------:R-:W-:-:S04]  /*14920*/  UIADD3 UR4, -UR38, URZ, URZ ;  /* 0x0000003f26047290 */ /* 0x000fc8000fffe13f */
[----:B------:R-:W-:Y:S01]  /*14930*/  PLOP3.LUT P0, PT, PT, PT, UP0, 0x80, 0x0 ;  /* 0x000000000000781c */ /* 0x000fe20003f0f008 */
[----:B------:R-:W-:-:S12]  /*14940*/  UIMAD UR7, UR7, UR4, UR6 ;  /* 0x00000004070772a4 */ /* 0x000fd8000f8e0206 */
[----:B-1----:R-:W-:Y:S05]  /*14950*/  @!P0 BRA `(.L_x_1200) ;  /* 0x0000000000208947 */ /* 0x002fea0003800000 */
        /* <DEDUP_REMOVED lines=8> */
.L_x_1200:
[----:B------:R-:W-:Y:S01]  /*149e0*/  ULDC UR8, c[0x0][0xc54] ;  /* 0x0003150000087ab9 */ /* 0x000fe20000000800 */
[----:B------:R-:W-:Y:S01]  /*149f0*/  UMOV UR6, UR7 ;  /* 0x0000000700067c82 */ /* 0x000fe20008000000 */
[----:B------:R-:W-:-:S11]  /*14a00*/  UISETP.NE.AND UP0, UPT, UR8, 0x1, UPT ;  /* 0x000000010800788c */ /* 0x000fd6000bf05270 */
[----:B------:R-:W-:Y:S02]  /*14a10*/  @UP0 ULDC.64 UR10, c[0x0][0xc58] ;  /* 0x00031600000a0ab9 */ /* 0x000fe40000000a00 */
[----:B------:R-:W-:-:S04]  /*14a20*/  UIMAD.WIDE.U32 UR4, UR7, UR10, URZ ;  /* 0x0000000a070472a5 */ /* 0x000fc8000f8e003f */
[----:B------:R-:W-:-:S04]  /*14a30*/  @UP0 USHF.R.U32.HI UR6, URZ, UR11, UR5 ;  /* 0x0000000b3f060299 */ /* 0x000fc80008011605 */
[----:B------:R-:W-:-:S12]  /*14a40*/  UIMAD UR4, UR6, UR8, URZ ;  /* 0x00000008060472a4 */ /* 0x000fd8000f8e023f */
.L_x_1201:
[----:B------:R-:W-:Y:S01]  /*14a50*/  ULDC UR5, c[0x0][0xc48] ;  /* 0x0003120000057ab9 */ /* 0x000fe20000000800 */
[----:B------:R-:W-:Y:S01]  /*14a60*/  ULDC.64 UR8, c[0x0][0xa28] ;  /* 0x00028a0000087ab9 */ /* 0x000fe20000000a00 */
[----:B------:R-:W-:Y:S01]  /*14a70*/  UISETP.NE.AND UP1, UPT, UR5, 0x1, UPT ;  /* 0x000000010500788c */ /* 0x000fe2000bf25270 */
[----:B------:R-:W-:Y:S01]  /*14a80*/  IMAD.MOV.U32 R22, RZ, RZ, RZ ;  /* 0x000000ffff167224 */ /* 0x000fe200078e00ff */
[----:B------:R-:W-:Y:S02]  /*14a90*/  UIADD3 UR4, UR7, -UR4, URZ ;  /* 0x8000000407047290 */ /* 0x000fe4000fffe03f */
[----:B------:R-:W-:Y:S01]  /*14aa0*/  UISETP.NE.U32.AND UP0, UPT, UR8, URZ, UPT ;  /* 0x0000003f0800728c */ /* 0x000fe2000bf05070 */
[----:B------:R-:W-:Y:S02]  /*14ab0*/  ULDC UR5, c[0x0][0xc54] ;  /* 0x0003150000057ab9 */ /* 0x000fe40000000800 */
[----:B------:R-:W-:Y:S02]  /*14ac0*/  UIMAD UR38, UR38, UR5, UR4 ;  /* 0x00000005262672a4 */ /* 0x000fe4000f8e0204 */
[----:B------:R-:W-:-:S02]  /*14ad0*/  UISETP.NE.AND.EX UP0, UPT, UR9, URZ, UPT, UP0 ;  /* 0x0000003f0900728c */ /* 0x000fc4000bf05300 */
[----:B------:R-:W-:Y:S01]  /*14ae0*/  @UP1 ULDC UR4, c[0x0][0xc4c] ;  /* 0x0003130000041ab9 */ /* 0x000fe20000000800 */
[----:B------:R-:W-:Y:S01]  /*14af0*/  @UP1 ULDC UR7, c[0x0][0xc50] ;  /* 0x0003140000071ab9 */ /* 0x000fe20000000800 */
[----:B------:R-:W-:Y:S02]  /*14b00*/  UIMAD.WIDE.U32 UR4, UR38, UR4, URZ ;  /* 0x00000004260472a5 */ /* 0x000fe4000f8e003f */
[----:B------:R-:W-:Y:S01]  /*14b10*/  UMOV UR37, UR38 ;  /* 0x0000002600257c82 */ /* 0x000fe20008000000 */
[----:B------:R-:W-:Y:S01]  /*14b20*/  PLOP3.LUT P0, PT, PT, PT, UP0, 0x80, 0x0 ;  /* 0x000000000000781c */ /* 0x000fe20003f0f008 */
[----:B------:R-:W-:-:S03]  /*14b30*/  @UP1 USHF.R.U32.HI UR37, URZ, UR7, UR5 ;  /* 0x000000073f251299 */ /* 0x000fc60008011605 */
[----:B------:R-:W-:Y:S02]  /*14b40*/  @UP0 ULDC.64 UR4, c[0x0][0xa28] ;  /* 0x00028a0000040ab9 */ /* 0x000fe40000000a00 */
[----:B------:R-:W-:-:S06]  /*14b50*/  @UP0 UIMAD.WIDE UR4, UR37, 0x4, UR4 ;  /* 0x00000004250408a5 */ /* 0x000fcc000f8e0204 */
[----:B------:R-:W-:Y:S01]  /*14b60*/  IMAD.U32 R2, RZ, RZ, UR4 ;  /* 0x00000004ff027e24 */ /* 0x000fe2000f8e00ff */
[----:B------:R-:W-:Y:S01]  /*14b70*/  ULOP3.LUT UR6, UR6, 0x1ffffff, URZ, 0x3c, !UPT ;  /* 0x01ffffff06067892 */ /* 0x000fe2000f8e3c3f */
[----:B------:R-:W-:Y:S01]  /*14b80*/  IMAD.U32 R3, RZ, RZ, UR5 ;  /* 0x00000005ff037e24 */ /* 0x000fe2000f8e00ff */
[----:B------:R-:W-:Y:S01]  /*14b90*/  ULDC UR5, c[0x0][0x448] ;  /* 0x0001120000057ab9 */ /* 0x000fe20000000800 */
[----:B------:R-:W-:-:S03]  /*14ba0*/  ULDC UR4, c[0x0][0xc3c] ;  /* 0x00030f0000047ab9 */ /* 0x000fc60000000800 */
[----:B------:R-:W2:Y:S01]  /*14bb0*/  @P0 LDG.E R22, desc[UR50][R2.64] ;  /* 0x0000003202160981 */ /* 0x000ea2000c1e1900 */
[----:B------:R-:W-:Y:S02]  /*14bc0*/  UISETP.NE.AND UP2, UPT, UR5, 0x1, UPT ;  /* 0x000000010500788c */ /* 0x000fe4000bf45270 */
[----:B------:R-:W-:Y:S02]  /*14bd0*/  UIADD3 UR6, UR6, UR4, URZ ;  /* 0x0000000406067290 */ /* 0x000fe4000fffe03f */
[----:B------:R-:W-:Y:S02]  /*14be0*/  UP2UR UR52, UPR, URZ, 0x4 ;  /* 0x000000043f347883 */ /* 0x000fe40008000000 */
[----:B------:R-:W-:Y:S01]  /*14bf0*/  USHF.L.U32 UR43, UR6, 0x7, URZ ;  /* 0x00000007062b7899 */ /* 0x000fe2000800063f */
[----:B------:R-:W-:Y:S02]  /*14c00*/  ULDC.64 UR4, c[0x0][0x9e0] ;  /* 0x0002780000047ab9 */ /* 0x000fe40000000a00 */
[----:B------:R-:W-:-:S02]  /*14c10*/  UISETP.GE.AND UP0, UPT, UR5, 0x1, UPT ;  /* 0x000000010500788c */ /* 0x000fc4000bf06270 */
[----:B------:R-:W-:Y:S01]  /*14c20*/  UIADD3 UR8, UR43, 0x7f, URZ ;  /* 0x0000007f2b087890 */ /* 0x000fe2000fffe03f */
[----:B------:R-:W-:Y:S01]  /*14c30*/  @UP2 ULDC UR6, c[0x0][0x44c] ;  /* 0x0001130000062ab9 */ /* 0x000fe20000000800 */
[----:B------:R-:W-:Y:S02]  /*14c40*/  @UP2 ULDC UR9, c[0x0][0x450] ;  /* 0x0001140000092ab9 */ /* 0x000fe40000000800 */
[----:B------:R-:W-:Y:S01]  /*14c50*/  UIMAD.WIDE.U32 UR6, UR8, UR6, URZ ;  /* 0x00000006080672a5 */ /* 0x000fe2000f8e003f */
[----:B------:R-:W-:-:S03]  /*14c60*/  PLOP3.LUT P1, PT, PT, PT, UP0, 0x80, 0x0 ;  /* 0x000000000000781c */ /* 0x000fc60003f2f008 */
[----:B------:R-:W-:-:S04]  /*14c70*/  @UP2 USHF.R.U32.HI UR8, URZ, UR9, UR7 ;  /* 0x000000093f082299 */ /* 0x000fc80008011607 */
[----:B------:R-:W-:-:S04]  /*14c80*/  UIADD3 UR6, UR47, UR8, URZ ;  /* 0x000000082f067290 */ /* 0x000fc8000fffe03f */
[----:B------:R-:W-:Y:S01]  /*14c90*/  UIADD3 UR4, UR6, UR4, URZ ;  /* 0x0000000406047290 */ /* 0x000fe2000fffe03f */
[----:B--2---:R0:W-:Y:S01]  /*14ca0*/  STL [R1], R22 ;  /* 0x0000001601007387 */ /* 0x0041e20000100800 */
[----:B------:R-:W-:Y:S10]  /*14cb0*/  @!P1 BRA `(.L_x_1202) ;  /* 0x0000000000449947 */ /* 0x000ff40003800000 */
[----:B------:R-:W-:Y:S01]  /*14cc0*/  ISETP.LT.AND P0, PT, RZ, UR6, PT ;  /* 0x00000006ff007c0c */ /* 0x000fe2000bf01270 */
[----:B------:R-:W-:-:S12]  /*14cd0*/  UIADD3 UR8, UR6, -0x1, URZ ;  /* 0xffffffff06087890 */ /* 0x000fd8000fffe03f */
[----:B------:R-:W-:Y:S05]  /*14ce0*/  @P0 BRA `(.L_x_1203) ;  /* 0x00000000001c0947 */ /* 0x000fea0003800000 */
[----:B------:R-:W-:Y:S02]  /*14cf0*/  UISETP.NE.AND UP0, UPT, UR5, 0x1, UPT ;  /* 0x000000010500788c */ /* 0x000fe4000bf05270 */
[----:B------:R-:W-:-:S09]  /*14d00*/  UIADD3 UR8, -UR6, URZ, URZ ;  /* 0x0000003f06087290 */ /* 0x000fd2000fffe13f */
[----:B------:R-:W-:Y:S02]  /*14d10*/  @UP0 ULDC.64 UR10, c[0x0][0x9e8] ;  /* 0x00027a00000a0ab9 */ /* 0x000fe40000000a00 */
[----:B------:R-:W-:-:S04]  /*14d20*/  UIMAD.WIDE.U32 UR6, UR8, UR10, URZ ;  /* 0x0000000a080672a5 */ /* 0x000fc8000f8e003f */
[----:B------:R-:W-:-:S04]  /*14d30*/  @UP0 USHF.R.U32.HI UR8, URZ, UR11, UR7 ;  /* 0x0000000b3f080299 */ /* 0x000fc80008011607 */
[----:B------:R-:W-:Y:S01]  /*14d40*/  ULOP3.LUT UR8, URZ, UR8, URZ, 0x33, !UPT ;  /* 0x000000083f087292 */ /* 0x000fe2000f8e333f */
[----:B------:R-:W-:Y:S11]  /*14d50*/  BRA `(.L_x_1204) ;  /* 0x0000000000107947 */ /* 0x000ff60003800000 */
.L_x_1203:
[----:B------:R-:W-:-:S11]  /*14d60*/  UISETP.NE.AND UP0, UPT, UR5, 0x1, UPT ;  /* 0x000000010500788c */ /* 0x000fd6000bf05270 */
[----:B------:R-:W-:Y:S02]  /*14d70*/  @UP0 ULDC.64 UR10, c[0x0][0x9e8] ;  /* 0x00027a00000a0ab9 */ /* 0x000fe40000000a00 */
[----:B------:R-:W-:-:S04]  /*14d80*/  UIMAD.WIDE.U32 UR6, UR8, UR10, URZ ;  /* 0x0000000a080672a5 */ /* 0x000fc8000f8e003f */
[----:B------:R-:W-:-:S12]  /*14d90*/  @UP0 USHF.R.U32.HI UR8, URZ, UR11, UR7 ;  /* 0x0000000b3f080299 */ /* 0x000fd80008011607 */
.L_x_1204:
[----:B------:R-:W-:-:S04]  /*14da0*/  UIMAD UR8, UR8, UR5, UR5 ;  /* 0x00000005080872a4 */ /* 0x000fc8000f8e0205 */
[----:B------:R-:W-:-:S04]  /*14db0*/  UISETP.LT.AND UP0, UPT, UR4, UR8, UPT ;  /* 0x000000080400728c */ /* 0x000fc8000bf01270 */
[----:B------:R-:W-:-:S12]  /*14dc0*/  USEL UR4, UR4, UR8, UP0 ;  /* 0x0000000804047287 */ /* 0x000fd80008000000 */
.L_x_1202:
[----:B------:R-:W-:Y:S02]  /*14dd0*/  UISETP.NE.AND UP0, UPT, UR52, URZ, UPT ;  /* 0x0000003f3400728c */ /* 0x000fe4000bf05270 */
[----:B------:R-:W-:Y:S01]  /*14de0*/  UIADD3 UR6, UR4, 0x9f, URZ ;  /* 0x0000009f04067890 */ /* 0x000fe2000fffe03f */
[----:B------:R-:W-:-:S03]  /*14df0*/  UMOV UR10, UR43 ;  /* 0x0000002b000a7c82 */ /* 0x000fc60008000000 */
[----:B------:R-:W-:-:S04]  /*14e00*/  UIMAD.WIDE UR6, UR6, 0x66666667, URZ ;  /* 0x66666667060678a5 */ /* 0x000fc8000f8e023f */
[----:B------:R-:W-:Y:S01]  /*14e10*/  USHF.R.U32.HI UR4, URZ, 0x1f, UR7 ;  /* 0x0000001f3f047899 */ /* 0x000fe20008011607 */
[----:B------:R-:W-:Y:S02]  /*14e20*/  @UP0 ULDC UR8, c[0x0][0x44c] ;  /* 0x0001130000080ab9 */ /* 0x000fe40000000800 */
[----:B------:R-:W-:Y:S01]  /*14e30*/  @UP0 ULDC UR6, c[0x0][0x450] ;  /* 0x0001140000060ab9 */ /* 0x000fe20000000800 */
[----:B------:R-:W-:Y:S02]  /*14e40*/  UIMAD.WIDE.U32 UR8, UR43, UR8, URZ ;  /* 0x000000082b0872a5 */ /* 0x000fe4000f8e003f */
[----:B------:R-:W-:Y:S02]  /*14e50*/  ULEA.HI.SX32 UR4, UR7, UR4, 0x1a ;  /* 0x0000000407047291 */ /* 0x000fe4000f8fd23f */
[----:B------:R-:W-:Y:S02]  /*14e60*/  @UP0 USHF.R.U32.HI UR10, URZ, UR6, UR9 ;  /* 0x000000063f0a0299 */ /* 0x000fe40008011609 */
[----:B------:R-:W-:-:S02]  /*14e70*/  UISETP.LT.AND UP0, UPT, UR39, UR4, UPT ;  /* 0x000000042700728c */ /* 0x000fc4000bf01270 */
[----:B------:R-:W-:Y:S01]  /*14e80*/  UIADD3 UR6, UR40, UR10, URZ ;  /* 0x0000000a28067290 */ /* 0x000fe2000fffe03f */
[----:B------:R-:W-:Y:S01]  /*14e90*/  ULDC UR8, c[0x0][0x9dc] ;  /* 0x0002770000087ab9 */ /* 0x000fe20000000800 */
[----:B------:R-:W-:Y:S02]  /*14ea0*/  USEL UR44, UR39, UR4, UP0 ;  /* 0x00000004272c7287 */ /* 0x000fe40008000000 */
[----:B------:R-:W-:Y:S01]  /*14eb0*/  UIADD3 UR8, UR6, -UR8, URZ ;  /* 0x8000000806087290 */ /* 0x000fe2000fffe03f */
[----:B------:R-:W-:Y:S11]  /*14ec0*/  @!P1 BRA `(.L_x_1205) ;  /* 0x0000000000489947 */ /* 0x000ff60003800000 */
[----:B------:R-:W-:Y:S02]  /*14ed0*/  UMOV UR4, UR6 ;  /* 0x0000000600047c82 */ /* 0x000fe40008000000 */
[----:B------:R-:W-:-:S06]  /*14ee0*/  UISETP.GT.AND UP0, UPT, UR4, -0x1, UPT ;  /* 0xffffffff0400788c */ /* 0x000fcc000bf04270 */
[----:B------:R-:W-:-:S13]  /*14ef0*/  PLOP3.LUT P0, PT, PT, PT, UP0, 0x80, 0x0 ;  /* 0x000000000000781c */ /* 0x000fda0003f0f008 */
[----:B------:R-:W-:Y:S05]  /*14f00*/  @P0 BRA `(.L_x_1206) ;  /* 0x00000000001c0947 */ /* 0x000fea0003800000 */
[----:B------:R-:W-:Y:S02]  /*14f10*/  UISETP.NE.AND UP0, UPT, UR5, 0x1, UPT ;  /* 0x000000010500788c */ /* 0x000fe4000bf05270 */
[----:B------:R-:W-:-:S09]  /*14f20*/  ULOP3.LUT UR4, URZ, UR4, URZ, 0x33, !UPT ;  /* 0x000000043f047292 */ /* 0x000fd2000f8e333f */
[----:B------:R-:W-:Y:S02]  /*14f30*/  @UP0 ULDC.64 UR10, c[0x0][0x9e8] ;  /* 0x00027a00000a0ab9 */ /* 0x000fe40000000a00 */
[----:B------:R-:W-:-:S04]  /*14f40*/  UIMAD.WIDE.U32 UR6, UR4, UR10, URZ ;  /* 0x0000000a040672a5 */ /* 0x000fc8000f8e003f */
[----:B------:R-:W-:-:S04]  /*14f50*/  @UP0 USHF.R.U32.HI UR4, URZ, UR11, UR7 ;  /* 0x0000000b3f040299 */ /* 0x000fc80008011607 */
[----:B------:R-:W-:Y:S01]  /*14f60*/  ULOP3.LUT UR4, URZ, UR4, URZ, 0x33, !UPT ;  /* 0x000000043f047292 */ /* 0x000fe2000f8e333f */
[----:B------:R-:W-:Y:S11]  /*14f70*/  BRA `(.L_x_1207) ;  /* 0x0000000000107947 */ /* 0x000ff60003800000 */
.L_x_1206:
[----:B------:R-:W-:-:S11]  /*14f80*/  UISETP.NE.AND UP0, UPT, UR5, 0x1, UPT ;  /* 0x000000010500788c */ /* 0x000fd6000bf05270 */
[----:B------:R-:W-:Y:S02]  /*14f90*/  @UP0 ULDC.64 UR10, c[0x0][0x9e8] ;  /* 0x00027a00000a0ab9 */ /* 0x000fe40000000a00 */
[----:B------:R-:W-:-:S04]  /*14fa0*/  UIMAD.WIDE.U32 UR6, UR4, UR10, URZ ;  /* 0x0000000a040672a5 */ /* 0x000fc8000f8e003f */
[----:B------:R-:W-:-:S12]  /*14fb0*/  @UP0 USHF.R.U32.HI UR4, URZ, UR11, UR7 ;  /* 0x0000000b3f040299 */ /* 0x000fd80008011607 */
.L_x_1207:
[----:B------:R-:W-:-:S04]  /*14fc0*/  UIMAD UR4, UR4, UR5, URZ ;  /* 0x00000005040472a4 */ /* 0x000fc8000f8e023f */
[----:B------:R-:W-:-:S04]  /*14fd0*/  UISETP.LT.AND UP0, UPT, UR8, UR4, UPT ;  /* 0x000000040800728c */ /* 0x000fc8000bf01270 */
[----:B------:R-:W-:-:S12]  /*14fe0*/  USEL UR8, UR8, UR4, !UP0 ;  /* 0x0000000408087287 */ /* 0x000fd8000c000000 */
.L_x_1205:
[----:B------:R-:W-:Y:S01]  /*14ff0*/  UIMAD.WIDE UR4, UR8, 0x66666667, URZ ;  /* 0x66666667080478a5 */ /* 0x000fe2000f8e023f */
[----:B------:R-:W-:Y:S03]  /*15000*/  BSSY B7, `(.L_x_1208) ;  /* 0x000048c000077945 */ /* 0x000fe60003800000 */
[----:B------:R-:W-:-:S04]  /*15010*/  USHF.R.U32.HI UR4, URZ, 0x1f, UR5 ;  /* 0x0000001f3f047899 */ /* 0x000fc80008011605 */
[----:B------:R-:W-:-:S04]  /*15020*/  ULEA.HI.SX32 UR4, UR5, UR4, 0x1a ;  /* 0x0000000405047291 */ /* 0x000fc8000f8fd23f */
[----:B------:R-:W-:-:S04]  /*15030*/  UISETP.LT.AND UP0, UPT, URZ, UR4, UPT ;  /* 0x000000043f00728c */ /* 0x000fc8000bf01270 */
[----:B------:R-:W-:-:S04]  /*15040*/  USEL UR45, URZ, UR4, !UP0 ;  /* 0x000000043f2d7287 */ /* 0x000fc8000c000000 */
[----:B------:R-:W-:-:S06]  /*15050*/  UISETP.GT.AND UP0, UPT, UR44, UR45, UPT ;  /* 0x0000002d2c00728c */ /* 0x000fcc000bf04270 */
[----:B------:R-:W-:-:S13]  /*15060*/  PLOP3.LUT P0, PT, PT, PT, UP0, 0x80, 0x0 ;  /* 0x000000000000781c */ /* 0x000fda0003f0f008 */
        /* <DEDUP_REMOVED lines=16> */
[----:B-1----:R-:W-:-:S05]  /*15170*/  IADD3 R0, R0, UR46, R7 ;  /* 0x0000002e00007c10 */ /* 0x002fca000fffe007 */
[----:B------:R1:W-:Y:S01]  /*15180*/  STL [R1+0x18], R0 ;  /* 0x0000180001007387 */ /* 0x0003e20000100800 */
[----:B------:R-:W-:Y:S05]  /*15190*/  BRA `(.L_x_1210) ;  /* 0x0000004400c87947 */ /* 0x000fea0003800000 */
.L_x_1209:
        /* <DEDUP_REMOVED lines=8> */
[----:B------:R-:W-:Y:S02]  /*15220*/  IMAD.U32 R4, RZ, RZ, UR6 ;  /* 0x00000006ff047e24 */ /* 0x000fe4000f8e00ff */
[----:B------:R-:W1:Y:S01]  /*15230*/  LDC.64 R2, c[0x4][R2] ;  /* 0x0100000002027b82 */ /* 0x000e620000000a00 */
        /* <DEDUP_REMOVED lines=9> */
[----:B01----:R-:W-:Y:S05]  /*152d0*/  CALL.ABS.NOINC R2 ;  /* 0x0000000002007343 */ /* 0x003fea0003c00000 */
.L_x_1212:
[----:B------:R-:W-:Y:S05]  /*152e0*/  BSYNC B6 ;  /* 0x0000000000067941 */ /* 0x000fea0003800000 */
.L_x_1211:
        /* <DEDUP_REMOVED lines=22> */
.L_x_1214:
[----:B------:R-:W-:Y:S05]  /*15450*/  BSYNC B6 ;  /* 0x0000000000067941 */ /* 0x000fea0003800000 */
.L_x_1213:
        /* <DEDUP_REMOVED lines=20> */
.L_x_1216:
[----:B------:R-:W-:Y:S05]  /*155a0*/  BSYNC B6 ;  /* 0x0000000000067941 */ /* 0x000fea0003800000 */
.L_x_1215:
        /* <DEDUP_REMOVED lines=19> */
.L_x_1218:
[----:B------:R-:W-:Y:S05]  /*156e0*/  BSYNC B6 ;  /* 0x0000000000067941 */ /* 0x000fea0003800000 */
.L_x_1217:
[----:B------:R-:W-:Y:S01]  /*156f0*/  ULDC.64 UR4, c[0x0][0x9f8] ;  /* 0x00027e0000047ab9 */ /* 0x000fe20000000a00 */
[----:B------:R-:W-:Y:S01]  /*15700*/  IMAD.U32 R34, RZ, RZ, UR37 ;  /* 0x00000025ff227e24 */ /* 0x000fe2000f8e00ff */
[----:B------:R-:W-:Y:S01]  /*15710*/  UISETP.NE.U32.AND UP0, UPT, UR4, URZ, UPT ;  /* 0x0000003f0400728c */ /* 0x000fe2000bf05070 */
[----:B------:R-:W1:Y:S03]  /*15720*/  LDC R19, c[0x0][0x430] ;  /* 0x00010c00ff137b82 */ /* 0x000e660000000800 */
[----:B------:R-:W-:-:S06]  /*15730*/  UISETP.NE.AND.EX UP0, UPT, UR5, URZ, UPT, UP0 ;  /* 0x0000003f0500728c */ /* 0x000fcc000bf05300 */
[----:B------:R-:W-:-:S05]  /*15740*/  PLOP3.LUT P0, PT, PT, PT, UP0, 0x80, 0x0 ;  /* 0x000000000000781c */ /* 0x000fca0003f0f008 */
[----:B------:R-:W-:Y:S02]  /*15750*/  @UP0 ULDC.64 UR4, c[0x0][0x9f8] ;  /* 0x00027e0000040ab9 */ /* 0x000fe40000000a00 */
[----:B------:R-:W-:-:S06]  /*15760*/  @UP0 UIMAD.WIDE UR4, UR37, 0x4, UR4 ;  /* 0x00000004250408a5 */ /* 0x000fcc000f8e0204 */
[----:B------:R-:W-:Y:S01]  /*15770*/  IMAD.U32 R2, RZ, RZ, UR4 ;  /* 0x00000004ff027e24 */ /* 0x000fe2000f8e00ff */
[----:B------:R-:W-:Y:S01]  /*15780*/  ULDC UR4, c[0x0][0xc48] ;  /* 0x0003120000047ab9 */ /* 0x000fe20000000800 */
[----:B------:R-:W-:-:S05]  /*15790*/  IMAD.U32 R3, RZ, RZ, UR5 ;  /* 0x00000005ff037e24 */ /* 0x000fca000f8e00ff */
[----:B------:R2:W5:Y:S01]  /*157a0*/  @P0 LDG.E R34, desc[UR50][R2.64] ;  /* 0x0000003202220981 */ /* 0x000562000c1e1900 */
[----:B-1----:R-:W-:Y:S01]  /*157b0*/  ISETP.NE.AND P2, PT, R19, 0x1, PT ;  /* 0x000000011300780c */ /* 0x002fe20003f45270 */
[----:B------:R-:W-:Y:S01]  /*157c0*/  UMOV UR5, 0xffffffff ;  /* 0xffffffff00057882 */ /* 0x000fe20000000000 */
[----:B------:R-:W-:Y:S01]  /*157d0*/  LOP3.LUT R16, R16, 0xfffffff7, RZ, 0xc0, !PT ;  /* 0xfffffff710107812 */ /* 0x000fe200078ec0ff */
[----:B------:R-:W-:-:S10]  /*157e0*/  IMAD.U32 R18, RZ, RZ, UR4 ;  /* 0x00000004ff127e24 */ /* 0x000fd4000f8e00ff */
[----:B------:R-:W-:Y:S01]  /*157f0*/  @P2 LOP3.LUT R16, R16, 0x8, RZ, 0xfc, !PT ;  /* 0x0000000810102812 */ /* 0x000fe200078efcff */
[----:B--2---:R-:W-:Y:S06]  /*15800*/  BRA.DIV UR5, `(.L_x_1219) ;  /* 0x0000004a057c7947 */ /* 0x004fec000b800000 */
.L_x_1290:
[----:B------:R-:W1:Y:S01]  /*15810*/  S2R R0, SR_TID.X ;  /* 0x0000000000007919 */ /* 0x000e620000002100 */
[----:B------:R-:W-:Y:S01]  /*15820*/  UMOV UR4, 0xa0 ;  /* 0x000000a000047882 */ /* 0x000fe20000000000 */
[----:B------:R-:W2:Y:S01]  /*15830*/  @P2 LDC R3, c[0x0][0x434] ;  /* 0x00010d00ff032b82 */ /* 0x000ea20000000800 */
[----:B------:R-:W-:Y:S01]  /*15840*/  UIMAD UR4, UR44, UR4, -0xa0 ;  /* 0xffffff602c0474a4 */ /* 0x000fe2000f8e0204 */
[----:B------:R-:W3:Y:S01]  /*15850*/  S2R R9, SR_TID.X ;  /* 0x0000000000097919 */ /* 0x000ee20000002100 */
[----:B-----5:R-:W-:-:S05]  /*15860*/  SHF.R.S32.HI R37, RZ, 0x1f, R34 ;  /* 0x0000001fff257819 */ /* 0x020fca0000011422 */
[----:B------:R-:W4:Y:S01]  /*15870*/  @P2 LDC R5, c[0x0][0x438] ;  /* 0x00010e00ff052b82 */ /* 0x000f220000000800 */
[----:B-1----:R-:W-:Y:S01]  /*15880*/  LOP3.LUT R0, R0, 0x7f, RZ, 0xc0, !PT ;  /* 0x0000007f00007812 */ /* 0x002fe200078ec0ff */
[----:B---3--:R-:W-:-:S03]  /*15890*/  IMAD.SHL.U32 R14, R9, 0x10, RZ ;  /* 0x00000010090e7824 */ /* 0x008fc600078e00ff */
[----:B------:R-:W-:Y:S01]  /*158a0*/  SHF.R.U32.HI R8, RZ, 0x3, R0 ;  /* 0x00000003ff087819 */ /* 0x000fe20000011600 */
[----:B------:R-:W-:-:S03]  /*158b0*/  IMAD.SHL.U32 R11, R9, 0x10, RZ ;  /* 0x00000010090b7824 */ /* 0x000fc600078e00ff */
[C---:B------:R-:W-:Y:S02]  /*158c0*/  LOP3.LUT R14, R8.reuse, 0x70, R14, 0xf8, !PT ;  /* 0x00000070080e7812 */ /* 0x040fe400078ef80e */
[----:B------:R-:W-:Y:S02]  /*158d0*/  LOP3.LUT R11, R8, 0x70, R11, 0xf8, !PT ;  /* 0x00000070080b7812 */ /* 0x000fe400078ef80b */
[----:B------:R-:W-:-:S03]  /*158e0*/  LOP3.LUT R14, R14, 0x80, RZ, 0xfc, !PT ;  /* 0x000000800e0e7812 */ /* 0x000fc600078efcff */
[----:B------:R-:W-:Y:S02]  /*158f0*/  VIADD R11, R11, UR4 ;  /* 0x000000040b0b7c36 */ /* 0x000fe40008000000 */
[----:B------:R-:W-:-:S05]  /*15900*/  VIADD R0, R14, UR4 ;  /* 0x000000040e007c36 */ /* 0x000fca0008000000 */
[C---:B------:R-:W-:Y:S01]  /*15910*/  ISETP.GE.AND P0, PT, R0.reuse, UR42, PT ;  /* 0x0000002a00007c0c */ /* 0x040fe2000bf06270 */
[----:B------:R-:W-:-:S03]  /*15920*/  IMAD.IADD R0, R0, 0x1, R22 ;  /* 0x0000000100007824 */ /* 0x000fc600078e0216 */
[----:B------:R-:W-:Y:S01]  /*15930*/  ISETP.GT.U32.OR P0, PT, R14, 0x9f, P0 ;  /* 0x0000009f0e00780c */ /* 0x000fe20000704470 */
[----:B--2---:R-:W-:-:S04]  /*15940*/  @P2 IMAD.HI.U32 R2, R0, R3, RZ ;  /* 0x0000000300022227 */ /* 0x004fc800078e00ff */
[----:B------:R-:W-:Y:S01]  /*15950*/  IMAD.MOV.U32 R10, RZ, RZ, R0 ;  /* 0x000000ffff0a7224 */ /* 0x000fe200078e0000 */
[----:B----4-:R-:W-:-:S07]  /*15960*/  @P2 SHF.R.U32.HI R10, RZ, R5, R2 ;  /* 0x00000005ff0a2219 */ /* 0x010fce0000011602 */
[----:B------:R-:W1:Y:S01]  /*15970*/  @!P0 LDC.64 R6, c[0x0][0x428] ;  /* 0x00010a00ff068b82 */ /* 0x000e620000000a00 */
[----:B------:R-:W-:-:S07]  /*15980*/  @!P0 SHF.R.S32.HI R3, RZ, 0x1f, R10 ;  /* 0x0000001fff038819 */ /* 0x000fce000001140a */
[----:B------:R-:W2:Y:S01]  /*15990*/  @!P0 LDC.64 R4, c[0x0][0x418] ;  /* 0x00010600ff048b82 */ /* 0x000ea20000000a00 */
[----:B-1----:R-:W-:-:S04]  /*159a0*/  @!P0 IMAD R2, R37, R6, RZ ;  /* 0x0000000625028224 */ /* 0x002fc800078e02ff */
[----:B------:R-:W-:Y:S02]  /*159b0*/  @!P0 IMAD R7, R34, R7, R2 ;  /* 0x0000000722078224 */ /* 0x000fe400078e0202 */
[----:B------:R-:W-:-:S04]  /*159c0*/  @!P0 IMAD.MOV.U32 R2, RZ, RZ, R10 ;  /* 0x000000ffff028224 */ /* 0x000fc800078e000a */
[----:B------:R-:W-:-:S04]  /*159d0*/  @!P0 IMAD.WIDE.U32 R2, R34, R6, R2 ;  /* 0x0000000622028225 */ /* 0x000fc800078e0002 */
[----:B------:R-:W-:Y:S01]  /*159e0*/  @!P0 IMAD.IADD R3, R7, 0x1, R3 ;  /* 0x0000000107038824 */ /* 0x000fe200078e0203 */
[----:B--2---:R-:W-:-:S04]  /*159f0*/  @!P0 LEA R8, P1, R2, R4, 0x2 ;  /* 0x0000000402088211 */ /* 0x004fc800078210ff */
[----:B------:R-:W-:Y:S02]  /*15a00*/  @!P0 LEA.HI.X R9, R2, R5, R3, 0x2, P1 ;  /* 0x0000000502098211 */ /* 0x000fe400008f1403 */
[C---:B------:R-:W-:Y:S01]  /*15a10*/  ISETP.GE.AND P1, PT, R11.reuse, UR42, PT ;  /* 0x0000002a0b007c0c */ /* 0x040fe2000bf26270 */
[----:B------:R-:W1:Y:S01]  /*15a20*/  @P2 LDC R2, c[0x0][0x434] ;  /* 0x00010d00ff022b82 */ /* 0x000e620000000800 */
[----:B------:R-:W-:-:S04]  /*15a30*/  IMAD.IADD R11, R11, 0x1, R22 ;  /* 0x000000010b0b7824 */ /* 0x000fc800078e0216 */
[----:B------:R-:W-:-:S03]  /*15a40*/  IMAD.MOV.U32 R12, RZ, RZ, R11 ;  /* 0x000000ffff0c7224 */ /* 0x000fc600078e000b */
[----:B------:R-:W2:Y:S08]  /*15a50*/  @P2 LDC R3, c[0x0][0x438] ;  /* 0x00010e00ff032b82 */ /* 0x000eb00000000800 */
[----:B------:R-:W3:Y:S08]  /*15a60*/  @!P1 LDC.64 R4, c[0x0][0x428] ;  /* 0x00010a00ff049b82 */ /* 0x000ef00000000a00 */
[----:B------:R-:W4:Y:S01]  /*15a70*/  @!P1 LDC.64 R6, c[0x0][0x418] ;  /* 0x00010600ff069b82 */ /* 0x000f220000000a00 */
[----:B-1----:R-:W-:-:S05]  /*15a80*/  @P2 IMAD.HI.U32 R2, R11, R2, RZ ;  /* 0x000000020b022227 */ /* 0x002fca00078e00ff */
[----:B--2---:R-:W-:-:S04]  /*15a90*/  @P2 SHF.R.U32.HI R12, RZ, R3, R2 ;  /* 0x00000003ff0c2219 */ /* 0x004fc80000011602 */
[--C-:B------:R-:W-:Y:S01]  /*15aa0*/  @!P1 SHF.R.S32.HI R3, RZ, 0x1f, R12.reuse ;  /* 0x0000001fff039819 */ /* 0x100fe2000001140c */
[----:B------:R-:W-:Y:S02]  /*15ab0*/  @!P1 IMAD.MOV.U32 R2, RZ, RZ, R12 ;  /* 0x000000ffff029224 */ /* 0x000fe400078e000c */
[-C--:B---3--:R-:W-:Y:S02]  /*15ac0*/  @!P1 IMAD R13, R37, R4.reuse, RZ ;  /* 0x00000004250d9224 */ /* 0x088fe400078e02ff */
[----:B------:R-:W-:-:S04]  /*15ad0*/  @!P1 IMAD.WIDE.U32 R2, R34, R4, R2 ;  /* 0x0000000422029225 */ /* 0x000fc800078e0002 */
[----:B------:R-:W-:Y:S02]  /*15ae0*/  @!P1 IMAD R13, R34, R5, R13 ;  /* 0x00000005220d9224 */ /* 0x000fe400078e020d */
[----:B------:R-:W-:Y:S02]  /*15af0*/  IMAD.MOV.U32 R5, RZ, RZ, RZ ;  /* 0x000000ffff057224 */ /* 0x000fe400078e00ff */
[----:B------:R-:W-:-:S04]  /*15b00*/  @!P1 IMAD.IADD R13, R3, 0x1, R13 ;  /* 0x00000001030d9824 */ /* 0x000fc800078e020d */
[----:B------:R4:W5:Y:S02]  /*15b10*/  @!P0 LDG.E R5, desc[UR50][R8.64] ;  /* 0x0000003208058981 */ /* 0x000964000c1e1900 */
[----:B----4-:R-:W-:Y:S02]  /*15b20*/  @!P1 LEA R8, P0, R2, R6, 0x2 ;  /* 0x0000000602089211 */ /* 0x010fe400078010ff */
[----:B------:R-:W-:Y:S01]  /*15b30*/  LOP3.LUT R16, R16, 0xfffffffb, RZ, 0xc0, !PT ;  /* 0xfffffffb10107812 */ /* 0x000fe200078ec0ff */
[----:B------:R-:W-:Y:S01]  /*15b40*/  IMAD R3, RZ, RZ, -UR37 ;  /* 0x80000025ff037e24 */ /* 0x000fe2000f8e02ff */
[----:B------:R-:W-:Y:S01]  /*15b50*/  @!P1 LEA.HI.X R9, R2, R7, R13, 0x2, P0 ;  /* 0x0000000702099211 */ /* 0x000fe200000f140d */
[----:B------:R-:W-:Y:S02]  /*15b60*/  IMAD.MOV R7, RZ, RZ, -R10 ;  /* 0x000000ffff077224 */ /* 0x000fe400078e0a0a */
[----:B------:R-:W-:Y:S02]  /*15b70*/  IMAD.MOV.U32 R6, RZ, RZ, RZ ;  /* 0x000000ffff067224 */ /* 0x000fe400078e00ff */
[----:B------:R-:W-:-:S02]  /*15b80*/  IMAD R7, R19, R7, R0 ;  /* 0x0000000713077224 */ /* 0x000fc400078e0200 */
[----:B------:R-:W-:Y:S01]  /*15b90*/  IMAD.U32 R0, RZ, RZ, UR49 ;  /* 0x00000031ff007e24 */ /* 0x000fe2000f8e00ff */
[----:B------:R-:W-:Y:S02]  /*15ba0*/  ISETP.GT.U32.AND P0, PT, R14, 0x9f, PT ;  /* 0x0000009f0e00780c */ /* 0x000fe40003f04070 */
[----:B------:R-:W-:Y:S01]  /*15bb0*/  LOP3.LUT R16, R16, 0xfffffffd, RZ, 0xc0, !PT ;  /* 0xfffffffd10107812 */ /* 0x000fe200078ec0ff */
[----:B------:R-:W-:Y:S01]  /*15bc0*/  IMAD R18, R18, R3, UR38 ;  /* 0x0000002612127e24 */ /* 0x000fe2000f8e0203 */
[----:B------:R-:W-:Y:S01]  /*15bd0*/  ISETP.NE.AND P2, PT, R0, 0x3, PT ;  /* 0x000000030000780c */ /* 0x000fe20003f45270 */
[----:B------:R-:W-:Y:S01]  /*15be0*/  IMAD.MOV R2, RZ, RZ, -R12 ;  /* 0x000000ffff027224 */ /* 0x000fe200078e0a0c */
[----:B------:R1:W5:Y:S01]  /*15bf0*/  @!P1 LDG.E R6, desc[UR50][R8.64] ;  /* 0x0000003208069981 */ /* 0x000362000c1e1900 */
[----:B------:R-:W-:Y:S01]  /*15c00*/  IMAD.U32 R4, RZ, RZ, UR44 ;  /* 0x0000002cff047e24 */ /* 0x000fe2000f8e00ff */
[----:B------:R-:W-:-:S03]  /*15c10*/  SHF.R.S32.HI R36, RZ, 0x1f, R18 ;  /* 0x0000001fff247819 */ /* 0x000fc60000011412 */
[----:B------:R-:W-:Y:S02]  /*15c20*/  VIADD R4, R4, 0xffffffff ;  /* 0xffffffff04047836 */ /* 0x000fe40000000000 */
[----:B------:R-:W-:Y:S01]  /*15c30*/  @P0 LOP3.LUT R16, R16, 0x2, RZ, 0xfc, !PT ;  /* 0x0000000210100812 */ /* 0x000fe200078efcff */
[----:B-1----:R-:W-:-:S03]  /*15c40*/  IMAD R8, R19, R2, R11 ;  /* 0x0000000213087224 */ /* 0x002fc600078e020b */
[----:B------:R-:W-:Y:S01]  /*15c50*/  @P2 LOP3.LUT R16, R16, 0x4, RZ, 0xfc, !PT ;  /* 0x0000000410102812 */ /* 0x000fe200078efcff */
[----:B------:R-:W-:Y:S06]  /*15c60*/  @!P2 BRA `(.L_x_1220) ;  /* 0x000000000004a947 */ /* 0x000fec0003800000 */
[----:B------:R-:W-:Y:S01]  /*15c70*/  BPT.TRAP 0x1 ;  /* 0x000000040000795c */ /* 0x000fe20000300000 */
.L_x_1220:
[----:B------:R-:W-:Y:S01]  /*15c80*/  IMAD R0, R29, 0x8, R17 ;  /* 0x000000081d007824 */ /* 0x000fe200078e0211 */
[----:B------:R-:W-:Y:S01]  /*15c90*/  SHF.L.U32 R26, R35, 0x1f, RZ ;  /* 0x0000001f231a7819 */ /* 0x000fe200000006ff */
[----:B------:R-:W-:Y:S01]  /*15ca0*/  BSSY B0, `(.L_x_1221) ;  /* 0x0000004000007945 */ /* 0x000fe20003800000 */
[----:B0-----:R-:W-:Y:S02]  /*15cb0*/  SHF.R.S32.HI R22, RZ, 0x1f, R8 ;  /* 0x0000001fff167819 */ /* 0x001fe40000011408 */
[----:B------:R-:W0:Y:S02]  /*15cc0*/  SYNCS.PHASECHK.TRANS64.TRYWAIT P0, [R0+URZ+0x22880], R26 ;  /* 0x0228801a000075a7 */ /* 0x000e24000800017f */
[----:B0-----:R-:W-:Y:S05]  /*15cd0*/  @!P0 BRA `(.L_x_1222) ;  /* 0x0000004400748947 */ /* 0x001fea0003800000 */
.L_x_1291:
[----:B------:R-:W-:Y:S05]  /*15ce0*/  BSYNC B0 ;  /* 0x0000000000007941 */ /* 0x000fea0003800000 */
.L_x_1221:
[----:B------:R-:W2:Y:S01]  /*15cf0*/  LDL R12, [R1+0x8] ;  /* 0x00000800010c7983 */ /* 0x000ea20000100800 */
[----:B------:R-:W-:Y:S01]  /*15d00*/  ULDC.64 UR4, c[0x0][0x328] ;  /* 0x0000ca0000047ab9 */ /* 0x000fe20000000a00 */
[----:B-----5:R-:W-:Y:S01]  /*15d10*/  SHF.R.S32.HI R23, RZ, 0x1f, R6 ;  /* 0x0000001fff177819 */ /* 0x020fe20000011406 */
[----:B------:R-:W-:Y:S01]  /*15d20*/  IMAD R3, R22, UR4, RZ ;  /* 0x0000000416037c24 */ /* 0x000fe2000f8e02ff */
[----:B------:R-:W-:Y:S01]  /*15d30*/  ULDC.64 UR6, c[0x0][0x338] ;  /* 0x0000ce0000067ab9 */ /* 0x000fe20000000a00 */
[----:B------:R-:W-:Y:S01]  /*15d40*/  ULDC.64 UR8, c[0x0][0x330] ;  /* 0x0000cc0000087ab9 */ /* 0x000fe20000000a00 */
[----:B------:R-:W1:Y:S01]  /*15d50*/  S2R R13, SR_TID.X ;  /* 0x00000000000d7919 */ /* 0x000e620000002100 */
[C---:B------:R-:W-:Y:S01]  /*15d60*/  IMAD R9, R8.reuse, UR5, R3 ;  /* 0x0000000508097c24 */ /* 0x040fe2000f8e0203 */
[----:B------:R-:W-:Y:S01]  /*15d70*/  SHF.R.S32.HI R24, RZ, 0x1f, R7 ;  /* 0x0000001fff187819 */ /* 0x000fe20000011407 */
[----:B------:R-:W-:Y:S01]  /*15d80*/  IMAD.WIDE.U32 R2, R8, UR4, RZ ;  /* 0x0000000408027c25 */ /* 0x000fe2000f8e00ff */
[----:B------:R-:W-:Y:S01]  /*15d90*/  ULDC.64 UR10, c[0x0][0x318] ;  /* 0x0000c600000a7ab9 */ /* 0x000fe20000000a00 */
[----:B------:R-:W-:-:S02]  /*15da0*/  SHF.R.S32.HI R25, RZ, 0x1f, R5 ;  /* 0x0000001fff197819 */ /* 0x000fc40000011405 */
[----:B------:R-:W-:Y:S01]  /*15db0*/  IMAD.IADD R3, R3, 0x1, R9 ;  /* 0x0000000103037824 */ /* 0x000fe200078e0209 */
[----:B------:R-:W-:Y:S01]  /*15dc0*/  LOP3.LUT R16, R16, 0xffffff7f, RZ, 0xc0, !PT ;  /* 0xffffff7f10107812 */ /* 0x000fe200078ec0ff */
[----:B------:R-:W-:Y:S02]  /*15dd0*/  IMAD R9, R23, UR6, RZ ;  /* 0x0000000617097c24 */ /* 0x000fe4000f8e02ff */
[----:B------:R-:W-:-:S04]  /*15de0*/  IMAD.WIDE.U32 R2, R6, UR6, R2 ;  /* 0x0000000606027c25 */ /* 0x000fc8000f8e0002 */
[----:B------:R-:W-:Y:S02]  /*15df0*/  IMAD R9, R6, UR7, R9 ;  /* 0x0000000706097c24 */ /* 0x000fe4000f8e0209 */
[----:B------:R-:W-:Y:S02]  /*15e00*/  IMAD R21, R36, UR8, RZ ;  /* 0x0000000824157c24 */ /* 0x000fe4000f8e02ff */
[----:B------:R-:W-:Y:S02]  /*15e10*/  IMAD.IADD R3, R3, 0x1, R9 ;  /* 0x0000000103037824 */ /* 0x000fe400078e0209 */
[C---:B------:R-:W-:Y:S02]  /*15e20*/  IMAD R21, R18.reuse, UR9, R21 ;  /* 0x0000000912157c24 */ /* 0x040fe4000f8e0215 */
[----:B------:R-:W-:-:S04]  /*15e30*/  IMAD.WIDE.U32 R2, R18, UR8, R2 ;  /* 0x0000000812027c25 */ /* 0x000fc8000f8e0002 */
[----:B------:R-:W-:Y:S01]  /*15e40*/  IMAD R11, R24, UR4, RZ ;  /* 0x00000004180b7c24 */ /* 0x000fe2000f8e02ff */
[----:B------:R-:W-:-:S03]  /*15e50*/  IADD3 R9, P0, R2, UR10, RZ ;  /* 0x0000000a02097c10 */ /* 0x000fc6000ff1e0ff */
[----:B------:R-:W-:Y:S01]  /*15e60*/  IMAD R11, R7, UR5, R11 ;  /* 0x00000005070b7c24 */ /* 0x000fe2000f8e020b */
[----:B------:R-:W-:Y:S01]  /*15e70*/  IADD3.X R10, R3, UR11, R21, P0, !PT ;  /* 0x0000000b030a7c10 */ /* 0x000fe200087fe415 */
[----:B------:R-:W-:Y:S01]  /*15e80*/  IMAD.WIDE.U32 R2, R7, UR4, RZ ;  /* 0x0000000407027c25 */ /* 0x000fe2000f8e00ff */
[----:B-1----:R-:W-:Y:S01]  /*15e90*/  LOP3.LUT R13, R13, 0x7f, RZ, 0xc0, !PT ;  /* 0x0000007f0d0d7812 */ /* 0x002fe200078ec0ff */
[----:B------:R-:W-:Y:S02]  /*15ea0*/  UMOV UR4, 0xffffffff ;  /* 0xffffffff00047882 */ /* 0x000fe40000000000 */
[----:B------:R-:W-:Y:S01]  /*15eb0*/  IMAD.IADD R3, R3, 0x1, R11 ;  /* 0x0000000103037824 */ /* 0x000fe200078e020b */
[----:B------:R-:W-:Y:S01]  /*15ec0*/  SHF.R.U32.HI R13, RZ, 0x3, R13 ;  /* 0x00000003ff0d7819 */ /* 0x000fe2000001160d */
[----:B------:R-:W-:Y:S02]  /*15ed0*/  IMAD R11, R25, UR6, RZ ;  /* 0x00000006190b7c24 */ /* 0x000fe4000f8e02ff */
[----:B------:R-:W-:-:S04]  /*15ee0*/  IMAD.WIDE.U32 R2, R5, UR6, R2 ;  /* 0x0000000605027c25 */ /* 0x000fc8000f8e0002 */
[----:B------:R-:W-:-:S04]  /*15ef0*/  IMAD R11, R5, UR7, R11 ;  /* 0x00000007050b7c24 */ /* 0x000fc8000f8e020b */
[----:B------:R-:W-:Y:S02]  /*15f00*/  IMAD.IADD R3, R3, 0x1, R11 ;  /* 0x0000000103037824 */ /* 0x000fe400078e020b */
[----:B------:R-:W-:-:S03]  /*15f10*/  IMAD.WIDE.U32 R2, R18, UR8, R2 ;  /* 0x0000000812027c25 */ /* 0x000fc6000f8e0002 */
[----:B------:R-:W-:Y:S01]  /*15f20*/  IADD3 R19, P0, R2, UR10, RZ ;  /* 0x0000000a02137c10 */ /* 0x000fe2000ff1e0ff */
[----:B------:R-:W-:-:S03]  /*15f30*/  IMAD.MOV.U32 R2, RZ, RZ, -0xa0 ;  /* 0xffffff60ff027424 */ /* 0x000fc600078e00ff */
[----:B------:R-:W-:Y:S01]  /*15f40*/  IADD3.X R21, R21, UR11, R3, P0, !PT ;  /* 0x0000000b15157c10 */ /* 0x000fe200087fe403 */
[----:B------:R-:W-:-:S04]  /*15f50*/  IMAD R4, R4, R2, UR42 ;  /* 0x0000002a04047e24 */ /* 0x000fc8000f8e0202 */
[----:B------:R-:W-:-:S05]  /*15f60*/  IMAD.IADD R20, R4, 0x1, -R13 ;  /* 0x0000000104147824 */ /* 0x000fca00078e0a0d */
[----:B------:R-:W-:-:S13]  /*15f70*/  ISETP.GE.AND P0, PT, R20, 0x1, PT ;  /* 0x000000011400780c */ /* 0x000fda0003f06270 */
[----:B------:R-:W-:Y:S01]  /*15f80*/  @P0 LOP3.LUT R16, R16, 0x80, RZ, 0xfc, !PT ;  /* 0x0000008010100812 */ /* 0x000fe200078efcff */
[----:B--2---:R-:W-:Y:S01]  /*15f90*/  IMAD R4, R29, 0x5000, R12 ;  /* 0x000050001d047824 */ /* 0x004fe200078e020c */
[----:B------:R-:W-:Y:S06]  /*15fa0*/  BRA.DIV UR4, `(.L_x_1223) ;  /* 0x0000004204d47947 */ /* 0x000fec000b800000 */
[----:B------:R-:W1:Y:S01]  /*15fb0*/  SHFL.IDX PT, R2, R9, RZ, 0x181f ;  /* 0x00181fff09027589 */ /* 0x000e6200000e0000 */
[----:B------:R-:W-:Y:S01]  /*15fc0*/  LOP3.LUT P2, RZ, R16, 0x200, RZ, 0xc0, !PT ;  /* 0x0000020010ff7812 */ /* 0x000fe2000784c0ff */
[----:B------:R-:W-:Y:S01]  /*15fd0*/  IMAD.IADD R4, R17, 0x1, R4 ;  /* 0x0000000111047824 */ /* 0x000fe200078e0204 */
[----:B------:R-:W-:Y:S01]  /*15fe0*/  ISETP.GE.AND P1, PT, R20, 0x11, PT ;  /* 0x000000111400780c */ /* 0x000fe20003f26270 */
[----:B------:R-:W2:Y:S01]  /*15ff0*/  SHFL.IDX PT, R3, R10, RZ, 0x181f ;  /* 0x00181fff0a037589 */ /* 0x000ea200000e0000 */
[----:B------:R-:W-:Y:S02]  /*16000*/  LOP3.LUT R16, R16, 0xffffffdf, RZ, 0xc0, !PT ;  /* 0xffffffdf10107812 */ /* 0x000fe400078ec0ff */
[C---:B------:R-:W-:Y:S02]  /*16010*/  ISETP.GE.AND P5, PT, R20.reuse, 0x31, PT ;  /* 0x000000311400780c */ /* 0x040fe40003fa6270 */
[C---:B------:R-:W-:Y:S02]  /*16020*/  ISETP.GE.AND P4, PT, R20.reuse, 0x41, PT ;  /* 0x000000411400780c */ /* 0x040fe40003f86270 */
[----:B------:R-:W-:-:S05]  /*16030*/  ISETP.GE.AND P3, PT, R20, 0x71, PT ;  /* 0x000000711400780c */ /* 0x000fca0003f66270 */
[----:B------:R-:W-:Y:S02]  /*16040*/  @P1 LOP3.LUT R16, R16, 0x20, RZ, 0xfc, !PT ;  /* 0x0000002010101812 */ /* 0x000fe400078efcff */
[----:B------:R-:W-:Y:S02]  /*16050*/  ISETP.GE.AND P1, PT, R20, 0x51, PT ;  /* 0x000000511400780c */ /* 0x000fe40003f26270 */
[----:B------:R-:W-:Y:S02]  /*16060*/  LOP3.LUT R16, R16, 0xffffffef, RZ, 0xc0, !PT ;  /* 0xffffffef10107812 */ /* 0x000fe400078ec0ff */
        /* <DEDUP_REMOVED lines=66> */
.L_x_1313:
[----:B------:R-:W-:Y:S02]  /*16490*/  IADD3 R2, P0, R33, R2, RZ ;  /* 0x0000000221027210 */ /* 0x000fe40007f1e0ff */
[----:B------:R-:W-:-:S03]  /*164a0*/  LOP3.LUT P2, RZ, R16, 0x200, RZ, 0xc0, !PT ;  /* 0x0000020010ff7812 */ /* 0x000fc6000784c0ff */
[----:B------:R-:W-:Y:S01]  /*164b0*/  IMAD.X R3, RZ, RZ, R21, P0 ;  /* 0x000000ffff037224 */ /* 0x000fe200000e0615 */
[----:B------:R-:W-:-:S13]  /*164c0*/  ISETP.LT.OR P0, PT, R20, 0x91, P2 ;  /* 0x000000911400780c */ /* 0x000fda0001701670 */
[----:B------:R-:W-:Y:S01]  /*164d0*/  @!PT LDS RZ, [RZ] ;  /* 0x00000000fffff984 */ /* 0x000fe20000000800 */
[----:B------:R-:W-:Y:S01]  /*164e0*/  @!PT LDS RZ, [RZ] ;  /* 0x00000000fffff984 */ /* 0x000fe20000000800 */
[----:B------:R-:W-:Y:S01]  /*164f0*/  @!PT LDS RZ, [RZ] ;  /* 0x00000000fffff984 */ /* 0x000fe20000000800 */
[----:B------:R1:W-:Y:S01]  /*16500*/  LDGSTS.E.BYPASS.LTC128B.128 [R4+0xec00], desc[UR50][R2.64], !P0 ;  /* 0x0ec0000002047fae */ /* 0x0003e2000c101d72 */
[----:B------:R-:W-:Y:S01]  /*16510*/  PLOP3.LUT P0, PT, PT, PT, PT, 0x80, 0x0 ;  /* 0x000000000000781c */ /* 0x000fe20003f0f070 */
[----:B------:R-:W-:-:S12]  /*16520*/  NOP ;  /* 0x0000000000007918 */ /* 0x000fd80000000000 */
.L_x_1224:
        /* <DEDUP_REMOVED lines=11> */
.L_x_1225:
[----:B------:R1:W-:Y:S01]  /*165e0*/  SYNCS.ARRIVE.TRANS64.A1T0 RZ, [R0+URZ+0x22870], RZ ;  /* 0x022870ff00ff79a7 */ /* 0x0003e2000810003f */
[----:B------:R-:W-:Y:S05]  /*165f0*/  @!P6 BRA `(.L_x_1226) ;  /* 0x000000000004e947 */ /* 0x000fea0003800000 */
[----:B------:R-:W-:Y:S01]  /*16600*/  BPT.TRAP 0x1 ;  /* 0x000000040000795c */ /* 0x000fe20000300000 */
.L_x_1226:
[----:B------:R-:W2:Y:S01]  /*16610*/  SYNCS.PHASECHK.TRANS64.TRYWAIT P0, [R0+URZ+0x22840], R26 ;  /* 0x0228401a000075a7 */ /* 0x000ea2000800017f */
[----:B------:R-:W-:Y:S04]  /*16620*/  BSSY B0, `(.L_x_1227) ;  /* 0x0000002000007945 */ /* 0x000fe80003800000 */
[----:B--2---:R-:W-:Y:S05]  /*16630*/  @!P0 BRA `(.L_x_1228) ;  /* 0x0000004800588947 */ /* 0x004fea0003800000 */
.L_x_1314:
[----:B------:R-:W-:Y:S05]  /*16640*/  BSYNC B0 ;  /* 0x0000000000007941 */ /* 0x000fea0003800000 */
.L_x_1227:
[----:B------:R-:W-:Y:S01]  /*16650*/  ULDC.64 UR4, c[0x0][0x300] ;  /* 0x0000c00000047ab9 */ /* 0x000fe20000000a00 */
[----:B------:R-:W-:Y:S01]  /*16660*/  ULDC.64 UR6, c[0x0][0x310] ;  /* 0x0000c40000067ab9 */ /* 0x000fe20000000a00 */
[----:B------:R-:W-:Y:S01]  /*16670*/  IMAD R3, R22, UR4, RZ ;  /* 0x0000000416037c24 */ /* 0x000fe2000f8e02ff */
[----:B------:R-:W-:Y:S01]  /*16680*/  ULDC.64 UR8, c[0x0][0x308] ;  /* 0x0000c20000087ab9 */ /* 0x000fe20000000a00 */
[----:B------:R-:W-:Y:S01]  /*16690*/  IMAD R23, R23, UR6, RZ ;  /* 0x0000000617177c24 */ /* 0x000fe2000f8e02ff */
[----:B------:R-:W-:Y:S01]  /*166a0*/  ULDC.64 UR10, c[0x0][0x2e8] ;  /* 0x0000ba00000a7ab9 */ /* 0x000fe20000000a00 */
[----:B------:R-:W-:Y:S01]  /*166b0*/  IMAD R9, R8, UR5, R3 ;  /* 0x0000000508097c24 */ /* 0x000fe2000f8e0203 */
[----:B------:R-:W-:Y:S01]  /*166c0*/  LOP3.LUT P2, RZ, R16, 0x1, RZ, 0xc0, !PT ;  /* 0x0000000110ff7812 */ /* 0x000fe2000784c0ff */
[----:B------:R-:W-:-:S04]  /*166d0*/  IMAD.WIDE.U32 R2, R8, UR4, RZ ;  /* 0x0000000408027c25 */ /* 0x000fc8000f8e00ff */
[----:B------:R-:W-:Y:S02]  /*166e0*/  IMAD.IADD R3, R3, 0x1, R9 ;  /* 0x0000000103037824 */ /* 0x000fe400078e0209 */
[C---:B------:R-:W-:Y:S02]  /*166f0*/  IMAD R23, R6.reuse, UR7, R23 ;  /* 0x0000000706177c24 */ /* 0x040fe4000f8e0217 */
[----:B------:R-:W-:-:S04]  /*16700*/  IMAD.WIDE.U32 R2, R6, UR6, R2 ;  /* 0x0000000606027c25 */ /* 0x000fc8000f8e0002 */
[----:B------:R-:W-:Y:S02]  /*16710*/  IMAD.IADD R3, R3, 0x1, R23 ;  /* 0x0000000103037824 */ /* 0x000fe400078e0217 */
[----:B------:R-:W-:Y:S02]  /*16720*/  IMAD R9, R36, UR8, RZ ;  /* 0x0000000824097c24 */ /* 0x000fe4000f8e02ff */
[----:B------:R-:W-:-:S04]  /*16730*/  IMAD.WIDE.U32 R2, R18, UR8, R2 ;  /* 0x0000000812027c25 */ /* 0x000fc8000f8e0002 */
[----:B------:R-:W-:Y:S01]  /*16740*/  IMAD R9, R18, UR9, R9 ;  /* 0x0000000912097c24 */ /* 0x000fe2000f8e0209 */
[----:B------:R-:W-:Y:S01]  /*16750*/  IADD3 R8, P0, R2, UR10, RZ ;  /* 0x0000000a02087c10 */ /* 0x000fe2000ff1e0ff */
[----:B------:R-:W-:Y:S02]  /*16760*/  IMAD R24, R24, UR4, RZ ;  /* 0x0000000418187c24 */ /* 0x000fe4000f8e02ff */
[----:B------:R-:W-:Y:S01]  /*16770*/  IMAD R10, R25, UR6, RZ ;  /* 0x00000006190a7c24 */ /* 0x000fe2000f8e02ff */
[----:B------:R-:W-:Y:S01]  /*16780*/  IADD3.X R6, R3, UR11, R9, P0, !PT ;  /* 0x0000000b03067c10 */ /* 0x000fe200087fe409 */
[C---:B------:R-:W-:Y:S02]  /*16790*/  IMAD R11, R7.reuse, UR5, R24 ;  /* 0x00000005070b7c24 */ /* 0x040fe4000f8e0218 */
        /* <DEDUP_REMOVED lines=14> */
[C---:B------:R-:W-:Y:S02]  /*16880*/  LOP3.LUT P3, RZ, R16.reuse, 0x20, RZ, 0xc0, !PT ;  /* 0x0000002010ff7812 */ /* 0x040fe4000786c0ff */
[----:B------:R-:W-:Y:S02]  /*16890*/  P2R R9, PR, RZ, 0x2 ;  /* 0x00000002ff097803 */ /* 0x000fe40000000000 */
[----:B------:R-:W-:-:S05]  /*168a0*/  LOP3.LUT P1, RZ, R16, 0x10, RZ, 0xc0, !PT ;  /* 0x0000001010ff7812 */ /* 0x000fca000782c0ff */
[----:B---3--:R-:W-:-:S05]  /*168b0*/  @P6 IADD3 R14, P0, R33, R14, RZ ;  /* 0x0000000e210e6210 */ /* 0x008fca0007f1e0ff */
[----:B----4-:R-:W-:Y:S02]  /*168c0*/  @P6 IMAD.X R3, RZ, RZ, R2, P0 ;  /* 0x000000ffff036224 */ /* 0x010fe400000e0602 */
[----:B------:R-:W-:Y:S02]  /*168d0*/  @P6 IMAD.MOV.U32 R2, RZ, RZ, R14 ;  /* 0x000000ffff026224 */ /* 0x000fe400078e000e */
[----:B------:R-:W3:Y:S04]  /*168e0*/  SHFL.IDX PT, R14, R8, 0x1, 0x181f ;  /* 0x00381f00080e7f89 */ /* 0x000ee800000e0000 */
[----:B------:R4:W-:Y:S01]  /*168f0*/  @P6 LDGSTS.E.BYPASS.LTC128B.128 [R4+0x18400], desc[UR50][R2.64], !P2 ;  /* 0x1840000002046fae */ /* 0x0009e2000d101d72 */
[----:B------:R-:W-:-:S03]  /*16900*/  LOP3.LUT P6, RZ, R16, 0x100, RZ, 0xc0, !PT ;  /* 0x0000010010ff7812 */ /* 0x000fc600078cc0ff */
[----:B----4-:R-:W4:Y:S01]  /*16910*/  SHFL.IDX PT, R2, R6, 0x1, 0x181f ;  /* 0x00381f0006027f89 */ /* 0x010f2200000e0000 */
[----:B---3--:R-:W-:-:S05]  /*16920*/  @P3 IADD3 R14, P0, R33, R14, RZ ;  /* 0x0000000e210e3210 */ /* 0x008fca0007f1e0ff */
[----:B----4-:R-:W-:Y:S02]  /*16930*/  @P3 IMAD.X R3, RZ, RZ, R2, P0 ;  /* 0x000000ffff033224 */ /* 0x010fe400000e0602 */
[----:B------:R-:W-:Y:S02]  /*16940*/  @P3 IMAD.MOV.U32 R2, RZ, RZ, R14 ;  /* 0x000000ffff023224 */ /* 0x000fe400078e000e */
[----:B------:R-:W3:Y:S04]  /*16950*/  SHFL.IDX PT, R14, R8, 0x2, 0x181f ;  /* 0x00581f00080e7f89 */ /* 0x000ee800000e0000 */
[----:B------:R4:W-:Y:S01]  /*16960*/  @P3 LDGSTS.E.BYPASS.LTC128B.128 [R4+0x18c00], desc[UR50][R2.64], !P2 ;  /* 0x18c0000002043fae */ /* 0x0009e2000d101d72 */
[----:B------:R-:W-:-:S03]  /*16970*/  ISETP.NE.AND P3, PT, R10, RZ, PT ;  /* 0x000000ff0a00720c */ /* 0x000fc60003f65270 */
[----:B----4-:R-:W4:Y:S01]  /*16980*/  SHFL.IDX PT, R2, R6, 0x2, 0x181f ;  /* 0x00581f0006027f89 */ /* 0x010f2200000e0000 */
[----:B---3--:R-:W-:-:S05]  /*16990*/  @P1 IADD3 R14, P0, R33, R14, RZ ;  /* 0x0000000e210e1210 */ /* 0x008fca0007f1e0ff */
[----:B----4-:R-:W-:Y:S02]  /*169a0*/  @P1 IMAD.X R19, RZ, RZ, R2, P0 ;  /* 0x000000ffff131224 */ /* 0x010fe400000e0602 */
[----:B------:R-:W-:Y:S02]  /*169b0*/  @P1 IMAD.MOV.U32 R2, RZ, RZ, R14 ;  /* 0x000000ffff021224 */ /* 0x000fe400078e000e */
[----:B------:R-:W-:Y:S01]  /*169c0*/  @P1 IMAD.MOV.U32 R3, RZ, RZ, R19 ;  /* 0x000000ffff031224 */ /* 0x000fe200078e0013 */
[----:B------:R-:W3:Y:S04]  /*169d0*/  SHFL.IDX PT, R14, R8, 0x3, 0x181f ;  /* 0x00781f00080e7f89 */ /* 0x000ee800000e0000 */
[----:B------:R4:W-:Y:S01]  /*169e0*/  @P1 LDGSTS.E.BYPASS.LTC128B.128 [R4+0x19400], desc[UR50][R2.64], !P2 ;  /* 0x1940000002041fae */ /* 0x0009e2000d101d72 */
[----:B------:R-:W-:-:S03]  /*169f0*/  ISETP.NE.AND P1, PT, R9, RZ, PT ;  /* 0x000000ff0900720c */ /* 0x000fc60003f25270 */
[----:B------:R-:W5:Y:S01]  /*16a00*/  SHFL.IDX PT, R9, R6, 0x3, 0x181f ;  /* 0x00781f0006097f89 */ /* 0x000f6200000e0000 */
[----:B---3--:R-:W-:-:S05]  /*16a10*/  @P5 IADD3 R14, P0, R33, R14, RZ ;  /* 0x0000000e210e5210 */ /* 0x008fca0007f1e0ff */
[----:B----4-:R-:W-:Y:S02]  /*16a20*/  @P5 IMAD.MOV.U32 R2, RZ, RZ, R14 ;  /* 0x000000ffff025224 */ /* 0x010fe400078e000e */
[----:B------:R-:W3:Y:S01]  /*16a30*/  SHFL.IDX PT, R14, R8, 0x4, 0x181f ;  /* 0x00981f00080e7f89 */ /* 0x000ee200000e0000 */
[----:B-----5:R-:W-:-:S04]  /*16a40*/  @P5 IMAD.X R9, RZ, RZ, R9, P0 ;  /* 0x000000ffff095224 */ /* 0x020fc800000e0609 */
[----:B------:R-:W-:Y:S02]  /*16a50*/  @P5 IMAD.MOV.U32 R3, RZ, RZ, R9 ;  /* 0x000000ffff035224 */ /* 0x000fe400078e0009 */
[----:B------:R-:W4:Y:S04]  /*16a60*/  SHFL.IDX PT, R9, R6, 0x4, 0x181f ;  /* 0x00981f0006097f89 */ /* 0x000f2800000e0000 */
[----:B------:R5:W-:Y:S01]  /*16a70*/  @P5 LDGSTS.E.BYPASS.LTC128B.128 [R4+0x19c00], desc[UR50][R2.64], !P2 ;  /* 0x19c0000002045fae */ /* 0x000be2000d101d72 */
[----:B------:R-:W-:Y:S02]  /*16a80*/  LOP3.LUT P5, RZ, R16, 0x40, RZ, 0xc0, !PT ;  /* 0x0000004010ff7812 */ /* 0x000fe400078ac0ff */
[----:B---3--:R-:W-:-:S05]  /*16a90*/  @P4 IADD3 R14, P0, R33, R14, RZ ;  /* 0x0000000e210e4210 */ /* 0x008fca0007f1e0ff */
[----:B-----5:R-:W-:Y:S02]  /*16aa0*/  @P4 IMAD.MOV.U32 R2, RZ, RZ, R14 ;  /* 0x000000ffff024224 */ /* 0x020fe400078e000e */
[----:B----4-:R-:W-:Y:S01]  /*16ab0*/  @P4 IMAD.X R9, RZ, RZ, R9, P0 ;  /* 0x000000ffff094224 */ /* 0x010fe200000e0609 */
[----:B------:R-:W3:Y:S03]  /*16ac0*/  SHFL.IDX PT, R14, R8, 0x5, 0x181f ;  /* 0x00b81f00080e7f89 */ /* 0x000ee600000e0000 */
[----:B------:R-:W-:Y:S02]  /*16ad0*/  @P4 IMAD.MOV.U32 R3, RZ, RZ, R9 ;  /* 0x000000ffff034224 */ /* 0x000fe400078e0009 */
[----:B------:R-:W4:Y:S04]  /*16ae0*/  SHFL.IDX PT, R9, R6, 0x5, 0x181f ;  /* 0x00b81f0006097f89 */ /* 0x000f2800000e0000 */
[----:B------:R5:W-:Y:S01]  /*16af0*/  @P4 LDGSTS.E.BYPASS.LTC128B.128 [R4+0x1a400], desc[UR50][R2.64], !P2 ;  /* 0x1a40000002044fae */ /* 0x000be2000d101d72 */
[----:B---3--:R-:W-:-:S05]  /*16b00*/  @P5 IADD3 R14, P0, R33, R14, RZ ;  /* 0x0000000e210e5210 */ /* 0x008fca0007f1e0ff */
[----:B----4-:R-:W-:Y:S02]  /*16b10*/  @P5 IMAD.X R9, RZ, RZ, R9, P0 ;  /* 0x000000ffff095224 */ /* 0x010fe400000e0609 */
[----:B-----5:R-:W-:Y:S02]  /*16b20*/  @P5 IMAD.MOV.U32 R2, RZ, RZ, R14 ;  /* 0x000000ffff025224 */ /* 0x020fe400078e000e */
[----:B------:R-:W3:Y:S01]  /*16b30*/  SHFL.IDX PT, R14, R8, 0x6, 0x181f ;  /* 0x00d81f00080e7f89 */ /* 0x000ee200000e0000 */
[----:B------:R-:W-:-:S03]  /*16b40*/  @P5 IMAD.MOV.U32 R3, RZ, RZ, R9 ;  /* 0x000000ffff035224 */ /* 0x000fc600078e0009 */
        /* <DEDUP_REMOVED lines=8> */
[----:B------:R5:W-:Y:S04]  /*16bd0*/  @P6 LDGSTS.E.BYPASS.LTC128B.128 [R4+0x1b400], desc[UR50][R2.64], !P2 ;  /* 0x1b40000002046fae */ /* 0x000be8000d101d72 */
[----:B------:R-:W-:Y:S01]  /*16be0*/  SHFL.IDX PT, R6, R5, 0x1, 0x181f ;  /* 0x00381f0005067f89 */ /* 0x000fe200000e0000 */
[----:B---3--:R-:W-:-:S05]  /*16bf0*/  @P3 IADD3 R14, P0, R33, R14, RZ ;  /* 0x0000000e210e3210 */ /* 0x008fca0007f1e0ff */
[----:B----4-:R-:W-:Y:S02]  /*16c00*/  @P3 IMAD.X R9, RZ, RZ, R9, P0 ;  /* 0x000000ffff093224 */ /* 0x010fe400000e0609 */
[----:B-----5:R-:W-:Y:S02]  /*16c10*/  @P3 IMAD.MOV.U32 R2, RZ, RZ, R14 ;  /* 0x000000ffff023224 */ /* 0x020fe400078e000e */
[----:B------:R-:W3:Y:S01]  /*16c20*/  SHFL.IDX PT, R14, R7, RZ, 0x181f ;  /* 0x00181fff070e7589 */ /* 0x000ee200000e0000 */
[----:B------:R-:W-:-:S03]  /*16c30*/  @P3 IMAD.MOV.U32 R3, RZ, RZ, R9 ;  /* 0x000000ffff033224 */ /* 0x000fc600078e0009 */
[----:B------:R-:W4:Y:S04]  /*16c40*/  SHFL.IDX PT, R9, R5, RZ, 0x181f ;  /* 0x00181fff05097589 */ /* 0x000f2800000e0000 */
[----:B------:R5:W-:Y:S01]  /*16c50*/  @P3 LDGSTS.E.BYPASS.LTC128B.128 [R4+0x1bc00], desc[UR50][R2.64], !P2 ;  /* 0x1bc0000002043fae */ /* 0x000be2000d101d72 */
[----:B---3--:R-:W-:-:S05]  /*16c60*/  @P1 IADD3 R14, P0, R33, R14, RZ ;  /* 0x0000000e210e1210 */ /* 0x008fca0007f1e0ff */
[----:B----4-:R-:W-:Y:S02]  /*16c70*/  @P1 IMAD.X R9, RZ, RZ, R9, P0 ;  /* 0x000000ffff091224 */ /* 0x010fe400000e0609 */
[----:B-----5:R-:W-:Y:S02]  /*16c80*/  @P1 IMAD.MOV.U32 R2, RZ, RZ, R14 ;  /* 0x000000ffff021224 */ /* 0x020fe400078e000e */
[----:B------:R-:W-:Y:S01]  /*16c90*/  @P1 IMAD.MOV.U32 R3, RZ, RZ, R9 ;  /* 0x000000ffff031224 */ /* 0x000fe200078e0009 */
[----:B------:R3:W4:Y:S04]  /*16ca0*/  SHFL.IDX PT, R14, R7, 0x1, 0x181f ;  /* 0x00381f00070e7f89 */ /* 0x00072800000e0000 */
[----:B------:R3:W-:Y:S02]  /*16cb0*/  @P1 LDGSTS.E.BYPASS.LTC128B.128 [R4+0x1c400], desc[UR50][R2.64], !P2 ;  /* 0x1c40000002041fae */ /* 0x0007e4000d101d72 */
.L_x_1336:
        /* <DEDUP_REMOVED lines=9> */
.L_x_1230:
        /* <DEDUP_REMOVED lines=11> */
.L_x_1231:
[----:B------:R3:W-:Y:S02]  /*16e00*/  SYNCS.ARRIVE.TRANS64.A1T0 RZ, [R0+URZ+0x22830], RZ ;  /* 0x022830ff00ff79a7 */ /* 0x0007e4000810003f */
[----:B------:R-:W-:Y:S05]  /*16e10*/  WARPSYNC.ALL ;  /* 0x0000000000007948 */ /* 0x000fea0003800000 */
[----:B------:R-:W-:Y:S01]  /*16e20*/  BSSY B6, `(.L_x_1232) ;  /* 0x0000015000067945 */ /* 0x000fe20003800000 */
[----:B0123--:R-:W-:Y:S01]  /*16e30*/  VIADD R0, R17, 0x14400 ;  /* 0x0001440011007836 */ /* 0x00ffe20000000000 */
[----:B------:R-:W-:Y:S04]  /*16e40*/  BAR.SYNC.DEFER_BLOCKING 0x8, 0x180 ;  /* 0x0206000000007b1d */ /* 0x000fe80000010000 */
[----:B------:R-:W-:-:S13]  /*16e50*/  LOP3.LUT P0, RZ, R0, 0x3ff, RZ, 0xc0, !PT ;  /* 0x000003ff00ff7812 */ /* 0x000fda000780c0ff */
        /* <DEDUP_REMOVED lines=17> */
.L_x_1233:
[----:B------:R-:W-:Y:S05]  /*16f70*/  BSYNC B6 ;  /* 0x0000000000067941 */ /* 0x000fea0003800000 */
.L_x_1232:
[----:B------:R0:W5:Y:S01]  /*16f80*/  LDL R8, [R1+0x1c] ;  /* 0x00001c0001087983 */ /* 0x0001620000100800 */
[----:B------:R-:W-:Y:S01]  /*16f90*/  UISETP.NE.AND UP0, UPT, UR52, URZ, UPT ;  /* 0x0000003f3400728c */ /* 0x000fe2000bf05270 */
[----:B------:R-:W1:Y:S01]  /*16fa0*/  S2R R2, SR_TID.X ;  /* 0x0000000000027919 */ /* 0x000e620000002100 */
[----:B------:R-:W-:Y:S01]  /*16fb0*/  R2UR UR6, R36 ;  /* 0x00000000240672ca */ /* 0x000fe200000e0000 */
[----:B------:R-:W-:-:S03]  /*16fc0*/  ULDC.64 UR8, c[0x0][0x2d8] ;  /* 0x0000b60000087ab9 */ /* 0x000fc60000000a00 */
[----:B------:R-:W-:Y:S02]  /*16fd0*/  PLOP3.LUT P0, PT, PT, PT, UP0, 0x80, 0x0 ;  /* 0x000000000000781c */ /* 0x000fe40003f0f008 */
[----:B------:R-:W-:-:S03]  /*16fe0*/  LOP3.LUT P5, RZ, R16, 0x800, RZ, 0xc0, !PT ;  /* 0x0000080010ff7812 */ /* 0x000fc600078ac0ff */
[----:B------:R-:W-:Y:S01]  /*16ff0*/  @UP0 ULDC UR4, c[0x0][0x44c] ;  /* 0x0001130000040ab9 */ /* 0x000fe20000000800 */
[C---:B-1----:R-:W-:Y:S01]  /*17000*/  LOP3.LUT R19, R2.reuse, 0x7f, RZ, 0xc0, !PT ;  /* 0x0000007f02137812 */ /* 0x042fe200078ec0ff */
[----:B------:R-:W-:-:S03]  /*17010*/  IMAD.SHL.U32 R2, R2, 0x10, RZ ;  /* 0x0000001002027824 */ /* 0x000fc600078e00ff */
[----:B------:R-:W-:-:S04]  /*17020*/  SHF.R.U32.HI R19, RZ, 0x3, R19 ;  /* 0x00000003ff137819 */ /* 0x000fc80000011613 */
[----:B------:R-:W-:-:S05]  /*17030*/  LOP3.LUT R2, R19, 0x70, R2, 0xf8, !PT ;  /* 0x0000007013027812 */ /* 0x000fca00078ef802 */
[----:B------:R-:W-:-:S04]  /*17040*/  VIADD R4, R2, UR43 ;  /* 0x0000002b02047c36 */ /* 0x000fc80008000000 */
[----:B------:R-:W-:Y:S01]  /*17050*/  @P0 IMAD.HI.U32 R2, R4, UR4, RZ ;  /* 0x0000000404020c27 */ /* 0x000fe2000f8e00ff */
[----:B------:R-:W-:Y:S01]  /*17060*/  PLOP3.LUT P0, PT, PT, PT, UP0, 0x80, 0x0 ;  /* 0x000000000000781c */ /* 0x000fe20003f0f008 */
[----:B------:R-:W-:Y:S01]  /*17070*/  @UP0 ULDC UR4, c[0x0][0x450] ;  /* 0x0001140000040ab9 */ /* 0x000fe20000000800 */
[----:B------:R-:W-:Y:S01]  /*17080*/  R2UR UR7, R18 ;  /* 0x00000000120772ca */ /* 0x000fe200000e0000 */
[----:B------:R-:W-:Y:S01]  /*17090*/  IMAD.MOV.U32 R0, RZ, RZ, R4 ;  /* 0x000000ffff007224 */ /* 0x000fe200078e0004 */
[----:B------:R-:W-:-:S09]  /*170a0*/  UIMAD UR6, UR6, UR8, URZ ;  /* 0x00000008060672a4 */ /* 0x000fd2000f8e023f */
[----:B------:R-:W-:Y:S02]  /*170b0*/  @P0 SHF.R.U32.HI R0, RZ, UR4, R2 ;  /* 0x00000004ff000c19 */ /* 0x000fe40008011602 */
[----:B------:R-:W-:Y:S01]  /*170c0*/  R2UR UR4, R18 ;  /* 0x00000000120472ca */ /* 0x000fe200000e0000 */
[----:B------:R-:W-:Y:S02]  /*170d0*/  UIMAD UR7, UR7, UR9, UR6 ;  /* 0x00000009070772a4 */ /* 0x000fe4000f8e0206 */
[----:B------:R-:W-:Y:S01]  /*170e0*/  USHF.R.S32.HI UR6, URZ, 0x1f, UR37 ;  /* 0x0000001f3f067899 */ /* 0x000fe20008011425 */
[----:B------:R-:W-:-:S09]  /*170f0*/  SHF.R.S32.HI R2, RZ, 0x1f, R0 ;  /* 0x0000001fff027819 */ /* 0x000fd20000011400 */
[----:B------:R-:W-:-:S03]  /*17100*/  UIMAD.WIDE.U32 UR4, UR4, UR8, URZ ;  /* 0x00000008040472a5 */ /* 0x000fc6000f8e003f */
[----:B------:R-:W-:Y:S01]  /*17110*/  ULDC.64 UR8, c[0x0][0x2e0] ;  /* 0x0000b80000087ab9 */ /* 0x000fe20000000a00 */
[----:B------:R-:W-:Y:S02]  /*17120*/  UIADD3 UR5, UR5, UR7, URZ ;  /* 0x0000000705057290 */ /* 0x000fe4000fffe03f */
[----:B------:R-:W-:Y:S01]  /*17130*/  UIMAD UR6, UR6, UR8, URZ ;  /* 0x00000008060672a4 */ /* 0x000fe2000f8e023f */
[----:B------:R-:W1:Y:S01]  /*17140*/  S2R R19, SR_TID.X ;  /* 0x0000000000137919 */ /* 0x000e620000002100 */
[----:B------:R-:W-:Y:S02]  /*17150*/  UIMAD.WIDE.U32 UR4, UR37, UR8, UR4 ;  /* 0x00000008250472a5 */ /* 0x000fe4000f8e0004 */
[----:B------:R-:W-:-:S03]  /*17160*/  UIMAD UR6, UR37, UR9, UR6 ;  /* 0x00000009250672a4 */ /* 0x000fc6000f8e0206 */
[----:B------:R-:W-:Y:S01]  /*17170*/  ULDC.64 UR8, c[0x0][0x2d0] ;  /* 0x0000b40000087ab9 */ /* 0x000fe20000000a00 */
[----:B------:R-:W-:Y:S01]  /*17180*/  UIADD3 UR5, UR5, UR6, URZ ;  /* 0x0000000605057290 */ /* 0x000fe2000fffe03f */
[----:B------:R-:W-:Y:S02]  /*17190*/  IMAD R3, R2, UR8, RZ ;  /* 0x0000000802037c24 */ /* 0x000fe4000f8e02ff */
[----:B------:R-:W-:Y:S02]  /*171a0*/  IMAD.U32 R9, RZ, RZ, UR8 ;  /* 0x00000008ff097e24 */ /* 0x000fe4000f8e00ff */
[C---:B------:R-:W-:Y:S02]  /*171b0*/  IMAD R7, R0.reuse, UR9, R3 ;  /* 0x0000000900077c24 */ /* 0x040fe4000f8e0203 */
[----:B------:R-:W-:Y:S02]  /*171c0*/  IMAD.MOV R5, RZ, RZ, -R0 ;  /* 0x000000ffff057224 */ /* 0x000fe400078e0a00 */
[----:B------:R-:W-:Y:S01]  /*171d0*/  IMAD.WIDE.U32 R2, R0, R9, UR4 ;  /* 0x0000000400027e25 */ /* 0x000fe2000f8e0009 */
[----:B------:R-:W-:-:S03]  /*171e0*/  ULDC UR4, c[0x0][0x448] ;  /* 0x0001120000047ab9 */ /* 0x000fc60000000800 */
[----:B------:R-:W-:Y:S01]  /*171f0*/  IMAD R5, R5, UR4, R4 ;  /* 0x0000000405057c24 */ /* 0x000fe2000f8e0204 */
[----:B------:R-:W-:Y:S01]  /*17200*/  ULDC.64 UR4, c[0x0][0x2c8] ;  /* 0x0000b20000047ab9 */ /* 0x000fe20000000a00 */
[----:B------:R-:W-:-:S03]  /*17210*/  IMAD.IADD R3, R3, 0x1, R7 ;  /* 0x0000000103037824 */ /* 0x000fc600078e0207 */
[----:B------:R-:W-:Y:S01]  /*17220*/  SHF.R.S32.HI R0, RZ, 0x1f, R5 ;  /* 0x0000001fff007819 */ /* 0x000fe20000011405 */
[----:B------:R-:W-:-:S04]  /*17230*/  IMAD.WIDE.U32 R2, R5, UR4, R2 ;  /* 0x0000000405027c25 */ /* 0x000fc8000f8e0002 */
[----:B------:R-:W-:-:S04]  /*17240*/  IMAD R0, R0, UR4, RZ ;  /* 0x0000000400007c24 */ /* 0x000fc8000f8e02ff */
[----:B------:R-:W-:Y:S01]  /*17250*/  IMAD R5, R5, UR5, R0 ;  /* 0x0000000505057c24 */ /* 0x000fe2000f8e0200 */
[----:B------:R-:W-:Y:S02]  /*17260*/  ULDC.64 UR4, c[0x0][0x280] ;  /* 0x0000a00000047ab9 */ /* 0x000fe40000000a00 */
[----:B------:R-:W-:Y:S01]  /*17270*/  IADD3 R0, P0, R2, UR4, RZ ;  /* 0x0000000402007c10 */ /* 0x000fe2000ff1e0ff */
[----:B------:R-:W-:Y:S01]  /*17280*/  UMOV UR4, 0xffffffff ;  /* 0xffffffff00047882 */ /* 0x000fe20000000000 */
[----:B-1----:R-:W-:Y:S02]  /*17290*/  LOP3.LUT R19, R19, 0x7f, RZ, 0xc0, !PT ;  /* 0x0000007f13137812 */ /* 0x002fe400078ec0ff */
[----:B------:R-:W-:Y:S02]  /*172a0*/  IADD3.X R5, R3, UR5, R5, P0, !PT ;  /* 0x0000000503057c10 */ /* 0x000fe400087fe405 */
[----:B------:R-:W-:Y:S01]  /*172b0*/  SHF.R.U32.HI R10, RZ, 0x3, R19 ;  /* 0x00000003ff0a7819 */ /* 0x000fe20000011613 */
[----:B0-----:R-:W-:Y:S06]  /*172c0*/  BRA.DIV UR4, `(.L_x_1234) ;  /* 0x0000004a04247947 */ /* 0x001fec000b800000 */
[----:B------:R-:W0:Y:S01]  /*172d0*/  SHFL.IDX PT, R14, R0, RZ, 0x181f ;  /* 0x00181fff000e7589 */ /* 0x000e2200000e0000 */
[----:B------:R-:W-:-:S03]  /*172e0*/  VIADD R4, R10, UR43 ;  /* 0x0000002b0a047c36 */ /* 0x000fc60008000000 */
[----:B------:R-:W1:Y:S01]  /*172f0*/  SHFL.IDX PT, R2, R5, RZ, 0x181f ;  /* 0x00181fff05027589 */ /* 0x000e6200000e0000 */
[C---:B------:R-:W-:Y:S01]  /*17300*/  VIADD R7, R4.reuse, 0x10 ;  /* 0x0000001004077836 */ /* 0x040fe20000000000 */
[----:B------:R-:W-:Y:S02]  /*17310*/  ISETP.GE.AND P1, PT, R4, UR41, PT ;  /* 0x0000002904007c0c */ /* 0x000fe4000bf26270 */
[----:B------:R-:W-:Y:S11]  /*17320*/  SHFL.IDX PT, R6, R5, 0x1, 0x181f ;  /* 0x00381f0005067f89 */ /* 0x000ff600000e0000 */
[----:B0-----:R-:W-:-:S05]  /*17330*/  @!P1 IADD3 R14, P0, R33, R14, RZ ;  /* 0x0000000e210e9210 */ /* 0x001fca0007f1e0ff */
[----:B-1----:R-:W-:Y:S02]  /*17340*/  @!P1 IMAD.X R3, RZ, RZ, R2, P0 ;  /* 0x000000ffff039224 */ /* 0x002fe400000e0602 */
[----:B------:R-:W-:Y:S02]  /*17350*/  @!P1 IMAD.MOV.U32 R2, RZ, RZ, R14 ;  /* 0x000000ffff029224 */ /* 0x000fe400078e000e */
        /* <DEDUP_REMOVED lines=43> */
.L_x_1353:
[----:B------:R-:W-:-:S05]  /*17610*/  VIADD R4, R4, 0x70 ;  /* 0x0000007004047836 */ /* 0x000fca0000000000 */
[----:B------:R-:W-:-:S13]  /*17620*/  ISETP.GE.AND P0, PT, R4, UR41, PT ;  /* 0x0000002904007c0c */ /* 0x000fda000bf06270 */
        /* <DEDUP_REMOVED lines=8> */
.L_x_1235:
        /* <DEDUP_REMOVED lines=18> */
.L_x_1354:
[----:B------:R-:W-:Y:S05]  /*177d0*/  BSYNC B0 ;  /* 0x0000000000007941 */ /* 0x000fea0003800000 */
.L_x_1236:
[----:B------:R-:W-:-:S04]  /*177e0*/  UIADD3 UR4, UR44, -0x2, URZ ;  /* 0xfffffffe2c047890 */ /* 0x000fc8000fffe03f */
[----:B------:R-:W-:-:S06]  /*177f0*/  UISETP.GE.AND UP0, UPT, UR4, UR45, UPT ;  /* 0x0000002d0400728c */ /* 0x000fcc000bf06270 */
[----:B------:R-:W-:-:S13]  /*17800*/  PLOP3.LUT P0, PT, PT, PT, UP0, 0x40, 0x0 ;  /* 0x000000000000781c */ /* 0x000fda0003f0e808 */
[----:B------:R-:W-:Y:S05]  /*17810*/  @P0 BRA `(.L_x_1238) ;  /* 0x0000001800240947 */ /* 0x000fea0003800000 */
[----:B------:R-:W-:Y:S02]  /*17820*/  IMAD.MOV.U32 R22, RZ, RZ, R29 ;  /* 0x000000ffff167224 */ /* 0x000fe400078e001d */
[----:B------:R-:W-:Y:S02]  /*17830*/  IMAD.MOV.U32 R23, RZ, RZ, R35 ;  /* 0x000000ffff177224 */ /* 0x000fe400078e0023 */
[----:B------:R-:W-:-:S07]  /*17840*/  IMAD.U32 R31, RZ, RZ, UR4 ;  /* 0x00000004ff1f7e24 */ /* 0x000fce000f8e00ff */
.L_x_1258:
[----:B0-----:R-:W0:Y:S01]  /*17850*/  S2R R0, SR_TID.X ;  /* 0x0000000000007919 */ /* 0x001e220000002100 */
[----:B-1----:R-:W1:Y:S01]  /*17860*/  LDC R4, c[0x0][0x430] ;  /* 0x00010c00ff047b82 */ /* 0x002e620000000800 */
[----:B0-----:R-:W-:-:S04]  /*17870*/  LOP3.LUT R2, R0, 0x7f, RZ, 0xc0, !PT ;  /* 0x0000007f00027812 */ /* 0x001fc800078ec0ff */
[----:B------:R-:W-:Y:S02]  /*17880*/  SHF.R.U32.HI R3, RZ, 0x3, R2 ;  /* 0x00000003ff037819 */ /* 0x000fe40000011602 */
[----:B------:R-:W2:Y:S01]  /*17890*/  LDL R2, [R1] ;  /* 0x0000000001027983 */ /* 0x000ea20000100800 */
[----:B-1----:R-:W-:Y:S01]  /*178a0*/  ISETP.NE.AND P2, PT, R4, 0x1, PT ;  /* 0x000000010400780c */ /* 0x002fe20003f45270 */
[----:B------:R-:W-:Y:S01]  /*178b0*/  IMAD.SHL.U32 R0, R0, 0x10, RZ ;  /* 0x0000001000007824 */ /* 0x000fe200078e00ff */
[----:B------:R-:W-:Y:S05]  /*178c0*/  YIELD ;  /* 0x0000000000007946 */ /* 0x000fea0003800000 */
[----:B------:R-:W-:Y:S01]  /*178d0*/  LOP3.LUT R0, R3, 0x70, R0, 0xf8, !PT ;  /* 0x0000007003007812 */ /* 0x000fe200078ef800 */
[----:B------:R-:W0:Y:S01]  /*178e0*/  S2R R6, SR_TID.X ;  /* 0x0000000000067919 */ /* 0x000e220000002100 */
[----:B------:R-:W-:Y:S01]  /*178f0*/  ULDC.64 UR4, c[0x0][0x428] ;  /* 0x00010a0000047ab9 */ /* 0x000fe20000000a00 */
[----:B------:R-:W-:Y:S01]  /*17900*/  ULDC.64 UR6, c[0x0][0x418] ;  /* 0x0001060000067ab9 */ /* 0x000fe20000000a00 */
[----:B------:R-:W-:Y:S01]  /*17910*/  VIADD R29, R22, 0x1 ;  /* 0x00000001161d7836 */ /* 0x000fe20000000000 */
[----:B------:R-:W1:Y:S01]  /*17920*/  S2R R8, SR_TID.X ;  /* 0x0000000000087919 */ /* 0x000e620000002100 */
[----:B------:R-:W3:Y:S08]  /*17930*/  @P2 LDC R3, c[0x0][0x434] ;  /* 0x00010d00ff032b82 */ /* 0x000ef00000000800 */
[----:B------:R-:W4:Y:S01]  /*17940*/  @P2 LDC R5, c[0x0][0x438] ;  /* 0x00010e00ff052b82 */ /* 0x000f220000000800 */
[----:B0-----:R-:W-:Y:S01]  /*17950*/  LOP3.LUT R6, R6, 0x7f, RZ, 0xc0, !PT ;  /* 0x0000007f06067812 */ /* 0x001fe200078ec0ff */
[----:B-1----:R-:W-:-:S03]  /*17960*/  IMAD.SHL.U32 R8, R8, 0x10, RZ ;  /* 0x0000001008087824 */ /* 0x002fc600078e00ff */
[----:B------:R-:W-:-:S04]  /*17970*/  SHF.R.U32.HI R11, RZ, 0x3, R6 ;  /* 0x00000003ff0b7819 */ /* 0x000fc80000011606 */
[----:B------:R-:W-:-:S04]  /*17980*/  LOP3.LUT R8, R11, 0x70, R8, 0xf8, !PT ;  /* 0x000000700b087812 */ /* 0x000fc800078ef808 */
[----:B------:R-:W-:-:S04]  /*17990*/  LOP3.LUT R8, R8, 0x80, RZ, 0xfc, !PT ;  /* 0x0000008008087812 */ /* 0x000fc800078efcff */
[----:B------:R-:W-:Y:S01]  /*179a0*/  ISETP.GT.U32.AND P1, PT, R8, 0x9f, PT ;  /* 0x0000009f0800780c */ /* 0x000fe20003f24070 */
[----:B--2---:R-:W-:-:S04]  /*179b0*/  IMAD R10, R31, 0xa0, R2 ;  /* 0x000000a01f0a7824 */ /* 0x004fc800078e0202 */
[--C-:B------:R-:W-:Y:S02]  /*179c0*/  IMAD.IADD R0, R0, 0x1, R10.reuse ;  /* 0x0000000100007824 */ /* 0x100fe400078e020a */
[----:B------:R-:W-:Y:S02]  /*179d0*/  IMAD.IADD R10, R8, 0x1, R10 ;  /* 0x00000001080a7824 */ /* 0x000fe400078e020a */
[----:B---3--:R-:W-:-:S04]  /*179e0*/  @P2 IMAD.HI.U32 R2, R0, R3, RZ ;  /* 0x0000000300022227 */ /* 0x008fc800078e00ff */
[----:B------:R-:W-:Y:S01]  /*179f0*/  IMAD.MOV.U32 R9, RZ, RZ, R0 ;  /* 0x000000ffff097224 */ /* 0x000fe200078e0000 */
[----:B----4-:R-:W-:Y:S01]  /*17a00*/  @P2 SHF.R.U32.HI R9, RZ, R5, R2 ;  /* 0x00000005ff092219 */ /* 0x010fe20000011602 */
[----:B------:R-:W-:Y:S02]  /*17a10*/  IMAD R5, R37, UR4, RZ ;  /* 0x0000000425057c24 */ /* 0x000fe4000f8e02ff */
[----:B------:R-:W-:Y:S01]  /*17a20*/  IMAD.MOV.U32 R11, RZ, RZ, R10 ;  /* 0x000000ffff0b7224 */ /* 0x000fe200078e000a */
[--C-:B------:R-:W-:Y:S01]  /*17a30*/  SHF.R.S32.HI R3, RZ, 0x1f, R9.reuse ;  /* 0x0000001fff037819 */ /* 0x100fe20000011409 */
[----:B------:R-:W-:Y:S02]  /*17a40*/  IMAD.MOV.U32 R2, RZ, RZ, R9 ;  /* 0x000000ffff027224 */ /* 0x000fe400078e0009 */
[C---:B------:R-:W-:Y:S02]  /*17a50*/  IMAD R4, R34.reuse, UR5, R5 ;  /* 0x0000000522047c24 */ /* 0x040fe4000f8e0205 */
[----:B------:R-:W-:Y:S01]  /*17a60*/  IMAD.WIDE.U32 R2, R34, UR4, R2 ;  /* 0x0000000422027c25 */ /* 0x000fe2000f8e0002 */
[----:B------:R-:W0:Y:S03]  /*17a70*/  @P2 LDC R5, c[0x0][0x438] ;  /* 0x00010e00ff052b82 */ /* 0x000e260000000800 */
[----:B------:R-:W-:Y:S01]  /*17a80*/  IMAD.IADD R3, R4, 0x1, R3 ;  /* 0x0000000104037824 */ /* 0x000fe200078e0203 */
[----:B------:R-:W-:-:S04]  /*17a90*/  LEA R6, P0, R2, UR6, 0x2 ;  /* 0x0000000602067c11 */ /* 0x000fc8000f8010ff */
[----:B------:R-:W-:Y:S02]  /*17aa0*/  LEA.HI.X R7, R2, UR7, R3, 0x2, P0 ;  /* 0x0000000702077c11 */ /* 0x000fe400080f1403 */
[----:B------:R-:W1:Y:S03]  /*17ab0*/  @P2 LDC R3, c[0x0][0x434] ;  /* 0x00010d00ff032b82 */ /* 0x000e660000000800 */
[----:B------:R2:W3:Y:S01]  /*17ac0*/  LDG.E R8, desc[UR50][R6.64] ;  /* 0x0000003206087981 */ /* 0x0004e2000c1e1900 */
[----:B------:R-:W-:Y:S02]  /*17ad0*/  IMAD.U32 R12, RZ, RZ, UR49 ;  /* 0x00000031ff0c7e24 */ /* 0x000fe4000f8e00ff */
[----:B-1----:R-:W-:-:S05]  /*17ae0*/  @P2 IMAD.HI.U32 R2, R10, R3, RZ ;  /* 0x000000030a022227 */ /* 0x002fca00078e00ff */
[----:B0-----:R-:W-:-:S04]  /*17af0*/  @P2 SHF.R.U32.HI R11, RZ, R5, R2 ;  /* 0x00000005ff0b2219 */ /* 0x001fc80000011602 */
[--C-:B------:R-:W-:Y:S01]  /*17b00*/  @!P1 SHF.R.S32.HI R3, RZ, 0x1f, R11.reuse ;  /* 0x0000001fff039819 */ /* 0x100fe2000001140b */
[----:B------:R-:W-:-:S04]  /*17b10*/  @!P1 IMAD.MOV.U32 R2, RZ, RZ, R11 ;  /* 0x000000ffff029224 */ /* 0x000fc800078e000b */
[----:B------:R-:W-:Y:S01]  /*17b20*/  @!P1 IMAD.WIDE.U32 R2, R34, UR4, R2 ;  /* 0x0000000422029c25 */ /* 0x000fe2000f8e0002 */
[----:B------:R-:W-:Y:S01]  /*17b30*/  ISETP.NE.AND P2, PT, R12, 0x3, PT ;  /* 0x000000030c00780c */ /* 0x000fe20003f45270 */
[----:B------:R-:W-:Y:S02]  /*17b40*/  ULDC UR4, c[0x0][0x430] ;  /* 0x00010c0000047ab9 */ /* 0x000fe40000000800 */
[----:B------:R-:W-:Y:S01]  /*17b50*/  @!P1 IMAD.IADD R3, R4, 0x1, R3 ;  /* 0x0000000104039824 */ /* 0x000fe200078e0203 */
[----:B------:R-:W-:Y:S01]  /*17b60*/  @!P1 LEA R4, P0, R2, UR6, 0x2 ;  /* 0x0000000602049c11 */ /* 0x000fe2000f8010ff */
[----:B--2---:R-:W-:-:S03]  /*17b70*/  IMAD.MOV.U32 R7, RZ, RZ, RZ ;  /* 0x000000ffff077224 */ /* 0x004fc600078e00ff */
[----:B------:R-:W-:Y:S01]  /*17b80*/  @!P1 LEA.HI.X R5, R2, UR7, R3, 0x2, P0 ;  /* 0x0000000702059c11 */ /* 0x000fe200080f1403 */
[----:B------:R-:W-:Y:S01]  /*17b90*/  IMAD.MOV R3, RZ, RZ, -R9 ;  /* 0x000000ffff037224 */ /* 0x000fe200078e0a09 */
[----:B------:R-:W-:Y:S01]  /*17ba0*/  ISETP.NE.AND P0, PT, R29, 0x2, PT ;  /* 0x000000021d00780c */ /* 0x000fe20003f05270 */
[----:B------:R-:W-:Y:S02]  /*17bb0*/  IMAD.MOV R9, RZ, RZ, -R11 ;  /* 0x000000ffff097224 */ /* 0x000fe400078e0a0b */
[----:B------:R0:W5:Y:S01]  /*17bc0*/  @!P1 LDG.E R7, desc[UR50][R4.64] ;  /* 0x0000003204079981 */ /* 0x000162000c1e1900 */
[----:B------:R-:W-:Y:S01]  /*17bd0*/  SEL R35, RZ, 0x1, P0 ;  /* 0x00000001ff237807 */ /* 0x000fe20000000000 */
[----:B------:R-:W-:Y:S01]  /*17be0*/  IMAD R9, R9, UR4, R10 ;  /* 0x0000000409097c24 */ /* 0x000fe2000f8e020a */
[----:B------:R-:W-:Y:S01]  /*17bf0*/  SEL R29, R29, RZ, P0 ;  /* 0x000000ff1d1d7207 */ /* 0x000fe20000000000 */
[----:B0-----:R-:W-:Y:S02]  /*17c00*/  IMAD R4, R3, UR4, R0 ;  /* 0x0000000403047c24 */ /* 0x001fe4000f8e0200 */
[----:B------:R-:W-:Y:S01]  /*17c10*/  IMAD.MOV.U32 R0, RZ, RZ, R31 ;  /* 0x000000ffff007224 */ /* 0x000fe200078e001f */
[----:B------:R-:W-:Y:S01]  /*17c20*/  LOP3.LUT R35, R23, R35, RZ, 0x3c, !PT ;  /* 0x0000002317237212 */ /* 0x000fe200078e3cff */
[----:B------:R-:W-:-:S03]  /*17c30*/  VIADD R31, R31, 0xffffffff ;  /* 0xffffffff1f1f7836 */ /* 0x000fc60000000000 */
[----:B------:R-:W-:Y:S02]  /*17c40*/  ISETP.GT.AND P1, PT, R0, UR45, PT ;  /* 0x0000002d00007c0c */ /* 0x000fe4000bf24270 */
[----:B---3--:R-:W-:Y:S01]  /*17c50*/  SHF.R.S32.HI R27, RZ, 0x1f, R8 ;  /* 0x0000001fff1b7819 */ /* 0x008fe20000011408 */
[----:B------:R-:W-:Y:S10]  /*17c60*/  @!P2 BRA `(.L_x_1239) ;  /* 0x000000000004a947 */ /* 0x000ff40003800000 */
[----:B------:R-:W-:Y:S01]  /*17c70*/  BPT.TRAP 0x1 ;  /* 0x000000040000795c */ /* 0x000fe20000300000 */
.L_x_1239:
[----:B------:R-:W-:Y:S01]  /*17c80*/  IMAD R0, R29, 0x8, R17 ;  /* 0x000000081d007824 */ /* 0x000fe200078e0211 */
[----:B------:R-:W-:Y:S01]  /*17c90*/  SHF.L.U32 R28, R35, 0x1f, RZ ;  /* 0x0000001f231c7819 */ /* 0x000fe200000006ff */
[----:B------:R-:W-:Y:S01]  /*17ca0*/  BSSY B0, `(.L_x_1240) ;  /* 0x0000004000007945 */ /* 0x000fe20003800000 */
[----:B------:R-:W-:Y:S02]  /*17cb0*/  SHF.R.S32.HI R25, RZ, 0x1f, R4 ;  /* 0x0000001fff197819 */ /* 0x000fe40000011404 */
[----:B------:R-:W0:Y:S02]  /*17cc0*/  SYNCS.PHASECHK.TRANS64.TRYWAIT P0, [R0+URZ+0x22880], R28 ;  /* 0x0228801c000075a7 */ /* 0x000e24000800017f */
[----:B0-----:R-:W-:Y:S05]  /*17cd0*/  @!P0 BRA `(.L_x_1241) ;  /* 0x0000004400e48947 */ /* 0x001fea0003800000 */
.L_x_1355:
[----:B------:R-:W-:Y:S05]  /*17ce0*/  BSYNC B0 ;  /* 0x0000000000007941 */ /* 0x000fea0003800000 */
.L_x_1240:
        /* <DEDUP_REMOVED lines=10> */
[----:B------:R-:W-:Y:S01]  /*17d90*/  LOP3.LUT P2, RZ, R16, 0x1, RZ, 0xc0, !PT ;  /* 0x0000000110ff7812 */ /* 0x000fe2000784c0ff */
        /* <DEDUP_REMOVED lines=10> */
[----:B------:R-:W-:-:S04]  /*17e40*/  IADD3 R5, P0, R2, UR10, RZ ;  /* 0x0000000a02057c10 */ /* 0x000fc8000ff1e0ff */
        /* <DEDUP_REMOVED lines=13> */
[----:B------:R-:W1:Y:S04]  /*17f20*/  SHFL.IDX PT, R2, R5, 0x1, 0x181f ;  /* 0x00381f0005027f89 */ /* 0x000e6800000e0000 */
[----:B------:R-:W2:Y:S04]  /*17f30*/  SHFL.IDX PT, R3, R20, 0x1, 0x181f ;  /* 0x00381f0014037f89 */ /* 0x000ea800000e0000 */
[----:B------:R-:W-:Y:S04]  /*17f40*/  SHFL.IDX PT, R14, R5, 0x3, 0x181f ;  /* 0x00781f00050e7f89 */ /* 0x000fe800000e0000 */
[----:B------:R-:W-:Y:S04]  /*17f50*/  SHFL.IDX PT, R32, R20, 0x3, 0x181f ;  /* 0x00781f0014207f89 */ /* 0x000fe800000e0000 */
[----:B------:R-:W-:Y:S04]  /*17f60*/  SHFL.IDX PT, R12, R5, RZ, 0x181f ;  /* 0x00181fff050c7589 */ /* 0x000fe800000e0000 */
[----:B------:R-:W-:Y:S01]  /*17f70*/  SHFL.IDX PT, R6, R20, RZ, 0x181f ;  /* 0x00181fff14067589 */ /* 0x000fe200000e0000 */
[----:B-1----:R-:W-:-:S03]  /*17f80*/  IADD3 R10, P0, R33, R2, RZ ;  /* 0x00000002210a7210 */ /* 0x002fc60007f1e0ff */
[----:B------:R-:W1:Y:S02]  /*17f90*/  SHFL.IDX PT, R2, R5, 0x2, 0x181f ;  /* 0x00581f0005027f89 */ /* 0x000e6400000e0000 */
[----:B--2---:R-:W-:Y:S02]  /*17fa0*/  IMAD.X R11, RZ, RZ, R3, P0 ;  /* 0x000000ffff0b7224 */ /* 0x004fe400000e0603 */
[----:B------:R-:W2:Y:S01]  /*17fb0*/  SHFL.IDX PT, R3, R20, 0x2, 0x181f ;  /* 0x00581f0014037f89 */ /* 0x000ea200000e0000 */
[----:B-1----:R-:W-:-:S05]  /*17fc0*/  IADD3 R2, P0, R33, R2, RZ ;  /* 0x0000000221027210 */ /* 0x002fca0007f1e0ff */
[----:B--2---:R-:W-:Y:S01]  /*17fd0*/  IMAD.X R3, RZ, RZ, R3, P0 ;  /* 0x000000ffff037224 */ /* 0x004fe200000e0603 */
[----:B------:R-:W-:-:S05]  /*17fe0*/  IADD3 R14, P0, R33, R14, RZ ;  /* 0x0000000e210e7210 */ /* 0x000fca0007f1e0ff */
[----:B------:R-:W-:Y:S01]  /*17ff0*/  IMAD.X R15, RZ, RZ, R32, P0 ;  /* 0x000000ffff0f7224 */ /* 0x000fe200000e0620 */
[----:B------:R-:W-:-:S05]  /*18000*/  IADD3 R12, P0, R33, R12, RZ ;  /* 0x0000000c210c7210 */ /* 0x000fca0007f1e0ff */
[----:B------:R-:W-:Y:S02]  /*18010*/  IMAD.X R13, RZ, RZ, R6, P0 ;  /* 0x000000ffff0d7224 */ /* 0x000fe400000e0606 */
[----:B------:R-:W-:-:S05]  /*18020*/  IMAD.IADD R6, R17, 0x1, R30 ;  /* 0x0000000111067824 */ /* 0x000fca00078e021e */
[----:B------:R-:W-:Y:S04]  /*18030*/  LDGSTS.E.BYPASS.LTC128B.128 [R6+0xa400], desc[UR50][R12.64], !P2 ;  /* 0x0a4000000c067fae */ /* 0x000fe8000d101d72 */
[----:B------:R1:W-:Y:S04]  /*18040*/  LDGSTS.E.BYPASS.LTC128B.128 [R6+0xac00], desc[UR50][R10.64], !P2 ;  /* 0x0ac000000a067fae */ /* 0x0003e8000d101d72 */
[----:B------:R2:W-:Y:S04]  /*18050*/  LDGSTS.E.BYPASS.LTC128B.128 [R6+0xb400], desc[UR50][R2.64], !P2 ;  /* 0x0b40000002067fae */ /* 0x0005e8000d101d72 */
[----:B------:R3:W-:Y:S04]  /*18060*/  LDGSTS.E.BYPASS.LTC128B.128 [R6+0xbc00], desc[UR50][R14.64], !P2 ;  /* 0x0bc000000e067fae */ /* 0x0007e8000d101d72 */
[----:B-1----:R-:W-:Y:S04]  /*18070*/  SHFL.IDX PT, R10, R20, 0x5, 0x181f ;  /* 0x00b81f00140a7f89 */ /* 0x002fe800000e0000 */
[----:B--2---:R-:W1:Y:S04]  /*18080*/  SHFL.IDX PT, R2, R5, 0x4, 0x181f ;  /* 0x00981f0005027f89 */ /* 0x004e6800000e0000 */
[----:B------:R-:W2:Y:S04]  /*18090*/  SHFL.IDX PT, R3, R20, 0x4, 0x181f ;  /* 0x00981f0014037f89 */ /* 0x000ea800000e0000 */
[----:B---3--:R-:W3:Y:S01]  /*180a0*/  SHFL.IDX PT, R14, R5, 0x5, 0x181f ;  /* 0x00b81f00050e7f89 */ /* 0x008ee200000e0000 */
[----:B-1----:R-:W-:-:S05]  /*180b0*/  IADD3 R2, P0, R33, R2, RZ ;  /* 0x0000000221027210 */ /* 0x002fca0007f1e0ff */
[----:B--2---:R-:W-:Y:S01]  /*180c0*/  IMAD.X R3, RZ, RZ, R3, P0 ;  /* 0x000000ffff037224 */ /* 0x004fe200000e0603 */
[----:B---3--:R-:W-:-:S04]  /*180d0*/  IADD3 R14, P0, R33, R14, RZ ;  /* 0x0000000e210e7210 */ /* 0x008fc80007f1e0ff */
[----:B------:R1:W-:Y:S01]  /*180e0*/  LDGSTS.E.BYPASS.LTC128B.128 [R6+0xc400], desc[UR50][R2.64], !P2 ;  /* 0x0c40000002067fae */ /* 0x0003e2000d101d72 */
[----:B------:R-:W-:-:S05]  /*180f0*/  IMAD.X R15, RZ, RZ, R10, P0 ;  /* 0x000000ffff0f7224 */ /* 0x000fca00000e060a */
[----:B------:R-:W-:Y:S04]  /*18100*/  LDGSTS.E.BYPASS.LTC128B.128 [R6+0xcc00], desc[UR50][R14.64], !P2 ;  /* 0x0cc000000e067fae */ /* 0x000fe8000d101d72 */
[----:B-1----:R-:W1:Y:S04]  /*18110*/  SHFL.IDX PT, R2, R5, 0x6, 0x181f ;  /* 0x00d81f0005027f89 */ /* 0x002e6800000e0000 */
[----:B------:R-:W2:Y:S04]  /*18120*/  SHFL.IDX PT, R3, R20, 0x6, 0x181f ;  /* 0x00d81f0014037f89 */ /* 0x000ea800000e0000 */
[----:B------:R-:W3:Y:S04]  /*18130*/  SHFL.IDX PT, R5, R5, 0x7, 0x181f ;  /* 0x00f81f0005057f89 */ /* 0x000ee800000e0000 */
[----:B------:R-:W4:Y:S01]  /*18140*/  SHFL.IDX PT, R20, R20, 0x7, 0x181f ;  /* 0x00f81f0014147f89 */ /* 0x000f2200000e0000 */
[----:B-1----:R-:W-:-:S03]  /*18150*/  IADD3 R12, P0, R33, R2, RZ ;  /* 0x00000002210c7210 */ /* 0x002fc60007f1e0ff */
[----:B------:R-:W1:Y:S02]  /*18160*/  SHFL.IDX PT, R2, R19, RZ, 0x181f ;  /* 0x00181fff13027589 */ /* 0x000e6400000e0000 */
[----:B--2---:R-:W-:Y:S02]  /*18170*/  IMAD.X R13, RZ, RZ, R3, P0 ;  /* 0x000000ffff0d7224 */ /* 0x004fe400000e0603 */
[----:B------:R-:W2:Y:S01]  /*18180*/  SHFL.IDX PT, R3, R21, RZ, 0x181f ;  /* 0x00181fff15037589 */ /* 0x000ea200000e0000 */
[----:B---3--:R-:W-:-:S03]  /*18190*/  IADD3 R10, P0, R33, R5, RZ ;  /* 0x00000005210a7210 */ /* 0x008fc60007f1e0ff */
[----:B------:R-:W-:Y:S02]  /*181a0*/  LDGSTS.E.BYPASS.LTC128B.128 [R6+0xd400], desc[UR50][R12.64], !P2 ;  /* 0x0d4000000c067fae */ /* 0x000fe4000d101d72 */
[----:B----4-:R-:W-:Y:S02]  /*181b0*/  IMAD.X R11, RZ, RZ, R20, P0 ;  /* 0x000000ffff0b7224 */ /* 0x010fe400000e0614 */
[----:B------:R-:W3:Y:S04]  /*181c0*/  SHFL.IDX PT, R21, R21, 0x1, 0x181f ;  /* 0x00381f0015157f89 */ /* 0x000ee800000e0000 */
[----:B------:R-:W-:Y:S01]  /*181d0*/  LDGSTS.E.BYPASS.LTC128B.128 [R6+0xdc00], desc[UR50][R10.64], !P2 ;  /* 0x0dc000000a067fae */ /* 0x000fe2000d101d72 */
[----:B-1----:R-:W-:-:S05]  /*181e0*/  IADD3 R2, P0, R33, R2, RZ ;  /* 0x0000000221027210 */ /* 0x002fca0007f1e0ff */
[----:B--2---:R-:W-:-:S05]  /*181f0*/  IMAD.X R3, RZ, RZ, R3, P0 ;  /* 0x000000ffff037224 */ /* 0x004fca00000e0603 */
[----:B------:R1:W-:Y:S04]  /*18200*/  LDGSTS.E.BYPASS.LTC128B.128 [R6+0xe400], desc[UR50][R2.64], !P2 ;  /* 0x0e40000002067fae */ /* 0x0003e8000d101d72 */
[----:B-1-3--:R1:W2:Y:S02]  /*18210*/  SHFL.IDX PT, R2, R19, 0x1, 0x181f ;  /* 0x00381f0013027f89 */ /* 0x00a2a400000e0000 */
.L_x_1377:
        /* <DEDUP_REMOVED lines=8> */
.L_x_1243:
[----:B------:R-:W-:Y:S02]  /*182a0*/  PLOP3.LUT P2, PT, P2, P0, PT, 0xa2, 0x0 ;  /* 0x000000000000781c */ /* 0x000fe40001741472 */
[----:B------:R-:W-:-:S08]  /*182b0*/  @P0 R2UR P2, UR4, R0 ;  /* 0x00000000000402ca */ /* 0x000fd00000040000 */
[----:B------:R-:W-:-:S05]  /*182c0*/  @P0 PLOP3.LUT P0, PT, P2, PT, PT, 0x80, 0x0 ;  /* 0x000000000000081c */ /* 0x000fca000170f070 */
[----:B------:R-:W-:Y:S01]  /*182d0*/  @!P2 SYNCS.ARRIVE.TRANS64.RED.A0T1 RZ, [UR4+0x22870], RZ ;  /* 0x022870ffffffa9a7 */ /* 0x000fe20008200404 */
[----:B------:R-:W-:Y:S07]  /*182e0*/  @!P2 ARRIVES.LDGSTSBAR.64.TRANSCNT [UR4+0x22870] ;  /* 0x02287000ff00a9b0 */ /* 0x000fee0008000a84 */
[----:B------:R-:W-:Y:S05]  /*182f0*/  @P0 BRA.U.ANY `(.L_x_1243) ;  /* 0xfffffffd00e80947 */ /* 0x000fea000393ffff */
[----:B------:R-:W-:Y:S01]  /*18300*/  NOP ;  /* 0x0000000000007918 */ /* 0x000fe20000000000 */
[----:B--2---:R-:W-:-:S05]  /*18310*/  IMAD.U32 R2, RZ, RZ, UR49 ;  /* 0x00000031ff027e24 */ /* 0x004fca000f8e00ff */
[----:B------:R-:W-:-:S13]  /*18320*/  ISETP.NE.AND P3, PT, R2, 0x3, PT ;  /* 0x000000030200780c */ /* 0x000fda0003f65270 */
[----:B------:R-:W-:Y:S05]  /*18330*/  @!P3 BRA `(.L_x_1244) ;  /* 0x000000000004b947 */ /* 0x000fea0003800000 */
[----:B------:R-:W-:Y:S01]  /*18340*/  BPT.TRAP 0x1 ;  /* 0x000000040000795c */ /* 0x000fe20000300000 */
.L_x_1244:
[----:B------:R2:W-:Y:S01]  /*18350*/  SYNCS.ARRIVE.TRANS64.A1T0 RZ, [R0+URZ+0x22870], RZ ;  /* 0x022870ff00ff79a7 */ /* 0x0005e2000810003f */
[----:B------:R-:W-:Y:S05]  /*18360*/  @!P3 BRA `(.L_x_1245) ;  /* 0x000000000004b947 */ /* 0x000fea0003800000 */
[----:B------:R-:W-:Y:S01]  /*18370*/  BPT.TRAP 0x1 ;  /* 0x000000040000795c */ /* 0x000fe20000300000 */
.L_x_1245:
[----:B------:R-:W3:Y:S01]  /*18380*/  SYNCS.PHASECHK.TRANS64.TRYWAIT P0, [R0+URZ+0x22840], R28 ;  /* 0x0228401c000075a7 */ /* 0x000ee2000800017f */
[----:B------:R-:W-:Y:S04]  /*18390*/  BSSY B0, `(.L_x_1246) ;  /* 0x0000002000007945 */ /* 0x000fe80003800000 */
[----:B---3--:R-:W-:Y:S05]  /*183a0*/  @!P0 BRA `(.L_x_1247) ;  /* 0x0000004800f08947 */ /* 0x008fea0003800000 */
.L_x_1378:
[----:B------:R-:W-:Y:S05]  /*183b0*/  BSYNC B0 ;  /* 0x0000000000007941 */ /* 0x000fea0003800000 */
.L_x_1246:
[----:B------:R-:W-:Y:S01]  /*183c0*/  ULDC.64 UR4, c[0x0][0x300] ;  /* 0x0000c00000047ab9 */ /* 0x000fe20000000a00 */
[----:B------:R-:W-:Y:S01]  /*183d0*/  ULDC.64 UR6, c[0x0][0x310] ;  /* 0x0000c40000067ab9 */ /* 0x000fe20000000a00 */
[----:B------:R-:W-:Y:S01]  /*183e0*/  IMAD R5, R25, UR4, RZ ;  /* 0x0000000419057c24 */ /* 0x000fe2000f8e02ff */
[----:B------:R-:W-:Y:S01]  /*183f0*/  ULDC.64 UR8, c[0x0][0x2e8] ;  /* 0x0000ba0000087ab9 */ /* 0x000fe20000000a00 */
[----:B------:R-:W-:Y:S01]  /*18400*/  IMAD.WIDE.U32 R2, R4, UR4, RZ ;  /* 0x0000000404027c25 */ /* 0x000fe2000f8e00ff */
[----:B------:R-:W-:-:S03]  /*18410*/  LOP3.LUT P2, RZ, R16, 0x1, RZ, 0xc0, !PT ;  /* 0x0000000110ff7812 */ /* 0x000fc6000784c0ff */
        /* <DEDUP_REMOVED lines=8> */
[C---:B------:R-:W-:Y:S02]  /*184a0*/  IMAD R24, R9.reuse, UR5, R24 ;  /* 0x0000000509187c24 */ /* 0x040fe4000f8e0218 */
[----:B------:R-:W-:Y:S01]  /*184b0*/  IMAD.WIDE.U32 R2, R9, UR4, RZ ;  /* 0x0000000409027c25 */ /* 0x000fe2000f8e00ff */
[----:B------:R-:W-:-:S03]  /*184c0*/  ULDC.64 UR4, c[0x0][0x308] ;  /* 0x0000c20000047ab9 */ /* 0x000fc60000000a00 */
[----:B------:R-:W-:Y:S02]  /*184d0*/  IMAD.IADD R3, R3, 0x1, R24 ;  /* 0x0000000103037824 */ /* 0x000fe400078e0218 */
[----:B------:R-:W-:Y:S02]  /*184e0*/  IMAD R26, R26, UR6, RZ ;  /* 0x000000061a1a7c24 */ /* 0x000fe4000f8e02ff */
[----:B------:R-:W-:-:S04]  /*184f0*/  IMAD.WIDE.U32 R2, R7, UR6, R2 ;  /* 0x0000000607027c25 */ /* 0x000fc8000f8e0002 */
[----:B------:R-:W-:Y:S02]  /*18500*/  IMAD R7, R7, UR7, R26 ;  /* 0x0000000707077c24 */ /* 0x000fe4000f8e021a */
        /* <DEDUP_REMOVED lines=11> */
[----:B------:R-:W4:Y:S04]  /*185c0*/  SHFL.IDX PT, R14, R8, 0x1, 0x181f ;  /* 0x00381f00080e7f89 */ /* 0x000f2800000e0000 */
[----:B------:R-:W5:Y:S04]  /*185d0*/  SHFL.IDX PT, R3, R10, 0x1, 0x181f ;  /* 0x00381f000a037f89 */ /* 0x000f6800000e0000 */
[----:B------:R-:W0:Y:S04]  /*185e0*/  SHFL.IDX PT, R2, R8, 0x2, 0x181f ;  /* 0x00581f0008027f89 */ /* 0x000e2800000e0000 */
[----:B------:R-:W-:Y:S04]  /*185f0*/  SHFL.IDX PT, R12, R8, RZ, 0x181f ;  /* 0x00181fff080c7589 */ /* 0x000fe800000e0000 */
[----:B-1----:R-:W-:Y:S01]  /*18600*/  SHFL.IDX PT, R19, R10, RZ, 0x181f ;  /* 0x00181fff0a137589 */ /* 0x002fe200000e0000 */
[----:B----4-:R-:W-:-:S03]  /*18610*/  IADD3 R4, P0, R33, R14, RZ ;  /* 0x0000000e21047210 */ /* 0x010fc60007f1e0ff */
[----:B------:R-:W-:Y:S02]  /*18620*/  SHFL.IDX PT, R14, R8, 0x3, 0x181f ;  /* 0x00781f00080e7f89 */ /* 0x000fe400000e0000 */
[----:B-----5:R-:W-:Y:S02]  /*18630*/  IMAD.X R5, RZ, RZ, R3, P0 ;  /* 0x000000ffff057224 */ /* 0x020fe400000e0603 */
[----:B------:R-:W1:Y:S01]  /*18640*/  SHFL.IDX PT, R3, R10, 0x2, 0x181f ;  /* 0x00581f000a037f89 */ /* 0x000e6200000e0000 */
[----:B0-----:R-:W-:-:S05]  /*18650*/  IADD3 R2, P0, R33, R2, RZ ;  /* 0x0000000221027210 */ /* 0x001fca0007f1e0ff */
[----:B-1----:R-:W-:Y:S01]  /*18660*/  IMAD.X R3, RZ, RZ, R3, P0 ;  /* 0x000000ffff037224 */ /* 0x002fe200000e0603 */
[----:B------:R-:W-:-:S05]  /*18670*/  IADD3 R12, P0, R33, R12, RZ ;  /* 0x0000000c210c7210 */ /* 0x000fca0007f1e0ff */
[----:B------:R-:W-:Y:S01]  /*18680*/  IMAD.X R13, RZ, RZ, R19, P0 ;  /* 0x000000ffff0d7224 */ /* 0x000fe200000e0613 */
[----:B------:R-:W-:Y:S01]  /*18690*/  IADD3 R14, P0, R33, R14, RZ ;  /* 0x0000000e210e7210 */ /* 0x000fe20007f1e0ff */
[----:B------:R-:W0:Y:S04]  /*186a0*/  SHFL.IDX PT, R19, R10, 0x3, 0x181f ;  /* 0x00781f000a137f89 */ /* 0x000e2800000e0000 */
[----:B------:R-:W-:Y:S04]  /*186b0*/  LDGSTS.E.BYPASS.LTC128B.128 [R6+0x18400], desc[UR50][R12.64], !P2 ;  /* 0x184000000c067fae */ /* 0x000fe8000d101d72 */
[----:B------:R1:W-:Y:S04]  /*186c0*/  LDGSTS.E.BYPASS.LTC128B.128 [R6+0x18c00], desc[UR50][R4.64], !P2 ;  /* 0x18c0000004067fae */ /* 0x0003e8000d101d72 */
[----:B------:R4:W-:Y:S04]  /*186d0*/  LDGSTS.E.BYPASS.LTC128B.128 [R6+0x19400], desc[UR50][R2.64], !P2 ;  /* 0x1940000002067fae */ /* 0x0009e8000d101d72 */
[----:B-1----:R-:W-:Y:S04]  /*186e0*/  SHFL.IDX PT, R4, R10, 0x5, 0x181f ;  /* 0x00b81f000a047f89 */ /* 0x002fe800000e0000 */
[----:B----4-:R-:W1:Y:S01]  /*186f0*/  SHFL.IDX PT, R2, R8, 0x4, 0x181f ;  /* 0x00981f0008027f89 */ /* 0x010e6200000e0000 */
[----:B0-----:R-:W-:-:S03]  /*18700*/  IMAD.X R15, RZ, RZ, R19, P0 ;  /* 0x000000ffff0f7224 */ /* 0x001fc600000e0613 */
[----:B------:R-:W0:Y:S04]  /*18710*/  SHFL.IDX PT, R3, R10, 0x4, 0x181f ;  /* 0x00981f000a037f89 */ /* 0x000e2800000e0000 */
[----:B------:R4:W-:Y:S04]  /*18720*/  LDGSTS.E.BYPASS.LTC128B.128 [R6+0x19c00], desc[UR50][R14.64], !P2 ;  /* 0x19c000000e067fae */ /* 0x0009e8000d101d72 */
[----:B----4-:R-:W4:Y:S01]  /*18730*/  SHFL.IDX PT, R14, R8, 0x5, 0x181f ;  /* 0x00b81f00080e7f89 */ /* 0x010f2200000e0000 */
[----:B-1----:R-:W-:-:S05]  /*18740*/  IADD3 R2, P0, R33, R2, RZ ;  /* 0x0000000221027210 */ /* 0x002fca0007f1e0ff */
[----:B0-----:R-:W-:-:S05]  /*18750*/  IMAD.X R3, RZ, RZ, R3, P0 ;  /* 0x000000ffff037224 */ /* 0x001fca00000e0603 */
[----:B------:R0:W-:Y:S01]  /*18760*/  LDGSTS.E.BYPASS.LTC128B.128 [R6+0x1a400], desc[UR50][R2.64], !P2 ;  /* 0x1a40000002067fae */ /* 0x0001e2000d101d72 */
[----:B----4-:R-:W-:-:S03]  /*18770*/  IADD3 R14, P0, R33, R14, RZ ;  /* 0x0000000e210e7210 */ /* 0x010fc60007f1e0ff */
[----:B0-----:R-:W0:Y:S02]  /*18780*/  SHFL.IDX PT, R2, R8, 0x6, 0x181f ;  /* 0x00d81f0008027f89 */ /* 0x001e2400000e0000 */
[----:B------:R-:W-:Y:S02]  /*18790*/  IMAD.X R15, RZ, RZ, R4, P0 ;  /* 0x000000ffff0f7224 */ /* 0x000fe400000e0604 */
[----:B------:R-:W1:Y:S04]  /*187a0*/  SHFL.IDX PT, R3, R10, 0x6, 0x181f ;  /* 0x00d81f000a037f89 */ /* 0x000e6800000e0000 */
[----:B------:R-:W4:Y:S04]  /*187b0*/  SHFL.IDX PT, R4, R8, 0x7, 0x181f ;  /* 0x00f81f0008047f89 */ /* 0x000f2800000e0000 */
[----:B------:R-:W5:Y:S04]  /*187c0*/  SHFL.IDX PT, R10, R10, 0x7, 0x181f ;  /* 0x00f81f000a0a7f89 */ /* 0x000f6800000e0000 */
[----:B------:R1:W-:Y:S04]  /*187d0*/  LDGSTS.E.BYPASS.LTC128B.128 [R6+0x1ac00], desc[UR50][R14.64], !P2 ;  /* 0x1ac000000e067fae */ /* 0x0003e8000d101d72 */
[----:B------:R-:W-:Y:S01]  /*187e0*/  SHFL.IDX PT, R8, R7, 0x1, 0x181f ;  /* 0x00381f0007087f89 */ /* 0x000fe200000e0000 */
[----:B0-----:R-:W-:-:S03]  /*187f0*/  IADD3 R12, P0, R33, R2, RZ ;  /* 0x00000002210c7210 */ /* 0x001fc60007f1e0ff */
[----:B------:R-:W0:Y:S02]  /*18800*/  SHFL.IDX PT, R2, R7, RZ, 0x181f ;  /* 0x00181fff07027589 */ /* 0x000e2400000e0000 */
[----:B-1----:R-:W-:Y:S02]  /*18810*/  IMAD.X R13, RZ, RZ, R3, P0 ;  /* 0x000000ffff0d7224 */ /* 0x002fe400000e0603 */
[----:B------:R-:W1:Y:S01]  /*18820*/  SHFL.IDX PT, R3, R9, RZ, 0x181f ;  /* 0x00181fff09037589 */ /* 0x000e6200000e0000 */
[----:B----4-:R-:W-:-:S03]  /*18830*/  IADD3 R4, P0, R33, R4, RZ ;  /* 0x0000000421047210 */ /* 0x010fc60007f1e0ff */
[----:B------:R4:W-:Y:S02]  /*18840*/  LDGSTS.E.BYPASS.LTC128B.128 [R6+0x1b400], desc[UR50][R12.64], !P2 ;  /* 0x1b4000000c067fae */ /* 0x0009e4000d101d72 */
[----:B-----5:R-:W-:Y:S02]  /*18850*/  IMAD.X R5, RZ, RZ, R10, P0 ;  /* 0x000000ffff057224 */ /* 0x020fe400000e060a */
[----:B------:R-:W2:Y:S04]  /*18860*/  SHFL.IDX PT, R9, R9, 0x1, 0x181f ;  /* 0x00381f0009097f89 */ /* 0x000ea800000e0000 */
[----:B------:R4:W-:Y:S01]  /*18870*/  LDGSTS.E.BYPASS.LTC128B.128 [R6+0x1bc00], desc[UR50][R4.64], !P2 ;  /* 0x1bc0000004067fae */ /* 0x0009e2000d101d72 */
[----:B0-----:R-:W-:-:S05]  /*18880*/  IADD3 R2, P0, R33, R2, RZ ;  /* 0x0000000221027210 */ /* 0x001fca0007f1e0ff */
[----:B-1----:R-:W-:-:S05]  /*18890*/  IMAD.X R3, RZ, RZ, R3, P0 ;  /* 0x000000ffff037224 */ /* 0x002fca00000e0603 */
[----:B------:R4:W-:Y:S03]  /*188a0*/  LDGSTS.E.BYPASS.LTC128B.128 [R6+0x1c400], desc[UR50][R2.64], !P2 ;  /* 0x1c40000002067fae */ /* 0x0009e6000d101d72 */
.L_x_1400:
[----:B----4-:R-:W-:-:S05]  /*188b0*/  IADD3 R2, P0, R33, R8, RZ ;  /* 0x0000000821027210 */ /* 0x010fca0007f1e0ff */
[----:B--2---:R-:W-:Y:S01]  /*188c0*/  IMAD.X R3, RZ, RZ, R9, P0 ;  /* 0x000000ffff037224 */ /* 0x004fe200000e0609 */
[----:B------:R-:W-:-:S04]  /*188d0*/  PLOP3.LUT P0, PT, PT, PT, PT, 0x80, 0x0 ;  /* 0x000000000000781c */ /* 0x000fc80003f0f070 */
[----:B------:R-:W-:Y:S01]  /*188e0*/  @!PT LDS RZ, [RZ] ;  /* 0x00000000fffff984 */ /* 0x000fe20000000800 */
[----:B------:R-:W-:Y:S01]  /*188f0*/  @!PT LDS RZ, [RZ] ;  /* 0x00000000fffff984 */ /* 0x000fe20000000800 */
[----:B------:R-:W-:Y:S01]  /*18900*/  @!PT LDS RZ, [RZ] ;  /* 0x00000000fffff984 */ /* 0x000fe20000000800 */
[----:B------:R0:W-:Y:S01]  /*18910*/  LDGSTS.E.BYPASS.LTC128B.128 [R6+0x1cc00], desc[UR50][R2.64], !P2 ;  /* 0x1cc0000002067fae */ /* 0x0001e2000d101d72 */
[----:B------:R-:W-:-:S08]  /*18920*/  NOP ;  /* 0x0000000000007918 */ /* 0x000fd00000000000 */
.L_x_1249:
        /* <DEDUP_REMOVED lines=11> */
.L_x_1250:
[----:B------:R3:W-:Y:S02]  /*189e0*/  SYNCS.ARRIVE.TRANS64.A1T0 RZ, [R0+URZ+0x22830], RZ ;  /* 0x022830ff00ff79a7 */ /* 0x0007e4000810003f */
[----:B---3--:R-:W-:-:S05]  /*189f0*/  IMAD.U32 R0, RZ, RZ, UR48 ;  /* 0x00000030ff007e24 */ /* 0x008fca000f8e00ff */
[----:B------:R-:W-:-:S13]  /*18a00*/  ISETP.NE.AND P0, PT, R0, 0x3, PT ;  /* 0x000000030000780c */ /* 0x000fda0003f05270 */
[----:B------:R-:W-:Y:S05]  /*18a10*/  @!P0 BRA `(.L_x_1251) ;  /* 0x0000000000048947 */ /* 0x000fea0003800000 */
[----:B------:R-:W-:Y:S01]  /*18a20*/  BPT.TRAP 0x1 ;  /* 0x000000040000795c */ /* 0x000fe20000300000 */
.L_x_1251:
[----:B------:R-:W-:Y:S01]  /*18a30*/  LOP3.LUT R0, R23, 0x1, RZ, 0x3c, !PT ;  /* 0x0000000117007812 */ /* 0x000fe200078e3cff */
[----:B------:R-:W-:Y:S01]  /*18a40*/  IMAD R19, R22, 0x8, R17 ;  /* 0x0000000816137824 */ /* 0x000fe200078e0211 */
[----:B------:R-:W-:Y:S02]  /*18a50*/  BSSY B0, `(.L_x_1252) ;  /* 0x0000004000007945 */ /* 0x000fe40003800000 */
[----:B------:R-:W-:-:S04]  /*18a60*/  SHF.L.U32 R0, R0, 0x1f, RZ ;  /* 0x0000001f00007819 */ /* 0x000fc800000006ff */
[----:B------:R-:W0:Y:S02]  /*18a70*/  SYNCS.PHASECHK.TRANS64.TRYWAIT P2, [R19+URZ+0x22870], R0 ;  /* 0x02287000130075a7 */ /* 0x000e24000804017f */
[----:B0-----:R-:W-:Y:S05]  /*18a80*/  @!P2 BRA `(.L_x_1253) ;  /* 0x0000004c00f0a947 */ /* 0x001fea0003800000 */
.L_x_1401:
[----:B------:R-:W-:Y:S05]  /*18a90*/  BSYNC B0 ;  /* 0x0000000000007941 */ /* 0x000fea0003800000 */
.L_x_1252:
[----:B------:R-:W-:-:S05]  /*18aa0*/  IMAD.U32 R2, RZ, RZ, UR49 ;  /* 0x00000031ff027e24 */ /* 0x000fca000f8e00ff */
[----:B------:R-:W-:-:S13]  /*18ab0*/  ISETP.NE.AND P2, PT, R2, 0x3, PT ;  /* 0x000000030200780c */ /* 0x000fda0003f45270 */
[----:B------:R-:W-:Y:S05]  /*18ac0*/  @!P2 BRA `(.L_x_1254) ;  /* 0x000000000004a947 */ /* 0x000fea0003800000 */
[----:B------:R-:W-:Y:S01]  /*18ad0*/  BPT.TRAP 0x1 ;  /* 0x000000040000795c */ /* 0x000fe20000300000 */
.L_x_1254:
[----:B------:R-:W-:Y:S01]  /*18ae0*/  SHF.L.U32 R2, R23, 0x1f, RZ ;  /* 0x0000001f17027819 */ /* 0x000fe200000006ff */
[----:B0-----:R-:W-:-:S03]  /*18af0*/  IMAD R0, R22, 0x5000, RZ ;  /* 0x0000500016007824 */ /* 0x001fc600078e02ff */
[----:B------:R-:W0:Y:S02]  /*18b00*/  SYNCS.PHASECHK.TRANS64.TRYWAIT P2, [R19+URZ+0x22860], R2 ;  /* 0x02286002130075a7 */ /* 0x000e24000804017f */
[----:B0-----:R-:W-:Y:S05]  /*18b10*/  @!P2 BRA `(.L_x_1255) ;  /* 0x0000004c00e0a947 */ /* 0x001fea0003800000 */
.L_x_1402:
[----:B------:R-:W0:Y:S04]  /*18b20*/  LDL R4, [R1+0x10] ;  /* 0x0000100001047983 */ /* 0x000e280000100800 */
[----:B------:R-:W2:Y:S04]  /*18b30*/  LDL R3, [R1+0x14] ;  /* 0x0000140001037983 */ /* 0x000ea80000100800 */
[----:B------:R-:W3:Y:S01]  /*18b40*/  LDL R12, [R1+0xc] ;  /* 0x00000c00010c7983 */ /* 0x000ee20000100800 */
[----:B------:R-:W-:Y:S05]  /*18b50*/  WARPSYNC.ALL ;  /* 0x0000000000007948 */ /* 0x000fea0003800000 */
[----:B------:R-:W-:-:S05]  /*18b60*/  IMAD.U32 R24, RZ, RZ, UR49 ;  /* 0x00000031ff187e24 */ /* 0x000fca000f8e00ff */
[----:B------:R-:W-:Y:S02]  /*18b70*/  ISETP.NE.AND P2, PT, R24, 0x3, PT ;  /* 0x000000031800780c */ /* 0x000fe40003f45270 */
[----:B0-----:R-:W-:-:S05]  /*18b80*/  LOP3.LUT R2, R0, R4, RZ, 0xfc, !PT ;  /* 0x0000000400027212 */ /* 0x001fca00078efcff */
[C---:B------:R-:W-:Y:S01]  /*18b90*/  IMAD.IADD R2, R17.reuse, 0x1, R2 ;  /* 0x0000000111027824 */ /* 0x040fe200078e0202 */
[----:B---3--:R-:W-:-:S03]  /*18ba0*/  IADD3 R0, R17, R0, R12 ;  /* 0x0000000011007210 */ /* 0x008fc60007ffe00c */
[----:B--2---:R-:W-:Y:S01]  /*18bb0*/  IMAD.IADD R3, R3, 0x1, R2 ;  /* 0x0000000103037824 */ /* 0x004fe200078e0202 */
        /* <DEDUP_REMOVED lines=68> */
.L_x_1256:
[----:B-1----:R1:W-:Y:S01]  /*19000*/  SYNCS.ARRIVE.TRANS64.A1T0 RZ, [R19+URZ+0x22850], RZ ;  /* 0x022850ff13ff79a7 */ /* 0x0023e2000810003f */
[----:B------:R-:W-:Y:S06]  /*19010*/  BAR.SYNC.DEFER_BLOCKING 0x2, 0x80 ;  /* 0x0082000000007b1d */ /* 0x000fec0000010000 */
[----:B------:R-:W-:Y:S05]  /*19020*/  @!P0 BRA `(.L_x_1257) ;  /* 0x0000000000048947 */ /* 0x000fea0003800000 */
[----:B------:R-:W-:Y:S01]  /*19030*/  BPT.TRAP 0x1 ;  /* 0x000000040000795c */ /* 0x000fe20000300000 */
.L_x_1257:
[----:B0-----:R-:W2:Y:S01]  /*19040*/  LDL R0, [R1+0x4] ;  /* 0x0000040001007983 */ /* 0x001ea20000100800 */
[----:B-1----:R-:W-:Y:S02]  /*19050*/  VIADD R19, R19, 0x22880 ;  /* 0x0002288013137836 */ /* 0x002fe40000000000 */
[----:B------:R-:W-:Y:S02]  /*19060*/  IMAD.MOV.U32 R22, RZ, RZ, R29 ;  /* 0x000000ffff167224 */ /* 0x000fe400078e001d */
[----:B------:R-:W-:Y:S01]  /*19070*/  IMAD.MOV.U32 R23, RZ, RZ, R35 ;  /* 0x000000ffff177224 */ /* 0x000fe200078e0023 */
[----:B--2---:R-:W-:-:S04]  /*19080*/  PRMT R19, R0, 0x654, R19 ;  /* 0x0000065400137816 */ /* 0x004fc80000000013 */
[----:B------:R1:W-:Y:S01]  /*19090*/  SYNCS.ARRIVE.TRANS64.RED.A1T0 RZ, [R19+URZ], RZ ;  /* 0x000000ff13ff79a7 */ /* 0x0003e2000810043f */
[----:B------:R-:W-:Y:S05]  /*190a0*/  @P1 BRA `(.L_x_1258) ;  /* 0xffffffe400e81947 */ /* 0x000fea000383ffff */
.L_x_1238:
[----:B0-----:R-:W0:Y:S01]  /*190b0*/  S2R R0, SR_TID.X ;  /* 0x0000000000007919 */ /* 0x001e220000002100 */
[----:B------:R-:W-:Y:S01]  /*190c0*/  BSSY B0, `(.L_x_1259) ;  /* 0x0000012000007945 */ /* 0x000fe20003800000 */
[----:B------:R-:W-:Y:S01]  /*190d0*/  IMAD.U32 R6, RZ, RZ, UR48 ;  /* 0x00000030ff067e24 */ /* 0x000fe2000f8e00ff */
[----:B0-----:R-:W-:-:S04]  /*190e0*/  LOP3.LUT R0, R0, 0x7f, RZ, 0xc0, !PT ;  /* 0x0000007f00007812 */ /* 0x001fc800078ec0ff */
[----:B------:R-:W-:-:S13]  /*190f0*/  ISETP.NE.AND P0, PT, R0, RZ, PT ;  /* 0x000000ff0000720c */ /* 0x000fda0003f05270 */
[----:B------:R-:W-:Y:S05]  /*19100*/  @P0 BRA `(.L_x_1260) ;  /* 0x0000000000340947 */ /* 0x000fea0003800000 */
[----:B------:R-:W0:Y:S01]  /*19110*/  S2R R5, SR_LANEID ;  /* 0x0000000000057919 */ /* 0x000e220000000000 */
[----:B------:R-:W-:Y:S01]  /*19120*/  VOTEU.ANY UR4, UPT, PT ;  /* 0x0000000000047886 */ /* 0x000fe200038e0100 */
[----:B------:R-:W2:Y:S01]  /*19130*/  LDC.64 R2, c[0x0][0xc80] ;  /* 0x00032000ff027b82 */ /* 0x000ea20000000a00 */
[----:B------:R-:W0:Y:S02]  /*19140*/  FLO.U32 R0, UR4 ;  /* 0x0000000400007d00 */ /* 0x000e2400080e0000 */
[----:B0-----:R-:W-:-:S06]  /*19150*/  ISETP.EQ.U32.AND P1, PT, R0, R5, PT ;  /* 0x000000050000720c */ /* 0x001fcc0003f22070 */
[----:B------:R-:W2:Y:S07]  /*19160*/  POPC R5, UR4 ;  /* 0x0000000400057d09 */ /* 0x000eae0008000000 */
[----:B--2---:R-:W2:Y:S01]  /*19170*/  @P1 ATOMG.E.ADD.STRONG.GPU PT, R3, desc[UR50][R2.64], R5 ;  /* 0x00000005020319a8 */ /* 0x004ea200081ee1f2 */
[----:B------:R-:W0:Y:S02]  /*19180*/  S2R R4, SR_LTMASK ;  /* 0x0000000000047919 */ /* 0x000e240000003900 */
[----:B0-----:R-:W-:-:S04]  /*19190*/  LOP3.LUT R4, R4, UR4, RZ, 0xc0, !PT ;  /* 0x0000000404047c12 */ /* 0x001fc8000f8ec0ff */
[----:B------:R-:W0:Y:S01]  /*191a0*/  POPC R7, R4 ;  /* 0x0000000400077309 */ /* 0x000e220000000000 */
[----:B--2---:R-:W0:Y:S02]  /*191b0*/  SHFL.IDX PT, R0, R3, R0, 0x1f ;  /* 0x00001f0003007589 */ /* 0x004e2400000e0000 */
[----:B0-----:R-:W-:-:S05]  /*191c0*/  IADD3 R0, R0, UR46, R7 ;  /* 0x0000002e00007c10 */ /* 0x001fca000fffe007 */
[----:B------:R0:W-:Y:S02]  /*191d0*/  STL [R1+0x18], R0 ;  /* 0x0000180001007387 */ /* 0x0001e40000100800 */
.L_x_1260:
[----:B------:R-:W-:Y:S05]  /*191e0*/  BSYNC B0 ;  /* 0x0000000000007941 */ /* 0x000fea0003800000 */
.L_x_1259:
[----:B------:R-:W-:-:S13]  /*191f0*/  ISETP.NE.AND P1, PT, R6, 0x3, PT ;  /* 0x000000030600780c */ /* 0x000fda0003f25270 */
[----:B------:R-:W-:Y:S05]  /*19200*/  @!P1 BRA `(.L_x_1261) ;  /* 0x0000000000049947 */ /* 0x000fea0003800000 */
[----:B------:R-:W-:Y:S01]  /*19210*/  BPT.TRAP 0x1 ;  /* 0x000000040000795c */ /* 0x000fe20000300000 */
.L_x_1261:
[----:B------:R-:W-:Y:S01]  /*19220*/  LOP3.LUT R3, R35, 0x1, RZ, 0x3c, !PT ;  /* 0x0000000123037812 */ /* 0x000fe200078e3cff */
[----:B------:R-:W-:Y:S01]  /*19230*/  IMAD R18, R29, 0x8, R17 ;  /* 0x000000081d127824 */ /* 0x000fe200078e0211 */
[----:B------:R-:W-:Y:S02]  /*19240*/  BSSY B0, `(.L_x_1262) ;  /* 0x0000004000007945 */ /* 0x000fe40003800000 */
[----:B------:R-:W-:-:S04]  /*19250*/  SHF.L.U32 R3, R3, 0x1f, RZ ;  /* 0x0000001f03037819 */ /* 0x000fc800000006ff */
[----:B------:R-:W2:Y:S02]  /*19260*/  SYNCS.PHASECHK.TRANS64.TRYWAIT P2, [R18+URZ+0x22870], R3 ;  /* 0x02287003120075a7 */ /* 0x000ea4000804017f */
[----:B--2---:R-:W-:Y:S05]  /*19270*/  @!P2 BRA `(.L_x_1263) ;  /* 0x00000048001ca947 */ /* 0x004fea0003800000 */
.L_x_1403:
[----:B------:R-:W-:Y:S05]  /*19280*/  BSYNC B0 ;  /* 0x0000000000007941 */ /* 0x000fea0003800000 */
.L_x_1262:
[----:B0-----:R-:W-:-:S05]  /*19290*/  IMAD.U32 R0, RZ, RZ, UR49 ;  /* 0x00000031ff007e24 */ /* 0x001fca000f8e00ff */
[----:B------:R-:W-:-:S13]  /*192a0*/  ISETP.NE.AND P2, PT, R0, 0x3, PT ;  /* 0x000000030000780c */ /* 0x000fda0003f45270 */
[----:B------:R-:W-:Y:S05]  /*192b0*/  @!P2 BRA `(.L_x_1264) ;  /* 0x000000000004a947 */ /* 0x000fea0003800000 */
[----:B------:R-:W-:Y:S01]  /*192c0*/  BPT.TRAP 0x1 ;  /* 0x000000040000795c */ /* 0x000fe20000300000 */
.L_x_1264:
[----:B--2---:R-:W-:Y:S01]  /*192d0*/  SHF.L.U32 R3, R35, 0x1f, RZ ;  /* 0x0000001f23037819 */ /* 0x004fe200000006ff */
[----:B------:R-:W-:-:S03]  /*192e0*/  IMAD R0, R29, 0x5000, RZ ;  /* 0x000050001d007824 */ /* 0x000fc600078e02ff */
[----:B------:R-:W0:Y:S02]  /*192f0*/  SYNCS.PHASECHK.TRANS64.TRYWAIT P2, [R18+URZ+0x22860], R3 ;  /* 0x02286003120075a7 */ /* 0x000e24000804017f */
[----:B0-----:R-:W-:Y:S05]  /*19300*/  @!P2 BRA `(.L_x_1265) ;  /* 0x00000048000ca947 */ /* 0x001fea0003800000 */
.L_x_1404:
[----:B------:R-:W2:Y:S04]  /*19310*/  LDL R2, [R1+0x10] ;  /* 0x0000100001027983 */ /* 0x000ea80000100800 */
[----:B------:R-:W0:Y:S04]  /*19320*/  LDL R4, [R1+0x14] ;  /* 0x0000140001047983 */ /* 0x000e280000100800 */
[----:B-1----:R-:W3:Y:S01]  /*19330*/  LDL R19, [R1+0xc] ;  /* 0x00000c0001137983 */ /* 0x002ee20000100800 */
[----:B------:R-:W-:Y:S05]  /*19340*/  WARPSYNC.ALL ;  /* 0x0000000000007948 */ /* 0x000fea0003800000 */
[----:B--2---:R-:W-:-:S05]  /*19350*/  LOP3.LUT R2, R0, R2, RZ, 0xfc, !PT ;  /* 0x0000000200027212 */ /* 0x004fca00078efcff */
[C---:B------:R-:W-:Y:S01]  /*19360*/  IMAD.IADD R2, R17.reuse, 0x1, R2 ;  /* 0x0000000111027824 */ /* 0x040fe200078e0202 */
[----:B---3--:R-:W-:-:S03]  /*19370*/  IADD3 R0, R17, R0, R19 ;  /* 0x0000000011007210 */ /* 0x008fc60007ffe013 */
[----:B0-----:R-:W-:Y:S01]  /*19380*/  IMAD.IADD R3, R4, 0x1, R2 ;  /* 0x0000000104037824 */ /* 0x001fe200078e0202 */
        /* <DEDUP_REMOVED lines=70> */
.L_x_1266:
[----:B-1----:R1:W-:Y:S01]  /*197f0*/  SYNCS.ARRIVE.TRANS64.A1T0 RZ, [R18+URZ+0x22850], RZ ;  /* 0x022850ff12ff79a7 */ /* 0x0023e2000810003f */
[----:B------:R-:W-:Y:S06]  /*19800*/  BAR.SYNC.DEFER_BLOCKING 0x2, 0x80 ;  /* 0x0082000000007b1d */ /* 0x000fec0000010000 */
[----:B------:R-:W-:Y:S05]  /*19810*/  @!P1 BRA `(.L_x_1267) ;  /* 0x0000000000049947 */ /* 0x000fea0003800000 */
[----:B------:R-:W-:Y:S01]  /*19820*/  BPT.TRAP 0x1 ;  /* 0x000000040000795c */ /* 0x000fe20000300000 */
.L_x_1267:
[----:B0-----:R-:W2:Y:S01]  /*19830*/  LDL R0, [R1+0x4] ;  /* 0x0000040001007983 */ /* 0x001ea20000100800 */
        /* <DEDUP_REMOVED lines=8> */
.L_x_1210:
[----:B------:R-:W-:Y:S05]  /*198c0*/  BSYNC B7 ;  /* 0x0000000000077941 */ /* 0x000fea0003800000 */
.L_x_1208:
[----:B-1----:R1:W5:Y:S04]  /*198d0*/  LDL R0, [R1+0x4] ;  /* 0x0000040001007983 */ /* 0x0023680000100800 */
[----:B------:R1:W5:Y:S01]  /*198e0*/  LDL R2, [R1+0x18] ;  /* 0x0000180001027983 */ /* 0x0003620000100800 */
[----:B------:R-:W-:-:S13]  /*198f0*/  LOP3.LUT P1, RZ, R16, 0x1000, RZ, 0xc0, !PT ;  /* 0x0000100010ff7812 */ /* 0x000fda000782c0ff */
[----:B-1----:R-:W-:Y:S05]  /*19900*/  @!P1 BRA `(.L_x_1268) ;  /* 0x0000000000289947 */ /* 0x002fea0003800000 */
[----:B------:R-:W1:Y:S08]  /*19910*/  S2UR UR4, SR_CgaCtaId ;  /* 0x00000000000479c3 */ /* 0x000e700000008800 */
[----:B------:R-:W-:Y:S01]  /*19920*/  BAR.SYNC.DEFER_BLOCKING 0x5, 0x180 ;  /* 0x0146000000007b1d */ /* 0x000fe20000010000 */
[----:B------:R-:W-:Y:S01]  /*19930*/  MOV R17, 0x400 ;  /* 0x0000040000117802 */ /* 0x000fe20000000f00 */
[----:B-1---5:R-:W-:-:S05]  /*19940*/  IMAD.U32 R0, RZ, RZ, UR4 ;  /* 0x00000004ff007e24 */ /* 0x022fca000f8e00ff */
[----:B------:R-:W-:Y:S01]  /*19950*/  LEA R17, R0, R17, 0x18 ;  /* 0x0000001100117211 */ /* 0x000fe200078ec0ff */
[----:B------:R-:W-:Y:S04]  /*19960*/  STL [R1+0x4], R0 ;  /* 0x0000040001007387 */ /* 0x000fe80000100800 */
[----:B------:R-:W1:Y:S04]  /*19970*/  LDS R2, [R17+0x228d0] ;  /* 0x0228d00011027984 */ /* 0x000e680000000800 */
[----:B-1----:R1:W-:Y:S01]  /*19980*/  STL [R1+0x18], R2 ;  /* 0x0000180201007387 */ /* 0x0023e20000100800 */
[----:B------:R-:W-:Y:S06]  /*19990*/  BAR.ARV 0x4, 0x180 ;  /* 0x0106000000007b1d */ /* 0x000fec0000002000 */
[----:B------:R-:W-:Y:S05]  /*199a0*/  BRA `(.L_x_1269) ;  /* 0x0000000000287947 */ /* 0x000fea0003800000 */
.L_x_1268:
[----:B-----5:R-:W-:Y:S01]  /*199b0*/  IMAD.MOV.U32 R3, RZ, RZ, R0 ;  /* 0x000000ffff037224 */ /* 0x020fe200078e0000 */
[----:B------:R-:W-:Y:S01]  /*199c0*/  @!P0 MOV R0, 0x400 ;  /* 0x0000040000008802 */ /* 0x000fe20000000f00 */
[----:B------:R-:W-:Y:S06]  /*199d0*/  BAR.SYNC.DEFER_BLOCKING 0x4, 0x180 ;  /* 0x0106000000007b1d */ /* 0x000fec0000010000 */
[----:B------:R-:W1:Y:S02]  /*199e0*/  @!P0 S2R R3, SR_CgaCtaId ;  /* 0x0000000000038919 */ /* 0x000e640000008800 */
[----:B-1----:R-:W-:Y:S01]  /*199f0*/  @!P0 LEA R17, R3, R0, 0x18 ;  /* 0x0000000003118211 */ /* 0x002fe200078ec0ff */
[----:B------:R-:W-:Y:S04]  /*19a00*/  @!P0 STL [R1+0x4], R3 ;  /* 0x0000040301008387 */ /* 0x000fe80000100800 */
[----:B------:R-:W1:Y:S04]  /*19a10*/  SHFL.IDX PT, R0, R2, RZ, 0x1f ;  /* 0x00001fff02007589 */ /* 0x000e6800000e0000 */
[----:B------:R2:W-:Y:S04]  /*19a20*/  @!P0 STS [R17+0x228d0], R2 ;  /* 0x0228d00211008388 */ /* 0x0005e80000000800 */
[----:B-1----:R2:W-:Y:S01]  /*19a30*/  STL [R1+0x18], R0 ;  /* 0x0000180001007387 */ /* 0x0025e20000100800 */
[----:B------:R-:W-:Y:S06]  /*19a40*/  BAR.ARV 0x5, 0x180 ;  /* 0x0146000000007b1d */ /* 0x000fec0000002000 */
.L_x_1269:
[----:B--2---:R-:W2:Y:S01]  /*19a50*/  LDL R0, [R1+0x18] ;  /* 0x0000180001007983 */ /* 0x004ea20000100800 */
[----:B------:R-:W-:Y:S02]  /*19a60*/  ULDC UR4, c[0x0][0xc38] ;  /* 0x00030e0000047ab9 */ /* 0x000fe40000000800 */
[----:B--2---:R-:W-:-:S13]  /*19a70*/  ISETP.GE.AND P0, PT, R0, UR4, PT ;  /* 0x0000000400007c0c */ /* 0x004fda000bf06270 */
[----:B------:R-:W-:Y:S05]  /*19a80*/  @!P0 BRA `(.L_x_1270) ;  /* 0xffffffac00788947 */ /* 0x000fea000383ffff */
.L_x_1199:
[----:B------:R-:W2:Y:S01]  /*19a90*/  LDL.LU R0, [R1+0x20] ;  /* 0x0000200001007983 */ /* 0x000ea20000300800 */
[----:B------:R-:W-:Y:S01]  /*19aa0*/  BSSY B0, `(.L_x_1271) ;  /* 0x000000b000007945 */ /* 0x000fe20003800000 */
[----:B------:R-:W3:Y:S01]  /*19ab0*/  S2R R5, SR_CgaCtaId ;  /* 0x0000000000057919 */ /* 0x000ee20000008800 */
[----:B--2---:R-:W-:-:S05]  /*19ac0*/  VIADD R0, R0, 0x1 ;  /* 0x0000000100007836 */ /* 0x004fca0000000000 */
[----:B-1----:R-:W-:-:S04]  /*19ad0*/  LEA.HI R2, R0, R0, RZ, 0x1 ;  /* 0x0000000000027211 */ /* 0x002fc800078f08ff */
[----:B------:R-:W-:Y:S02]  /*19ae0*/  LOP3.LUT R3, R2, 0xfffffffe, RZ, 0xc0, !PT ;  /* 0xfffffffe02037812 */ /* 0x000fe400078ec0ff */
[----:B------:R-:W-:-:S03]  /*19af0*/  MOV R2, 0x400 ;  /* 0x0000040000027802 */ /* 0x000fc60000000f00 */
[----:B------:R-:W-:Y:S01]  /*19b00*/  IMAD.IADD R0, R0, 0x1, -R3 ;  /* 0x0000000100007824 */ /* 0x000fe200078e0a03 */
[----:B---3--:R-:W-:-:S04]  /*19b10*/  LEA R5, R5, R2, 0x18 ;  /* 0x0000000205057211 */ /* 0x008fc800078ec0ff */
[----:B------:R-:W-:-:S04]  /*19b20*/  SHF.L.U32 R0, R0, 0x1f, RZ ;  /* 0x0000001f00007819 */ /* 0x000fc800000006ff */
[----:B------:R-:W1:Y:S02]  /*19b30*/  SYNCS.PHASECHK.TRANS64.TRYWAIT P0, [R5+URZ+0x22820], R0 ;  /* 0x02282000050075a7 */ /* 0x000e64000800017f */
[----:B-1----:R-:W-:Y:S05]  /*19b40*/  @!P0 BRA `(.L_x_1272) ;  /* 0x0000004000108947 */ /* 0x002fea0003800000 */
.L_x_1405:
[----:B------:R-:W-:Y:S05]  /*19b50*/  BSYNC B0 ;  /* 0x0000000000007941 */ /* 0x000fea0003800000 */
.L_x_1271:
[----:B------:R-:W-:-:S03]  /*19b60*/  UMOV UR4, 0xffffffff ;  /* 0xffffffff00047882 */ /* 0x000fc60000000000 */
[----:B------:R-:W-:Y:S05]  /*19b70*/  BRA.DIV UR4, `(.L_x_1273) ;  /* 0x0000004204187947 */ /* 0x000fea000b800000 */
[----:B-1----:R-:W1:Y:S02]  /*19b80*/  S2R R0, SR_TID.X ;  /* 0x0000000000007919 */ /* 0x002e640000002100 */
[----:B-1----:R-:W-:-:S04]  /*19b90*/  SHF.R.U32.HI R0, RZ, 0x5, R0 ;  /* 0x00000005ff007819 */ /* 0x002fc80000011600 */
[----:B------:R-:W-:-:S05]  /*19ba0*/  LOP3.LUT R0, R0, 0x3, RZ, 0xc0, !PT ;  /* 0x0000000300007812 */ /* 0x000fca00078ec0ff */
[----:B------:R1:W2:Y:S02]  /*19bb0*/  SHFL.IDX PT, R14, R0, RZ, 0x1f ;  /* 0x00001fff000e7589 */ /* 0x0002a400000e0000 */
.L_x_1408:
[----:B--2---:R-:W-:Y:S01]  /*19bc0*/  ISETP.NE.AND P0, PT, R14, RZ, PT ;  /* 0x000000ff0e00720c */ /* 0x004fe20003f05270 */
[----:B------:R-:W-:-:S12]  /*19bd0*/  BSSY B0, `(.L_x_1274) ;  /* 0x000002c000007945 */ /* 0x000fd80003800000 */
[----:B------:R-:W-:Y:S05]  /*19be0*/  @P0 BRA `(.L_x_1275) ;  /* 0x0000000000a80947 */ /* 0x000fea0003800000 */
[----:B------:R-:W-:-:S03]  /*19bf0*/  UMOV UR4, 0xffffffff ;  /* 0xffffffff00047882 */ /* 0x000fc60000000000 */
[----:B------:R-:W-:Y:S05]  /*19c00*/  BRA.DIV UR4, `(.L_x_1276) ;  /* 0x0000004204287947 */ /* 0x000fea000b800000 */
[----:B------:R-:W-:-:S13]  /*19c10*/  ELECT P6, URZ, PT ;  /* 0x00000000003f782f */ /* 0x000fda00038c0000 */
.L_x_1411:
[----:B------:R-:W-:Y:S05]  /*19c20*/  @!P6 BRA `(.L_x_1275) ;  /* 0x000000000098e947 */ /* 0x000fea0003800000 */
[----:B------:R-:W-:-:S06]  /*19c30*/  ULOP3.LUT UR4, UR36, 0x2, URZ, 0xfc, !UPT ;  /* 0x0000000224047892 */ /* 0x000fcc000f8efc3f */
[----:B-1----:R-:W-:-:S05]  /*19c40*/  IMAD.U32 R0, RZ, RZ, UR4 ;  /* 0x00000004ff007e24 */ /* 0x002fca000f8e00ff */
[----:B------:R-:W-:-:S13]  /*19c50*/  ISETP.NE.AND P0, PT, R0, 0x3, PT ;  /* 0x000000030000780c */ /* 0x000fda0003f05270 */
[----:B------:R-:W-:Y:S05]  /*19c60*/  @!P0 BRA `(.L_x_1277) ;  /* 0x0000000000048947 */ /* 0x000fea0003800000 */
[----:B------:R-:W-:Y:S01]  /*19c70*/  BPT.TRAP 0x1 ;  /* 0x000000040000795c */ /* 0x000fe20000300000 */
.L_x_1277:
[----:B------:R-:W-:Y:S01]  /*19c80*/  IMAD R3, R29, 0x8, R5 ;  /* 0x000000081d037824 */ /* 0x000fe200078e0205 */
[----:B------:R-:W-:Y:S01]  /*19c90*/  SHF.L.U32 R2, R35, 0x1f, RZ ;  /* 0x0000001f23027819 */ /* 0x000fe200000006ff */
[----:B------:R-:W-:-:S03]  /*19ca0*/  VIADD R29, R29, 0x1 ;  /* 0x000000011d1d7836 */ /* 0x000fc60000000000 */
[----:B------:R-:W1:Y:S02]  /*19cb0*/  SYNCS.PHASECHK.TRANS64.TRYWAIT P1, [R3+URZ+0x22840], R2 ;  /* 0x02284002030075a7 */ /* 0x000e64000802017f */
[----:B------:R-:W-:-:S04]  /*19cc0*/  ISETP.NE.AND P2, PT, R29, 0x2, PT ;  /* 0x000000021d00780c */ /* 0x000fc80003f45270 */
[----:B------:R-:W-:Y:S01]  /*19cd0*/  SEL R0, RZ, 0x1, P2 ;  /* 0x00000001ff007807 */ /* 0x000fe20001000000 */
[----:B-1----:R-:W-:Y:S08]  /*19ce0*/  @!P1 BRA `(.L_x_1278) ;  /* 0x0000004000109947 */ /* 0x002ff00003800000 */
.L_x_1412:
[----:B------:R-:W-:Y:S02]  /*19cf0*/  SEL R29, R29, RZ, P2 ;  /* 0x000000ff1d1d7207 */ /* 0x000fe40001000000 */
[----:B------:R-:W-:Y:S01]  /*19d00*/  LOP3.LUT R0, R35, R0, RZ, 0x3c, !PT ;  /* 0x0000000023007212 */ /* 0x000fe200078e3cff */
[----:B------:R-:W-:Y:S06]  /*19d10*/  @!P0 BRA `(.L_x_1279) ;  /* 0x0000000000048947 */ /* 0x000fec0003800000 */
[----:B------:R-:W-:Y:S01]  /*19d20*/  BPT.TRAP 0x1 ;  /* 0x000000040000795c */ /* 0x000fe20000300000 */
.L_x_1279:
[----:B------:R-:W-:Y:S01]  /*19d30*/  IMAD R29, R29, 0x8, R5 ;  /* 0x000000081d1d7824 */ /* 0x000fe200078e0205 */
[----:B------:R-:W-:-:S04]  /*19d40*/  SHF.L.U32 R0, R0, 0x1f, RZ ;  /* 0x0000001f00007819 */ /* 0x000fc800000006ff */
[----:B------:R-:W2:Y:S02]  /*19d50*/  SYNCS.PHASECHK.TRANS64.TRYWAIT P1, [R29+URZ+0x22840], R0 ;  /* 0x022840001d0075a7 */ /* 0x000ea4000802017f */
[----:B--2---:R-:W-:Y:S05]  /*19d60*/  @!P1 BRA `(.L_x_1280) ;  /* 0x0000004000049947 */ /* 0x004fea0003800000 */
.L_x_1413:
[----:B------:R-:W-:Y:S05]  /*19d70*/  @!P0 BRA `(.L_x_1281) ;  /* 0x0000000000048947 */ /* 0x000fea0003800000 */
[----:B------:R-:W-:Y:S01]  /*19d80*/  BPT.TRAP 0x1 ;  /* 0x000000040000795c */ /* 0x000fe20000300000 */
.L_x_1281:
[----:B------:R-:W3:Y:S02]  /*19d90*/  SYNCS.PHASECHK.TRANS64.TRYWAIT P1, [R3+URZ+0x22860], R2 ;  /* 0x02286002030075a7 */ /* 0x000ee4000802017f */
[----:B---3--:R-:W-:Y:S05]  /*19da0*/  @!P1 BRA `(.L_x_1282) ;  /* 0x0000004000089947 */ /* 0x008fea0003800000 */
.L_x_1414:
[----:B------:R-:W-:Y:S05]  /*19db0*/  @!P0 BRA `(.L_x_1283) ;  /* 0x0000000000048947 */ /* 0x000fea0003800000 */
[----:B------:R-:W-:Y:S01]  /*19dc0*/  BPT.TRAP 0x1 ;  /* 0x000000040000795c */ /* 0x000fe20000300000 */
.L_x_1283:
[----:B------:R-:W4:Y:S02]  /*19dd0*/  SYNCS.PHASECHK.TRANS64.TRYWAIT P1, [R29+URZ+0x22860], R0 ;  /* 0x022860001d0075a7 */ /* 0x000f24000802017f */
[----:B----4-:R-:W-:Y:S05]  /*19de0*/  @!P1 BRA `(.L_x_1284) ;  /* 0x00000040000c9947 */ /* 0x010fea0003800000 */
.L_x_1415:
[----:B------:R-:W-:Y:S05]  /*19df0*/  @!P0 BRA `(.L_x_1285) ;  /* 0x0000000000048947 */ /* 0x000fea0003800000 */
[----:B------:R-:W-:Y:S01]  /*19e00*/  BPT.TRAP 0x1 ;  /* 0x000000040000795c */ /* 0x000fe20000300000 */
.L_x_1285:
[----:B------:R-:W5:Y:S02]  /*19e10*/  SYNCS.PHASECHK.TRANS64.TRYWAIT P1, [R3+URZ+0x22880], R2 ;  /* 0x02288002030075a7 */ /* 0x000f64000802017f */
[----:B-----5:R-:W-:Y:S05]  /*19e20*/  @!P1 BRA `(.L_x_1286) ;  /* 0x0000004000109947 */ /* 0x020fea0003800000 */
.L_x_1416:
[----:B------:R-:W-:Y:S05]  /*19e30*/  @!P0 BRA `(.L_x_1287) ;  /* 0x0000000000048947 */ /* 0x000fea0003800000 */
[----:B------:R-:W-:Y:S01]  /*19e40*/  BPT.TRAP 0x1 ;  /* 0x000000040000795c */ /* 0x000fe20000300000 */
.L_x_1287:
[----:B------:R0:W0:Y:S02]  /*19e50*/  SYNCS.PHASECHK.TRANS64.TRYWAIT P0, [R29+URZ+0x22880], R0 ;  /* 0x022880001d0075a7 */ /* 0x000024000800017f */
[----:B0-----:R-:W-:Y:S05]  /*19e60*/  @!P0 NANOSLEEP.SYNCS 0x989680 ;  /* 0x009896800000895d */ /* 0x001fea0003900000 */
[----:B------:R-:W0:Y:S02]  /*19e70*/  @!P0 SYNCS.PHASECHK.TRANS64 P0, [R29+URZ+0x22880], R0 ;  /* 0x022880001d0085a7 */ /* 0x000e24000800007f */
[----:B0-----:R-:W-:Y:S05]  /*19e80*/  @!P0 BRA `(.L_x_1287) ;  /* 0xfffffffc00f08947 */ /* 0x001fea000383ffff */
.L_x_1275:
[----:B------:R-:W-:Y:S05]  /*19e90*/  BSYNC B0 ;  /* 0x0000000000007941 */ /* 0x000fea0003800000 */
.L_x_1274:
[----:B------:R-:W-:Y:S05]  /*19ea0*/  EXIT ;  /* 0x000000000000794d */ /* 0x000fea0003800000 */
.L_x_1104:
[----:B0-----:R-:W-:-:S04]  /*19eb0*/  IMAD.U32 R3, RZ, RZ, UR43 ;  /* 0x0000002bff037e24 */ /* 0x001fc8000f8e00ff */
[----:B------:R0:W1:Y:S03]  /*19ec0*/  SYNCS.PHASECHK.TRANS64.TRYWAIT P1, [R3+URZ+0x22800], R0 ;  /* 0x02280000030075a7 */ /* 0x000066000802017f */
[----:B-1----:R-:W-:Y:S05]  /*19ed0*/  @!P1 NANOSLEEP.SYNCS 0x989680 ;  /* 0x009896800000995d */ /* 0x002fea0003900000 */
[----:B------:R-:W1:Y:S02]  /*19ee0*/  @!P1 SYNCS.PHASECHK.TRANS64 P1, [R3+URZ+0x22800], R0 ;  /* 0x02280000030095a7 */ /* 0x000e64000802007f */
[----:B-1----:R-:W-:Y:S05]  /*19ef0*/  @!P1 BRA `(.L_x_1104) ;  /* 0xfffffffc00ec9947 */ /* 0x002fea000383ffff */
[----:B------:R-:W-:Y:S05]  /*19f00*/  BRA `(.L_x_1288) ;  /* 0xfffffe7c00787947 */ /* 0x000fea000383ffff */
.L_x_1108:
[----:B-1----:R1:W2:Y:S02]  /*19f10*/  SYNCS.PHASECHK.TRANS64.TRYWAIT P1, [R3+URZ+0x22830], R0 ;  /* 0x02283000030075a7 */ /* 0x0022a4000802017f */
[----:B--2---:R-:W-:Y:S05]  /*19f20*/  @!P1 NANOSLEEP.SYNCS 0x989680 ;  /* 0x009896800000995d */ /* 0x004fea0003900000 */
[----:B------:R-:W2:Y:S02]  /*19f30*/  @!P1 SYNCS.PHASECHK.TRANS64 P1, [R3+URZ+0x22830], R0 ;  /* 0x02283000030095a7 */ /* 0x000ea4000802007f */
[----:B--2---:R-:W-:Y:S05]  /*19f40*/  @!P1 BRA `(.L_x_1108) ;  /* 0xfffffffc00f09947 */ /* 0x004fea000383ffff */
[----:B------:R-:W-:Y:S05]  /*19f50*/  BRA `(.L_x_1107) ;  /* 0xfffffe7c00947947 */ /* 0x000fea000383ffff */
.L_x_1125:
[----:B-1----:R-:W-:-:S04]  /*19f60*/  IMAD.U32 R6, RZ, RZ, UR6 ;  /* 0x00000006ff067e24 */ /* 0x002fc8000f8e00ff */
[----:B------:R1:W2:Y:S03]  /*19f70*/  SYNCS.PHASECHK.TRANS64.TRYWAIT P1, [R6+URZ+0x22830], R5 ;  /* 0x02283005060075a7 */ /* 0x0002a6000802017f */
[----:B--2---:R-:W-:Y:S05]  /*19f80*/  @!P1 NANOSLEEP.SYNCS 0x989680 ;  /* 0x009896800000995d */ /* 0x004fea0003900000 */
[----:B------:R-:W2:Y:S02]  /*19f90*/  @!P1 SYNCS.PHASECHK.TRANS64 P1, [R6+URZ+0x22830], R5 ;  /* 0x02283005060095a7 */ /* 0x000ea4000802007f */
[----:B--2---:R-:W-:Y:S05]  /*19fa0*/  @!P1 BRA `(.L_x_1125) ;  /* 0xfffffffc00ec9947 */ /* 0x004fea000383ffff */
[----:B------:R-:W-:Y:S05]  /*19fb0*/  BRA `(.L_x_1122) ;  /* 0xfffffebc00b07947 */ /* 0x000fea000383ffff */
.L_x_1129:
[----:B-1----:R-:W-:-:S04]  /*19fc0*/  IMAD.U32 R6, RZ, RZ, UR6 ;  /* 0x00000006ff067e24 */ /* 0x002fc8000f8e00ff */
[----:B------:R1:W2:Y:S03]  /*19fd0*/  SYNCS.PHASECHK.TRANS64.TRYWAIT P1, [R6+URZ+0x22850], R5 ;  /* 0x02285005060075a7 */ /* 0x0002a6000802017f */
[----:B--2---:R-:W-:Y:S05]  /*19fe0*/  @!P1 NANOSLEEP.SYNCS 0x989680 ;  /* 0x009896800000995d */ /* 0x004fea0003900000 */
[----:B------:R-:W2:Y:S02]  /*19ff0*/  @!P1 SYNCS.PHASECHK.TRANS64 P1, [R6+URZ+0x22850], R5 ;  /* 0x02285005060095a7 */ /* 0x000ea4000802007f */
[----:B--2---:R-:W-:Y:S05]  /*1a000*/  @!P1 BRA `(.L_x_1129) ;  /* 0xfffffffc00ec9947 */ /* 0x004fea000383ffff */
[----:B------:R-:W-:Y:S05]  /*1a010*/  BRA `(.L_x_1126) ;  /* 0xfffffec400cc7947 */ /* 0x000fea000383ffff */
.L_x_1148:
[----:B-1----:R-:W-:-:S04]  /*1a020*/  IMAD.U32 R11, RZ, RZ, UR6 ;  /* 0x00000006ff0b7e24 */ /* 0x002fc8000f8e00ff */
[----:B------:R1:W2:Y:S03]  /*1a030*/  SYNCS.PHASECHK.TRANS64.TRYWAIT P1, [R11+URZ+0x22830], R6 ;  /* 0x022830060b0075a7 */ /* 0x0002a6000802017f */
[----:B--2---:R-:W-:Y:S05]  /*1a040*/  @!P1 NANOSLEEP.SYNCS 0x989680 ;  /* 0x009896800000995d */ /* 0x004fea0003900000 */
[----:B------:R-:W2:Y:S02]  /*1a050*/  @!P1 SYNCS.PHASECHK.TRANS64 P1, [R11+URZ+0x22830], R6 ;  /* 0x022830060b0095a7 */ /* 0x000ea4000802007f */
[----:B--2---:R-:W-:Y:S05]  /*1a060*/  @!P1 BRA `(.L_x_1148) ;  /* 0xfffffffc00ec9947 */ /* 0x004fea000383ffff */
[----:B------:R-:W-:Y:S05]  /*1a070*/  BRA `(.L_x_1145) ;  /* 0xffffff0400987947 */ /* 0x000fea000383ffff */
.L_x_1152:
[----:B-1----:R-:W-:-:S04]  /*1a080*/  IMAD.U32 R11, RZ, RZ, UR6 ;  /* 0x00000006ff0b7e24 */ /* 0x002fc8000f8e00ff */
[----:B------:R1:W2:Y:S03]  /*1a090*/  SYNCS.PHASECHK.TRANS64.TRYWAIT P1, [R11+URZ+0x22850], R6 ;  /* 0x022850060b0075a7 */ /* 0x0002a6000802017f */
[----:B--2---:R-:W-:Y:S05]  /*1a0a0*/  @!P1 NANOSLEEP.SYNCS 0x989680 ;  /* 0x009896800000995d */ /* 0x004fea0003900000 */
[----:B------:R-:W2:Y:S02]  /*1a0b0*/  @!P1 SYNCS.PHASECHK.TRANS64 P1, [R11+URZ+0x22850], R6 ;  /* 0x022850060b0095a7 */ /* 0x000ea4000802007f */
[----:B--2---:R-:W-:Y:S05]  /*1a0c0*/  @!P1 BRA `(.L_x_1152) ;  /* 0xfffffffc00ec9947 */ /* 0x004fea000383ffff */
[----:B------:R-:W-:Y:S05]  /*1a0d0*/  BRA `(.L_x_1149) ;  /* 0xffffff0c00b47947 */ /* 0x000fea000383ffff */
.L_x_1160:
[----:B-1----:R-:W-:-:S04]  /*1a0e0*/  IMAD.U32 R11, RZ, RZ, UR6 ;  /* 0x00000006ff0b7e24 */ /* 0x002fc8000f8e00ff */
[----:B------:R1:W2:Y:S03]  /*1a0f0*/  SYNCS.PHASECHK.TRANS64.TRYWAIT P1, [R11+URZ+0x22830], R6 ;  /* 0x022830060b0075a7 */ /* 0x0002a6000802017f */
[----:B--2---:R-:W-:Y:S05]  /*1a100*/  @!P1 NANOSLEEP.SYNCS 0x989680 ;  /* 0x009896800000995d */ /* 0x004fea0003900000 */
[----:B------:R-:W2:Y:S02]  /*1a110*/  @!P1 SYNCS.PHASECHK.TRANS64 P1, [R11+URZ+0x22830], R6 ;  /* 0x022830060b0095a7 */ /* 0x000ea4000802007f */
[----:B--2---:R-:W-:Y:S05]  /*1a120*/  @!P1 BRA `(.L_x_1160) ;  /* 0xfffffffc00ec9947 */ /* 0x004fea000383ffff */
[----:B------:R-:W-:Y:S05]  /*1a130*/  BRA `(.L_x_1157) ;  /* 0xffffff2c00c87947 */ /* 0x000fea000383ffff */
.L_x_1164:
[----:B-1----:R-:W-:-:S04]  /*1a140*/  IMAD.U32 R11, RZ, RZ, UR6 ;  /* 0x00000006ff0b7e24 */ /* 0x002fc8000f8e00ff */
[----:B------:R1:W2:Y:S03]  /*1a150*/  SYNCS.PHASECHK.TRANS64.TRYWAIT P1, [R11+URZ+0x22850], R6 ;  /* 0x022850060b0075a7 */ /* 0x0002a6000802017f */
[----:B--2---:R-:W-:Y:S05]  /*1a160*/  @!P1 NANOSLEEP.SYNCS 0x989680 ;  /* 0x009896800000995d */ /* 0x004fea0003900000 */
[----:B------:R-:W2:Y:S02]  /*1a170*/  @!P1 SYNCS.PHASECHK.TRANS64 P1, [R11+URZ+0x22850], R6 ;  /* 0x022850060b0095a7 */ /* 0x000ea4000802007f */
[----:B--2---:R-:W-:Y:S05]  /*1a180*/  @!P1 BRA `(.L_x_1164) ;  /* 0xfffffffc00ec9947 */ /* 0x004fea000383ffff */
[----:B------:R-:W-:Y:S05]  /*1a190*/  BRA `(.L_x_1161) ;  /* 0xffffff3400d87947 */ /* 0x000fea000383ffff */
.L_x_1179:
[----:B-1----:R-:W-:-:S04]  /*1a1a0*/  IMAD.U32 R5, RZ, RZ, UR9 ;  /* 0x00000009ff057e24 */ /* 0x002fc8000f8e00ff */
[----:B------:R1:W2:Y:S03]  /*1a1b0*/  SYNCS.PHASECHK.TRANS64.TRYWAIT P1, [R5+URZ+0x22850], R4 ;  /* 0x02285004050075a7 */ /* 0x0002a6000802017f */
[----:B--2---:R-:W-:Y:S05]  /*1a1c0*/  @!P1 NANOSLEEP.SYNCS 0x989680 ;  /* 0x009896800000995d */ /* 0x004fea0003900000 */
[----:B------:R-:W2:Y:S02]  /*1a1d0*/  @!P1 SYNCS.PHASECHK.TRANS64 P1, [R5+URZ+0x22850], R4 ;  /* 0x02285004050095a7 */ /* 0x000ea4000802007f */
[----:B--2---:R-:W-:Y:S05]  /*1a1e0*/  @!P1 BRA `(.L_x_1179) ;  /* 0xfffffffc00ec9947 */ /* 0x004fea000383ffff */
[----:B------:R-:W-:Y:S05]  /*1a1f0*/  BRA `(.L_x_1178) ;  /* 0xffffff7000d07947 */ /* 0x000fea000383ffff */
.L_x_1219:
[----:B------:R-:W1:Y:S01]  /*1a200*/  S2R R20, SR_TID.X ;  /* 0x0000000000147919 */ /* 0x000e620000002100 */
[----:B------:R-:W-:Y:S02]  /*1a210*/  IMAD.MOV.U32 R12, RZ, RZ, RZ ;  /* 0x000000ffff0c7224 */ /* 0x000fe400078e00ff */
[----:B------:R-:W-:Y:S02]  /*1a220*/  IMAD.MOV.U32 R11, RZ, RZ, 0x1f ;  /* 0x0000001fff0b7424 */ /* 0x000fe400078e00ff */
[----:B------:R-:W-:Y:S01]  /*1a230*/  IMAD.MOV.U32 R15, RZ, RZ, -0x1 ;  /* 0xffffffffff0f7424 */ /* 0x000fe200078e00ff */
[----:B-1----:R-:W-:-:S04]  /*1a240*/  SHF.R.U32.HI R20, RZ, 0x5, R20 ;  /* 0x00000005ff147819 */ /* 0x002fc80000011614 */
[----:B------:R-:W-:-:S05]  /*1a250*/  LOP3.LUT R20, R20, 0x3, RZ, 0xc0, !PT ;  /* 0x0000000314147812 */ /* 0x000fca00078ec0ff */
[----:B------:R-:W-:-:S07]  /*1a260*/  IMAD.MOV.U32 R13, RZ, RZ, R20 ;  /* 0x000000ffff0d7224 */ /* 0x000fce00078e0014 */
[----:B0----5:R-:W-:Y:S05]  /*1a270*/  WARPSYNC.COLLECTIVE R15, `(.L_x_1289) ;  /* 0x000000000f087348 */ /* 0x021fea0003c00000 */
[----:B------:R1:W2:Y:S02]  /*1a280*/  SHFL.IDX P6, R14, R13, R12, R11 ;  /* 0x0000000c0d0e7389 */ /* 0x0002a400000c000b */
[----:B012--5:R-:W-:Y:S01]  /*1a290*/  ENDCOLLECTIVE ;  /* 0x000000000000791b */ /* 0x027fe20003800000 */
.L_x_1289:
[----:B------:R-:W-:Y:S05]  /*1a2a0*/  BRA `(.L_x_1290) ;  /* 0xffffffb400587947 */ /* 0x000fea000383ffff */
.L_x_1222:
[----:B0-----:R0:W1:Y:S02]  /*1a2b0*/  SYNCS.PHASECHK.TRANS64.TRYWAIT P0, [R0+URZ+0x22880], R26 ;  /* 0x0228801a000075a7 */ /* 0x001064000800017f */
[----:B-1----:R-:W-:Y:S05]  /*1a2c0*/  @!P0 NANOSLEEP.SYNCS 0x989680 ;  /* 0x009896800000895d */ /* 0x002fea0003900000 */
[----:B------:R-:W1:Y:S02]  /*1a2d0*/  @!P0 SYNCS.PHASECHK.TRANS64 P0, [R0+URZ+0x22880], R26 ;  /* 0x0228801a000085a7 */ /* 0x000e64000800007f */
[----:B-1----:R-:W-:Y:S05]  /*1a2e0*/  @!P0 BRA `(.L_x_1222) ;  /* 0xfffffffc00f08947 */ /* 0x002fea000383ffff */
[----:B------:R-:W-:Y:S05]  /*1a2f0*/  BRA `(.L_x_1291) ;  /* 0xffffffb800787947 */ /* 0x000fea000383ffff */
.L_x_1223:
        /* <DEDUP_REMOVED lines=8> */
.L_x_1293:
[----:B------:R-:W-:Y:S05]  /*1a380*/  BSYNC B0 ;  /* 0x0000000000007941 */ /* 0x000fea0003800000 */
.L_x_1292:
[----:B------:R-:W-:Y:S01]  /*1a390*/  IMAD.MOV.U32 R13, RZ, RZ, R9 ;  /* 0x000000ffff0d7224 */ /* 0x000fe200078e0009 */
[C---:B------:R-:W-:Y:S01]  /*1a3a0*/  LOP3.LUT P1, RZ, R16.reuse, 0x200, RZ, 0xc0, !PT ;  /* 0x0000020010ff7812 */ /* 0x040fe2000782c0ff */
        /* <DEDUP_REMOVED lines=12> */
.L_x_1294:
[----:B------:R-:W-:Y:S02]  /*1a470*/  IMAD.MOV.U32 R13, RZ, RZ, R10 ;  /* 0x000000ffff0d7224 */ /* 0x000fe400078e000a */
[----:B------:R-:W-:Y:S02]  /*1a480*/  IMAD.MOV.U32 R12, RZ, RZ, 0x1 ;  /* 0x00000001ff0c7424 */ /* 0x000fe400078e00ff */
[----:B------:R-:W-:-:S07]  /*1a490*/  IMAD.MOV.U32 R2, RZ, RZ, R14 ;  /* 0x000000ffff027224 */ /* 0x000fce00078e000e */
[----:B------:R-:W-:Y:S05]  /*1a4a0*/  WARPSYNC.COLLECTIVE R15, `(.L_x_1295) ;  /* 0x000000000f087348 */ /* 0x000fea0003c00000 */
[----:B------:R0:W1:Y:S02]  /*1a4b0*/  SHFL.IDX P6, R14, R13, R12, R11 ;  /* 0x0000000c0d0e7389 */ /* 0x00006400000c000b */
[----:B01----:R-:W-:Y:S01]  /*1a4c0*/  ENDCOLLECTIVE ;  /* 0x000000000000791b */ /* 0x003fe20003800000 */
.L_x_1295:
        /* <DEDUP_REMOVED lines=12> */
.L_x_1296:
[----:B------:R-:W-:Y:S02]  /*1a590*/  IMAD.MOV.U32 R13, RZ, RZ, R10 ;  /* 0x000000ffff0d7224 */ /* 0x000fe400078e000a */
[----:B------:R-:W-:Y:S02]  /*1a5a0*/  IMAD.MOV.U32 R12, RZ, RZ, 0x2 ;  /* 0x00000002ff0c7424 */ /* 0x000fe400078e00ff */
[----:B------:R-:W-:-:S07]  /*1a5b0*/  IMAD.MOV.U32 R2, RZ, RZ, R14 ;  /* 0x000000ffff027224 */ /* 0x000fce00078e000e */
[----:B------:R-:W-:Y:S05]  /*1a5c0*/  WARPSYNC.COLLECTIVE R15, `(.L_x_1297) ;  /* 0x000000000f087348 */ /* 0x000fea0003c00000 */
[----:B------:R0:W1:Y:S02]  /*1a5d0*/  SHFL.IDX P6, R14, R13, R12, R11 ;  /* 0x0000000c0d0e7389 */ /* 0x00006400000c000b */
[----:B01----:R-:W-:Y:S01]  /*1a5e0*/  ENDCOLLECTIVE ;  /* 0x000000000000791b */ /* 0x003fe20003800000 */
.L_x_1297:
        /* <DEDUP_REMOVED lines=12> */
.L_x_1298:
[----:B------:R-:W-:Y:S02]  /*1a6b0*/  IMAD.MOV.U32 R13, RZ, RZ, R10 ;  /* 0x000000ffff0d7224 */ /* 0x000fe400078e000a */
[----:B------:R-:W-:Y:S02]  /*1a6c0*/  IMAD.MOV.U32 R12, RZ, RZ, 0x3 ;  /* 0x00000003ff0c7424 */ /* 0x000fe400078e00ff */
[----:B------:R-:W-:-:S07]  /*1a6d0*/  IMAD.MOV.U32 R2, RZ, RZ, R14 ;  /* 0x000000ffff027224 */ /* 0x000fce00078e000e */
[----:B------:R-:W-:Y:S05]  /*1a6e0*/  WARPSYNC.COLLECTIVE R15, `(.L_x_1299) ;  /* 0x000000000f087348 */ /* 0x000fea0003c00000 */
[----:B------:R0:W1:Y:S02]  /*1a6f0*/  SHFL.IDX P6, R14, R13, R12, R11 ;  /* 0x0000000c0d0e7389 */ /* 0x00006400000c000b */
[----:B01----:R-:W-:Y:S01]  /*1a700*/  ENDCOLLECTIVE ;  /* 0x000000000000791b */ /* 0x003fe20003800000 */
.L_x_1299:
        /* <DEDUP_REMOVED lines=12> */
.L_x_1300:
[----:B------:R-:W-:Y:S02]  /*1a7d0*/  IMAD.MOV.U32 R13, RZ, RZ, R10 ;  /* 0x000000ffff0d7224 */ /* 0x000fe400078e000a */
[----:B------:R-:W-:Y:S02]  /*1a7e0*/  IMAD.MOV.U32 R12, RZ, RZ, 0x4 ;  /* 0x00000004ff0c7424 */ /* 0x000fe400078e00ff */
[----:B------:R-:W-:-:S07]  /*1a7f0*/  IMAD.MOV.U32 R2, RZ, RZ, R14 ;  /* 0x000000ffff027224 */ /* 0x000fce00078e000e */
[----:B------:R-:W-:Y:S05]  /*1a800*/  WARPSYNC.COLLECTIVE R15, `(.L_x_1301) ;  /* 0x000000000f087348 */ /* 0x000fea0003c00000 */
[----:B------:R0:W1:Y:S02]  /*1a810*/  SHFL.IDX P6, R14, R13, R12, R11 ;  /* 0x0000000c0d0e7389 */ /* 0x00006400000c000b */
[----:B01----:R-:W-:Y:S01]  /*1a820*/  ENDCOLLECTIVE ;  /* 0x000000000000791b */ /* 0x003fe20003800000 */
.L_x_1301:
        /* <DEDUP_REMOVED lines=12> */
.L_x_1302:
[----:B------:R-:W-:Y:S02]  /*1a8f0*/  IMAD.MOV.U32 R13, RZ, RZ, R10 ;  /* 0x000000ffff0d7224 */ /* 0x000fe400078e000a */
[----:B------:R-:W-:Y:S02]  /*1a900*/  IMAD.MOV.U32 R12, RZ, RZ, 0x5 ;  /* 0x00000005ff0c7424 */ /* 0x000fe400078e00ff */
[----:B------:R-:W-:-:S07]  /*1a910*/  IMAD.MOV.U32 R2, RZ, RZ, R14 ;  /* 0x000000ffff027224 */ /* 0x000fce00078e000e */
[----:B------:R-:W-:Y:S05]  /*1a920*/  WARPSYNC.COLLECTIVE R15, `(.L_x_1303) ;  /* 0x000000000f087348 */ /* 0x000fea0003c00000 */
[----:B------:R0:W1:Y:S02]  /*1a930*/  SHFL.IDX P6, R14, R13, R12, R11 ;  /* 0x0000000c0d0e7389 */ /* 0x00006400000c000b */
[----:B01----:R-:W-:Y:S01]  /*1a940*/  ENDCOLLECTIVE ;  /* 0x000000000000791b */ /* 0x003fe20003800000 */
.L_x_1303:
        /* <DEDUP_REMOVED lines=12> */
.L_x_1304:
[----:B------:R-:W-:Y:S02]  /*1aa10*/  IMAD.MOV.U32 R13, RZ, RZ, R10 ;  /* 0x000000ffff0d7224 */ /* 0x000fe400078e000a */
[----:B------:R-:W-:Y:S02]  /*1aa20*/  IMAD.MOV.U32 R12, RZ, RZ, 0x6 ;  /* 0x00000006ff0c7424 */ /* 0x000fe400078e00ff */
[----:B------:R-:W-:-:S07]  /*1aa30*/  IMAD.MOV.U32 R2, RZ, RZ, R14 ;  /* 0x000000ffff027224 */ /* 0x000fce00078e000e */
[----:B------:R-:W-:Y:S05]  /*1aa40*/  WARPSYNC.COLLECTIVE R15, `(.L_x_1305) ;  /* 0x000000000f087348 */ /* 0x000fea0003c00000 */
[----:B------:R0:W1:Y:S02]  /*1aa50*/  SHFL.IDX P6, R14, R13, R12, R11 ;  /* 0x0000000c0d0e7389 */ /* 0x00006400000c000b */
[----:B01----:R-:W-:Y:S01]  /*1aa60*/  ENDCOLLECTIVE ;  /* 0x000000000000791b */ /* 0x003fe20003800000 */
.L_x_1305:
        /* <DEDUP_REMOVED lines=12> */
.L_x_1306:
[----:B------:R-:W-:Y:S02]  /*1ab30*/  IMAD.MOV.U32 R13, RZ, RZ, R10 ;  /* 0x000000ffff0d7224 */ /* 0x000fe400078e000a */
[----:B------:R-:W-:Y:S02]  /*1ab40*/  IMAD.MOV.U32 R12, RZ, RZ, 0x7 ;  /* 0x00000007ff0c7424 */ /* 0x000fe400078e00ff */
[----:B------:R-:W-:-:S07]  /*1ab50*/  IMAD.MOV.U32 R2, RZ, RZ, R14 ;  /* 0x000000ffff027224 */ /* 0x000fce00078e000e */
[----:B------:R-:W-:Y:S05]  /*1ab60*/  WARPSYNC.COLLECTIVE R15, `(.L_x_1307) ;  /* 0x000000000f087348 */ /* 0x000fea0003c00000 */
[----:B------:R0:W1:Y:S02]  /*1ab70*/  SHFL.IDX P6, R14, R13, R12, R11 ;  /* 0x0000000c0d0e7389 */ /* 0x00006400000c000b */
[----:B01----:R-:W-:Y:S01]  /*1ab80*/  ENDCOLLECTIVE ;  /* 0x000000000000791b */ /* 0x003fe20003800000 */
.L_x_1307:
        /* <DEDUP_REMOVED lines=12> */
.L_x_1308:
[----:B------:R-:W-:Y:S02]  /*1ac50*/  IMAD.MOV.U32 R13, RZ, RZ, R21 ;  /* 0x000000ffff0d7224 */ /* 0x000fe400078e0015 */
[----:B------:R-:W-:Y:S02]  /*1ac60*/  IMAD.MOV.U32 R12, RZ, RZ, RZ ;  /* 0x000000ffff0c7224 */ /* 0x000fe400078e00ff */
[----:B------:R-:W-:-:S07]  /*1ac70*/  IMAD.MOV.U32 R2, RZ, RZ, R14 ;  /* 0x000000ffff027224 */ /* 0x000fce00078e000e */
[----:B------:R-:W-:Y:S05]  /*1ac80*/  WARPSYNC.COLLECTIVE R15, `(.L_x_1309) ;  /* 0x000000000f087348 */ /* 0x000fea0003c00000 */
[----:B------:R0:W1:Y:S02]  /*1ac90*/  SHFL.IDX P6, R14, R13, R12, R11 ;  /* 0x0000000c0d0e7389 */ /* 0x00006400000c000b */
[----:B01----:R-:W-:Y:S01]  /*1aca0*/  ENDCOLLECTIVE ;  /* 0x000000000000791b */ /* 0x003fe20003800000 */
.L_x_1309:
        /* <DEDUP_REMOVED lines=12> */
.L_x_1310:
[----:B------:R-:W-:Y:S02]  /*1ad70*/  IMAD.MOV.U32 R13, RZ, RZ, R21 ;  /* 0x000000ffff0d7224 */ /* 0x000fe400078e0015 */
[----:B------:R-:W-:Y:S02]  /*1ad80*/  IMAD.MOV.U32 R12, RZ, RZ, 0x1 ;  /* 0x00000001ff0c7424 */ /* 0x000fe400078e00ff */
[----:B------:R-:W-:-:S07]  /*1ad90*/  IMAD.MOV.U32 R2, RZ, RZ, R14 ;  /* 0x000000ffff027224 */ /* 0x000fce00078e000e */
[----:B------:R-:W-:Y:S05]  /*1ada0*/  WARPSYNC.COLLECTIVE R15, `(.L_x_1311) ;  /* 0x000000000f087348 */ /* 0x000fea0003c00000 */
[----:B------:R0:W1:Y:S02]  /*1adb0*/  SHFL.IDX P6, R14, R13, R12, R11 ;  /* 0x0000000c0d0e7389 */ /* 0x00006400000c000b */
[----:B01----:R-:W-:Y:S01]  /*1adc0*/  ENDCOLLECTIVE ;  /* 0x000000000000791b */ /* 0x003fe20003800000 */
.L_x_1311:
[----:B------:R-:W-:-:S05]  /*1add0*/  IADD3 R2, P0, R33, R2, RZ ;  /* 0x0000000221027210 */ /* 0x000fca0007f1e0ff */
[----:B------:R-:W-:Y:S01]  /*1ade0*/  IMAD.X R3, RZ, RZ, R3, P0 ;  /* 0x000000ffff037224 */ /* 0x000fe200000e0603 */
[C---:B------:R-:W-:Y:S02]  /*1adf0*/  ISETP.LT.OR P0, PT, R20.reuse, 0x81, P1 ;  /* 0x000000811400780c */ /* 0x040fe40000f01670 */
[----:B------:R-:W-:Y:S01]  /*1ae00*/  ISETP.GE.AND P1, PT, R20, 0x11, PT ;  /* 0x000000111400780c */ /* 0x000fe20003f26270 */
[----:B------:R-:W-:-:S10]  /*1ae10*/  IMAD.MOV.U32 R13, RZ, RZ, R19 ;  /* 0x000000ffff0d7224 */ /* 0x000fd400078e0013 */
[----:B------:R-:W-:Y:S01]  /*1ae20*/  @!PT LDS RZ, [RZ] ;  /* 0x00000000fffff984 */ /* 0x000fe20000000800 */
[----:B------:R-:W-:Y:S01]  /*1ae30*/  @!PT LDS RZ, [RZ] ;  /* 0x00000000fffff984 */ /* 0x000fe20000000800 */
[----:B------:R-:W-:Y:S01]  /*1ae40*/  @!PT LDS RZ, [RZ] ;  /* 0x00000000fffff984 */ /* 0x000fe20000000800 */
[----:B------:R0:W-:Y:S01]  /*1ae50*/  LDGSTS.E.BYPASS.LTC128B.128 [R4+0xe400], desc[UR50][R2.64], !P0 ;  /* 0x0e40000002047fae */ /* 0x0001e2000c101d72 */
[----:B------:R-:W-:Y:S01]  /*1ae60*/  ISETP.GE.AND P0, PT, R20, 0x21, PT ;  /* 0x000000211400780c */ /* 0x000fe20003f06270 */
[----:B------:R-:W-:Y:S01]  /*1ae70*/  IMAD.MOV.U32 R21, RZ, RZ, R14 ;  /* 0x000000ffff157224 */ /* 0x000fe200078e000e */
[----:B------:R-:W-:-:S11]  /*1ae80*/  @P1 LOP3.LUT R16, R16, 0x20, RZ, 0xfc, !PT ;  /* 0x0000002010101812 */ /* 0x000fd600078efcff */
[----:B0-----:R-:W-:Y:S05]  /*1ae90*/  WARPSYNC.COLLECTIVE R15, `(.L_x_1312) ;  /* 0x000000000f087348 */ /* 0x001fea0003c00000 */
[----:B------:R1:W2:Y:S02]  /*1aea0*/  SHFL.IDX P6, R14, R13, R12, R11 ;  /* 0x0000000c0d0e7389 */ /* 0x0002a400000c000b */
[----:B012---:R-:W-:Y:S01]  /*1aeb0*/  ENDCOLLECTIVE ;  /* 0x000000000000791b */ /* 0x007fe20003800000 */
.L_x_1312:
[----:B------:R-:W-:Y:S02]  /*1aec0*/  ISETP.GE.AND P1, PT, R20, 0x51, PT ;  /* 0x000000511400780c */ /* 0x000fe40003f26270 */
[----:B------:R-:W-:-:S04]  /*1aed0*/  LOP3.LUT R16, R16, 0xffffffef, RZ, 0xc0, !PT ;  /* 0xffffffef10107812 */ /* 0x000fc800078ec0ff */
        /* <DEDUP_REMOVED lines=9> */
[----:B------:R-:W-:-:S11]  /*1af70*/  LOP3.LUT R16, R16, 0xfffffbff, RZ, 0xc0, !PT ;  /* 0xfffffbff10107812 */ /* 0x000fd600078ec0ff */
[----:B------:R-:W-:Y:S01]  /*1af80*/  @P0 LOP3.LUT R16, R16, 0x400, RZ, 0xfc, !PT ;  /* 0x0000040010100812 */ /* 0x000fe200078efcff */
[----:B------:R-:W-:Y:S06]  /*1af90*/  BRA `(.L_x_1313) ;  /* 0xffffffb4003c7947 */ /* 0x000fec000383ffff */
.L_x_1228:
[----:B--2---:R2:W3:Y:S02]  /*1afa0*/  SYNCS.PHASECHK.TRANS64.TRYWAIT P0, [R0+URZ+0x22840], R26 ;  /* 0x0228401a000075a7 */ /* 0x0044e4000800017f */
[----:B---3--:R-:W-:Y:S05]  /*1afb0*/  @!P0 NANOSLEEP.SYNCS 0x989680 ;  /* 0x009896800000895d */ /* 0x008fea0003900000 */
[----:B------:R-:W3:Y:S02]  /*1afc0*/  @!P0 SYNCS.PHASECHK.TRANS64 P0, [R0+URZ+0x22840], R26 ;  /* 0x0228401a000085a7 */ /* 0x000ee4000800007f */
[----:B---3--:R-:W-:Y:S05]  /*1afd0*/  @!P0 BRA `(.L_x_1228) ;  /* 0xfffffffc00f08947 */ /* 0x008fea000383ffff */
[----:B------:R-:W-:Y:S05]  /*1afe0*/  BRA `(.L_x_1314) ;  /* 0xffffffb400947947 */ /* 0x000fea000383ffff */
.L_x_1229:
        /* <DEDUP_REMOVED lines=8> */
.L_x_1316:
[----:B------:R-:W-:Y:S05]  /*1b070*/  BSYNC B0 ;  /* 0x0000000000007941 */ /* 0x000fea0003800000 */
.L_x_1315:
        /* <DEDUP_REMOVED lines=8> */
.L_x_1317:
        /* <DEDUP_REMOVED lines=13> */
.L_x_1318:
[----:B------:R-:W-:Y:S02]  /*1b1d0*/  IMAD.MOV.U32 R13, RZ, RZ, R8 ;  /* 0x000000ffff0d7224 */ /* 0x000fe400078e0008 */
[----:B------:R-:W-:-:S07]  /*1b1e0*/  IMAD.MOV.U32 R2, RZ, RZ, R14 ;  /* 0x000000ffff027224 */ /* 0x000fce00078e000e */
[----:B------:R-:W-:Y:S05]  /*1b1f0*/  WARPSYNC.COLLECTIVE R15, `(.L_x_1319) ;  /* 0x000000000f087348 */ /* 0x000fea0003c00000 */
[----:B------:R0:W1:Y:S02]  /*1b200*/  SHFL.IDX P6, R14, R13, R12, R11 ;  /* 0x0000000c0d0e7389 */ /* 0x00006400000c000b */
[----:B01----:R-:W-:Y:S01]  /*1b210*/  ENDCOLLECTIVE ;  /* 0x000000000000791b */ /* 0x003fe20003800000 */
.L_x_1319:
        /* <DEDUP_REMOVED lines=13> */
.L_x_1320:
[----:B------:R-:W-:Y:S02]  /*1b2f0*/  IMAD.MOV.U32 R13, RZ, RZ, R8 ;  /* 0x000000ffff0d7224 */ /* 0x000fe400078e0008 */
[----:B------:R-:W-:-:S07]  /*1b300*/  IMAD.MOV.U32 R2, RZ, RZ, R14 ;  /* 0x000000ffff027224 */ /* 0x000fce00078e000e */
[----:B------:R-:W-:Y:S05]  /*1b310*/  WARPSYNC.COLLECTIVE R15, `(.L_x_1321) ;  /* 0x000000000f087348 */ /* 0x000fea0003c00000 */
[----:B------:R0:W1:Y:S02]  /*1b320*/  SHFL.IDX P6, R14, R13, R12, R11 ;  /* 0x0000000c0d0e7389 */ /* 0x00006400000c000b */
[----:B01----:R-:W-:Y:S01]  /*1b330*/  ENDCOLLECTIVE ;  /* 0x000000000000791b */ /* 0x003fe20003800000 */
.L_x_1321:
[----:B------:R-:W-:Y:S02]  /*1b340*/  IMAD.MOV.U32 R13, RZ, RZ, R6 ;  /* 0x000000ffff0d7224 */ /* 0x000fe400078e0006 */
[----:B------:R-:W-:Y:S01]  /*1b350*/  IMAD.MOV.U32 R12, RZ, RZ, 0x3 ;  /* 0x00000003ff0c7424 */ /* 0x000fe200078e00ff */
[----:B------:R-:W-:-:S13]  /*1b360*/  LOP3.LUT P6, RZ, R16, 0x10, RZ, 0xc0, !PT ;  /* 0x0000001010ff7812 */ /* 0x000fda00078cc0ff */
[----:B------:R-:W-:-:S05]  /*1b370*/  @P6 IADD3 R14, P0, R33, R14, RZ ;  /* 0x0000000e210e6210 */ /* 0x000fca0007f1e0ff */
[----:B------:R-:W-:Y:S02]  /*1b380*/  @P6 IMAD.X R19, RZ, RZ, R2, P0 ;  /* 0x000000ffff136224 */ /* 0x000fe400000e0602 */
[----:B------:R-:W-:Y:S02]  /*1b390*/  @P6 IMAD.MOV.U32 R2, RZ, RZ, R14 ;  /* 0x000000ffff026224 */ /* 0x000fe400078e000e */
        /* <DEDUP_REMOVED lines=8> */
.L_x_1322:
[----:B------:R-:W-:Y:S02]  /*1b420*/  IMAD.MOV.U32 R13, RZ, RZ, R8 ;  /* 0x000000ffff0d7224 */ /* 0x000fe400078e0008 */
[----:B------:R-:W-:-:S07]  /*1b430*/  IMAD.MOV.U32 R9, RZ, RZ, R14 ;  /* 0x000000ffff097224 */ /* 0x000fce00078e000e */
[----:B------:R-:W-:Y:S05]  /*1b440*/  WARPSYNC.COLLECTIVE R15, `(.L_x_1323) ;  /* 0x000000000f087348 */ /* 0x000fea0003c00000 */
[----:B------:R0:W1:Y:S02]  /*1b450*/  SHFL.IDX P6, R14, R13, R12, R11 ;  /* 0x0000000c0d0e7389 */ /* 0x00006400000c000b */
[----:B01----:R-:W-:Y:S01]  /*1b460*/  ENDCOLLECTIVE ;  /* 0x000000000000791b */ /* 0x003fe20003800000 */
.L_x_1323:
[----:B------:R-:W-:Y:S02]  /*1b470*/  IMAD.MOV.U32 R13, RZ, RZ, R6 ;  /* 0x000000ffff0d7224 */ /* 0x000fe400078e0006 */
[----:B------:R-:W-:Y:S01]  /*1b480*/  IMAD.MOV.U32 R12, RZ, RZ, 0x4 ;  /* 0x00000004ff0c7424 */ /* 0x000fe200078e00ff */
[----:B------:R-:W-:-:S05]  /*1b490*/  @P5 IADD3 R14, P0, R33, R14, RZ ;  /* 0x0000000e210e5210 */ /* 0x000fca0007f1e0ff */
[----:B------:R-:W-:-:S08]  /*1b4a0*/  @P5 IMAD.MOV.U32 R2, RZ, RZ, R14 ;  /* 0x000000ffff025224 */ /* 0x000fd000078e000e */
[----:B------:R-:W-:Y:S05]  /*1b4b0*/  WARPSYNC.COLLECTIVE R15, `(.L_x_1324) ;  /* 0x000000000f087348 */ /* 0x000fea0003c00000 */
[----:B------:R0:W1:Y:S02]  /*1b4c0*/  SHFL.IDX P6, R14, R13, R12, R11 ;  /* 0x0000000c0d0e7389 */ /* 0x00006400000c000b */
[----:B01----:R-:W-:Y:S01]  /*1b4d0*/  ENDCOLLECTIVE ;  /* 0x000000000000791b */ /* 0x003fe20003800000 */
.L_x_1324:
[----:B------:R-:W-:-:S04]  /*1b4e0*/  @P5 IMAD.X R9, RZ, RZ, R9, P0 ;  /* 0x000000ffff095224 */ /* 0x000fc800000e0609 */
[----:B------:R-:W-:-:S05]  /*1b4f0*/  @P5 IMAD.MOV.U32 R3, RZ, RZ, R9 ;  /* 0x000000ffff035224 */ /* 0x000fca00078e0009 */
[----:B------:R-:W-:Y:S01]  /*1b500*/  @!PT LDS RZ, [RZ] ;  /* 0x00000000fffff984 */ /* 0x000fe20000000800 */
[----:B------:R-:W-:Y:S01]  /*1b510*/  @!PT LDS RZ, [RZ] ;  /* 0x00000000fffff984 */ /* 0x000fe20000000800 */
[----:B------:R-:W-:Y:S01]  /*1b520*/  @!PT LDS RZ, [RZ] ;  /* 0x00000000fffff984 */ /* 0x000fe20000000800 */
[----:B------:R0:W-:Y:S01]  /*1b530*/  @P5 LDGSTS.E.BYPASS.LTC128B.128 [R4+0x19c00], desc[UR50][R2.64], !P2 ;  /* 0x19c0000002045fae */ /* 0x0001e2000d101d72 */
[----:B------:R-:W-:Y:S01]  /*1b540*/  LOP3.LUT P5, RZ, R16, 0x100, RZ, 0xc0, !PT ;  /* 0x0000010010ff7812 */ /* 0x000fe200078ac0ff */
[----:B------:R-:W-:Y:S02]  /*1b550*/  IMAD.MOV.U32 R13, RZ, RZ, R8 ;  /* 0x000000ffff0d7224 */ /* 0x000fe400078e0008 */
[----:B------:R-:W-:-:S10]  /*1b560*/  IMAD.MOV.U32 R9, RZ, RZ, R14 ;  /* 0x000000ffff097224 */ /* 0x000fd400078e000e */
[----:B0-----:R-:W-:Y:S05]  /*1b570*/  WARPSYNC.COLLECTIVE R15, `(.L_x_1325) ;  /* 0x000000000f087348 */ /* 0x001fea0003c00000 */
[----:B------:R1:W2:Y:S02]  /*1b580*/  SHFL.IDX P6, R14, R13, R12, R11 ;  /* 0x0000000c0d0e7389 */ /* 0x0002a400000c000b */
[----:B012---:R-:W-:Y:S01]  /*1b590*/  ENDCOLLECTIVE ;  /* 0x000000000000791b */ /* 0x007fe20003800000 */
.L_x_1325:
[----:B------:R-:W-:Y:S02]  /*1b5a0*/  IMAD.MOV.U32 R13, RZ, RZ, R6 ;  /* 0x000000ffff0d7224 */ /* 0x000fe400078e0006 */
[----:B------:R-:W-:Y:S01]  /*1b5b0*/  IMAD.MOV.U32 R12, RZ, RZ, 0x5 ;  /* 0x00000005ff0c7424 */ /* 0x000fe200078e00ff */
[----:B------:R-:W-:-:S05]  /*1b5c0*/  @P4 IADD3 R14, P0, R33, R14, RZ ;  /* 0x0000000e210e4210 */ /* 0x000fca0007f1e0ff */
[----:B------:R-:W-:-:S08]  /*1b5d0*/  @P4 IMAD.MOV.U32 R2, RZ, RZ, R14 ;  /* 0x000000ffff024224 */ /* 0x000fd000078e000e */
[----:B------:R-:W-:Y:S05]  /*1b5e0*/  WARPSYNC.COLLECTIVE R15, `(.L_x_1326) ;  /* 0x000000000f087348 */ /* 0x000fea0003c00000 */
[----:B------:R0:W1:Y:S02]  /*1b5f0*/  SHFL.IDX P6, R14, R13, R12, R11 ;  /* 0x0000000c0d0e7389 */ /* 0x00006400000c000b */
[----:B01----:R-:W-:Y:S01]  /*1b600*/  ENDCOLLECTIVE ;  /* 0x000000000000791b */ /* 0x003fe20003800000 */
.L_x_1326:
        /* <DEDUP_REMOVED lines=12> */
.L_x_1327:
[----:B------:R-:W-:Y:S02]  /*1b6d0*/  IMAD.MOV.U32 R13, RZ, RZ, R6 ;  /* 0x000000ffff0d7224 */ /* 0x000fe400078e0006 */
[----:B------:R-:W-:Y:S01]  /*1b6e0*/  IMAD.MOV.U32 R12, RZ, RZ, 0x6 ;  /* 0x00000006ff0c7424 */ /* 0x000fe200078e00ff */
[----:B------:R-:W-:-:S05]  /*1b6f0*/  @P4 IADD3 R14, P0, R33, R14, RZ ;  /* 0x0000000e210e4210 */ /* 0x000fca0007f1e0ff */
[----:B------:R-:W-:-:S08]  /*1b700*/  @P4 IMAD.MOV.U32 R2, RZ, RZ, R14 ;  /* 0x000000ffff024224 */ /* 0x000fd000078e000e */
[----:B------:R-:W-:Y:S05]  /*1b710*/  WARPSYNC.COLLECTIVE R15, `(.L_x_1328) ;  /* 0x000000000f087348 */ /* 0x000fea0003c00000 */
[----:B------:R0:W1:Y:S02]  /*1b720*/  SHFL.IDX P6, R14, R13, R12, R11 ;  /* 0x0000000c0d0e7389 */ /* 0x00006400000c000b */
[----:B01----:R-:W-:Y:S01]  /*1b730*/  ENDCOLLECTIVE ;  /* 0x000000000000791b */ /* 0x003fe20003800000 */
.L_x_1328:
[----:B------:R-:W-:-:S04]  /*1b740*/  @P4 IMAD.X R9, RZ, RZ, R9, P0 ;  /* 0x000000ffff094224 */ /* 0x000fc800000e0609 */
        /* <DEDUP_REMOVED lines=10> */
.L_x_1329:
[----:B------:R-:W-:Y:S02]  /*1b7f0*/  IMAD.MOV.U32 R13, RZ, RZ, R6 ;  /* 0x000000ffff0d7224 */ /* 0x000fe400078e0006 */
[----:B------:R-:W-:Y:S01]  /*1b800*/  IMAD.MOV.U32 R12, RZ, RZ, 0x7 ;  /* 0x00000007ff0c7424 */ /* 0x000fe200078e00ff */
[----:B------:R-:W-:-:S05]  /*1b810*/  @P5 IADD3 R14, P0, R33, R14, RZ ;  /* 0x0000000e210e5210 */ /* 0x000fca0007f1e0ff */
[----:B------:R-:W-:-:S08]  /*1b820*/  @P5 IMAD.MOV.U32 R2, RZ, RZ, R14 ;  /* 0x000000ffff025224 */ /* 0x000fd000078e000e */
[----:B------:R-:W-:Y:S05]  /*1b830*/  WARPSYNC.COLLECTIVE R15, `(.L_x_1330) ;  /* 0x000000000f087348 */ /* 0x000fea0003c00000 */
[----:B------:R0:W1:Y:S02]  /*1b840*/  SHFL.IDX P6, R14, R13, R12, R11 ;  /* 0x0000000c0d0e7389 */ /* 0x00006400000c000b */
[----:B01----:R-:W-:Y:S01]  /*1b850*/  ENDCOLLECTIVE ;  /* 0x000000000000791b */ /* 0x003fe20003800000 */
.L_x_1330:
        /* <DEDUP_REMOVED lines=11> */
.L_x_1331:
[----:B------:R-:W-:Y:S02]  /*1b910*/  IMAD.MOV.U32 R13, RZ, RZ, R5 ;  /* 0x000000ffff0d7224 */ /* 0x000fe400078e0005 */
[----:B------:R-:W-:Y:S01]  /*1b920*/  IMAD.MOV.U32 R12, RZ, RZ, RZ ;  /* 0x000000ffff0c7224 */ /* 0x000fe200078e00ff */
[----:B------:R-:W-:-:S05]  /*1b930*/  @P3 IADD3 R14, P0, R33, R14, RZ ;  /* 0x0000000e210e3210 */ /* 0x000fca0007f1e0ff */
[----:B------:R-:W-:-:S08]  /*1b940*/  @P3 IMAD.MOV.U32 R2, RZ, RZ, R14 ;  /* 0x000000ffff023224 */ /* 0x000fd000078e000e */
[----:B------:R-:W-:Y:S05]  /*1b950*/  WARPSYNC.COLLECTIVE R15, `(.L_x_1332) ;  /* 0x000000000f087348 */ /* 0x000fea0003c00000 */
[----:B------:R0:W1:Y:S02]  /*1b960*/  SHFL.IDX P6, R14, R13, R12, R11 ;  /* 0x0000000c0d0e7389 */ /* 0x00006400000c000b */
[----:B01----:R-:W-:Y:S01]  /*1b970*/  ENDCOLLECTIVE ;  /* 0x000000000000791b */ /* 0x003fe20003800000 */
.L_x_1332:
        /* <DEDUP_REMOVED lines=11> */
.L_x_1333:
[----:B------:R-:W-:Y:S02]  /*1ba30*/  IMAD.MOV.U32 R13, RZ, RZ, R5 ;  /* 0x000000ffff0d7224 */ /* 0x000fe400078e0005 */
[----:B------:R-:W-:Y:S01]  /*1ba40*/  IMAD.MOV.U32 R12, RZ, RZ, 0x1 ;  /* 0x00000001ff0c7424 */ /* 0x000fe200078e00ff */
[----:B------:R-:W-:-:S05]  /*1ba50*/  @P1 IADD3 R14, P0, R33, R14, RZ ;  /* 0x0000000e210e1210 */ /* 0x000fca0007f1e0ff */
[----:B------:R-:W-:-:S08]  /*1ba60*/  @P1 IMAD.MOV.U32 R2, RZ, RZ, R14 ;  /* 0x000000ffff021224 */ /* 0x000fd000078e000e */
[----:B------:R-:W-:Y:S05]  /*1ba70*/  WARPSYNC.COLLECTIVE R15, `(.L_x_1334) ;  /* 0x000000000f087348 */ /* 0x000fea0003c00000 */
[----:B------:R0:W1:Y:S02]  /*1ba80*/  SHFL.IDX P6, R14, R13, R12, R11 ;  /* 0x0000000c0d0e7389 */ /* 0x00006400000c000b */
[----:B01----:R-:W-:Y:S01]  /*1ba90*/  ENDCOLLECTIVE ;  /* 0x000000000000791b */ /* 0x003fe20003800000 */
.L_x_1334:
        /* <DEDUP_REMOVED lines=11> */
.L_x_1335:
[----:B------:R-:W-:Y:S05]  /*1bb50*/  BRA `(.L_x_1336) ;  /* 0xffffffb000587947 */ /* 0x000fea000383ffff */
.L_x_1234:
[----:B------:R-:W-:Y:S02]  /*1bb60*/  IMAD.MOV.U32 R13, RZ, RZ, R5 ;  /* 0x000000ffff0d7224 */ /* 0x000fe400078e0005 */
[----:B------:R-:W-:Y:S02]  /*1bb70*/  IMAD.MOV.U32 R12, RZ, RZ, RZ ;  /* 0x000000ffff0c7224 */ /* 0x000fe400078e00ff */
[----:B------:R-:W-:Y:S02]  /*1bb80*/  IMAD.MOV.U32 R11, RZ, RZ, 0x181f ;  /* 0x0000181fff0b7424 */ /* 0x000fe400078e00ff */
[----:B------:R-:W-:Y:S02]  /*1bb90*/  IMAD.MOV.U32 R15, RZ, RZ, -0x1 ;  /* 0xffffffffff0f7424 */ /* 0x000fe400078e00ff */
[----:B------:R-:W-:-:S07]  /*1bba0*/  VIADD R4, R10, UR43 ;  /* 0x0000002b0a047c36 */ /* 0x000fce0008000000 */
[----:B-----5:R-:W-:Y:S05]  /*1bbb0*/  WARPSYNC.COLLECTIVE R15, `(.L_x_1337) ;  /* 0x000000000f087348 */ /* 0x020fea0003c00000 */
[----:B------:R0:W1:Y:S02]  /*1bbc0*/  SHFL.IDX P6, R14, R13, R12, R11 ;  /* 0x0000000c0d0e7389 */ /* 0x00006400000c000b */
[----:B01---5:R-:W-:Y:S01]  /*1bbd0*/  ENDCOLLECTIVE ;  /* 0x000000000000791b */ /* 0x023fe20003800000 */
.L_x_1337:
[C---:B------:R-:W-:Y:S01]  /*1bbe0*/  VIADD R6, R4.reuse, 0x10 ;  /* 0x0000001004067836 */ /* 0x040fe20000000000 */
[----:B------:R-:W-:Y:S01]  /*1bbf0*/  ISETP.GE.AND P1, PT, R4, UR41, PT ;  /* 0x0000002904007c0c */ /* 0x000fe2000bf26270 */
[----:B------:R-:W-:Y:S02]  /*1bc00*/  IMAD.MOV.U32 R13, RZ, RZ, R0 ;  /* 0x000000ffff0d7224 */ /* 0x000fe400078e0000 */
[----:B------:R-:W-:-:S10]  /*1bc10*/  IMAD.MOV.U32 R2, RZ, RZ, R14 ;  /* 0x000000ffff027224 */ /* 0x000fd400078e000e */
[----:B------:R-:W-:Y:S05]  /*1bc20*/  WARPSYNC.COLLECTIVE R15, `(.L_x_1338) ;  /* 0x000000000f087348 */ /* 0x000fea0003c00000 */
[----:B------:R0:W1:Y:S02]  /*1bc30*/  SHFL.IDX P6, R14, R13, R12, R11 ;  /* 0x0000000c0d0e7389 */ /* 0x00006400000c000b */
[----:B01----:R-:W-:Y:S01]  /*1bc40*/  ENDCOLLECTIVE ;  /* 0x000000000000791b */ /* 0x003fe20003800000 */
.L_x_1338:
        /* <DEDUP_REMOVED lines=8> */
.L_x_1339:
        /* <DEDUP_REMOVED lines=10> */
.L_x_1340:
[----:B------:R-:W-:Y:S02]  /*1bd70*/  IMAD.MOV.U32 R13, RZ, RZ, R5 ;  /* 0x000000ffff0d7224 */ /* 0x000fe400078e0005 */
[----:B------:R-:W-:Y:S01]  /*1bd80*/  IMAD.MOV.U32 R12, RZ, RZ, 0x2 ;  /* 0x00000002ff0c7424 */ /* 0x000fe200078e00ff */
[----:B------:R-:W-:-:S13]  /*1bd90*/  @!P1 IADD3 R2, P0, R33, R14, RZ ;  /* 0x0000000e21029210 */ /* 0x000fda0007f1e0ff */
[----:B------:R-:W-:Y:S05]  /*1bda0*/  WARPSYNC.COLLECTIVE R15, `(.L_x_1341) ;  /* 0x000000000f087348 */ /* 0x000fea0003c00000 */
[----:B------:R0:W1:Y:S02]  /*1bdb0*/  SHFL.IDX P6, R14, R13, R12, R11 ;  /* 0x0000000c0d0e7389 */ /* 0x00006400000c000b */
[----:B01----:R-:W-:Y:S01]  /*1bdc0*/  ENDCOLLECTIVE ;  /* 0x000000000000791b */ /* 0x003fe20003800000 */
.L_x_1341:
        /* <DEDUP_REMOVED lines=12> */
.L_x_1342:
[----:B------:R-:W-:Y:S02]  /*1be90*/  IMAD.MOV.U32 R13, RZ, RZ, R5 ;  /* 0x000000ffff0d7224 */ /* 0x000fe400078e0005 */
[----:B------:R-:W-:Y:S01]  /*1bea0*/  IMAD.MOV.U32 R12, RZ, RZ, 0x3 ;  /* 0x00000003ff0c7424 */ /* 0x000fe200078e00ff */
[----:B------:R-:W-:-:S13]  /*1beb0*/  @!P1 IADD3 R2, P0, R33, R14, RZ ;  /* 0x0000000e21029210 */ /* 0x000fda0007f1e0ff */
[----:B------:R-:W-:Y:S05]  /*1bec0*/  WARPSYNC.COLLECTIVE R15, `(.L_x_1343) ;  /* 0x000000000f087348 */ /* 0x000fea0003c00000 */
[----:B------:R0:W1:Y:S02]  /*1bed0*/  SHFL.IDX P6, R14, R13, R12, R11 ;  /* 0x0000000c0d0e7389 */ /* 0x00006400000c000b */
[----:B01----:R-:W-:Y:S01]  /*1bee0*/  ENDCOLLECTIVE ;  /* 0x000000000000791b */ /* 0x003fe20003800000 */
.L_x_1343:
        /* <DEDUP_REMOVED lines=12> */
.L_x_1344:
[----:B------:R-:W-:Y:S02]  /*1bfb0*/  IMAD.MOV.U32 R13, RZ, RZ, R5 ;  /* 0x000000ffff0d7224 */ /* 0x000fe400078e0005 */
[----:B------:R-:W-:Y:S01]  /*1bfc0*/  IMAD.MOV.U32 R12, RZ, RZ, 0x4 ;  /* 0x00000004ff0c7424 */ /* 0x000fe200078e00ff */
[----:B------:R-:W-:-:S13]  /*1bfd0*/  @!P1 IADD3 R2, P0, R33, R14, RZ ;  /* 0x0000000e21029210 */ /* 0x000fda0007f1e0ff */
[----:B------:R-:W-:Y:S05]  /*1bfe0*/  WARPSYNC.COLLECTIVE R15, `(.L_x_1345) ;  /* 0x000000000f087348 */ /* 0x000fea0003c00000 */
[----:B------:R0:W1:Y:S02]  /*1bff0*/  SHFL.IDX P6, R14, R13, R12, R11 ;  /* 0x0000000c0d0e7389 */ /* 0x00006400000c000b */
[----:B01----:R-:W-:Y:S01]  /*1c000*/  ENDCOLLECTIVE ;  /* 0x000000000000791b */ /* 0x003fe20003800000 */
.L_x_1345:
        /* <DEDUP_REMOVED lines=12> */
.L_x_1346:
[----:B------:R-:W-:Y:S02]  /*1c0d0*/  IMAD.MOV.U32 R13, RZ, RZ, R5 ;  /* 0x000000ffff0d7224 */ /* 0x000fe400078e0005 */
[----:B------:R-:W-:Y:S01]  /*1c0e0*/  IMAD.MOV.U32 R12, RZ, RZ, 0x5 ;  /* 0x00000005ff0c7424 */ /* 0x000fe200078e00ff */
[----:B------:R-:W-:-:S13]  /*1c0f0*/  @!P1 IADD3 R2, P0, R33, R14, RZ ;  /* 0x0000000e21029210 */ /* 0x000fda0007f1e0ff */
[----:B------:R-:W-:Y:S05]  /*1c100*/  WARPSYNC.COLLECTIVE R15, `(.L_x_1347) ;  /* 0x000000000f087348 */ /* 0x000fea0003c00000 */
[----:B------:R0:W1:Y:S02]  /*1c110*/  SHFL.IDX P6, R14, R13, R12, R11 ;  /* 0x0000000c0d0e7389 */ /* 0x00006400000c000b */
[----:B01----:R-:W-:Y:S01]  /*1c120*/  ENDCOLLECTIVE ;  /* 0x000000000000791b */ /* 0x003fe20003800000 */
.L_x_1347:
        /* <DEDUP_REMOVED lines=12> */
.L_x_1348:
[----:B------:R-:W-:Y:S02]  /*1c1f0*/  IMAD.MOV.U32 R13, RZ, RZ, R5 ;  /* 0x000000ffff0d7224 */ /* 0x000fe400078e0005 */
[----:B------:R-:W-:Y:S01]  /*1c200*/  IMAD.MOV.U32 R12, RZ, RZ, 0x6 ;  /* 0x00000006ff0c7424 */ /* 0x000fe200078e00ff */
[----:B------:R-:W-:-:S13]  /*1c210*/  @!P1 IADD3 R2, P0, R33, R14, RZ ;  /* 0x0000000e21029210 */ /* 0x000fda0007f1e0ff */
[----:B------:R-:W-:Y:S05]  /*1c220*/  WARPSYNC.COLLECTIVE R15, `(.L_x_1349) ;  /* 0x000000000f087348 */ /* 0x000fea0003c00000 */
[----:B------:R0:W1:Y:S02]  /*1c230*/  SHFL.IDX P6, R14, R13, R12, R11 ;  /* 0x0000000c0d0e7389 */ /* 0x00006400000c000b */
[----:B01----:R-:W-:Y:S01]  /*1c240*/  ENDCOLLECTIVE ;  /* 0x000000000000791b */ /* 0x003fe20003800000 */
.L_x_1349:
        /* <DEDUP_REMOVED lines=12> */
.L_x_1350:
[----:B------:R-:W-:Y:S02]  /*1c310*/  IMAD.MOV.U32 R13, RZ, RZ, R5 ;  /* 0x000000ffff0d7224 */ /* 0x000fe400078e0005 */
[----:B------:R-:W-:Y:S01]  /*1c320*/  IMAD.MOV.U32 R12, RZ, RZ, 0x7 ;  /* 0x00000007ff0c7424 */ /* 0x000fe200078e00ff */
[----:B------:R-:W-:-:S13]  /*1c330*/  @!P1 IADD3 R2, P0, R33, R14, RZ ;  /* 0x0000000e21029210 */ /* 0x000fda0007f1e0ff */
[----:B------:R-:W-:Y:S05]  /*1c340*/  WARPSYNC.COLLECTIVE R15, `(.L_x_1351) ;  /* 0x000000000f087348 */ /* 0x000fea0003c00000 */
[----:B------:R0:W1:Y:S02]  /*1c350*/  SHFL.IDX P6, R14, R13, R12, R11 ;  /* 0x0000000c0d0e7389 */ /* 0x00006400000c000b */
[----:B01----:R-:W-:Y:S01]  /*1c360*/  ENDCOLLECTIVE ;  /* 0x000000000000791b */ /* 0x003fe20003800000 */
.L_x_1351:
        /* <DEDUP_REMOVED lines=10> */
.L_x_1352:
[----:B------:R-:W-:Y:S05]  /*1c410*/  BRA `(.L_x_1353) ;  /* 0xffffffb0007c7947 */ /* 0x000fea000383ffff */
.L_x_1237:
[----:B0-----:R0:W1:Y:S02]  /*1c420*/  SYNCS.PHASECHK.TRANS64.TRYWAIT P0, [R17+URZ+0x22820], R0 ;  /* 0x02282000110075a7 */ /* 0x001064000800017f */
[----:B-1----:R-:W-:Y:S05]  /*1c430*/  @!P0 NANOSLEEP.SYNCS 0x989680 ;  /* 0x009896800000895d */ /* 0x002fea0003900000 */
[----:B------:R-:W1:Y:S02]  /*1c440*/  @!P0 SYNCS.PHASECHK.TRANS64 P0, [R17+URZ+0x22820], R0 ;  /* 0x02282000110085a7 */ /* 0x000e64000800007f */
[----:B-1----:R-:W-:Y:S05]  /*1c450*/  @!P0 BRA `(.L_x_1237) ;  /* 0xfffffffc00f08947 */ /* 0x002fea000383ffff */
[----:B------:R-:W-:Y:S05]  /*1c460*/  BRA `(.L_x_1354) ;  /* 0xffffffb000d87947 */ /* 0x000fea000383ffff */
.L_x_1241:
[----:B0-----:R0:W1:Y:S02]  /*1c470*/  SYNCS.PHASECHK.TRANS64.TRYWAIT P0, [R0+URZ+0x22880], R28 ;  /* 0x0228801c000075a7 */ /* 0x001064000800017f */
[----:B-1----:R-:W-:Y:S05]  /*1c480*/  @!P0 NANOSLEEP.SYNCS 0x989680 ;  /* 0x009896800000895d */ /* 0x002fea0003900000 */
[----:B------:R-:W1:Y:S02]  /*1c490*/  @!P0 SYNCS.PHASECHK.TRANS64 P0, [R0+URZ+0x22880], R28 ;  /* 0x0228801c000085a7 */ /* 0x000e64000800007f */
[----:B-1----:R-:W-:Y:S05]  /*1c4a0*/  @!P0 BRA `(.L_x_1241) ;  /* 0xfffffffc00f08947 */ /* 0x002fea000383ffff */
[----:B------:R-:W-:Y:S05]  /*1c4b0*/  BRA `(.L_x_1355) ;  /* 0xffffffb800087947 */ /* 0x000fea000383ffff */
.L_x_1242:
        /* <DEDUP_REMOVED lines=8> */
.L_x_1357:
[----:B------:R-:W-:Y:S05]  /*1c540*/  BSYNC B0 ;  /* 0x0000000000007941 */ /* 0x000fea0003800000 */
.L_x_1356:
        /* <DEDUP_REMOVED lines=8> */
.L_x_1358:
        /* <DEDUP_REMOVED lines=8> */
.L_x_1359:
[----:B------:R-:W-:-:S05]  /*1c650*/  IMAD.IADD R6, R17, 0x1, R30 ;  /* 0x0000000111067824 */ /* 0x000fca00078e021e */
        /* <DEDUP_REMOVED lines=9> */
.L_x_1360:
[----:B------:R-:W-:Y:S02]  /*1c6f0*/  IMAD.MOV.U32 R13, RZ, RZ, R20 ;  /* 0x000000ffff0d7224 */ /* 0x000fe400078e0014 */
[----:B------:R-:W-:Y:S02]  /*1c700*/  IMAD.MOV.U32 R12, RZ, RZ, 0x2 ;  /* 0x00000002ff0c7424 */ /* 0x000fe400078e00ff */
[----:B------:R-:W-:-:S07]  /*1c710*/  IMAD.MOV.U32 R2, RZ, RZ, R14 ;  /* 0x000000ffff027224 */ /* 0x000fce00078e000e */
[----:B------:R-:W-:Y:S05]  /*1c720*/  WARPSYNC.COLLECTIVE R15, `(.L_x_1361) ;  /* 0x000000000f087348 */ /* 0x000fea0003c00000 */
[----:B------:R0:W1:Y:S02]  /*1c730*/  SHFL.IDX P6, R14, R13, R12, R11 ;  /* 0x0000000c0d0e7389 */ /* 0x00006400000c000b */
[----:B01----:R-:W-:Y:S01]  /*1c740*/  ENDCOLLECTIVE ;  /* 0x000000000000791b */ /* 0x003fe20003800000 */
.L_x_1361:
        /* <DEDUP_REMOVED lines=11> */
.L_x_1362:
[----:B------:R-:W-:Y:S02]  /*1c800*/  IMAD.MOV.U32 R13, RZ, RZ, R20 ;  /* 0x000000ffff0d7224 */ /* 0x000fe400078e0014 */
[----:B------:R-:W-:Y:S02]  /*1c810*/  IMAD.MOV.U32 R12, RZ, RZ, 0x3 ;  /* 0x00000003ff0c7424 */ /* 0x000fe400078e00ff */
[----:B------:R-:W-:-:S07]  /*1c820*/  IMAD.MOV.U32 R2, RZ, RZ, R14 ;  /* 0x000000ffff027224 */ /* 0x000fce00078e000e */
[----:B------:R-:W-:Y:S05]  /*1c830*/  WARPSYNC.COLLECTIVE R15, `(.L_x_1363) ;  /* 0x000000000f087348 */ /* 0x000fea0003c00000 */
[----:B------:R0:W1:Y:S02]  /*1c840*/  SHFL.IDX P6, R14, R13, R12, R11 ;  /* 0x0000000c0d0e7389 */ /* 0x00006400000c000b */
[----:B01----:R-:W-:Y:S01]  /*1c850*/  ENDCOLLECTIVE ;  /* 0x000000000000791b */ /* 0x003fe20003800000 */
.L_x_1363:
        /* <DEDUP_REMOVED lines=11> */
.L_x_1364:
[----:B------:R-:W-:Y:S02]  /*1c910*/  IMAD.MOV.U32 R13, RZ, RZ, R20 ;  /* 0x000000ffff0d7224 */ /* 0x000fe400078e0014 */
[----:B------:R-:W-:Y:S01]  /*1c920*/  IMAD.MOV.U32 R12, RZ, RZ, 0x4 ;  /* 0x00000004ff0c7424 */ /* 0x000fe200078e00ff */
[----:B------:R-:W-:-:S13]  /*1c930*/  IADD3 R2, P0, R33, R14, RZ ;  /* 0x0000000e21027210 */ /* 0x000fda0007f1e0ff */
[----:B------:R-:W-:Y:S05]  /*1c940*/  WARPSYNC.COLLECTIVE R15, `(.L_x_1365) ;  /* 0x000000000f087348 */ /* 0x000fea0003c00000 */
[----:B------:R0:W1:Y:S02]  /*1c950*/  SHFL.IDX P6, R14, R13, R12, R11 ;  /* 0x0000000c0d0e7389 */ /* 0x00006400000c000b */
[----:B01----:R-:W-:Y:S01]  /*1c960*/  ENDCOLLECTIVE ;  /* 0x000000000000791b */ /* 0x003fe20003800000 */
.L_x_1365:
        /* <DEDUP_REMOVED lines=10> */
.L_x_1366:
[----:B------:R-:W-:Y:S02]  /*1ca10*/  IMAD.MOV.U32 R13, RZ, RZ, R20 ;  /* 0x000000ffff0d7224 */ /* 0x000fe400078e0014 */
[----:B------:R-:W-:Y:S02]  /*1ca20*/  IMAD.MOV.U32 R12, RZ, RZ, 0x5 ;  /* 0x00000005ff0c7424 */ /* 0x000fe400078e00ff */
[----:B------:R-:W-:-:S07]  /*1ca30*/  IMAD.MOV.U32 R2, RZ, RZ, R14 ;  /* 0x000000ffff027224 */ /* 0x000fce00078e000e */
[----:B------:R-:W-:Y:S05]  /*1ca40*/  WARPSYNC.COLLECTIVE R15, `(.L_x_1367) ;  /* 0x000000000f087348 */ /* 0x000fea0003c00000 */
[----:B------:R0:W1:Y:S02]  /*1ca50*/  SHFL.IDX P6, R14, R13, R12, R11 ;  /* 0x0000000c0d0e7389 */ /* 0x00006400000c000b */
[----:B01----:R-:W-:Y:S01]  /*1ca60*/  ENDCOLLECTIVE ;  /* 0x000000000000791b */ /* 0x003fe20003800000 */
.L_x_1367:
        /* <DEDUP_REMOVED lines=11> */
.L_x_1368:
[----:B------:R-:W-:Y:S02]  /*1cb20*/  IMAD.MOV.U32 R13, RZ, RZ, R20 ;  /* 0x000000ffff0d7224 */ /* 0x000fe400078e0014 */
[----:B------:R-:W-:Y:S01]  /*1cb30*/  IMAD.MOV.U32 R12, RZ, RZ, 0x6 ;  /* 0x00000006ff0c7424 */ /* 0x000fe200078e00ff */
[----:B------:R-:W-:-:S13]  /*1cb40*/  IADD3 R2, P0, R33, R14, RZ ;  /* 0x0000000e21027210 */ /* 0x000fda0007f1e0ff */
[----:B------:R-:W-:Y:S05]  /*1cb50*/  WARPSYNC.COLLECTIVE R15, `(.L_x_1369) ;  /* 0x000000000f087348 */ /* 0x000fea0003c00000 */
[----:B------:R0:W1:Y:S02]  /*1cb60*/  SHFL.IDX P6, R14, R13, R12, R11 ;  /* 0x0000000c0d0e7389 */ /* 0x00006400000c000b */
[----:B01----:R-:W-:Y:S01]  /*1cb70*/  ENDCOLLECTIVE ;  /* 0x000000000000791b */ /* 0x003fe20003800000 */
.L_x_1369:
        /* <DEDUP_REMOVED lines=10> */
.L_x_1370:
[----:B------:R-:W-:Y:S02]  /*1cc20*/  IMAD.MOV.U32 R13, RZ, RZ, R20 ;  /* 0x000000ffff0d7224 */ /* 0x000fe400078e0014 */
[----:B------:R-:W-:Y:S02]  /*1cc30*/  IMAD.MOV.U32 R12, RZ, RZ, 0x7 ;  /* 0x00000007ff0c7424 */ /* 0x000fe400078e00ff */
[----:B------:R-:W-:-:S07]  /*1cc40*/  IMAD.MOV.U32 R2, RZ, RZ, R14 ;  /* 0x000000ffff027224 */ /* 0x000fce00078e000e */
[----:B------:R-:W-:Y:S05]  /*1cc50*/  WARPSYNC.COLLECTIVE R15, `(.L_x_1371) ;  /* 0x000000000f087348 */ /* 0x000fea0003c00000 */
[----:B------:R0:W1:Y:S02]  /*1cc60*/  SHFL.IDX P6, R14, R13, R12, R11 ;  /* 0x0000000c0d0e7389 */ /* 0x00006400000c000b */
[----:B01----:R-:W-:Y:S01]  /*1cc70*/  ENDCOLLECTIVE ;  /* 0x000000000000791b */ /* 0x003fe20003800000 */
.L_x_1371:
        /* <DEDUP_REMOVED lines=11> */
.L_x_1372:
[----:B------:R-:W-:Y:S02]  /*1cd30*/  IMAD.MOV.U32 R13, RZ, RZ, R21 ;  /* 0x000000ffff0d7224 */ /* 0x000fe400078e0015 */
[----:B------:R-:W-:Y:S02]  /*1cd40*/  IMAD.MOV.U32 R12, RZ, RZ, RZ ;  /* 0x000000ffff0c7224 */ /* 0x000fe400078e00ff */
[----:B------:R-:W-:-:S07]  /*1cd50*/  IMAD.MOV.U32 R5, RZ, RZ, R14 ;  /* 0x000000ffff057224 */ /* 0x000fce00078e000e */
[----:B------:R-:W-:Y:S05]  /*1cd60*/  WARPSYNC.COLLECTIVE R15, `(.L_x_1373) ;  /* 0x000000000f087348 */ /* 0x000fea0003c00000 */
[----:B------:R0:W1:Y:S02]  /*1cd70*/  SHFL.IDX P6, R14, R13, R12, R11 ;  /* 0x0000000c0d0e7389 */ /* 0x00006400000c000b */
[----:B01----:R-:W-:Y:S01]  /*1cd80*/  ENDCOLLECTIVE ;  /* 0x000000000000791b */ /* 0x003fe20003800000 */
.L_x_1373:
        /* <DEDUP_REMOVED lines=11> */
.L_x_1374:
[----:B------:R-:W-:Y:S02]  /*1ce40*/  IMAD.MOV.U32 R13, RZ, RZ, R21 ;  /* 0x000000ffff0d7224 */ /* 0x000fe400078e0015 */
[----:B------:R-:W-:Y:S02]  /*1ce50*/  IMAD.MOV.U32 R12, RZ, RZ, 0x1 ;  /* 0x00000001ff0c7424 */ /* 0x000fe400078e00ff */
[----:B------:R-:W-:-:S07]  /*1ce60*/  IMAD.MOV.U32 R2, RZ, RZ, R14 ;  /* 0x000000ffff027224 */ /* 0x000fce00078e000e */
[----:B------:R-:W-:Y:S05]  /*1ce70*/  WARPSYNC.COLLECTIVE R15, `(.L_x_1375) ;  /* 0x000000000f087348 */ /* 0x000fea0003c00000 */
[----:B------:R0:W1:Y:S02]  /*1ce80*/  SHFL.IDX P6, R14, R13, R12, R11 ;  /* 0x0000000c0d0e7389 */ /* 0x00006400000c000b */
[----:B01----:R-:W-:Y:S01]  /*1ce90*/  ENDCOLLECTIVE ;  /* 0x000000000000791b */ /* 0x003fe20003800000 */
.L_x_1375:
        /* <DEDUP_REMOVED lines=11> */
.L_x_1376:
[----:B------:R-:W-:Y:S01]  /*1cf50*/  IMAD.MOV.U32 R2, RZ, RZ, R14 ;  /* 0x000000ffff027224 */ /* 0x000fe200078e000e */
[----:B------:R-:W-:Y:S06]  /*1cf60*/  BRA `(.L_x_1377) ;  /* 0xffffffb000ac7947 */ /* 0x000fec000383ffff */
.L_x_1247:
[----:B---3--:R3:W4:Y:S02]  /*1cf70*/  SYNCS.PHASECHK.TRANS64.TRYWAIT P0, [R0+URZ+0x22840], R28 ;  /* 0x0228401c000075a7 */ /* 0x008724000800017f */
[----:B----4-:R-:W-:Y:S05]  /*1cf80*/  @!P0 NANOSLEEP.SYNCS 0x989680 ;  /* 0x009896800000895d */ /* 0x010fea0003900000 */
[----:B------:R-:W4:Y:S02]  /*1cf90*/  @!P0 SYNCS.PHASECHK.TRANS64 P0, [R0+URZ+0x22840], R28 ;  /* 0x0228401c000085a7 */ /* 0x000f24000800007f */
[----:B----4-:R-:W-:Y:S05]  /*1cfa0*/  @!P0 BRA `(.L_x_1247) ;  /* 0xfffffffc00f08947 */ /* 0x010fea000383ffff */
[----:B------:R-:W-:Y:S05]  /*1cfb0*/  BRA `(.L_x_1378) ;  /* 0xffffffb000fc7947 */ /* 0x000fea000383ffff */
.L_x_1248:
[----:B------:R-:W-:Y:S01]  /*1cfc0*/  BSSY B0, `(.L_x_1379) ;  /* 0x0000008000007945 */ /* 0x000fe20003800000 */
[----:B------:R-:W-:Y:S02]  /*1cfd0*/  IMAD.MOV.U32 R13, RZ, RZ, R10 ;  /* 0x000000ffff0d7224 */ /* 0x000fe400078e000a */
[----:B------:R-:W-:Y:S02]  /*1cfe0*/  IMAD.MOV.U32 R12, RZ, RZ, RZ ;  /* 0x000000ffff0c7224 */ /* 0x000fe400078e00ff */
[----:B------:R-:W-:Y:S02]  /*1cff0*/  IMAD.MOV.U32 R11, RZ, RZ, 0x181f ;  /* 0x0000181fff0b7424 */ /* 0x000fe400078e00ff */
[----:B------:R-:W-:-:S07]  /*1d000*/  IMAD.MOV.U32 R15, RZ, RZ, -0x1 ;  /* 0xffffffffff0f7424 */ /* 0x000fce00078e00ff */
[----:B0123--:R-:W-:Y:S05]  /*1d010*/  WARPSYNC.COLLECTIVE R15, `(.L_x_1380) ;  /* 0x000000000f087348 */ /* 0x00ffea0003c00000 */
[----:B------:R4:W0:Y:S02]  /*1d020*/  SHFL.IDX P6, R14, R13, R12, R11 ;  /* 0x0000000c0d0e7389 */ /* 0x00082400000c000b */
[----:B01234-:R-:W-:Y:S01]  /*1d030*/  ENDCOLLECTIVE ;  /* 0x000000000000791b */ /* 0x01ffe20003800000 */
.L_x_1380:
[----:B------:R-:W-:Y:S05]  /*1d040*/  BSYNC B0 ;  /* 0x0000000000007941 */ /* 0x000fea0003800000 */
.L_x_1379:
        /* <DEDUP_REMOVED lines=8> */
.L_x_1381:
        /* <DEDUP_REMOVED lines=8> */
.L_x_1382:
        /* <DEDUP_REMOVED lines=9> */
.L_x_1383:
[----:B------:R-:W-:Y:S02]  /*1d1e0*/  IMAD.MOV.U32 R13, RZ, RZ, R10 ;  /* 0x000000ffff0d7224 */ /* 0x000fe400078e000a */
[----:B------:R-:W-:Y:S01]  /*1d1f0*/  IMAD.MOV.U32 R12, RZ, RZ, 0x2 ;  /* 0x00000002ff0c7424 */ /* 0x000fe200078e00ff */
[----:B------:R-:W-:-:S13]  /*1d200*/  IADD3 R2, P0, R33, R14, RZ ;  /* 0x0000000e21027210 */ /* 0x000fda0007f1e0ff */
[----:B------:R-:W-:Y:S05]  /*1d210*/  WARPSYNC.COLLECTIVE R15, `(.L_x_1384) ;  /* 0x000000000f087348 */ /* 0x000fea0003c00000 */
[----:B------:R0:W1:Y:S02]  /*1d220*/  SHFL.IDX P6, R14, R13, R12, R11 ;  /* 0x0000000c0d0e7389 */ /* 0x00006400000c000b */
[----:B01----:R-:W-:Y:S01]  /*1d230*/  ENDCOLLECTIVE ;  /* 0x000000000000791b */ /* 0x003fe20003800000 */
.L_x_1384:
        /* <DEDUP_REMOVED lines=10> */
.L_x_1385:
[----:B------:R-:W-:Y:S02]  /*1d2e0*/  IMAD.MOV.U32 R13, RZ, RZ, R10 ;  /* 0x000000ffff0d7224 */ /* 0x000fe400078e000a */
[----:B------:R-:W-:Y:S02]  /*1d2f0*/  IMAD.MOV.U32 R12, RZ, RZ, 0x3 ;  /* 0x00000003ff0c7424 */ /* 0x000fe400078e00ff */
[----:B------:R-:W-:-:S07]  /*1d300*/  IMAD.MOV.U32 R2, RZ, RZ, R14 ;  /* 0x000000ffff027224 */ /* 0x000fce00078e000e */
[----:B------:R-:W-:Y:S05]  /*1d310*/  WARPSYNC.COLLECTIVE R15, `(.L_x_1386) ;  /* 0x000000000f087348 */ /* 0x000fea0003c00000 */
[----:B------:R0:W1:Y:S02]  /*1d320*/  SHFL.IDX P6, R14, R13, R12, R11 ;  /* 0x0000000c0d0e7389 */ /* 0x00006400000c000b */
[----:B01----:R-:W-:Y:S01]  /*1d330*/  ENDCOLLECTIVE ;  /* 0x000000000000791b */ /* 0x003fe20003800000 */
.L_x_1386:
        /* <DEDUP_REMOVED lines=11> */
.L_x_1387:
[----:B------:R-:W-:Y:S02]  /*1d3f0*/  IMAD.MOV.U32 R13, RZ, RZ, R10 ;  /* 0x000000ffff0d7224 */ /* 0x000fe400078e000a */
[----:B------:R-:W-:Y:S01]  /*1d400*/  IMAD.MOV.U32 R12, RZ, RZ, 0x4 ;  /* 0x00000004ff0c7424 */ /* 0x000fe200078e00ff */
[----:B------:R-:W-:-:S13]  /*1d410*/  IADD3 R2, P0, R33, R14, RZ ;  /* 0x0000000e21027210 */ /* 0x000fda0007f1e0ff */
[----:B------:R-:W-:Y:S05]  /*1d420*/  WARPSYNC.COLLECTIVE R15, `(.L_x_1388) ;  /* 0x000000000f087348 */ /* 0x000fea0003c00000 */
[----:B------:R0:W1:Y:S02]  /*1d430*/  SHFL.IDX P6, R14, R13, R12, R11 ;  /* 0x0000000c0d0e7389 */ /* 0x00006400000c000b */
[----:B01----:R-:W-:Y:S01]  /*1d440*/  ENDCOLLECTIVE ;  /* 0x000000000000791b */ /* 0x003fe20003800000 */
.L_x_1388:
        /* <DEDUP_REMOVED lines=10> */
.L_x_1389:
[----:B------:R-:W-:Y:S02]  /*1d4f0*/  IMAD.MOV.U32 R13, RZ, RZ, R10 ;  /* 0x000000ffff0d7224 */ /* 0x000fe400078e000a */
[----:B------:R-:W-:Y:S02]  /*1d500*/  IMAD.MOV.U32 R12, RZ, RZ, 0x5 ;  /* 0x00000005ff0c7424 */ /* 0x000fe400078e00ff */
[----:B------:R-:W-:-:S07]  /*1d510*/  IMAD.MOV.U32 R2, RZ, RZ, R14 ;  /* 0x000000ffff027224 */ /* 0x000fce00078e000e */
[----:B------:R-:W-:Y:S05]  /*1d520*/  WARPSYNC.COLLECTIVE R15, `(.L_x_1390) ;  /* 0x000000000f087348 */ /* 0x000fea0003c00000 */
[----:B------:R0:W1:Y:S02]  /*1d530*/  SHFL.IDX P6, R14, R13, R12, R11 ;  /* 0x0000000c0d0e7389 */ /* 0x00006400000c000b */
[----:B01----:R-:W-:Y:S01]  /*1d540*/  ENDCOLLECTIVE ;  /* 0x000000000000791b */ /* 0x003fe20003800000 */
.L_x_1390:
        /* <DEDUP_REMOVED lines=11> */
.L_x_1391:
[----:B------:R-:W-:Y:S02]  /*1d600*/  IMAD.MOV.U32 R13, RZ, RZ, R10 ;  /* 0x000000ffff0d7224 */ /* 0x000fe400078e000a */
[----:B------:R-:W-:Y:S01]  /*1d610*/  IMAD.MOV.U32 R12, RZ, RZ, 0x6 ;  /* 0x00000006ff0c7424 */ /* 0x000fe200078e00ff */
[----:B------:R-:W-:-:S13]  /*1d620*/  IADD3 R2, P0, R33, R14, RZ ;  /* 0x0000000e21027210 */ /* 0x000fda0007f1e0ff */
[----:B------:R-:W-:Y:S05]  /*1d630*/  WARPSYNC.COLLECTIVE R15, `(.L_x_1392) ;  /* 0x000000000f087348 */ /* 0x000fea0003c00000 */
[----:B------:R0:W1:Y:S02]  /*1d640*/  SHFL.IDX P6, R14, R13, R12, R11 ;  /* 0x0000000c0d0e7389 */ /* 0x00006400000c000b */
[----:B01----:R-:W-:Y:S01]  /*1d650*/  ENDCOLLECTIVE ;  /* 0x000000000000791b */ /* 0x003fe20003800000 */
.L_x_1392:
        /* <DEDUP_REMOVED lines=10> */
.L_x_1393:
[----:B------:R-:W-:Y:S02]  /*1d700*/  IMAD.MOV.U32 R13, RZ, RZ, R10 ;  /* 0x000000ffff0d7224 */ /* 0x000fe400078e000a */
[----:B------:R-:W-:Y:S02]  /*1d710*/  IMAD.MOV.U32 R12, RZ, RZ, 0x7 ;  /* 0x00000007ff0c7424 */ /* 0x000fe400078e00ff */
[----:B------:R-:W-:-:S07]  /*1d720*/  IMAD.MOV.U32 R2, RZ, RZ, R14 ;  /* 0x000000ffff027224 */ /* 0x000fce00078e000e */
[----:B------:R-:W-:Y:S05]  /*1d730*/  WARPSYNC.COLLECTIVE R15, `(.L_x_1394) ;  /* 0x000000000f087348 */ /* 0x000fea0003c00000 */
[----:B------:R0:W1:Y:S02]  /*1d740*/  SHFL.IDX P6, R14, R13, R12, R11 ;  /* 0x0000000c0d0e7389 */ /* 0x00006400000c000b */
[----:B01----:R-:W-:Y:S01]  /*1d750*/  ENDCOLLECTIVE ;  /* 0x000000000000791b */ /* 0x003fe20003800000 */
.L_x_1394:
        /* <DEDUP_REMOVED lines=11> */
.L_x_1395:
[----:B------:R-:W-:Y:S02]  /*1d810*/  IMAD.MOV.U32 R13, RZ, RZ, R9 ;  /* 0x000000ffff0d7224 */ /* 0x000fe400078e0009 */
[----:B------:R-:W-:Y:S02]  /*1d820*/  IMAD.MOV.U32 R12, RZ, RZ, RZ ;  /* 0x000000ffff0c7224 */ /* 0x000fe400078e00ff */
[----:B------:R-:W-:-:S07]  /*1d830*/  IMAD.MOV.U32 R4, RZ, RZ, R14 ;  /* 0x000000ffff047224 */ /* 0x000fce00078e000e */
[----:B------:R-:W-:Y:S05]  /*1d840*/  WARPSYNC.COLLECTIVE R15, `(.L_x_1396) ;  /* 0x000000000f087348 */ /* 0x000fea0003c00000 */
[----:B------:R0:W1:Y:S02]  /*1d850*/  SHFL.IDX P6, R14, R13, R12, R11 ;  /* 0x0000000c0d0e7389 */ /* 0x00006400000c000b */
[----:B01----:R-:W-:Y:S01]  /*1d860*/  ENDCOLLECTIVE ;  /* 0x000000000000791b */ /* 0x003fe20003800000 */
.L_x_1396:
        /* <DEDUP_REMOVED lines=11> */
.L_x_1397:
[----:B------:R-:W-:Y:S02]  /*1d920*/  IMAD.MOV.U32 R13, RZ, RZ, R9 ;  /* 0x000000ffff0d7224 */ /* 0x000fe400078e0009 */
[----:B------:R-:W-:Y:S02]  /*1d930*/  IMAD.MOV.U32 R12, RZ, RZ, 0x1 ;  /* 0x00000001ff0c7424 */ /* 0x000fe400078e00ff */
[----:B------:R-:W-:-:S07]  /*1d940*/  IMAD.MOV.U32 R2, RZ, RZ, R14 ;  /* 0x000000ffff027224 */ /* 0x000fce00078e000e */
[----:B------:R-:W-:Y:S05]  /*1d950*/  WARPSYNC.COLLECTIVE R15, `(.L_x_1398) ;  /* 0x000000000f087348 */ /* 0x000fea0003c00000 */
[----:B------:R0:W1:Y:S02]  /*1d960*/  SHFL.IDX P6, R14, R13, R12, R11 ;  /* 0x0000000c0d0e7389 */ /* 0x00006400000c000b */
[----:B01----:R-:W-:Y:S01]  /*1d970*/  ENDCOLLECTIVE ;  /* 0x000000000000791b */ /* 0x003fe20003800000 */
.L_x_1398:
        /* <DEDUP_REMOVED lines=11> */
.L_x_1399:
[----:B------:R-:W-:Y:S01]  /*1da30*/  IMAD.MOV.U32 R8, RZ, RZ, R14 ;  /* 0x000000ffff087224 */ /* 0x000fe200078e000e */
[----:B------:R-:W-:Y:S06]  /*1da40*/  BRA `(.L_x_1400) ;  /* 0xffffffac00987947 */ /* 0x000fec000383ffff */
.L_x_1253:
[----:B0-----:R0:W1:Y:S02]  /*1da50*/  SYNCS.PHASECHK.TRANS64.TRYWAIT P2, [R19+URZ+0x22870], R0 ;  /* 0x02287000130075a7 */ /* 0x001064000804017f */
[----:B-1----:R-:W-:Y:S05]  /*1da60*/  @!P2 NANOSLEEP.SYNCS 0x989680 ;  /* 0x009896800000a95d */ /* 0x002fea0003900000 */
[----:B------:R-:W1:Y:S02]  /*1da70*/  @!P2 SYNCS.PHASECHK.TRANS64 P2, [R19+URZ+0x22870], R0 ;  /* 0x022870001300a5a7 */ /* 0x000e64000804007f */
[----:B-1----:R-:W-:Y:S05]  /*1da80*/  @!P2 BRA `(.L_x_1253) ;  /* 0xfffffffc00f0a947 */ /* 0x002fea000383ffff */
[----:B------:R-:W-:Y:S05]  /*1da90*/  BRA `(.L_x_1401) ;  /* 0xffffffac00fc7947 */ /* 0x000fea000383ffff */
.L_x_1255:
[----:B0-----:R0:W1:Y:S02]  /*1daa0*/  SYNCS.PHASECHK.TRANS64.TRYWAIT P2, [R19+URZ+0x22860], R2 ;  /* 0x02286002130075a7 */ /* 0x001064000804017f */
[----:B-1----:R-:W-:Y:S05]  /*1dab0*/  @!P2 NANOSLEEP.SYNCS 0x989680 ;  /* 0x009896800000a95d */ /* 0x002fea0003900000 */
[----:B------:R-:W1:Y:S02]  /*1dac0*/  @!P2 SYNCS.PHASECHK.TRANS64 P2, [R19+URZ+0x22860], R2 ;  /* 0x022860021300a5a7 */ /* 0x000e64000804007f */
[----:B-1----:R-:W-:Y:S05]  /*1dad0*/  @!P2 BRA `(.L_x_1255) ;  /* 0xfffffffc00f0a947 */ /* 0x002fea000383ffff */
[----:B------:R-:W-:Y:S05]  /*1dae0*/  BRA `(.L_x_1402) ;  /* 0xffffffb0000c7947 */ /* 0x000fea000383ffff */
.L_x_1263:
[----:B--2---:R2:W3:Y:S02]  /*1daf0*/  SYNCS.PHASECHK.TRANS64.TRYWAIT P2, [R18+URZ+0x22870], R3 ;  /* 0x02287003120075a7 */ /* 0x0044e4000804017f */
[----:B---3--:R-:W-:Y:S05]  /*1db00*/  @!P2 NANOSLEEP.SYNCS 0x989680 ;  /* 0x009896800000a95d */ /* 0x008fea0003900000 */
[----:B------:R-:W3:Y:S02]  /*1db10*/  @!P2 SYNCS.PHASECHK.TRANS64 P2, [R18+URZ+0x22870], R3 ;  /* 0x022870031200a5a7 */ /* 0x000ee4000804007f */
[----:B---3--:R-:W-:Y:S05]  /*1db20*/  @!P2 BRA `(.L_x_1263) ;  /* 0xfffffffc00f0a947 */ /* 0x008fea000383ffff */
[----:B------:R-:W-:Y:S05]  /*1db30*/  BRA `(.L_x_1403) ;  /* 0xffffffb400d07947 */ /* 0x000fea000383ffff */
.L_x_1265:
[----:B0-----:R0:W2:Y:S02]  /*1db40*/  SYNCS.PHASECHK.TRANS64.TRYWAIT P2, [R18+URZ+0x22860], R3 ;  /* 0x02286003120075a7 */ /* 0x0010a4000804017f */
[----:B--2---:R-:W-:Y:S05]  /*1db50*/  @!P2 NANOSLEEP.SYNCS 0x989680 ;  /* 0x009896800000a95d */ /* 0x004fea0003900000 */
[----:B------:R-:W2:Y:S02]  /*1db60*/  @!P2 SYNCS.PHASECHK.TRANS64 P2, [R18+URZ+0x22860], R3 ;  /* 0x022860031200a5a7 */ /* 0x000ea4000804007f */
[----:B--2---:R-:W-:Y:S05]  /*1db70*/  @!P2 BRA `(.L_x_1265) ;  /* 0xfffffffc00f0a947 */ /* 0x004fea000383ffff */
[----:B------:R-:W-:Y:S05]  /*1db80*/  BRA `(.L_x_1404) ;  /* 0xffffffb400e07947 */ /* 0x000fea000383ffff */
.L_x_1272:
[----:B-1----:R1:W2:Y:S02]  /*1db90*/  SYNCS.PHASECHK.TRANS64.TRYWAIT P0, [R5+URZ+0x22820], R0 ;  /* 0x02282000050075a7 */ /* 0x0022a4000800017f */
[----:B--2---:R-:W-:Y:S05]  /*1dba0*/  @!P0 NANOSLEEP.SYNCS 0x989680 ;  /* 0x009896800000895d */ /* 0x004fea0003900000 */
[----:B------:R-:W2:Y:S02]  /*1dbb0*/  @!P0 SYNCS.PHASECHK.TRANS64 P0, [R5+URZ+0x22820], R0 ;  /* 0x02282000050085a7 */ /* 0x000ea4000800007f */
[----:B--2---:R-:W-:Y:S05]  /*1dbc0*/  @!P0 BRA `(.L_x_1272) ;  /* 0xfffffffc00f08947 */ /* 0x004fea000383ffff */
[----:B------:R-:W-:Y:S05]  /*1dbd0*/  BRA `(.L_x_1405) ;  /* 0xffffffbc00dc7947 */ /* 0x000fea000383ffff */
.L_x_1273:
[----:B------:R-:W2:Y:S01]  /*1dbe0*/  S2R R2, SR_TID.X ;  /* 0x0000000000027919 */ /* 0x000ea20000002100 */
[----:B------:R-:W-:Y:S01]  /*1dbf0*/  BSSY B0, `(.L_x_1406) ;  /* 0x000000a000007945 */ /* 0x000fe20003800000 */
[----:B------:R-:W-:Y:S02]  /*1dc00*/  IMAD.MOV.U32 R12, RZ, RZ, RZ ;  /* 0x000000ffff0c7224 */ /* 0x000fe400078e00ff */
[----:B------:R-:W-:Y:S02]  /*1dc10*/  IMAD.MOV.U32 R11, RZ, RZ, 0x1f ;  /* 0x0000001fff0b7424 */ /* 0x000fe400078e00ff */
[----:B------:R-:W-:Y:S01]  /*1dc20*/  IMAD.MOV.U32 R15, RZ, RZ, -0x1 ;  /* 0xffffffffff0f7424 */ /* 0x000fe200078e00ff */
[----:B--2---:R-:W-:-:S04]  /*1dc30*/  SHF.R.U32.HI R2, RZ, 0x5, R2 ;  /* 0x00000005ff027819 */ /* 0x004fc80000011602 */
[----:B------:R-:W-:-:S05]  /*1dc40*/  LOP3.LUT R2, R2, 0x3, RZ, 0xc0, !PT ;  /* 0x0000000302027812 */ /* 0x000fca00078ec0ff */
[----:B------:R-:W-:-:S07]  /*1dc50*/  IMAD.MOV.U32 R13, RZ, RZ, R2 ;  /* 0x000000ffff0d7224 */ /* 0x000fce00078e0002 */
[----:B01----:R-:W-:Y:S05]  /*1dc60*/  WARPSYNC.COLLECTIVE R15, `(.L_x_1407) ;  /* 0x000000000f087348 */ /* 0x003fea0003c00000 */
[----:B------:R2:W3:Y:S02]  /*1dc70*/  SHFL.IDX P6, R14, R13, R12, R11 ;  /* 0x0000000c0d0e7389 */ /* 0x0004e400000c000b */
[----:B0123--:R-:W-:Y:S01]  /*1dc80*/  ENDCOLLECTIVE ;  /* 0x000000000000791b */ /* 0x00ffe20003800000 */
.L_x_1407:
[----:B------:R-:W-:Y:S05]  /*1dc90*/  BSYNC B0 ;  /* 0x0000000000007941 */ /* 0x000fea0003800000 */
.L_x_1406:
[----:B------:R-:W-:Y:S05]  /*1dca0*/  BRA `(.L_x_1408) ;  /* 0xffffffbc00c47947 */ /* 0x000fea000383ffff */
.L_x_1276:
[----:B------:R-:W-:Y:S01]  /*1dcb0*/  BSSY B1, `(.L_x_1409) ;  /* 0x0000006000017945 */ /* 0x000fe20003800000 */
[----:B------:R-:W-:-:S07]  /*1dcc0*/  IMAD.MOV.U32 R15, RZ, RZ, -0x1 ;  /* 0xffffffffff0f7424 */ /* 0x000fce00078e00ff */
[----:B01----:R-:W-:Y:S05]  /*1dcd0*/  WARPSYNC.COLLECTIVE R15, `(.L_x_1410) ;  /* 0x000000000f0c7348 */ /* 0x003fea0003c00000 */
[----:B------:R-:W-:Y:S02]  /*1dce0*/  ELECT P6, UR62, PT ;  /* 0x00000000003e782f */ /* 0x000fe400038c0000 */
[----:B------:R-:W-:Y:S01]  /*1dcf0*/  MOV R14, UR62 ;  /* 0x0000003e000e7c02 */ /* 0x000fe20008000f00 */
[----:B01----:R-:W-:Y:S10]  /*1dd00*/  ENDCOLLECTIVE ;  /* 0x000000000000791b */ /* 0x003ff40003800000 */
.L_x_1410:
[----:B------:R-:W-:Y:S05]  /*1dd10*/  BSYNC B1 ;  /* 0x0000000000017941 */ /* 0x000fea0003800000 */
.L_x_1409:
[----:B------:R-:W-:Y:S05]  /*1dd20*/  BRA `(.L_x_1411) ;  /* 0xffffffbc00bc7947 */ /* 0x000fea000383ffff */
.L_x_1278:
[----:B-1----:R1:W2:Y:S02]  /*1dd30*/  SYNCS.PHASECHK.TRANS64.TRYWAIT P1, [R3+URZ+0x22840], R2 ;  /* 0x02284002030075a7 */ /* 0x0022a4000802017f */
[----:B--2---:R-:W-:Y:S05]  /*1dd40*/  @!P1 NANOSLEEP.SYNCS 0x989680 ;  /* 0x009896800000995d */ /* 0x004fea0003900000 */
[----:B------:R-:W2:Y:S02]  /*1dd50*/  @!P1 SYNCS.PHASECHK.TRANS64 P1, [R3+URZ+0x22840], R2 ;  /* 0x02284002030095a7 */ /* 0x000ea4000802007f */
[----:B--2---:R-:W-:Y:S05]  /*1dd60*/  @!P1 BRA `(.L_x_1278) ;  /* 0xfffffffc00f09947 */ /* 0x004fea000383ffff */
[----:B------:R-:W-:Y:S05]  /*1dd70*/  BRA `(.L_x_1412) ;  /* 0xffffffbc00dc7947 */ /* 0x000fea000383ffff */
.L_x_1280:
[----:B--2---:R2:W3:Y:S02]  /*1dd80*/  SYNCS.PHASECHK.TRANS64.TRYWAIT P1, [R29+URZ+0x22840], R0 ;  /* 0x022840001d0075a7 */ /* 0x0044e4000802017f */
[----:B---3--:R-:W-:Y:S05]  /*1dd90*/  @!P1 NANOSLEEP.SYNCS 0x989680 ;  /* 0x009896800000995d */ /* 0x008fea0003900000 */
[----:B------:R-:W3:Y:S02]  /*1dda0*/  @!P1 SYNCS.PHASECHK.TRANS64 P1, [R29+URZ+0x22840], R0 ;  /* 0x022840001d0095a7 */ /* 0x000ee4000802007f */
[----:B---3--:R-:W-:Y:S05]  /*1ddb0*/  @!P1 BRA `(.L_x_1280) ;  /* 0xfffffffc00f09947 */ /* 0x008fea000383ffff */
[----:B------:R-:W-:Y:S05]  /*1ddc0*/  BRA `(.L_x_1413) ;  /* 0xffffffbc00e87947 */ /* 0x000fea000383ffff */
.L_x_1282:
[----:B---3--:R3:W4:Y:S02]  /*1ddd0*/  SYNCS.PHASECHK.TRANS64.TRYWAIT P1, [R3+URZ+0x22860], R2 ;  /* 0x02286002030075a7 */ /* 0x008724000802017f */
[----:B----4-:R-:W-:Y:S05]  /*1dde0*/  @!P1 NANOSLEEP.SYNCS 0x989680 ;  /* 0x009896800000995d */ /* 0x010fea0003900000 */
[----:B------:R-:W4:Y:S02]  /*1ddf0*/  @!P1 SYNCS.PHASECHK.TRANS64 P1, [R3+URZ+0x22860], R2 ;  /* 0x02286002030095a7 */ /* 0x000f24000802007f */
[----:B----4-:R-:W-:Y:S05]  /*1de00*/  @!P1 BRA `(.L_x_1282) ;  /* 0xfffffffc00f09947 */ /* 0x010fea000383ffff */
[----:B------:R-:W-:Y:S05]  /*1de10*/  BRA `(.L_x_1414) ;  /* 0xffffffbc00e47947 */ /* 0x000fea000383ffff */
.L_x_1284:
[----:B----4-:R4:W0:Y:S02]  /*1de20*/  SYNCS.PHASECHK.TRANS64.TRYWAIT P1, [R29+URZ+0x22860], R0 ;  /* 0x022860001d0075a7 */ /* 0x010824000802017f */
[----:B0-----:R-:W-:Y:S05]  /*1de30*/  @!P1 NANOSLEEP.SYNCS 0x989680 ;  /* 0x009896800000995d */ /* 0x001fea0003900000 */
[----:B------:R-:W0:Y:S02]  /*1de40*/  @!P1 SYNCS.PHASECHK.TRANS64 P1, [R29+URZ+0x22860], R0 ;  /* 0x022860001d0095a7 */ /* 0x000e24000802007f */
[----:B0-----:R-:W-:Y:S05]  /*1de50*/  @!P1 BRA `(.L_x_1284) ;  /* 0xfffffffc00f09947 */ /* 0x001fea000383ffff */
[----:B------:R-:W-:Y:S05]  /*1de60*/  BRA `(.L_x_1415) ;  /* 0xffffffbc00e07947 */ /* 0x000fea000383ffff */
.L_x_1286:
[----:B------:R0:W0:Y:S02]  /*1de70*/  SYNCS.PHASECHK.TRANS64.TRYWAIT P1, [R3+URZ+0x22880], R2 ;  /* 0x02288002030075a7 */ /* 0x000024000802017f */
[----:B0-----:R-:W-:Y:S05]  /*1de80*/  @!P1 NANOSLEEP.SYNCS 0x989680 ;  /* 0x009896800000995d */ /* 0x001fea0003900000 */
[----:B------:R-:W0:Y:S02]  /*1de90*/  @!P1 SYNCS.PHASECHK.TRANS64 P1, [R3+URZ+0x22880], R2 ;  /* 0x02288002030095a7 */ /* 0x000e24000802007f */
[----:B0-----:R-:W-:Y:S05]  /*1dea0*/  @!P1 BRA `(.L_x_1286) ;  /* 0xfffffffc00f09947 */ /* 0x001fea000383ffff */
[----:B------:R-:W-:Y:S05]  /*1deb0*/  BRA `(.L_x_1416) ;  /* 0xffffffbc00dc7947 */ /* 0x000fea000383ffff */
.L_x_1417:
        /* <DEDUP_REMOVED lines=12> */
.L_x_3625:


//--------------------- .text._ZN7cutlass13device_kernelIN5flash11enable_sm90INS1_16FlashAttnFwdSm90INS1_25CollectiveMainloopFwdSm90ILi2EN4cute5tupleIJNS5_1CILi1EEES8_S8_EEENS6_IJNS7_ILi128EEENS7_ILi160EEESA_EEELi128ENS_12float_e4m3_tEfNS_4arch4Sm90ELb0ELb1ELb0ELb1ELb1ELb0ELb0ELb1ELb1ELb1ELb0ELb0EEENS1_21CollectiveEpilogueFwdINS6_IJSA_SA_SB_EEES9_NS_10bfloat16_tESF_Li256ELb1ELb1ELb0ELb1EEENS1_36VarlenDynamicPersistentTileSchedulerILi128ELi160ELi256ELi128ELb0ELb1ELb1ELb1ELb0ELb1EEEEEEEEEvNT_6ParamsE --------------------------
	.section	.text._ZN7cutlass13device_kernelIN5flash11enable_sm90INS1_16FlashAttnFwdSm90INS1_25CollectiveMainloopFwdSm90ILi2EN4cute5tupleIJNS5_1CILi1EEES8_S8_EEENS6_IJNS7_ILi128EEENS7_ILi160EEESA_EEELi128ENS_12float_e4m3_tEfNS_4arch4Sm90ELb0ELb1ELb0ELb1ELb1ELb0ELb0ELb1ELb1ELb1ELb0ELb0EEENS1_21CollectiveEpilogueFwdINS6_IJSA_SA_SB_EEES9_NS_10bfloat16_tESF_Li256ELb1ELb1ELb0ELb1EEENS1_36VarlenDynamicPersistentTileSchedulerILi128ELi160ELi256ELi128ELb0ELb1ELb1ELb1ELb0ELb1EEEEEEEEEvNT_6ParamsE,"ax",@progbits
	.align	128
.text._ZN7cutlass13device_kernelIN5flash11enable_sm90INS1_16FlashAttnFwdSm90INS1_25CollectiveMainloopFwdSm90ILi2EN4cute5tupleIJNS5_1CILi1EEES8_S8_EEENS6_IJNS7_ILi128EEENS7_ILi160EEESA_EEELi128ENS_12float_e4m3_tEfNS_4arch4Sm90ELb0ELb1ELb0ELb1ELb1ELb0ELb0ELb1ELb1ELb1ELb0ELb0EEENS1_21CollectiveEpilogueFwdINS6_IJSA_SA_SB_EEES9_NS_10bfloat16_tESF_Li256ELb1ELb1ELb0ELb1EEENS1_36VarlenDynamicPersistentTileSchedulerILi128ELi160ELi256ELi128ELb0ELb1ELb1ELb1ELb0ELb1EEEEEEEEEvNT_6ParamsE:
        .type           _ZN7cutlass13device_kernelIN5flash11enable_sm90INS1_16FlashAttnFwdSm90INS1_25CollectiveMainloopFwdSm90ILi2EN4cute5tupleIJNS5_1CILi1EEES8_S8_EEENS6_IJNS7_ILi128EEENS7_ILi160EEESA_EEELi128ENS_12float_e4m3_tEfNS_4arch4Sm90ELb0ELb1ELb0ELb1ELb1ELb0ELb0ELb1ELb1ELb1ELb0ELb0EEENS1_21CollectiveEpilogueFwdINS6_IJSA_SA_SB_EEES9_NS_10bfloat16_tESF_Li256ELb1ELb1ELb0ELb1EEENS1_36VarlenDynamicPersistentTileSchedulerILi128ELi160ELi256ELi128ELb0ELb1ELb1ELb1ELb0ELb1EEEEEEEEEvNT_6ParamsE,@function
        .size           _ZN7cutlass13device_kernelIN5flash11enable_sm90INS1_16FlashAttnFwdSm90INS1_25CollectiveMainloopFwdSm90ILi2EN4cute5tupleIJNS5_1CILi1EEES8_S8_EEENS6_IJNS7_ILi128EEENS7_ILi160EEESA_EEELi128ENS_12float_e4m3_tEfNS_4arch4Sm90ELb0ELb1ELb0ELb1ELb1ELb0ELb0ELb1ELb1ELb1ELb0ELb0EEENS1_21CollectiveEpilogueFwdINS6_IJSA_SA_SB_EEES9_NS_10bfloat16_tESF_Li256ELb1ELb1ELb0ELb1EEENS1_36VarlenDynamicPersistentTileSchedulerILi128ELi160ELi256ELi128ELb0ELb1ELb1ELb1ELb0ELb1EEEEEEEEEvNT_6ParamsE,(.L_x_3626 - _ZN7cutlass13device_kernelIN5flash11enable_sm90INS1_16FlashAttnFwdSm90INS1_25CollectiveMainloopFwdSm90ILi2EN4cute5tupleIJNS5_1CILi1EEES8_S8_EEENS6_IJNS7_ILi128EEENS7_ILi160EEESA_EEELi128ENS_12float_e4m3_tEfNS_4arch4Sm90ELb0ELb1ELb0ELb1ELb1ELb0ELb0ELb1ELb1ELb1ELb0ELb0EEENS1_21CollectiveEpilogueFwdINS6_IJSA_SA_SB_EEES9_NS_10bfloat16_tESF_Li256ELb1ELb1ELb0ELb1EEENS1_36VarlenDynamicPersistentTileSchedulerILi128ELi160ELi256ELi128ELb0ELb1ELb1ELb1ELb0ELb1EEEEEEEEEvNT_6ParamsE)
        .other          _ZN7cutlass13device_kernelIN5flash11enable_sm90INS1_16FlashAttnFwdSm90INS1_25CollectiveMainloopFwdSm90ILi2EN4cute5tupleIJNS5_1CILi1EEES8_S8_EEENS6_IJNS7_ILi128EEENS7_ILi160EEESA_EEELi128ENS_12float_e4m3_tEfNS_4arch4Sm90ELb0ELb1ELb0ELb1ELb1ELb0ELb0ELb1ELb1ELb1ELb0ELb0EEENS1_21CollectiveEpilogueFwdINS6_IJSA_SA_SB_EEES9_NS_10bfloat16_tESF_Li256ELb1ELb1ELb0ELb1EEENS1_36VarlenDynamicPersistentTileSchedulerILi128ELi160ELi256ELi128ELb0ELb1ELb1ELb1ELb0ELb1EEEEEEEEEvNT_6ParamsE,@"STO_CUDA_ENTRY STV_DEFAULT"
_ZN7cutlass13device_kernelIN5flash11enable_sm90INS1_16FlashAttnFwdSm90INS1_25CollectiveMainloopFwdSm90ILi2EN4cute5tupleIJNS5_1CILi1EEES8_S8_EEENS6_IJNS7_ILi128EEENS7_ILi160EEESA_EEELi128ENS_12float_e4m3_tEfNS_4arch4Sm90ELb0ELb1ELb0ELb1ELb1ELb0ELb0ELb1ELb1ELb1ELb0ELb0EEENS1_21CollectiveEpilogueFwdINS6_IJSA_SA_SB_EEES9_NS_10bfloat16_tESF_Li256ELb1ELb1ELb0ELb1EEENS1_36VarlenDynamicPersistentTileSchedulerILi128ELi160ELi256ELi128ELb0ELb1ELb1ELb1ELb0ELb1EEEEEEEEEvNT_6ParamsE:
        /* <DEDUP_REMOVED lines=45> */
.L_x_1418:
        /* <DEDUP_REMOVED lines=22> */
.L_x_1419:
        /* <DEDUP_REMOVED lines=18> */
.L_x_1420:
        /* <DEDUP_REMOVED lines=22> */
.L_x_1421:
        /* <DEDUP_REMOVED lines=24> */
.L_x_1422:
        /* <DEDUP_REMOVED lines=8> */
.L_x_1424:
        /* <DEDUP_REMOVED lines=20> */
[----:B------:R-:W-:Y:S01]  /*09f0*/  ULOP3.LUT UR48, UR36, 0x1, URZ, 0xfc, !UPT ;  /* 0x0000000124307892 */ /* 0x000fe2000f8efc3f */
[----:B------:R-:W-:Y:S01]  /*0a00*/  R2UR UR5, R9 ;  /* 0x00000000090572ca */ /* 0x000fe200000e0000 */
[----:B------:R-:W-:Y:S01]  /*0a10*/  UMOV UR47, URZ ;  /* 0x0000003f002f7c82 */ /* 0x000fe20008000000 */
[----:B------:R-:W-:Y:S01]  /*0a20*/  SHF.R.S32.HI R3, RZ, 0x1f, R198 ;  /* 0x0000001fff037819 */ /* 0x000fe200000114c6 */
[----:B------:R-:W-:Y:S01]  /*0a30*/  UMOV UR46, URZ ;  /* 0x0000003f002e7c82 */ /* 0x000fe20008000000 */
[----:B------:R-:W-:Y:S01]  /*0a40*/  R2UR UR50, R10 ;  /* 0x000000000a3272ca */ /* 0x000fe200000e0000 */
[----:B------:R-:W-:Y:S01]  /*0a50*/  UMOV UR45, URZ ;  /* 0x0000003f002d7c82 */ /* 0x000fe20008000000 */
[CC--:B------:R-:W-:Y:S02]  /*0a60*/  LEA.HI R0, R3.reuse, R198.reuse, RZ, 0x7 ;  /* 0x000000c603007211 */ /* 0x0c0fe400078f38ff */
[----:B------:R-:W-:-:S02]  /*0a70*/  LEA.HI R4, R3, R198, RZ, 0x5 ;  /* 0x000000c603047211 */ /* 0x000fc400078f28ff */
[----:B------:R-:W-:Y:S02]  /*0a80*/  LOP3.LUT R191, R0, 0xffffff80, RZ, 0xc0, !PT ;  /* 0xffffff8000bf7812 */ /* 0x000fe400078ec0ff */
[CC--:B------:R-:W-:Y:S01]  /*0a90*/  LEA.HI R2, R3.reuse, R198.reuse, RZ, 0x4 ;  /* 0x000000c603027211 */ /* 0x0c0fe200078f20ff */
[----:B------:R-:W-:Y:S01]  /*0aa0*/  IMAD.SHL.U32 R4, R4, 0x20, RZ ;  /* 0x0000002004047824 */ /* 0x000fe200078e00ff */
[-C--:B------:R-:W-:Y:S01]  /*0ab0*/  LEA.HI R11, R3, R198.reuse, RZ, 0x2 ;  /* 0x000000c6030b7211 */ /* 0x080fe200078f10ff */
[----:B------:R-:W-:Y:S01]  /*0ac0*/  IMAD.IADD R191, R198, 0x1, -R191 ;  /* 0x00000001c6bf7824 */ /* 0x000fe200078e0abf */
[----:B------:R-:W-:Y:S02]  /*0ad0*/  LOP3.LUT R5, R2, 0x3fffff0, RZ, 0xc0, !PT ;  /* 0x03fffff002057812 */ /* 0x000fe400078ec0ff */
[----:B------:R-:W-:Y:S02]  /*0ae0*/  LOP3.LUT R11, R11, 0xfffffffc, RZ, 0xc0, !PT ;  /* 0xfffffffc0b0b7812 */ /* 0x000fe400078ec0ff */
[----:B------:R-:W-:Y:S01]  /*0af0*/  SHF.R.S32.HI R6, RZ, 0x1f, R191 ;  /* 0x0000001fff067819 */ /* 0x000fe200000114bf */
[C---:B------:R-:W-:Y:S01]  /*0b00*/  IMAD.IADD R5, R198.reuse, 0x1, -R5 ;  /* 0x00000001c6057824 */ /* 0x040fe200078e0a05 */
[----:B------:R-:W-:Y:S01]  /*0b10*/  LEA.HI R3, R3, R198, RZ, 0x3 ;  /* 0x000000c603037211 */ /* 0x000fe200078f18ff */
[----:B------:R-:W-:Y:S01]  /*0b20*/  IMAD.IADD R11, R198, 0x1, -R11 ;  /* 0x00000001c60b7824 */ /* 0x000fe200078e0a0b */
[----:B------:R-:W-:-:S02]  /*0b30*/  LEA.HI R8, R6, R191, RZ, 0x2 ;  /* 0x000000bf06087211 */ /* 0x000fc400078f10ff */
[----:B------:R-:W-:Y:S02]  /*0b40*/  SHF.R.S32.HI R193, RZ, 0x7, R0 ;  /* 0x00000007ffc17819 */ /* 0x000fe40000011400 */
[--C-:B------:R-:W-:Y:S02]  /*0b50*/  SHF.R.S32.HI R9, RZ, 0x2, R8.reuse ;  /* 0x00000002ff097819 */ /* 0x100fe40000011408 */
[----:B------:R-:W-:Y:S02]  /*0b60*/  SHF.R.S32.HI R10, RZ, 0x1f, R8 ;  /* 0x0000001fff0a7819 */ /* 0x000fe40000011408 */
[----:B------:R-:W-:Y:S02]  /*0b70*/  LOP3.LUT R4, R4, 0xfffffc00, RZ, 0xc0, !PT ;  /* 0xfffffc0004047812 */ /* 0x000fe400078ec0ff */
[----:B------:R-:W-:Y:S02]  /*0b80*/  LEA.HI R10, R10, R9, RZ, 0x3 ;  /* 0x000000090a0a7211 */ /* 0x000fe400078f18ff */
[----:B------:R-:W-:Y:S01]  /*0b90*/  LOP3.LUT R189, R3, 0xfffffff8, RZ, 0xc0, !PT ;  /* 0xfffffff803bd7812 */ /* 0x000fe200078ec0ff */
[----:B------:R-:W-:Y:S01]  /*0ba0*/  IMAD R5, R5, 0x40, R4 ;  /* 0x0000004005057824 */ /* 0x000fe200078e0204 */
[----:B------:R-:W-:-:S02]  /*0bb0*/  SHF.R.S32.HI R7, RZ, 0x4, R2 ;  /* 0x00000004ff077819 */ /* 0x000fc40000011402 */
[----:B------:R-:W-:Y:S01]  /*0bc0*/  LOP3.LUT R10, R10, 0xfffffff8, RZ, 0xc0, !PT ;  /* 0xfffffff80a0a7812 */ /* 0x000fe200078ec0ff */
[----:B------:R-:W-:Y:S01]  /*0bd0*/  IMAD.IADD R189, R198, 0x1, -R189 ;  /* 0x00000001c6bd7824 */ /* 0x000fe200078e0abd */
[----:B------:R-:W-:Y:S02]  /*0be0*/  LEA.HI R6, R6, R191, RZ, 0x5 ;  /* 0x000000bf06067211 */ /* 0x000fe400078f28ff */
[----:B------:R-:W-:Y:S01]  /*0bf0*/  LEA.HI R0, R0, R193, RZ, 0x1 ;  /* 0x000000c100007211 */ /* 0x000fe200078f08ff */
[----:B------:R-:W-:Y:S01]  /*0c00*/  IMAD.IADD R9, R9, 0x1, -R10 ;  /* 0x0000000109097824 */ /* 0x000fe200078e0a0a */
[----:B------:R-:W-:Y:S01]  /*0c10*/  LEA.HI R2, R2, R7, RZ, 0x1 ;  /* 0x0000000702027211 */ /* 0x000fe200078f08ff */
[----:B------:R-:W-:Y:S01]  /*0c20*/  IMAD.SHL.U32 R23, R189, 0x8, RZ ;  /* 0x00000008bd177824 */ /* 0x000fe200078e00ff */
[----:B------:R-:W-:Y:S02]  /*0c30*/  SHF.R.S32.HI R6, RZ, 0x5, R6 ;  /* 0x00000005ff067819 */ /* 0x000fe40000011406 */
[----:B------:R-:W-:Y:S01]  /*0c40*/  LEA.HI R4, R11, R11, RZ, 0x1 ;  /* 0x0000000b0b047211 */ /* 0x000fe200078f08ff */
[----:B------:R-:W-:Y:S01]  /*0c50*/  VIADD R188, R23, 0x40 ;  /* 0x0000004017bc7836 */ /* 0x000fe20000000000 */
[----:B------:R-:W-:Y:S01]  /*0c60*/  LOP3.LUT R0, R0, 0x3fffffe, RZ, 0xc0, !PT ;  /* 0x03fffffe00007812 */ /* 0x000fe200078ec0ff */
[----:B------:R-:W-:Y:S01]  /*0c70*/  IMAD R9, R6, 0x10, R9 ;  /* 0x0000001006097824 */ /* 0x000fe200078e0209 */
[----:B------:R-:W-:-:S02]  /*0c80*/  LOP3.LUT R2, R2, 0x1ffffffe, RZ, 0xc0, !PT ;  /* 0x1ffffffe02027812 */ /* 0x000fc400078ec0ff */
[----:B------:R-:W-:Y:S01]  /*0c90*/  LOP3.LUT R4, R4, 0x1ffffffe, RZ, 0xc0, !PT ;  /* 0x1ffffffe04047812 */ /* 0x000fe200078ec0ff */
[----:B------:R-:W-:Y:S01]  /*0ca0*/  IMAD.IADD R0, R193, 0x1, -R0 ;  /* 0x00000001c1007824 */ /* 0x000fe200078e0a00 */
[----:B------:R-:W-:Y:S01]  /*0cb0*/  LOP3.LUT R8, R8, 0x7ffffffc, RZ, 0xc0, !PT ;  /* 0x7ffffffc08087812 */ /* 0x000fe200078ec0ff */
[----:B------:R-:W-:Y:S01]  /*0cc0*/  IMAD.IADD R2, R7, 0x1, -R2 ;  /* 0x0000000107027824 */ /* 0x000fe200078e0a02 */
[----:B------:R-:W-:Y:S01]  /*0cd0*/  SHF.R.S32.HI R190, RZ, 0x3, R3 ;  /* 0x00000003ffbe7819 */ /* 0x000fe20000011403 */
[----:B------:R-:W-:Y:S01]  /*0ce0*/  IMAD.IADD R11, R11, 0x1, -R4 ;  /* 0x000000010b0b7824 */ /* 0x000fe200078e0a04 */
[----:B------:R-:W-:Y:S01]  /*0cf0*/  SHF.R.S32.HI R197, RZ, 0x1f, R23 ;  /* 0x0000001fffc57819 */ /* 0x000fe20000011417 */
[----:B------:R-:W-:Y:S01]  /*0d00*/  IMAD R194, R0, 0x40, R9 ;  /* 0x0000004000c27824 */ /* 0x000fe200078e0209 */
[----:B------:R-:W-:Y:S01]  /*0d10*/  SHF.R.S32.HI R196, RZ, 0x1f, R188 ;  /* 0x0000001fffc47819 */ /* 0x000fe200000114bc */
[----:B------:R-:W-:Y:S02]  /*0d20*/  IMAD R195, R2, 0x8, R5 ;  /* 0x0000000802c37824 */ /* 0x000fe400078e0205 */
[----:B------:R-:W-:-:S02]  /*0d30*/  IMAD.IADD R19, R191, 0x1, -R8 ;  /* 0x00000001bf137824 */ /* 0x000fc400078e0a08 */
[----:B------:R-:W-:-:S07]  /*0d40*/  IMAD R22, R11, 0x8, R194 ;  /* 0x000000080b167824 */ /* 0x000fce00078e02c2 */
.L_x_1532:
[----:B------:R-:W-:Y:S01]  /*0d50*/  ULDC.64 UR6, c[0x0][0xa28] ;  /* 0x00028a0000067ab9 */ /* 0x000fe20000000a00 */
[----:B------:R-:W-:Y:S01]  /*0d60*/  IMAD.MOV.U32 R0, RZ, RZ, RZ ;  /* 0x000000ffff007224 */ /* 0x000fe200078e00ff */
[----:B------:R-:W-:Y:S01]  /*0d70*/  UISETP.NE.U32.AND UP0, UPT, UR6, URZ, UPT ;  /* 0x0000003f0600728c */ /* 0x000fe2000bf05070 */
[----:B------:R-:W-:-:S03]  /*0d80*/  ULDC UR4, c[0x0][0x424] ;  /* 0x0001090000047ab9 */ /* 0x000fc60000000800 */
[----:B------:R-:W-:-:S03]  /*0d90*/  UISETP.NE.AND.EX UP0, UPT, UR7, URZ, UPT, UP0 ;  /* 0x0000003f0700728c */ /* 0x000fc6000bf05300 */
[----:B------:R-:W-:Y:S02]  /*0da0*/  ULDC.64 UR6, c[0x0][0xa18] ;  /* 0x0002860000067ab9 */ /* 0x000fe40000000a00 */
[----:B------:R-:W-:Y:S01]  /*0db0*/  UISETP.NE.U32.AND UP1, UPT, UR6, URZ, UPT ;  /* 0x0000003f0600728c */ /* 0x000fe2000bf25070 */
[----:B------:R-:W-:-:S03]  /*0dc0*/  PLOP3.LUT P0, PT, PT, PT, UP0, 0x80, 0x0 ;  /* 0x000000000000781c */ /* 0x000fc60003f0f008 */
[----:B------:R-:W-:-:S03]  /*0dd0*/  UISETP.NE.AND.EX UP1, UPT, UR7, URZ, UPT, UP1 ;  /* 0x0000003f0700728c */ /* 0x000fc6000bf25310 */
[----:B------:R-:W-:Y:S02]  /*0de0*/  @UP0 ULDC.64 UR6, c[0x0][0xa28] ;  /* 0x00028a0000060ab9 */ /* 0x000fe40000000a00 */
[----:B------:R-:W-:Y:S01]  /*0df0*/  @UP0 UIMAD.WIDE UR6, UR49, 0x4, UR6 ;  /* 0x00000004310608a5 */ /* 0x000fe2000f8e0206 */
[----:B------:R-:W-:-:S05]  /*0e00*/  PLOP3.LUT P2, PT, PT, PT, UP1, 0x80, 0x0 ;  /* 0x000000000000781c */ /* 0x000fca0003f4f018 */
[----:B------:R-:W-:Y:S01]  /*0e10*/  @UP1 ULDC.64 UR8, c[0x0][0xa18] ;  /* 0x0002860000081ab9 */ /* 0x000fe20000000a00 */
[----:B0123--:R-:W-:Y:S02]  /*0e20*/  IMAD.U32 R4, RZ, RZ, UR6 ;  /* 0x00000006ff047e24 */ /* 0x00ffe4000f8e00ff */
[----:B------:R-:W-:Y:S01]  /*0e30*/  IMAD.U32 R5, RZ, RZ, UR7 ;  /* 0x00000007ff057e24 */ /* 0x000fe2000f8e00ff */
[----:B------:R-:W-:-:S04]  /*0e40*/  @UP1 UIMAD.WIDE UR6, UR49, 0x4, UR8 ;  /* 0x00000004310618a5 */ /* 0x000fc8000f8e0208 */
[----:B-----5:R0:W5:Y:S02]  /*0e50*/  @P0 LDG.E R0, desc[UR52][R4.64] ;  /* 0x0000003404000981 */ /* 0x020164000c1e1900 */
[----:B------:R-:W-:Y:S02]  /*0e60*/  IMAD.U32 R6, RZ, RZ, UR6 ;  /* 0x00000006ff067e24 */ /* 0x000fe4000f8e00ff */
[----:B------:R-:W-:Y:S01]  /*0e70*/  IMAD.U32 R7, RZ, RZ, UR7 ;  /* 0x00000007ff077e24 */ /* 0x000fe2000f8e00ff */
[----:B------:R-:W-:-:S04]  /*0e80*/  ULDC.64 UR6, c[0x0][0x418] ;  /* 0x0001060000067ab9 */ /* 0x000fc80000000a00 */
[----:B------:R0:W5:Y:S01]  /*0e90*/  @P2 LDG.E R18, desc[UR52][R6.64] ;  /* 0x0000003406122981 */ /* 0x000162000c1e1900 */
[----:B------:R-:W-:-:S04]  /*0ea0*/  UISETP.NE.U32.AND UP0, UPT, UR6, URZ, UPT ;  /* 0x0000003f0600728c */ /* 0x000fc8000bf05070 */
[----:B------:R-:W-:-:S03]  /*0eb0*/  UISETP.NE.AND.EX UP0, UPT, UR7, URZ, UPT, UP0 ;  /* 0x0000003f0700728c */ /* 0x000fc6000bf05300 */
[----:B------:R-:W-:Y:S01]  /*0ec0*/  ULDC.64 UR6, c[0x0][0xa20] ;  /* 0x0002880000067ab9 */ /* 0x000fe20000000a00 */
[----:B------:R-:W-:Y:S01]  /*0ed0*/  USEL UR4, UR4, 0x1, UP0 ;  /* 0x0000000104047887 */ /* 0x000fe20008000000 */
[----:B------:R-:W-:Y:S01]  /*0ee0*/  ISETP.NE.U32.AND P1, PT, RZ, UR6, PT ;  /* 0x00000006ff007c0c */ /* 0x000fe2000bf25070 */
[----:B------:R-:W-:Y:S02]  /*0ef0*/  ULDC UR6, c[0x0][0x2f0] ;  /* 0x0000bc0000067ab9 */ /* 0x000fe40000000800 */
[----:B------:R-:W-:Y:S01]  /*0f00*/  UIMAD UR4, UR4, UR6, URZ ;  /* 0x00000006040472a4 */ /* 0x000fe2000f8e023f */
[----:B------:R-:W-:Y:S01]  /*0f10*/  ISETP.NE.AND.EX P1, PT, RZ, UR7, PT, P1 ;  /* 0x00000007ff007c0c */ /* 0x000fe2000bf25310 */
[----:B0---4-:R-:W-:-:S12]  /*0f20*/  @P2 BRA `(.L_x_1425) ;  /* 0x0000000000302947 */ /* 0x011fd80003800000 */
[----:B------:R-:W-:Y:S01]  /*0f30*/  ULDC.64 UR6, c[0x0][0xa00] ;  /* 0x0002800000067ab9 */ /* 0x000fe20000000a00 */
[----:B-----5:R-:W0:Y:S01]  /*0f40*/  LDC R18, c[0x0][0x288] ;  /* 0x0000a200ff127b82 */ /* 0x020e220000000800 */
[----:B------:R-:W-:-:S04]  /*0f50*/  ISETP.NE.U32.AND P0, PT, RZ, UR6, PT ;  /* 0x00000006ff007c0c */ /* 0x000fc8000bf05070 */
[----:B------:R-:W-:-:S13]  /*0f60*/  ISETP.NE.AND.EX P0, PT, RZ, UR7, PT, P0 ;  /* 0x00000007ff007c0c */ /* 0x000fda000bf05300 */
[----:B------:R-:W-:Y:S05]  /*0f70*/  @!P0 BRA `(.L_x_1425) ;  /* 0x00000000001c8947 */ /* 0x000fea0003800000 */
[----:B------:R-:W-:Y:S02]  /*0f80*/  ULDC.64 UR6, c[0x0][0xa00] ;  /* 0x0002800000067ab9 */ /* 0x000fe40000000a00 */
[----:B------:R-:W-:-:S06]  /*0f90*/  UIMAD.WIDE UR6, UR49, 0x4, UR6 ;  /* 0x00000004310678a5 */ /* 0x000fcc000f8e0206 */
[----:B------:R-:W-:Y:S02]  /*0fa0*/  IMAD.U32 R4, RZ, RZ, UR6 ;  /* 0x00000006ff047e24 */ /* 0x000fe4000f8e00ff */
[----:B------:R-:W-:-:S05]  /*0fb0*/  IMAD.U32 R5, RZ, RZ, UR7 ;  /* 0x00000007ff057e24 */ /* 0x000fca000f8e00ff */
[----:B0-----:R-:W2:Y:S04]  /*0fc0*/  LDG.E R18, desc[UR52][R4.64] ;  /* 0x0000003404127981 */ /* 0x001ea8000c1e1900 */
[----:B------:R-:W2:Y:S02]  /*0fd0*/  LDG.E R3, desc[UR52][R4.64+0x4] ;  /* 0x0000043404037981 */ /* 0x000ea4000c1e1900 */
[----:B--2---:R-:W-:-:S07]  /*0fe0*/  IMAD.IADD R18, R3, 0x1, -R18 ;  /* 0x0000000103127824 */ /* 0x004fce00078e0a12 */
.L_x_1425:
[----:B------:R-:W-:Y:S01]  /*0ff0*/  IMAD.U32 R17, RZ, RZ, UR4 ;  /* 0x00000004ff117e24 */ /* 0x000fe2000f8e00ff */
[----:B------:R-:W-:Y:S01]  /*1000*/  UMOV UR37, UR50 ;  /* 0x0000003200257c82 */ /* 0x000fe20008000000 */
[----:B------:R-:W-:Y:S01]  /*1010*/  UMOV UR38, UR49 ;  /* 0x0000003100267c82 */ /* 0x000fe20008000000 */
[----:B------:R-:W-:Y:S05]  /*1020*/  @!P1 BRA `(.L_x_1426) ;  /* 0x0000000000189947 */ /* 0x000fea0003800000 */
[----:B------:R-:W-:Y:S02]  /*1030*/  ULDC.64 UR6, c[0x0][0xa20] ;  /* 0x0002880000067ab9 */ /* 0x000fe40000000a00 */
[----:B------:R-:W-:-:S06]  /*1040*/  UIMAD.WIDE UR6, UR49, 0x4, UR6 ;  /* 0x00000004310678a5 */ /* 0x000fcc000f8e0206 */
[----:B------:R-:W-:Y:S02]  /*1050*/  IMAD.U32 R4, RZ, RZ, UR6 ;  /* 0x00000006ff047e24 */ /* 0x000fe4000f8e00ff */
[----:B------:R-:W-:-:S05]  /*1060*/  IMAD.U32 R5, RZ, RZ, UR7 ;  /* 0x00000007ff057e24 */ /* 0x000fca000f8e00ff */
[----:B------:R1:W5:Y:S01]  /*1070*/  LDG.E R17, desc[UR52][R4.64] ;  /* 0x0000003404117981 */ /* 0x000362000c1e1900 */
[----:B------:R-:W-:Y:S05]  /*1080*/  BRA `(.L_x_1427) ;  /* 0x00000000002c7947 */ /* 0x000fea0003800000 */
.L_x_1426:
        /* <DEDUP_REMOVED lines=9> */
[----:B------:R-:W2:Y:S02]  /*1120*/  LDG.E R6, desc[UR52][R4.64+0x4] ;  /* 0x0000043404067981 */ /* 0x000ea4000c1e1900 */
[----:B--2---:R-:W-:-:S07]  /*1130*/  IMAD.IADD R17, R6, 0x1, -R17 ;  /* 0x0000000106117824 */ /* 0x004fce00078e0a11 */
.L_x_1427:
[----:B------:R-:W-:Y:S01]  /*1140*/  ULDC.64 UR8, c[0x0][0x990] ;  /* 0x0002640000087ab9 */ /* 0x000fe20000000a00 */
[----:B------:R-:W-:Y:S01]  /*1150*/  ULDC.64 UR6, c[0x0][0x998] ;  /* 0x0002660000067ab9 */ /* 0x000fe20000000a00 */
[----:B------:R-:W-:Y:S01]  /*1160*/  UISETP.NE.U32.AND UP0, UPT, UR8, URZ, UPT ;  /* 0x0000003f0800728c */ /* 0x000fe2000bf05070 */
[----:B------:R-:W-:Y:S01]  /*1170*/  IMAD.MOV.U32 R8, RZ, RZ, 0x3f800000 ;  /* 0x3f800000ff087424 */ /* 0x000fe200078e00ff */
[----:B------:R-:W-:Y:S01]  /*1180*/  UISETP.NE.U32.AND UP1, UPT, UR6, URZ, UPT ;  /* 0x0000003f0600728c */ /* 0x000fe2000bf25070 */
[----:B------:R-:W-:Y:S01]  /*1190*/  IMAD.MOV.U32 R3, RZ, RZ, 0x3f800000 ;  /* 0x3f800000ff037424 */ /* 0x000fe200078e00ff */
[----:B------:R-:W-:Y:S01]  /*11a0*/  UISETP.NE.AND.EX UP0, UPT, UR9, URZ, UPT, UP0 ;  /* 0x0000003f0900728c */ /* 0x000fe2000bf05300 */
[----:B------:R-:W2:Y:S01]  /*11b0*/  LDC R192, c[0x0][0x448] ;  /* 0x00011200ffc07b82 */ /* 0x000ea20000000800 */
[----:B------:R-:W-:-:S04]  /*11c0*/  UISETP.NE.AND.EX UP1, UPT, UR7, URZ, UPT, UP1 ;  /* 0x0000003f0700728c */ /* 0x000fc8000bf25310 */
[----:B------:R-:W-:Y:S02]  /*11d0*/  PLOP3.LUT P0, PT, PT, PT, UP0, 0x80, 0x0 ;  /* 0x000000000000781c */ /* 0x000fe40003f0f008 */
[----:B------:R-:W-:Y:S01]  /*11e0*/  PLOP3.LUT P1, PT, PT, PT, UP1, 0x80, 0x0 ;  /* 0x000000000000781c */ /* 0x000fe20003f2f018 */
[----:B------:R-:W3:Y:S02]  /*11f0*/  LDC.64 R12, c[0x0][0x9e0] ;  /* 0x00027800ff0c7b82 */ /* 0x000ee40000000a00 */
[----:B------:R-:W-:Y:S02]  /*1200*/  @UP0 USHF.R.S32.HI UR4, URZ, 0x1f, UR49 ;  /* 0x0000001f3f040899 */ /* 0x000fe40008011431 */
[----:B------:R-:W-:Y:S01]  /*1210*/  @UP1 USHF.R.S32.HI UR15, URZ, 0x1f, UR49 ;  /* 0x0000001f3f0f1899 */ /* 0x000fe20008011431 */
[----:B------:R-:W-:Y:S01]  /*1220*/  @UP0 ULDC.64 UR12, c[0x0][0x9a8] ;  /* 0x00026a00000c0ab9 */ /* 0x000fe20000000a00 */
[----:B------:R-:W-:Y:S01]  /*1230*/  @UP1 ULDC.64 UR16, c[0x0][0x9b8] ;  /* 0x00026e0000101ab9 */ /* 0x000fe20000000a00 */
[----:B------:R-:W-:-:S02]  /*1240*/  @UP0 UIMAD UR4, UR4, UR12, URZ ;  /* 0x0000000c040402a4 */ /* 0x000fc4000f8e023f */
[----:B------:R-:W-:Y:S02]  /*1250*/  @UP1 UIMAD UR15, UR15, UR16, URZ ;  /* 0x000000100f0f12a4 */ /* 0x000fe4000f8e023f */
[----:B------:R-:W-:Y:S02]  /*1260*/  @UP0 UIMAD UR14, UR49, UR13, UR4 ;  /* 0x0000000d310e02a4 */ /* 0x000fe4000f8e0204 */
[----:B------:R-:W-:Y:S02]  /*1270*/  @UP0 UIMAD.WIDE.U32 UR10, UR49, UR12, URZ ;  /* 0x0000000c310a02a5 */ /* 0x000fe4000f8e003f */
[----:B------:R-:W-:Y:S02]  /*1280*/  @UP0 USHF.R.S32.HI UR4, URZ, 0x1f, UR50 ;  /* 0x0000001f3f040899 */ /* 0x000fe40008011432 */
[----:B------:R-:W-:Y:S02]  /*1290*/  @UP1 UIMAD.WIDE.U32 UR12, UR49, UR16, URZ ;  /* 0x00000010310c12a5 */ /* 0x000fe4000f8e003f */
[----:B------:R-:W-:-:S02]  /*12a0*/  @UP1 UIMAD UR15, UR49, UR17, UR15 ;  /* 0x00000011310f12a4 */ /* 0x000fc4000f8e020f */
[----:B------:R-:W-:Y:S01]  /*12b0*/  @UP1 USHF.R.S32.HI UR20, URZ, 0x1f, UR50 ;  /* 0x0000001f3f141899 */ /* 0x000fe20008011432 */
[----:B------:R-:W-:Y:S01]  /*12c0*/  @UP0 ULDC.64 UR16, c[0x0][0x9b0] ;  /* 0x00026c0000100ab9 */ /* 0x000fe20000000a00 */
[----:B------:R-:W-:Y:S01]  /*12d0*/  @UP1 ULDC.64 UR18, c[0x0][0x9c0] ;  /* 0x0002700000121ab9 */ /* 0x000fe20000000a00 */
[----:B------:R-:W-:Y:S02]  /*12e0*/  @UP0 UIMAD UR4, UR4, UR16, URZ ;  /* 0x00000010040402a4 */ /* 0x000fe4000f8e023f */
[----:B------:R-:W-:Y:S02]  /*12f0*/  @UP0 UIADD3 UR11, UR11, UR14, URZ ;  /* 0x0000000e0b0b0290 */ /* 0x000fe4000fffe03f */
[----:B------:R-:W-:Y:S02]  /*1300*/  @UP1 UIMAD UR14, UR20, UR18, URZ ;  /* 0x00000012140e12a4 */ /* 0x000fe4000f8e023f */
[----:B------:R-:W-:Y:S02]  /*1310*/  @UP1 UIADD3 UR13, UR13, UR15, URZ ;  /* 0x0000000f0d0d1290 */ /* 0x000fe4000fffe03f */
[----:B------:R-:W-:-:S02]  /*1320*/  @UP0 UIMAD UR4, UR50, UR17, UR4 ;  /* 0x00000011320402a4 */ /* 0x000fc4000f8e0204 */
[----:B------:R-:W-:Y:S02]  /*1330*/  @UP0 UIMAD.WIDE.U32 UR10, UR50, UR16, UR10 ;  /* 0x00000010320a02a5 */ /* 0x000fe4000f8e000a */
[----:B------:R-:W-:Y:S02]  /*1340*/  @UP1 UIMAD UR14, UR50, UR19, UR14 ;  /* 0x00000013320e12a4 */ /* 0x000fe4000f8e020e */
[----:B------:R-:W-:Y:S02]  /*1350*/  @UP1 UIMAD.WIDE.U32 UR12, UR50, UR18, UR12 ;  /* 0x00000012320c12a5 */ /* 0x000fe4000f8e000c */
[----:B------:R-:W-:Y:S02]  /*1360*/  @UP0 UIADD3 UR11, UR11, UR4, URZ ;  /* 0x000000040b0b0290 */ /* 0x000fe4000fffe03f */
[----:B------:R-:W-:Y:S02]  /*1370*/  @UP0 ULEA UR8, UP2, UR10, UR8, 0x2 ;  /* 0x000000080a080291 */ /* 0x000fe4000f84103f */
[----:B------:R-:W-:-:S02]  /*1380*/  @UP1 UIADD3 UR4, UR13, UR14, URZ ;  /* 0x0000000e0d041290 */ /* 0x000fc4000fffe03f */
[----:B------:R-:W-:Y:S02]  /*1390*/  @UP1 ULEA UR6, UP3, UR12, UR6, 0x2 ;  /* 0x000000060c061291 */ /* 0x000fe4000f86103f */
[----:B------:R-:W-:Y:S01]  /*13a0*/  @UP0 ULEA.HI.X UR9, UR10, UR9, UR11, 0x2, UP2 ;  /* 0x000000090a090291 */ /* 0x000fe200090f140b */
[----:B-1----:R-:W-:Y:S01]  /*13b0*/  IMAD.U32 R4, RZ, RZ, UR8 ;  /* 0x00000008ff047e24 */ /* 0x002fe2000f8e00ff */
[----:B------:R-:W-:Y:S02]  /*13c0*/  @UP1 ULEA.HI.X UR7, UR12, UR7, UR4, 0x2, UP3 ;  /* 0x000000070c071291 */ /* 0x000fe400098f1404 */
[----:B------:R-:W-:Y:S02]  /*13d0*/  IMAD.U32 R6, RZ, RZ, UR6 ;  /* 0x00000006ff067e24 */ /* 0x000fe4000f8e00ff */
[----:B------:R-:W-:Y:S02]  /*13e0*/  IMAD.U32 R5, RZ, RZ, UR9 ;  /* 0x00000009ff057e24 */ /* 0x000fe4000f8e00ff */
[----:B------:R-:W-:-:S03]  /*13f0*/  IMAD.U32 R7, RZ, RZ, UR7 ;  /* 0x00000007ff077e24 */ /* 0x000fc6000f8e00ff */
[----:B------:R1:W4:Y:S04]  /*1400*/  @P0 LDG.E R8, desc[UR52][R4.64] ;  /* 0x0000003404080981 */ /* 0x000328000c1e1900 */
[----:B------:R-:W4:Y:S01]  /*1410*/  @P1 LDG.E R3, desc[UR52][R6.64] ;  /* 0x0000003406031981 */ /* 0x000f22000c1e1900 */
[----:B--2---:R-:W-:Y:S01]  /*1420*/  ISETP.NE.AND P3, PT, R192, 0x1, PT ;  /* 0x00000001c000780c */ /* 0x004fe20003f65270 */
[----:B------:R-:W-:Y:S01]  /*1430*/  USHF.L.U32 UR39, UR5, 0x7, URZ ;  /* 0x0000000705277899 */ /* 0x000fe2000800063f */
[----:B---3--:R-:W-:Y:S01]  /*1440*/  ISETP.GE.AND P2, PT, R13, 0x1, PT ;  /* 0x000000010d00780c */ /* 0x008fe20003f46270 */
[----:B-----5:R-:W-:Y:S01]  /*1450*/  IMAD.IADD R17, R17, 0x1, -R0 ;  /* 0x0000000111117824 */ /* 0x020fe200078e0a00 */
[----:B------:R-:W-:Y:S01]  /*1460*/  ULDC UR5, c[0x0][0x988] ;  /* 0x0002620000057ab9 */ /* 0x000fe20000000800 */
[----:B------:R-:W-:Y:S01]  /*1470*/  UIADD3 UR4, UR39, 0x7f, URZ ;  /* 0x0000007f27047890 */ /* 0x000fe2000fffe03f */
[----:B------:R-:W-:-:S02]  /*1480*/  LOP3.LUT R2, R2, 0xffffffef, RZ, 0xc0, !PT ;  /* 0xffffffef02027812 */ /* 0x000fc400078ec0ff */
[----:B0-----:R-:W-:-:S05]  /*1490*/  IADD3 R0, R17, 0x1, -R18 ;  /* 0x0000000111007810 */ /* 0x001fca0007ffe812 */
[----:B------:R-:W1:Y:S01]  /*14a0*/  @P3 LDC R9, c[0x0][0x44c] ;  /* 0x00011300ff093b82 */ /* 0x000e620000000800 */
[----:B------:R-:W-:-:S04]  /*14b0*/  @P3 LOP3.LUT R2, R2, 0x10, RZ, 0xfc, !PT ;  /* 0x0000001002023812 */ /* 0x000fc800078efcff */
[----:B------:R-:W-:-:S03]  /*14c0*/  LOP3.LUT R2, R2, 0xfffffff7, RZ, 0xc0, !PT ;  /* 0xfffffff702027812 */ /* 0x000fc600078ec0ff */
[----:B------:R-:W0:Y:S01]  /*14d0*/  @P3 LDC R11, c[0x0][0x450] ;  /* 0x00011400ff0b3b82 */ /* 0x000e220000000800 */
[----:B------:R-:W-:Y:S01]  /*14e0*/  @P2 LOP3.LUT R2, R2, 0x8, RZ, 0xfc, !PT ;  /* 0x0000000802022812 */ /* 0x000fe200078efcff */
[----:B-1----:R-:W-:-:S04]  /*14f0*/  @P3 IMAD.HI.U32 R4, R9, UR4, RZ ;  /* 0x0000000409043c27 */ /* 0x002fc8000f8e00ff */
[----:B----4-:R-:W-:-:S04]  /*1500*/  FMUL.FTZ R3, R8, R3 ;  /* 0x0000000308037220 */ /* 0x010fc80000410000 */
[----:B------:R-:W-:Y:S01]  /*1510*/  FMUL.FTZ R5, R3, UR5 ;  /* 0x0000000503057c20 */ /* 0x000fe20008410000 */
[----:B------:R-:W-:Y:S01]  /*1520*/  IMAD.U32 R3, RZ, RZ, UR4 ;  /* 0x00000004ff037e24 */ /* 0x000fe2000f8e00ff */
[----:B0-----:R-:W-:-:S03]  /*1530*/  @P3 SHF.R.U32.HI R3, RZ, R11, R4 ;  /* 0x0000000bff033219 */ /* 0x001fc60000011604 */
[----:B------:R-:W-:Y:S02]  /*1540*/  R2UR UR40, R5 ;  /* 0x00000000052872ca */ /* 0x000fe400000e0000 */
[----:B------:R-:W-:-:S04]  /*1550*/  IMAD.IADD R7, R0, 0x1, R3 ;  /* 0x0000000100077824 */ /* 0x000fc800078e0203 */
[----:B------:R-:W-:Y:S01]  /*1560*/  IMAD.IADD R0, R7, 0x1, R12 ;  /* 0x0000000107007824 */ /* 0x000fe200078e020c */
[----:B------:R-:W-:Y:S08]  /*1570*/  @!P2 BRA `(.L_x_1428) ;  /* 0x000000000040a947 */ /* 0x000ff00003800000 */
        /* <DEDUP_REMOVED lines=10> */
.L_x_1429:
[----:B------:R-:W-:-:S13]  /*1620*/  ISETP.NE.AND P0, PT, R13, 0x1, PT ;  /* 0x000000010d00780c */ /* 0x000fda0003f05270 */
[----:B------:R-:W0:Y:S02]  /*1630*/  @P0 LDC.64 R4, c[0x0][0x9e8] ;  /* 0x00027a00ff040b82 */ /* 0x000e240000000a00 */
[----:B0-----:R-:W-:-:S05]  /*1640*/  @P0 IMAD.HI.U32 R4, R3, R4, RZ ;  /* 0x0000000403040227 */ /* 0x001fca00078e00ff */
[----:B------:R-:W-:-:S07]  /*1650*/  @P0 SHF.R.U32.HI R3, RZ, R5, R4 ;  /* 0x00000005ff030219 */ /* 0x000fce0000011604 */
.L_x_1430:
[----:B------:R-:W-:-:S05]  /*1660*/  IMAD R3, R3, R13, R13 ;  /* 0x0000000d03037224 */ /* 0x000fca00078e020d */
[----:B------:R-:W-:-:S07]  /*1670*/  VIMNMX R0, R0, R3, PT ;  /* 0x0000000300007248 */ /* 0x000fce0003fe0100 */
.L_x_1428:
[----:B------:R-:W0:Y:S01]  /*1680*/  @P3 LDC R5, c[0x0][0x44c] ;  /* 0x00011300ff053b82 */ /* 0x000e220000000800 */
[----:B------:R-:W-:Y:S01]  /*1690*/  IMAD.U32 R4, RZ, RZ, UR39 ;  /* 0x00000027ff047e24 */ /* 0x000fe2000f8e00ff */
[----:B------:R-:W-:Y:S01]  /*16a0*/  ULDC UR4, c[0x0][0x9dc] ;  /* 0x0002770000047ab9 */ /* 0x000fe20000000800 */
[----:B------:R-:W-:Y:S02]  /*16b0*/  VIADD R3, R0, 0x9f ;  /* 0x0000009f00037836 */ /* 0x000fe40000000000 */
[C---:B------:R-:W-:Y:S02]  /*16c0*/  IMAD.IADD R105, R17.reuse, 0x1, -R18 ;  /* 0x0000000111697824 */ /* 0x040fe400078e0a12 */
[----:B------:R-:W-:Y:S01]  /*16d0*/  VIADD R0, R17, 0x9f ;  /* 0x0000009f11007836 */ /* 0x000fe20000000000 */
        /* <DEDUP_REMOVED lines=23> */
.L_x_1432:
[----:B------:R-:W-:-:S13]  /*1850*/  ISETP.NE.AND P0, PT, R13, 0x1, PT ;  /* 0x000000010d00780c */ /* 0x000fda0003f05270 */
[----:B------:R-:W0:Y:S02]  /*1860*/  @P0 LDC.64 R4, c[0x0][0x9e8] ;  /* 0x00027a00ff040b82 */ /* 0x000e240000000a00 */
[----:B0-----:R-:W-:-:S05]  /*1870*/  @P0 IMAD.HI.U32 R0, R6, R4, RZ ;  /* 0x0000000406000227 */ /* 0x001fca00078e00ff */
[----:B------:R-:W-:-:S07]  /*1880*/  @P0 SHF.R.U32.HI R6, RZ, R5, R0 ;  /* 0x00000005ff060219 */ /* 0x000fce0000011600 */
.L_x_1433:
[----:B------:R-:W-:-:S05]  /*1890*/  IMAD R6, R6, R13, RZ ;  /* 0x0000000d06067224 */ /* 0x000fca00078e02ff */
[----:B------:R-:W-:-:S13]  /*18a0*/  R2UR UR5, R6 ;  /* 0x00000000060572ca */ /* 0x000fda00000e0000 */
[----:B------:R-:W-:-:S04]  /*18b0*/  UISETP.LT.AND UP0, UPT, UR4, UR5, UPT ;  /* 0x000000050400728c */ /* 0x000fc8000bf01270 */
[----:B------:R-:W-:-:S12]  /*18c0*/  USEL UR4, UR4, UR5, !UP0 ;  /* 0x0000000504047287 */ /* 0x000fd8000c000000 */
.L_x_1431:
        /* <DEDUP_REMOVED lines=38> */
[----:B------:R-:W-:Y:S01]  /*1b30*/  CS2R R92, SRZ ;  /* 0x00000000005c7805 */ /* 0x000fe2000001ff00 */
[----:B------:R-:W-:Y:S01]  /*1b40*/  IMAD.MOV.U32 R64, RZ, RZ, RZ ;  /* 0x000000ffff407224 */ /* 0x000fe200078e00ff */
[----:B------:R-:W-:Y:S01]  /*1b50*/  CS2R R94, SRZ ;  /* 0x00000000005e7805 */ /* 0x000fe2000001ff00 */
[----:B------:R-:W-:-:S02]  /*1b60*/  IMAD.MOV.U32 R72, RZ, RZ, RZ ;  /* 0x000000ffff487224 */ /* 0x000fc400078e00ff */
[----:B------:R-:W-:Y:S01]  /*1b70*/  IMAD.MOV.U32 R97, RZ, RZ, RZ ;  /* 0x000000ffff617224 */ /* 0x000fe200078e00ff */
        /* <DEDUP_REMOVED lines=32> */
.L_x_1435:
        /* <DEDUP_REMOVED lines=9> */
.L_x_1638:
[----:B------:R-:W-:Y:S05]  /*1e10*/  @!P0 BRA `(.L_x_1437) ;  /* 0x0000000000048947 */ /* 0x000fea0003800000 */
[----:B------:R-:W-:Y:S01]  /*1e20*/  BPT.TRAP 0x1 ;  /* 0x000000040000795c */ /* 0x000fe20000300000 */
.L_x_1437:
[----:B0-----:R-:W-:Y:S02]  /*1e30*/  IMAD.U32 R3, RZ, RZ, UR45 ;  /* 0x0000002dff037e24 */ /* 0x001fe4000f8e00ff */
[----:B------:R-:W-:-:S03]  /*1e40*/  IMAD.U32 R0, RZ, RZ, UR46 ;  /* 0x0000002eff007e24 */ /* 0x000fc6000f8e00ff */
[----:B------:R-:W-:Y:S02]  /*1e50*/  LEA R3, R3, UR43, 0x3 ;  /* 0x0000002b03037c11 */ /* 0x000fe4000f8e18ff */
[----:B------:R-:W-:-:S04]  /*1e60*/  SHF.L.U32 R0, R0, 0x1f, RZ ;  /* 0x0000001f00007819 */ /* 0x000fc800000006ff */
[----:B------:R0:W1:Y:S01]  /*1e70*/  SYNCS.PHASECHK.TRANS64.TRYWAIT P1, [R3+URZ+0x22830], R0 ;  /* 0x02283000030075a7 */ /* 0x000062000802017f */
[----:B------:R-:W-:Y:S05]  /*1e80*/  @!P0 BRA `(.L_x_1438) ;  /* 0x0000000000048947 */ /* 0x000fea0003800000 */
[----:B------:R-:W-:Y:S01]  /*1e90*/  BPT.TRAP 0x1 ;  /* 0x000000040000795c */ /* 0x000fe20000300000 */
.L_x_1438:
[----:B-1----:R-:W-:Y:S05]  /*1ea0*/  @P1 BRA `(.L_x_1439) ;  /* 0x0000000000081947 */ /* 0x002fea0003800000 */
[----:B------:R-:W1:Y:S02]  /*1eb0*/  SYNCS.PHASECHK.TRANS64.TRYWAIT P1, [R3+URZ+0x22830], R0 ;  /* 0x02283000030075a7 */ /* 0x000e64000802017f */
[----:B-1----:R-:W-:Y:S05]  /*1ec0*/  @!P1 BRA `(.L_x_1440) ;  /* 0x0000019800a09947 */ /* 0x002fea0003800000 */
.L_x_1439:
        /* <DEDUP_REMOVED lines=135> */
.L_x_1441:
[----:B------:R-:W-:Y:S01]  /*2740*/  ISETP.NE.AND P2, PT, R192, 0x1, PT ;  /* 0x00000001c000780c */ /* 0x000fe20003f45270 */
[----:B------:R-:W-:Y:S01]  /*2750*/  VIADD R5, R22, UR39 ;  /* 0x0000002716057c36 */ /* 0x000fe20008000000 */
[----:B------:R-:W-:Y:S01]  /*2760*/  R2UR UR6, R3 ;  /* 0x00000000030672ca */ /* 0x000fe200000e0000 */
[----:B01----:R-:W-:Y:S01]  /*2770*/  IMAD.MOV.U32 R3, RZ, RZ, -0xa0 ;  /* 0xffffff60ff037424 */ /* 0x003fe200078e00ff */
[----:B------:R-:W-:Y:S01]  /*2780*/  LOP3.LUT P1, RZ, R2, 0x8, RZ, 0xc0, !PT ;  /* 0x0000000802ff7812 */ /* 0x000fe2000782c0ff */
[----:B------:R-:W-:Y:S01]  /*2790*/  ULDC UR29, c[0x0][0x9dc] ;  /* 0x00027700001d7ab9 */ /* 0x000fe20000000800 */
[----:B------:R-:W-:Y:S01]  /*27a0*/  ULDC UR7, c[0x0][0x9e0] ;  /* 0x0002780000077ab9 */ /* 0x000fe20000000800 */
[----:B------:R-:W-:-:S04]  /*27b0*/  IMAD R6, R104, R3, 0xa1 ;  /* 0x000000a168067424 */ /* 0x000fc800078e0203 */
[----:B------:R-:W-:Y:S02]  /*27c0*/  IMAD R3, R19, -0x2, R6 ;  /* 0xfffffffe13037824 */ /* 0x000fe400078e0206 */
[----:B------:R-:W0:Y:S01]  /*27d0*/  @P2 LDC R0, c[0x0][0x44c] ;  /* 0x00011300ff002b82 */ /* 0x000e220000000800 */
[----:B------:R-:W-:Y:S01]  /*27e0*/  VIADD R11, R6, 0xffffffff ;  /* 0xffffffff060b7836 */ /* 0x000fe20000000000 */
[----:B------:R-:W-:Y:S01]  /*27f0*/  UIADD3 UR6, UR6, 0x22840, URZ ;  /* 0x0002284006067890 */ /* 0x000fe2000fffe03f */
[----:B------:R-:W-:-:S03]  /*2800*/  VIADD R12, R3, 0xffffffff ;  /* 0xffffffff030c7836 */ /* 0x000fc60000000000 */
[----:B------:R-:W-:Y:S02]  /*2810*/  UPRMT UR6, UR42, 0x654, UR6 ;  /* 0x000006542a067896 */ /* 0x000fe40008000006 */
[----:B------:R-:W1:Y:S07]  /*2820*/  @P2 LDC R7, c[0x0][0x450] ;  /* 0x00011400ff072b82 */ /* 0x000e6e0000000800 */
[----:B------:R-:W-:Y:S01]  /*2830*/  SYNCS.ARRIVE.TRANS64.RED.A1T0 RZ, [UR6], RZ ;  /* 0x000000ffffff79a7 */ /* 0x000fe20008100406 */
[----:B------:R-:W-:Y:S01]  /*2840*/  ULOP3.LUT UR6, URZ, UR29, URZ, 0x33, !UPT ;  /* 0x0000001d3f067292 */ /* 0x000fe2000f8e333f */
[----:B0-----:R-:W-:-:S05]  /*2850*/  @P2 IMAD.HI.U32 R0, R5, R0, RZ ;  /* 0x0000000005002227 */ /* 0x001fca00078e00ff */
[----:B-1----:R-:W-:Y:S01]  /*2860*/  @P2 SHF.R.U32.HI R5, RZ, R7, R0 ;  /* 0x00000007ff052219 */ /* 0x002fe20000011600 */
[--C-:B------:R-:W-:Y:S01]  /*2870*/  IMAD R0, R104, -0xa0, R17.reuse ;  /* 0xffffff6068007824 */ /* 0x100fe200078e0211 */
[----:B------:R-:W-:-:S03]  /*2880*/  IADD3 R7, -R18, R3, R17 ;  /* 0x0000000312077210 */ /* 0x000fc60007ffe111 */
[----:B------:R-:W0:Y:S01]  /*2890*/  SHFL.IDX PT, R13, R5, RZ, 0x1c1f ;  /* 0x001c1fff050d7589 */ /* 0x000e2200000e0000 */
[----:B------:R-:W-:Y:S02]  /*28a0*/  VIADD R0, R0, 0xa0 ;  /* 0x000000a000007836 */ /* 0x000fe40000000000 */
[----:B------:R-:W-:Y:S02]  /*28b0*/  VIADD R9, R7, UR7 ;  /* 0x0000000707097c36 */ /* 0x000fe40008000000 */
[----:B------:R-:W-:Y:S02]  /*28c0*/  IMAD R8, R19, -0x2, R0 ;  /* 0xfffffffe13087824 */ /* 0x000fe400078e0200 */
[----:B------:R-:W-:-:S03]  /*28d0*/  VIADD R10, R7, UR6 ;  /* 0x00000006070a7c36 */ /* 0x000fc60008000000 */
[----:B0-----:R-:W-:Y:S01]  /*28e0*/  VIADDMNMX R0, R13, R9, R8, PT ;  /* 0x000000090d007246 */ /* 0x001fe20003800108 */
[----:B------:R-:W-:Y:S01]  /*28f0*/  IMAD.IADD R3, R10, 0x1, R13 ;  /* 0x000000010a037824 */ /* 0x000fe200078e020d */
[----:B------:R-:W-:Y:S06]  /*2900*/  @!P1 BRA `(.L_x_1442) ;  /* 0x00000000005c9947 */ /* 0x000fec0003800000 */
[----:B------:R-:W-:Y:S01]  /*2910*/  IADD3 R7, -R18, R17, R13 ;  /* 0x0000001112077210 */ /* 0x000fe20007ffe10d */
        /* <DEDUP_REMOVED lines=12> */
.L_x_1444:
[----:B------:R-:W-:Y:S02]  /*29e0*/  ULDC UR6, c[0x0][0x9e4] ;  /* 0x0002790000067ab9 */ /* 0x000fe40000000800 */
[----:B------:R-:W-:-:S05]  /*29f0*/  IMAD.U32 R13, RZ, RZ, UR6 ;  /* 0x00000006ff0d7e24 */ /* 0x000fca000f8e00ff */
[----:B------:R-:W-:-:S13]  /*2a00*/  ISETP.NE.AND P1, PT, R13, 0x1, PT ;  /* 0x000000010d00780c */ /* 0x000fda0003f25270 */
[----:B------:R-:W0:Y:S02]  /*2a10*/  @P1 LDC.64 R14, c[0x0][0x9e8] ;  /* 0x00027a00ff0e1b82 */ /* 0x000e240000000a00 */
[----:B0-----:R-:W-:-:S05]  /*2a20*/  @P1 IMAD.HI.U32 R6, R7, R14, RZ ;  /* 0x0000000e07061227 */ /* 0x001fca00078e00ff */
[----:B------:R-:W-:-:S07]  /*2a30*/  @P1 SHF.R.U32.HI R7, RZ, R15, R6 ;  /* 0x0000000fff071219 */ /* 0x000fce0000011606 */
.L_x_1445:
[----:B------:R-:W-:Y:S05]  /*2a40*/  BSYNC B0 ;  /* 0x0000000000007941 */ /* 0x000fea0003800000 */
.L_x_1443:
[----:B------:R-:W-:-:S05]  /*2a50*/  IMAD R7, R7, R13, R12 ;  /* 0x0000000d07077224 */ /* 0x000fca00078e020c */
[----:B------:R-:W-:Y:S02]  /*2a60*/  VIADDMNMX R0, R7, R13, R0, PT ;  /* 0x0000000d07007246 */ /* 0x000fe40003800100 */
[----:B------:R-:W-:-:S07]  /*2a70*/  VIMNMX R3, R3, R7, !PT ;  /* 0x0000000703037248 */ /* 0x000fce0007fe0100 */
.L_x_1442:
[C---:B------:R-:W-:Y:S01]  /*2a80*/  ISETP.GE.AND P1, PT, R11.reuse, 0x9, PT ;  /* 0x000000090b00780c */ /* 0x040fe20003f26270 */
[----:B------:R-:W0:Y:S01]  /*2a90*/  SHFL.IDX PT, R5, R5, 0x1, 0x1c1f ;  /* 0x003c1f0005057f89 */ /* 0x000e2200000e0000 */
[----:B------:R-:W-:Y:S02]  /*2aa0*/  ISETP.GE.AND P2, PT, R11, 0x2, PT ;  /* 0x000000020b00780c */ /* 0x000fe40003f46270 */
[----:B------:R-:W-:Y:S02]  /*2ab0*/  P2R R15, PR, RZ, 0x2 ;  /* 0x00000002ff0f7803 */ /* 0x000fe40000000000 */
[----:B------:R-:W-:Y:S02]  /*2ac0*/  ISETP.GT.AND P1, PT, R3, 0x8, !P1 ;  /* 0x000000080300780c */ /* 0x000fe40004f24270 */
[----:B------:R-:W-:Y:S02]  /*2ad0*/  P2R R14, PR, RZ, 0x4 ;  /* 0x00000004ff0e7803 */ /* 0x000fe40000000000 */
[----:B------:R-:W-:-:S02]  /*2ae0*/  ISETP.LT.OR P1, PT, R0, 0x9, P1 ;  /* 0x000000090000780c */ /* 0x000fc40000f21670 */
[----:B------:R-:W-:Y:S02]  /*2af0*/  ISETP.GT.AND P2, PT, R3, 0x1, !P2 ;  /* 0x000000010300780c */ /* 0x000fe40005744270 */
[----:B------:R-:W-:Y:S02]  /*2b00*/  ISETP.GE.AND P3, PT, R11, 0xa, PT ;  /* 0x0000000a0b00780c */ /* 0x000fe40003f66270 */
[----:B------:R-:W-:Y:S02]  /*2b10*/  FSEL R92, R92, -INF , !P1 ;  /* 0xff8000005c5c7808 */ /* 0x000fe40004800000 */
[----:B------:R-:W-:Y:S02]  /*2b20*/  ISETP.LT.OR P2, PT, R0, 0x2, P2 ;  /* 0x000000020000780c */ /* 0x000fe40001741670 */
[----:B------:R-:W-:Y:S02]  /*2b30*/  ISETP.GT.AND P1, PT, R3, 0x9, !P3 ;  /* 0x000000090300780c */ /* 0x000fe40005f24270 */
[----:B------:R-:W-:-:S02]  /*2b40*/  FSEL R89, R89, -INF , !P2 ;  /* 0xff80000059597808 */ /* 0x000fc40005000000 */
[C---:B------:R-:W-:Y:S02]  /*2b50*/  ISETP.LT.OR P1, PT, R0.reuse, 0xa, P1 ;  /* 0x0000000a0000780c */ /* 0x040fe40000f21670 */
        /* <DEDUP_REMOVED lines=42> */
[----:B------:R-:W-:Y:S02]  /*2e00*/  ISETP.GT.AND P3, PT, R3, 0x30, !P4 ;  /* 0x000000300300780c */ /* 0x000fe40006764270 */
        /* <DEDUP_REMOVED lines=156> */
.L_x_1448:
[----:B------:R-:W-:Y:S02]  /*37d0*/  ULDC UR6, c[0x0][0x9e4] ;  /* 0x0002790000067ab9 */ /* 0x000fe40000000800 */
[----:B------:R-:W-:-:S05]  /*37e0*/  IMAD.U32 R6, RZ, RZ, UR6 ;  /* 0x00000006ff067e24 */ /* 0x000fca000f8e00ff */
[----:B------:R-:W-:-:S13]  /*37f0*/  ISETP.NE.AND P6, PT, R6, 0x1, PT ;  /* 0x000000010600780c */ /* 0x000fda0003fc5270 */
[----:B------:R-:W0:Y:S02]  /*3800*/  @P6 LDC.64 R8, c[0x0][0x9e8] ;  /* 0x00027a00ff086b82 */ /* 0x000e240000000a00 */
[----:B0-----:R-:W-:-:S05]  /*3810*/  @P6 IMAD.HI.U32 R8, R5, R8, RZ ;  /* 0x0000000805086227 */ /* 0x001fca00078e00ff */
[----:B------:R-:W-:-:S07]  /*3820*/  @P6 SHF.R.U32.HI R5, RZ, R9, R8 ;  /* 0x00000009ff056219 */ /* 0x000fce0000011608 */
.L_x_1449:
[----:B------:R-:W-:Y:S05]  /*3830*/  BSYNC B0 ;  /* 0x0000000000007941 */ /* 0x000fea0003800000 */
.L_x_1447:
[----:B------:R-:W-:-:S05]  /*3840*/  IMAD R5, R5, R6, R12 ;  /* 0x0000000605057224 */ /* 0x000fca00078e020c */
[----:B------:R-:W-:Y:S02]  /*3850*/  VIADDMNMX R0, R5, R6, R0, PT ;  /* 0x0000000605007246 */ /* 0x000fe40003800100 */
[----:B------:R-:W-:-:S07]  /*3860*/  VIMNMX R3, R3, R5, !PT ;  /* 0x0000000503037248 */ /* 0x000fce0007fe0100 */
.L_x_1446:
[----:B------:R-:W-:Y:S01]  /*3870*/  ISETP.GT.AND P1, PT, R3, 0x20, !P1 ;  /* 0x000000200300780c */ /* 0x000fe20004f24270 */
        /* <DEDUP_REMOVED lines=144> */
[----:B------:R-:W-:Y:S01]  /*4180*/  ISETP.GT.AND P1, PT, R3, 0x79, !P6 ;  /* 0x000000790300780c */ /* 0x000fe20007724270 */
[----:B------:R-:W-:-:S01]  /*4190*/  FFMA.FTZ R12, R5, R12, -8 ;  /* 0xc1000000050c7423 */ /* 0x000fc2000001000c */
[----:B------:R-:W-:Y:S02]  /*41a0*/  ISETP.NE.AND P6, PT, R133, RZ, PT ;  /* 0x000000ff8500720c */ /* 0x000fe40003fc5270 */
[----:B------:R-:W-:-:S04]  /*41b0*/  ISETP.LT.OR P1, PT, R0, 0x7a, P1 ;  /* 0x0000007a0000780c */ /* 0x000fc80000f21670 */
[----:B------:R-:W-:Y:S02]  /*41c0*/  FSEL R55, R55, -INF , !P1 ;  /* 0xff80000037377808 */ /* 0x000fe40004800000 */
[----:B------:R-:W-:-:S04]  /*41d0*/  ISETP.NE.AND P1, PT, R14, RZ, PT ;  /* 0x000000ff0e00720c */ /* 0x000fc80003f25270 */
        /* <DEDUP_REMOVED lines=45> */
[----:B------:R-:W-:Y:S01]  /*44b0*/  FMNMX.FTZ R72, R94, R9, !PT ;  /* 0x000000095e487209 */ /* 0x000fe20007810000 */
[----:B------:R-:W-:-:S01]  /*44c0*/  FFMA.FTZ R21, R73, UR40, -R12 ;  /* 0x0000002849157c23 */ /* 0x000fc2000801080c */
[----:B------:R-:W-:Y:S01]  /*44d0*/  ISETP.LT.OR P1, PT, R0, 0x8a, P1 ;  /* 0x0000008a0000780c */ /* 0x000fe20000f21670 */
[----:B------:R-:W-:-:S01]  /*44e0*/  FFMA.FTZ R73, R77, UR40, -R12 ;  /* 0x000000284d497c23 */ /* 0x000fc2000801080c */
[----:B------:R-:W-:Y:S01]  /*44f0*/  FMNMX.FTZ R9, R95, R72, !PT ;  /* 0x000000485f097209 */ /* 0x000fe20007810000 */
[----:B------:R-:W-:-:S01]  /*4500*/  FFMA.FTZ R6, R7, UR40, -R12 ;  /* 0x0000002807067c23 */ /* 0x000fc2000801080c */
[----:B------:R-:W-:Y:S01]  /*4510*/  FSEL R31, R31, -INF , !P1 ;  /* 0xff8000001f1f7808 */ /* 0x000fe20004800000 */
[----:B------:R-:W-:-:S01]  /*4520*/  FFMA.FTZ R77, R81, UR40, -R12 ;  /* 0x00000028514d7c23 */ /* 0x000fc2000801080c */
[----:B------:R-:W-:Y:S01]  /*4530*/  FMNMX.FTZ R72, R98, R9, !PT ;  /* 0x0000000962487209 */ /* 0x000fe20007810000 */
[----:B------:R-:W-:-:S01]  /*4540*/  FFMA.FTZ R7, R89, UR40, -R12 ;  /* 0x0000002859077c23 */ /* 0x000fc2000801080c */
[----:B------:R-:W-:Y:S01]  /*4550*/  ISETP.GT.AND P1, PT, R3, 0x90, !P2 ;  /* 0x000000900300780c */ /* 0x000fe20005724270 */
[----:B------:R-:W-:-:S01]  /*4560*/  FFMA.FTZ R81, R85, UR40, -R12 ;  /* 0x0000002855517c23 */ /* 0x000fc2000801080c */
[----:B------:R-:W-:Y:S01]  /*4570*/  FMNMX.FTZ R9, R99, R72, !PT ;  /* 0x0000004863097209 */ /* 0x000fe20007810000 */
[----:B------:R-:W-:-:S01]  /*4580*/  FFMA.FTZ R72, R76, UR40, -R12 ;  /* 0x000000284c487c23 */ /* 0x000fc2000801080c */
[----:B------:R-:W-:Y:S01]  /*4590*/  ISETP.GT.AND P2, PT, R3, 0x99, !P6 ;  /* 0x000000990300780c */ /* 0x000fe20007744270 */
        /* <DEDUP_REMOVED lines=10> */
[----:B------:R-:W-:Y:S01]  /*4640*/  MUFU.EX2 R6, R6 ;  /* 0x0000000600067308 */ /* 0x000fe20000000800 */
[----:B------:R-:W-:Y:S01]  /*4650*/  ISETP.LT.OR P2, PT, R0, 0x9a, P2 ;  /* 0x0000009a0000780c */ /* 0x000fe20001741670 */
[--C-:B------:R-:W-:Y:S01]  /*4660*/  FFMA.FTZ R11, R93, UR40, -R12.reuse ;  /* 0x000000285d0b7c23 */ /* 0x100fe2000801080c */
        /* <DEDUP_REMOVED lines=35> */
[----:B------:R-:W-:-:S02]  /*48a0*/  ISETP.NE.AND P6, PT, R192, 0x1, PT ;  /* 0x00000001c000780c */ /* 0x000fc40003fc5270 */
        /* <DEDUP_REMOVED lines=33> */
[----:B------:R-:W-:Y:S02]  /*4ac0*/  FMNMX.FTZ R9, R35, R40, !PT ;  /* 0x0000002823097209 */ /* 0x000fe40007810000 */
[----:B------:R-:W-:Y:S01]  /*4ad0*/  FSEL R40, R39, -INF , !P2 ;  /* 0xff80000027287808 */ /* 0x000fe20005000000 */
[----:B------:R-:W-:-:S01]  /*4ae0*/  FFMA.FTZ R39, R44, UR40, -R12 ;  /* 0x000000282c277c23 */ /* 0x000fc2000801080c */
[----:B------:R-:W-:Y:S01]  /*4af0*/  FMNMX.FTZ R9, R38, R9, !PT ;  /* 0x0000000926097209 */ /* 0x000fe20007810000 */
[----:B------:R-:W-:-:S01]  /*4b00*/  FFMA.FTZ R44, R45, UR40, -R12 ;  /* 0x000000282d2c7c23 */ /* 0x000fc2000801080c */
[--C-:B------:R-:W-:Y:S01]  /*4b10*/  FFMA.FTZ R45, R52, UR40, -R12.reuse ;  /* 0x00000028342d7c23 */ /* 0x100fe2000801080c */
[----:B------:R-:W-:-:S01]  /*4b20*/  FFMA.FTZ R52, R53, UR40, -R12 ;  /* 0x0000002835347c23 */ /* 0x000fc2000801080c */
[----:B------:R-:W-:Y:S01]  /*4b30*/  FMNMX.FTZ R9, R40, R9, !PT ;  /* 0x0000000928097209 */ /* 0x000fe20007810000 */
[----:B------:R-:W-:Y:S04]  /*4b40*/  MUFU.EX2 R77, R77 ;  /* 0x0000004d004d7308 */ /* 0x000fe80000000800 */
[----:B------:R-:W0:Y:S04]  /*4b50*/  SHFL.BFLY PT, R84, R9, 0x2, 0x1f ;  /* 0x0c401f0009547f89 */ /* 0x000e2800000e0000 */
[----:B------:R-:W-:Y:S08]  /*4b60*/  MUFU.EX2 R80, R80 ;  /* 0x0000005000507308 */ /* 0x000ff00000000800 */
        /* <DEDUP_REMOVED lines=9> */
[----:B------:R-:W-:-:S03]  /*4c00*/  IMAD.U32 R84, RZ, RZ, UR40 ;  /* 0x00000028ff547e24 */ /* 0x000fc6000f8e00ff */
[C---:B------:R-:W-:Y:S01]  /*4c10*/  FSETP.NEU.FTZ.AND P1, PT, R9.reuse, -INF , PT ;  /* 0xff8000000900780b */ /* 0x040fe20003f3d000 */
[----:B------:R-:W-:-:S02]  /*4c20*/  FFMA.FTZ R49, R9, R84, -8 ;  /* 0xc100000009317423 */ /* 0x000fc40000010054 */
[----:B------:R-:W-:Y:S03]  /*4c30*/  MUFU.EX2 R69, R69 ;  /* 0x0000004500457308 */ /* 0x000fe60000000800 */
[----:B------:R-:W-:-:S05]  /*4c40*/  FSEL R85, R49, RZ, P1 ;  /* 0x000000ff31557208 */ /* 0x000fca0000800000 */
[--C-:B------:R-:W-:Y:S01]  /*4c50*/  FFMA.FTZ R12, R90, UR40, -R85.reuse ;  /* 0x000000285a0c7c23 */ /* 0x100fe20008010855 */
[----:B------:R-:W-:-:S01]  /*4c60*/  FFMA.FTZ R49, R91, UR40, -R85 ;  /* 0x000000285b317c23 */ /* 0x000fc20008010855 */
[--C-:B------:R-:W-:Y:S01]  /*4c70*/  FFMA.FTZ R94, R94, UR40, -R85.reuse ;  /* 0x000000285e5e7c23 */ /* 0x100fe20008010855 */
[----:B------:R-:W-:-:S01]  /*4c80*/  FFMA.FTZ R95, R95, UR40, -R85 ;  /* 0x000000285f5f7c23 */ /* 0x000fc20008010855 */
[----:B------:R-:W-:Y:S01]  /*4c90*/  FFMA.FTZ R88, R78, UR40, -R85 ;  /* 0x000000284e587c23 */ /* 0x000fe20008010855 */
[----:B------:R-:W-:-:S01]  /*4ca0*/  FADD.FTZ R91, R6, R7 ;  /* 0x00000007065b7221 */ /* 0x000fc20000010000 */
[----:B------:R-:W-:Y:S01]  /*4cb0*/  MUFU.EX2 R12, R12 ;  /* 0x0000000c000c7308 */ /* 0x000fe20000000800 */
[----:B------:R-:W-:-:S01]  /*4cc0*/  FFMA.FTZ R78, R82, UR40, -R85 ;  /* 0x00000028524e7c23 */ /* 0x000fc20008010855 */
[--C-:B------:R-:W-:Y:S01]  /*4cd0*/  FFMA.FTZ R53, R98, UR40, -R85.reuse ;  /* 0x0000002862357c23 */ /* 0x100fe20008010855 */
[----:B------:R-:W-:-:S01]  /*4ce0*/  FFMA.FTZ R82, R62, UR40, -R85 ;  /* 0x000000283e527c23 */ /* 0x000fc20008010855 */
[--C-:B------:R-:W-:Y:S01]  /*4cf0*/  FFMA.FTZ R62, R66, UR40, -R85.reuse ;  /* 0x00000028423e7c23 */ /* 0x100fe20008010855 */
[----:B------:R-:W-:-:S01]  /*4d00*/  FFMA.FTZ R89, R79, UR40, -R85 ;  /* 0x000000284f597c23 */ /* 0x000fc20008010855 */
[----:B------:R-:W-:Y:S01]  /*4d10*/  FADD.FTZ R66, R8, R91 ;  /* 0x0000005b08427221 */ /* 0x000fe20000010000 */
[----:B------:R-:W-:-:S01]  /*4d20*/  FFMA.FTZ R79, R83, UR40, -R85 ;  /* 0x00000028534f7c23 */ /* 0x000fc20008010855 */
[----:B------:R-:W0:Y:S01]  /*4d30*/  MUFU.EX2 R49, R49 ;  /* 0x0000003100317308 */ /* 0x000e220000000800 */
[----:B------:R-:W-:-:S01]  /*4d40*/  FFMA.FTZ R84, R99, UR40, -R85 ;  /* 0x0000002863547c23 */ /* 0x000fc20008010855 */
[--C-:B------:R-:W-:Y:S01]  /*4d50*/  FFMA.FTZ R83, R63, UR40, -R85.reuse ;  /* 0x000000283f537c23 */ /* 0x100fe20008010855 */
[----:B------:R-:W-:-:S01]  /*4d60*/  FFMA.FTZ R63, R67, UR40, -R85 ;  /* 0x00000028433f7c23 */ /* 0x000fc20008010855 */
[----:B------:R-:W-:Y:S01]  /*4d70*/  FADD.FTZ R67, R11, R66 ;  /* 0x000000420b437221 */ /* 0x000fe20000010000 */
[----:B------:R-:W-:-:S01]  /*4d80*/  FFMA.FTZ R102, R102, UR40, -R85 ;  /* 0x0000002866667c23 */ /* 0x000fc20008010855 */
[--C-:B------:R-:W-:Y:S01]  /*4d90*/  FFMA.FTZ R103, R103, UR40, -R85.reuse ;  /* 0x0000002867677c23 */ /* 0x100fe20008010855 */
[----:B------:R-:W-:-:S01]  /*4da0*/  FFMA.FTZ R74, R74, UR40, -R85 ;  /* 0x000000284a4a7c23 */ /* 0x000fc20008010855 */
[----:B------:R-:W1:Y:S01]  /*4db0*/  MUFU.EX2 R94, R94 ;  /* 0x0000005e005e7308 */ /* 0x000e620000000800 */
[----:B------:R-:W-:-:S01]  /*4dc0*/  FADD.FTZ R66, R10, R67 ;  /* 0x000000430a427221 */ /* 0x000fc20000010000 */
[--C-:B------:R-:W-:Y:S01]  /*4dd0*/  FFMA.FTZ R75, R75, UR40, -R85.reuse ;  /* 0x000000284b4b7c23 */ /* 0x100fe20008010855 */
[----:B------:R-:W-:-:S01]  /*4de0*/  FFMA.FTZ R86, R86, UR40, -R85 ;  /* 0x0000002856567c23 */ /* 0x000fc20008010855 */
[----:B------:R-:W-:Y:S01]  /*4df0*/  FFMA.FTZ R87, R87, UR40, -R85 ;  /* 0x0000002857577c23 */ /* 0x000fe20008010855 */
[----:B------:R-:W-:-:S01]  /*4e00*/  FADD.FTZ R91, R13, R66 ;  /* 0x000000420d5b7221 */ /* 0x000fc20000010000 */
[--C-:B------:R-:W-:Y:S01]  /*4e10*/  FFMA.FTZ R58, R58, UR40, -R85.reuse ;  /* 0x000000283a3a7c23 */ /* 0x100fe20008010855 */
[----:B------:R-:W-:-:S01]  /*4e20*/  FFMA.FTZ R59, R59, UR40, -R85 ;  /* 0x000000283b3b7c23 */ /* 0x000fc20008010855 */
[----:B------:R-:W2:Y:S01]  /*4e30*/  MUFU.EX2 R95, R95 ;  /* 0x0000005f005f7308 */ /* 0x000ea20000000800 */
[----:B0-----:R-:W-:-:S01]  /*4e40*/  FADD.FTZ R67, R12, R49 ;  /* 0x000000310c437221 */ /* 0x001fc20000010000 */
[----:B------:R-:W-:Y:S01]  /*4e50*/  FADD.FTZ R90, R14, R91 ;  /* 0x0000005b0e5a7221 */ /* 0x000fe20000010000 */
[----:B------:R-:W-:-:S01]  /*4e60*/  FFMA.FTZ R70, R70, UR40, -R85 ;  /* 0x0000002846467c23 */ /* 0x000fc20008010855 */
[----:B------:R-:W-:Y:S01]  /*4e70*/  F2FP.SATFINITE.E4M3.F32.PACK_AB_MERGE_C R10, R61, R60, RZ ;  /* 0x0000003c3d0a723e */ /* 0x000fe200048070ff */
        /* <DEDUP_REMOVED lines=18> */
[----:B------:R-:W-:Y:S01]  /*4fa0*/  F2FP.SATFINITE.E4M3.F32.PACK_AB_MERGE_C R72, R73, R72, RZ ;  /* 0x000000484948723e */ /* 0x000fe200048070ff */
[----:B------:R-:W2:Y:S01]  /*4fb0*/  MUFU.EX2 R102, R102 ;  /* 0x0000006600667308 */ /* 0x000ea20000000800 */
[----:B0-----:R-:W-:-:S01]  /*4fc0*/  FADD.FTZ R11, R53, R66 ;  /* 0x00000042350b7221 */ /* 0x001fc20000010000 */
        /* <DEDUP_REMOVED lines=8> */
[--C-:B------:R-:W-:Y:S01]  /*5050*/  FFMA.FTZ R38, R38, UR40, -R85.reuse ;  /* 0x0000002826267c23 */ /* 0x100fe20008010855 */
[----:B------:R-:W-:-:S01]  /*5060*/  FFMA.FTZ R40, R40, UR40, -R85 ;  /* 0x0000002828287c23 */ /* 0x000fc20008010855 */
[----:B------:R-:W-:-:S02]  /*5070*/  F2FP.SATFINITE.E4M3.F32.PACK_AB_MERGE_C R94, R95, R94, RZ ;  /* 0x0000005e5f5e723e */ /* 0x000fc400048070ff */
[----:B------:R-:W-:Y:S02]  /*5080*/  F2FP.SATFINITE.E4M3.F32.PACK_AB_MERGE_C R180, R21, R20, R72 ;  /* 0x0000001415b4723e */ /* 0x000fe40004807048 */
[----:B------:R-:W1:Y:S01]  /*5090*/  MUFU.EX2 R74, R74 ;  /* 0x0000004a004a7308 */ /* 0x000e620000000800 */
[----:B--2---:R-:W-:-:S01]  /*50a0*/  FADD.FTZ R8, R102, R11 ;  /* 0x0000000b66087221 */ /* 0x004fc20000010000 */
[----:B------:R-:W-:Y:S02]  /*50b0*/  F2FP.SATFINITE.E4M3.F32.PACK_AB_MERGE_C R176, R57, R56, R10 ;  /* 0x0000003839b0723e */ /* 0x000fe4000480700a */
[----:B------:R-:W-:-:S04]  /*50c0*/  F2FP.SATFINITE.E4M3.F32.PACK_AB_MERGE_C R185, R49, R12, R94 ;  /* 0x0000000c31b9723e */ /* 0x000fc8000480705e */
[----:B------:R-:W2:Y:S01]  /*50d0*/  MUFU.EX2 R75, R75 ;  /* 0x0000004b004b7308 */ /* 0x000ea20000000800 */
[----:B0-----:R-:W-:-:S01]  /*50e0*/  FADD.FTZ R7, R103, R8 ;  /* 0x0000000867077221 */ /* 0x001fc20000010000 */
[----:B------:R-:W-:Y:S01]  /*50f0*/  FADD.FTZ R8, R76, R73 ;  /* 0x000000494c087221 */ /* 0x000fe20000010000 */
[----:B------:R-:W-:-:S03]  /*5100*/  F2FP.SATFINITE.E4M3.F32.PACK_AB_MERGE_C R102, R103, R102, RZ ;  /* 0x000000666766723e */ /* 0x000fc600048070ff */
[----:B------:R-:W-:Y:S01]  /*5110*/  FADD.FTZ R11, R77, R8 ;  /* 0x000000084d0b7221 */ /* 0x000fe20000010000 */
[----:B------:R-:W-:Y:S01]  /*5120*/  F2FP.SATFINITE.E4M3.F32.PACK_AB_MERGE_C R187, R84, R53, R102 ;  /* 0x0000003554bb723e */ /* 0x000fe20004807066 */
[----:B------:R-:W0:Y:S01]  /*5130*/  MUFU.EX2 R88, R88 ;  /* 0x0000005800587308 */ /* 0x000e220000000800 */
[----:B-1----:R-:W-:-:S01]  /*5140*/  FADD.FTZ R6, R74, R7 ;  /* 0x000000074a067221 */ /* 0x002fc20000010000 */
[----:B------:R-:W-:Y:S01]  /*5150*/  FADD.FTZ R8, R80, R11 ;  /* 0x0000000b50087221 */ /* 0x000fe20000010000 */
[----:B------:R-:W-:-:S03]  /*5160*/  F2FP.SATFINITE.E4M3.F32.PACK_AB_MERGE_C R80, R81, R80, RZ ;  /* 0x000000505150723e */ /* 0x000fc600048070ff */
[----:B------:R-:W-:Y:S01]  /*5170*/  FADD.FTZ R81, R81, R8 ;  /* 0x0000000851517221 */ /* 0x000fe20000010000 */
[----:B------:R-:W-:Y:S01]  /*5180*/  F2FP.SATFINITE.E4M3.F32.PACK_AB_MERGE_C R182, R77, R76, R80 ;  /* 0x0000004c4db6723e */ /* 0x000fe20004807050 */
[----:B------:R-:W1:Y:S01]  /*5190*/  MUFU.EX2 R89, R89 ;  /* 0x0000005900597308 */ /* 0x000e620000000800 */
[----:B--2---:R-:W-:-:S01]  /*51a0*/  FADD.FTZ R7, R75, R6 ;  /* 0x000000064b077221 */ /* 0x004fc20000010000 */
[----:B------:R-:W-:-:S04]  /*51b0*/  FADD.FTZ R8, R56, R81 ;  /* 0x0000005138087221 */ /* 0x000fc80000010000 */
[----:B------:R-:W-:Y:S01]  /*51c0*/  FADD.FTZ R11, R57, R8 ;  /* 0x00000008390b7221 */ /* 0x000fe20000010000 */
[----:B------:R-:W-:Y:S01]  /*51d0*/  F2FP.SATFINITE.E4M3.F32.PACK_AB_MERGE_C R8, R69, R68, RZ ;  /* 0x000000444508723e */ /* 0x000fe200048070ff */
[----:B------:R-:W2:Y:S01]  /*51e0*/  MUFU.EX2 R78, R78 ;  /* 0x0000004e004e7308 */ /* 0x000ea20000000800 */
[----:B0-----:R-:W-:-:S01]  /*51f0*/  FADD.FTZ R6, R88, R7 ;  /* 0x0000000758067221 */ /* 0x001fc20000010000 */
[----:B------:R-:W-:Y:S02]  /*5200*/  FADD.FTZ R60, R60, R11 ;  /* 0x0000000b3c3c7221 */ /* 0x000fe40000010000 */
[----:B------:R-:W0:Y:S02]  /*5210*/  @P6 LDC R11, c[0x0][0x450] ;  /* 0x00011400ff0b6b82 */ /* 0x000e240000000800 */
[----:B------:R-:W-:-:S02]  /*5220*/  FADD.FTZ R61, R61, R60 ;  /* 0x0000003c3d3d7221 */ /* 0x000fc40000010000 */
[----:B------:R-:W3:Y:S01]  /*5230*/  MUFU.EX2 R79, R79 ;  /* 0x0000004f004f7308 */ /* 0x000ee20000000800 */
[----:B-1----:R-:W-:-:S01]  /*5240*/  FADD.FTZ R7, R89, R6 ;  /* 0x0000000659077221 */ /* 0x002fc20000010000 */
[----:B------:R-:W-:-:S04]  /*5250*/  F2FP.SATFINITE.E4M3.F32.PACK_AB_MERGE_C R88, R89, R88, RZ ;  /* 0x000000585958723e */ /* 0x000fc800048070ff */
[----:B------:R-:W-:Y:S02]  /*5260*/  F2FP.SATFINITE.E4M3.F32.PACK_AB_MERGE_C R181, R75, R74, R88 ;  /* 0x0000004a4bb5723e */ /* 0x000fe40004807058 */
[----:B------:R-:W1:Y:S01]  /*5270*/  MUFU.EX2 R86, R86 ;  /* 0x0000005600567308 */ /* 0x000e620000000800 */
[----:B--2---:R-:W-:-:S07]  /*5280*/  FADD.FTZ R6, R78, R7 ;  /* 0x000000074e067221 */ /* 0x004fce0000010000 */
[----:B------:R-:W2:Y:S01]  /*5290*/  MUFU.EX2 R87, R87 ;  /* 0x0000005700577308 */ /* 0x000ea20000000800 */
[----:B---3--:R-:W-:-:S07]  /*52a0*/  FADD.FTZ R7, R79, R6 ;  /* 0x000000064f077221 */ /* 0x008fce0000010000 */
[----:B------:R-:W3:Y:S01]  /*52b0*/  MUFU.EX2 R58, R58 ;  /* 0x0000003a003a7308 */ /* 0x000ee20000000800 */
[----:B-1----:R-:W-:-:S07]  /*52c0*/  FADD.FTZ R6, R86, R7 ;  /* 0x0000000756067221 */ /* 0x002fce0000010000 */
[----:B------:R-:W1:Y:S01]  /*52d0*/  MUFU.EX2 R59, R59 ;  /* 0x0000003b003b7308 */ /* 0x000e620000000800 */
[----:B--2---:R-:W-:-:S01]  /*52e0*/  FADD.FTZ R7, R87, R6 ;  /* 0x0000000657077221 */ /* 0x004fc20000010000 */
[----:B------:R-:W-:-:S04]  /*52f0*/  F2FP.SATFINITE.E4M3.F32.PACK_AB_MERGE_C R86, R87, R86, RZ ;  /* 0x000000565756723e */ /* 0x000fc800048070ff */
[----:B------:R-:W-:Y:S02]  /*5300*/  F2FP.SATFINITE.E4M3.F32.PACK_AB_MERGE_C R183, R79, R78, R86 ;  /* 0x0000004e4fb7723e */ /* 0x000fe40004807056 */
[----:B------:R-:W2:Y:S01]  /*5310*/  MUFU.EX2 R82, R82 ;  /* 0x0000005200527308 */ /* 0x000ea20000000800 */
[----:B---3--:R-:W-:-:S07]  /*5320*/  FADD.FTZ R6, R58, R7 ;  /* 0x000000073a067221 */ /* 0x008fce0000010000 */
[----:B------:R-:W-:Y:S01]  /*5330*/  MUFU.EX2 R64, R64 ;  /* 0x0000004000407308 */ /* 0x000fe20000000800 */
[----:B-1----:R-:W-:-:S07]  /*5340*/  FADD.FTZ R7, R59, R6 ;  /* 0x000000063b077221 */ /* 0x002fce0000010000 */
[----:B------:R-:W1:Y:S01]  /*5350*/  MUFU.EX2 R65, R65 ;  /* 0x0000004100417308 */ /* 0x000e620000000800 */
[----:B--2---:R-:W-:-:S07]  /*5360*/  FADD.FTZ R6, R82, R7 ;  /* 0x0000000752067221 */ /* 0x004fce0000010000 */
[----:B------:R-:W2:Y:S08]  /*5370*/  MUFU.EX2 R83, R83 ;  /* 0x0000005300537308 */ /* 0x000eb00000000800 */
[----:B------:R-:W3:Y:S01]  /*5380*/  MUFU.EX2 R62, R62 ;  /* 0x0000003e003e7308 */ /* 0x000ee20000000800 */
[----:B-1----:R-:W-:Y:S01]  /*5390*/  F2FP.SATFINITE.E4M3.F32.PACK_AB_MERGE_C R178, R65, R64, R8 ;  /* 0x0000004041b2723e */ /* 0x002fe20004807008 */
[----:B------:R-:W-:-:S04]  /*53a0*/  FADD.FTZ R64, R64, R61 ;  /* 0x0000003d40407221 */ /* 0x000fc80000010000 */
[----:B------:R-:W-:Y:S02]  /*53b0*/  FADD.FTZ R65, R65, R64 ;  /* 0x0000004041417221 */ /* 0x000fe40000010000 */
[----:B------:R-:W1:Y:S01]  /*53c0*/  MUFU.EX2 R63, R63 ;  /* 0x0000003f003f7308 */ /* 0x000e620000000800 */
[----:B--2---:R-:W-:-:S01]  /*53d0*/  FADD.FTZ R7, R83, R6 ;  /* 0x0000000653077221 */ /* 0x004fc20000010000 */
[----:B------:R-:W-:Y:S01]  /*53e0*/  FADD.FTZ R68, R68, R65 ;  /* 0x0000004144447221 */ /* 0x000fe20000010000 */
[----:B------:R-:W-:-:S03]  /*53f0*/  F2FP.SATFINITE.E4M3.F32.PACK_AB_MERGE_C R82, R83, R82, RZ ;  /* 0x000000525352723e */ /* 0x000fc600048070ff */
[----:B------:R-:W-:Y:S01]  /*5400*/  FADD.FTZ R68, R69, R68 ;  /* 0x0000004445447221 */ /* 0x000fe20000010000 */
[----:B------:R-:W-:Y:S01]  /*5410*/  F2FP.SATFINITE.E4M3.F32.PACK_AB_MERGE_C R177, R59, R58, R82 ;  /* 0x0000003a3bb1723e */ /* 0x000fe20004807052 */
[----:B------:R-:W-:Y:S01]  /*5420*/  MUFU.EX2 R39, R39 ;  /* 0x0000002700277308 */ /* 0x000fe20000000800 */
[----:B---3--:R-:W-:-:S07]  /*5430*/  FADD.FTZ R6, R62, R7 ;  /* 0x000000073e067221 */ /* 0x008fce0000010000 */
[----:B------:R-:W2:Y:S01]  /*5440*/  MUFU.EX2 R44, R44 ;  /* 0x0000002c002c7308 */ /* 0x000ea20000000800 */
[----:B-1----:R-:W-:-:S07]  /*5450*/  FADD.FTZ R7, R63, R6 ;  /* 0x000000063f077221 */ /* 0x002fce0000010000 */
[----:B------:R-:W1:Y:S08]  /*5460*/  MUFU.EX2 R70, R70 ;  /* 0x0000004600467308 */ /* 0x000e700000000800 */
[----:B------:R-:W3:Y:S01]  /*5470*/  MUFU.EX2 R3, R3 ;  /* 0x0000000300037308 */ /* 0x000ee20000000800 */
[----:B--2---:R-:W-:-:S07]  /*5480*/  F2FP.SATFINITE.E4M3.F32.PACK_AB_MERGE_C R8, R44, R39, RZ ;  /* 0x000000272c08723e */ /* 0x004fce00048070ff */
[----:B------:R-:W2:Y:S01]  /*5490*/  MUFU.EX2 R71, R71 ;  /* 0x0000004700477308 */ /* 0x000ea20000000800 */
[----:B-1----:R-:W-:-:S07]  /*54a0*/  FADD.FTZ R6, R70, R7 ;  /* 0x0000000746067221 */ /* 0x002fce0000010000 */
[----:B------:R-:W1:Y:S01]  /*54b0*/  MUFU.EX2 R42, R42 ;  /* 0x0000002a002a7308 */ /* 0x000e620000000800 */
[----:B---3--:R-:W-:Y:S01]  /*54c0*/  F2FP.SATFINITE.E4M3.F32.PACK_AB_MERGE_C R172, R0, R3, R8 ;  /* 0x0000000300ac723e */ /* 0x008fe20004807008 */
[----:B------:R-:W-:-:S06]  /*54d0*/  FADD.FTZ R7, R3, R68 ;  /* 0x0000004403077221 */ /* 0x000fcc0000010000 */
[----:B------:R-:W3:Y:S01]  /*54e0*/  MUFU.EX2 R43, R43 ;  /* 0x0000002b002b7308 */ /* 0x000ee20000000800 */
[----:B--2---:R-:W-:-:S01]  /*54f0*/  FADD.FTZ R3, R71, R6 ;  /* 0x0000000647037221 */ /* 0x004fc20000010000 */
[----:B------:R-:W-:Y:S01]  /*5500*/  FADD.FTZ R6, R0, R7 ;  /* 0x0000000700067221 */ /* 0x000fe20000010000 */
[----:B------:R-:W-:-:S03]  /*5510*/  F2FP.SATFINITE.E4M3.F32.PACK_AB_MERGE_C R70, R71, R70, RZ ;  /* 0x000000464746723e */ /* 0x000fc600048070ff */
[----:B------:R-:W-:Y:S01]  /*5520*/  FADD.FTZ R39, R39, R6 ;  /* 0x0000000627277221 */ /* 0x000fe20000010000 */
[----:B------:R-:W-:Y:S01]  /*5530*/  F2FP.SATFINITE.E4M3.F32.PACK_AB_MERGE_C R179, R63, R62, R70 ;  /* 0x0000003e3fb3723e */ /* 0x000fe20004807046 */
[----:B------:R-:W-:Y:S01]  /*5540*/  MUFU.EX2 R45, R45 ;  /* 0x0000002d002d7308 */ /* 0x000fe20000000800 */
[----:B-1----:R-:W-:-:S01]  /*5550*/  FADD.FTZ R0, R42, R3 ;  /* 0x000000032a007221 */ /* 0x002fc20000010000 */
[----:B------:R-:W-:-:S06]  /*5560*/  FADD.FTZ R44, R44, R39 ;  /* 0x000000272c2c7221 */ /* 0x000fcc0000010000 */
[----:B------:R-:W1:Y:S01]  /*5570*/  MUFU.EX2 R52, R52 ;  /* 0x0000003400347308 */ /* 0x000e620000000800 */
[----:B---3--:R-:W-:-:S07]  /*5580*/  FADD.FTZ R3, R43, R0 ;  /* 0x000000002b037221 */ /* 0x008fce0000010000 */
[----:B------:R-:W2:Y:S08]  /*5590*/  MUFU.EX2 R46, R46 ;  /* 0x0000002e002e7308 */ /* 0x000eb00000000800 */
[----:B------:R-:W3:Y:S01]  /*55a0*/  MUFU.EX2 R47, R47 ;  /* 0x0000002f002f7308 */ /* 0x000ee20000000800 */
[----:B-1----:R-:W-:-:S07]  /*55b0*/  F2FP.SATFINITE.E4M3.F32.PACK_AB_MERGE_C R6, R52, R45, RZ ;  /* 0x0000002d3406723e */ /* 0x002fce00048070ff */
[----:B------:R-:W1:Y:S01]  /*55c0*/  MUFU.EX2 R48, R48 ;  /* 0x0000003000307308 */ /* 0x000e620000000800 */
[----:B--2---:R-:W-:-:S07]  /*55d0*/  FADD.FTZ R0, R46, R3 ;  /* 0x000000032e007221 */ /* 0x004fce0000010000 */
[----:B------:R-:W2:Y:S01]  /*55e0*/  MUFU.EX2 R50, R50 ;  /* 0x0000003200327308 */ /* 0x000ea20000000800 */
[C---:B---3--:R-:W-:Y:S01]  /*55f0*/  F2FP.SATFINITE.E4M3.F32.PACK_AB_MERGE_C R46, R47.reuse, R46, RZ ;  /* 0x0000002e2f2e723e */ /* 0x048fe200048070ff */
[----:B------:R-:W-:-:S03]  /*5600*/  FADD.FTZ R47, R47, R0 ;  /* 0x000000002f2f7221 */ /* 0x000fc60000010000 */
[----:B------:R-:W-:-:S03]  /*5610*/  F2FP.SATFINITE.E4M3.F32.PACK_AB_MERGE_C R173, R43, R42, R46 ;  /* 0x0000002a2bad723e */ /* 0x000fc6000480702e */
[----:B------:R-:W3:Y:S01]  /*5620*/  MUFU.EX2 R51, R51 ;  /* 0x0000003300337308 */ /* 0x000ee20000000800 */
[C---:B-1----:R-:W-:Y:S01]  /*5630*/  F2FP.SATFINITE.E4M3.F32.PACK_AB_MERGE_C R174, R48.reuse, R41, R6 ;  /* 0x0000002930ae723e */ /* 0x042fe20004807006 */
[----:B------:R-:W-:Y:S01]  /*5640*/  FADD.FTZ R41, R41, R44 ;  /* 0x0000002c29297221 */ /* 0x000fe20000010000 */
[----:B------:R-:W1:Y:S03]  /*5650*/  @P6 LDC R6, c[0x0][0x44c] ;  /* 0x00011300ff066b82 */ /* 0x000e660000000800 */
[----:B------:R-:W-:-:S02]  /*5660*/  FADD.FTZ R48, R48, R41 ;  /* 0x0000002930307221 */ /* 0x000fc40000010000 */
[----:B------:R-:W4:Y:S01]  /*5670*/  MUFU.EX2 R54, R54 ;  /* 0x0000003600367308 */ /* 0x000f220000000800 */
[----:B--2---:R-:W-:-:S01]  /*5680*/  FADD.FTZ R0, R50, R47 ;  /* 0x0000002f32007221 */ /* 0x004fc20000010000 */
[----:B------:R-:W-:-:S04]  /*5690*/  FADD.FTZ R45, R45, R48 ;  /* 0x000000302d2d7221 */ /* 0x000fc80000010000 */
[----:B------:R-:W-:Y:S02]  /*56a0*/  FADD.FTZ R45, R52, R45 ;  /* 0x0000002d342d7221 */ /* 0x000fe40000010000 */
[----:B------:R-:W-:Y:S01]  /*56b0*/  MUFU.EX2 R28, R28 ;  /* 0x0000001c001c7308 */ /* 0x000fe20000000800 */
[----:B---3--:R-:W-:-:S07]  /*56c0*/  FADD.FTZ R3, R51, R0 ;  /* 0x0000000033037221 */ /* 0x008fce0000010000 */
[----:B------:R-:W2:Y:S01]  /*56d0*/  MUFU.EX2 R29, R29 ;  /* 0x0000001d001d7308 */ /* 0x000ea20000000800 */
[----:B----4-:R-:W-:-:S01]  /*56e0*/  FADD.FTZ R0, R54, R3 ;  /* 0x0000000336007221 */ /* 0x010fc20000010000 */
[----:B-1----:R-:W-:-:S04]  /*56f0*/  @P6 IMAD.HI.U32 R8, R6, UR39, RZ ;  /* 0x0000002706086c27 */ /* 0x002fc8000f8e00ff */
[----:B------:R-:W-:Y:S02]  /*5700*/  IMAD.U32 R6, RZ, RZ, UR39 ;  /* 0x00000027ff067e24 */ /* 0x000fe4000f8e00ff */
[----:B------:R-:W1:Y:S01]  /*5710*/  MUFU.EX2 R55, R55 ;  /* 0x0000003700377308 */ /* 0x000e620000000800 */
[----:B0-----:R-:W-:Y:S02]  /*5720*/  @P6 SHF.R.U32.HI R6, RZ, R11, R8 ;  /* 0x0000000bff066219 */ /* 0x001fe40000011608 */
[----:B------:R-:W-:-:S03]  /*5730*/  LOP3.LUT P6, RZ, R2, 0x8, RZ, 0xc0, !PT ;  /* 0x0000000802ff7812 */ /* 0x000fc600078cc0ff */
[----:B------:R-:W-:Y:S02]  /*5740*/  IMAD.IADD R105, R105, 0x1, R6 ;  /* 0x0000000169697824 */ /* 0x000fe400078e0206 */
[----:B------:R-:W-:Y:S01]  /*5750*/  MUFU.EX2 R24, R24 ;  /* 0x0000001800187308 */ /* 0x000fe20000000800 */
[----:B--2---:R-:W-:Y:S01]  /*5760*/  F2FP.SATFINITE.E4M3.F32.PACK_AB_MERGE_C R3, R29, R28, RZ ;  /* 0x0000001c1d03723e */ /* 0x004fe200048070ff */
[----:B------:R-:W-:-:S05]  /*5770*/  VIADD R8, R105, UR7 ;  /* 0x0000000769087c36 */ /* 0x000fca0008000000 */
[----:B------:R-:W-:Y:S01]  /*5780*/  R2UR UR10, R8 ;  /* 0x00000000080a72ca */ /* 0x000fe200000e0000 */
[----:B------:R-:W0:Y:S01]  /*5790*/  MUFU.EX2 R25, R25 ;  /* 0x0000001900197308 */ /* 0x000e220000000800 */
[C---:B-1----:R-:W-:Y:S01]  /*57a0*/  F2FP.SATFINITE.E4M3.F32.PACK_AB_MERGE_C R54, R55.reuse, R54, RZ ;  /* 0x000000363736723e */ /* 0x042fe200048070ff */
[----:B------:R-:W-:Y:S01]  /*57b0*/  FADD.FTZ R55, R55, R0 ;  /* 0x0000000037377221 */ /* 0x000fe20000010000 */
[----:B------:R-:W-:Y:S02]  /*57c0*/  VIADD R8, R104, 0xfffffffe ;  /* 0xfffffffe68087836 */ /* 0x000fe40000000000 */
        /* <DEDUP_REMOVED lines=50> */
.L_x_1451:
[----:B------:R-:W-:Y:S02]  /*5af0*/  ULDC UR14, c[0x0][0x9e4] ;  /* 0x00027900000e7ab9 */ /* 0x000fe40000000800 */
[----:B------:R-:W-:-:S11]  /*5b00*/  UISETP.NE.AND UP0, UPT, UR14, 0x1, UPT ;  /* 0x000000010e00788c */ /* 0x000fd6000bf05270 */
[----:B------:R-:W-:Y:S02]  /*5b10*/  @UP0 ULDC.64 UR18, c[0x0][0x9e8] ;  /* 0x00027a0000120ab9 */ /* 0x000fe40000000a00 */
[----:B------:R-:W-:-:S04]  /*5b20*/  UIMAD.WIDE.U32 UR6, UR11, UR18, URZ ;  /* 0x000000120b0672a5 */ /* 0x000fc8000f8e003f */
[----:B------:R-:W-:-:S12]  /*5b30*/  @UP0 USHF.R.U32.HI UR11, URZ, UR19, UR7 ;  /* 0x000000133f0b0299 */ /* 0x000fd80008011607 */
.L_x_1452:
[----:B------:R-:W-:-:S04]  /*5b40*/  UIMAD UR11, UR11, UR14, UR14 ;  /* 0x0000000e0b0b72a4 */ /* 0x000fc8000f8e020e */
[----:B------:R-:W-:-:S04]  /*5b50*/  UISETP.LT.AND UP0, UPT, UR10, UR11, UPT ;  /* 0x0000000b0a00728c */ /* 0x000fc8000bf01270 */
[----:B------:R-:W-:-:S12]  /*5b60*/  USEL UR10, UR10, UR11, UP0 ;  /* 0x0000000b0a0a7287 */ /* 0x000fd80008000000 */
.L_x_1450:
        /* <DEDUP_REMOVED lines=47> */
.L_x_1472:
[----:B------:R-:W-:Y:S01]  /*5e60*/  ISETP.NE.AND P2, PT, RZ, UR44, PT ;  /* 0x0000002cff007c0c */ /* 0x000fe2000bf45270 */
[----:B------:R-:W-:-:S04]  /*5e70*/  UISETP.NE.AND UP0, UPT, UR32, 0x1, UPT ;  /* 0x000000012000788c */ /* 0x000fc8000bf05270 */
[----:B------:R-:W-:-:S04]  /*5e80*/  USEL UR46, URZ, 0x1, UP0 ;  /* 0x000000013f2e7887 */ /* 0x000fc80008000000 */
[----:B------:R-:W-:-:S04]  /*5e90*/  ULOP3.LUT UR46, UR33, UR46, URZ, 0x3c, !UPT ;  /* 0x0000002e212e7292 */ /* 0x000fc8000f8e3c3f */
[----:B------:R-:W-:Y:S08]  /*5ea0*/  @P2 BRA `(.L_x_1454) ;  /* 0x0000000000382947 */ /* 0x000ff00003800000 */
[----:B------:R-:W-:Y:S05]  /*5eb0*/  @!P0 BRA `(.L_x_1455) ;  /* 0x0000000000048947 */ /* 0x000fea0003800000 */
[----:B------:R-:W-:Y:S01]  /*5ec0*/  BPT.TRAP 0x1 ;  /* 0x000000040000795c */ /* 0x000fe20000300000 */
.L_x_1455:
        /* <DEDUP_REMOVED lines=9> */
.L_x_1456:
[----:B-1----:R-:W-:Y:S05]  /*5f60*/  @P1 BRA `(.L_x_1454) ;  /* 0x0000000000081947 */ /* 0x002fea0003800000 */
[----:B------:R-:W1:Y:S02]  /*5f70*/  SYNCS.PHASECHK.TRANS64.TRYWAIT P1, [UR6+0x22830], R5 ;  /* 0x02283005ff0075a7 */ /* 0x000e640008020146 */
[----:B-1----:R-:W-:Y:S05]  /*5f80*/  @!P1 BRA `(.L_x_1457) ;  /* 0x0000015800849947 */ /* 0x002fea0003800000 */
.L_x_1454:
        /* <DEDUP_REMOVED lines=132> */
.L_x_1459:
[----:B------:R-:W-:Y:S01]  /*67d0*/  ULEA UR6, UR32, UR43, 0x3 ;  /* 0x0000002b20067291 */ /* 0x000fe2000f8e183f */
[----:B------:R-:W-:-:S05]  /*67e0*/  IMAD.U32 R5, RZ, RZ, UR33 ;  /* 0x00000021ff057e24 */ /* 0x000fca000f8e00ff */
[----:B------:R-:W-:-:S04]  /*67f0*/  SHF.L.U32 R5, R5, 0x1f, RZ ;  /* 0x0000001f05057819 */ /* 0x000fc800000006ff */
[----:B------:R0:W1:Y:S01]  /*6800*/  SYNCS.PHASECHK.TRANS64.TRYWAIT P1, [UR6+0x22850], R5 ;  /* 0x02285005ff0075a7 */ /* 0x0000620008020146 */
[----:B------:R-:W-:Y:S05]  /*6810*/  @!P0 BRA `(.L_x_1460) ;  /* 0x0000000000048947 */ /* 0x000fea0003800000 */
[----:B------:R-:W-:Y:S01]  /*6820*/  BPT.TRAP 0x1 ;  /* 0x000000040000795c */ /* 0x000fe20000300000 */
.L_x_1460:
[----:B-1----:R-:W-:Y:S05]  /*6830*/  @P1 BRA `(.L_x_1458) ;  /* 0x0000000000081947 */ /* 0x002fea0003800000 */
[----:B------:R-:W1:Y:S02]  /*6840*/  SYNCS.PHASECHK.TRANS64.TRYWAIT P1, [UR6+0x22850], R5 ;  /* 0x02285005ff0075a7 */ /* 0x000e640008020146 */
[----:B-1----:R-:W-:Y:S05]  /*6850*/  @!P1 BRA `(.L_x_1461) ;  /* 0x0000015000689947 */ /* 0x002fea0003800000 */
.L_x_1458:
        /* <DEDUP_REMOVED lines=36> */
.L_x_1462:
[----:B------:R-:W-:Y:S01]  /*6aa0*/  ISETP.NE.AND P2, PT, R192, 0x1, PT ;  /* 0x00000001c000780c */ /* 0x000fe20003f45270 */
[----:B------:R-:W-:Y:S01]  /*6ab0*/  VIADD R10, R22, UR39 ;  /* 0x00000027160a7c36 */ /* 0x000fe20008000000 */
[----:B------:R-:W-:Y:S01]  /*6ac0*/  ULEA UR6, UR45, UR43, 0x3 ;  /* 0x0000002b2d067291 */ /* 0x000fe2000f8e183f */
[----:B------:R-:W-:Y:S01]  /*6ad0*/  IMAD R11, R8, -0xa0, RZ ;  /* 0xffffff60080b7824 */ /* 0x000fe200078e02ff */
[----:B------:R-:W-:Y:S02]  /*6ae0*/  LOP3.LUT P1, RZ, R2, 0x8, RZ, 0xc0, !PT ;  /* 0x0000000802ff7812 */ /* 0x000fe4000782c0ff */
[----:B------:R-:W-:-:S04]  /*6af0*/  UIADD3 UR6, UR6, 0x22840, URZ ;  /* 0x0002284006067890 */ /* 0x000fc8000fffe03f */
[----:B------:R-:W-:-:S03]  /*6b00*/  UPRMT UR6, UR42, 0x654, UR6 ;  /* 0x000006542a067896 */ /* 0x000fc60008000006 */
[----:B0-----:R-:W0:Y:S08]  /*6b10*/  @P2 LDC R5, c[0x0][0x44c] ;  /* 0x00011300ff052b82 */ /* 0x001e300000000800 */
[----:B------:R-:W1:Y:S01]  /*6b20*/  @P2 LDC R12, c[0x0][0x450] ;  /* 0x00011400ff0c2b82 */ /* 0x000e620000000800 */
[----:B------:R-:W-:Y:S01]  /*6b30*/  SYNCS.ARRIVE.TRANS64.RED.A1T0 RZ, [UR6], RZ ;  /* 0x000000ffffff79a7 */ /* 0x000fe20008100406 */
[----:B------:R-:W-:Y:S01]  /*6b40*/  ULOP3.LUT UR6, URZ, UR29, URZ, 0x33, !UPT ;  /* 0x0000001d3f067292 */ /* 0x000fe2000f8e333f */
[----:B0-----:R-:W-:-:S05]  /*6b50*/  @P2 IMAD.HI.U32 R5, R10, R5, RZ ;  /* 0x000000050a052227 */ /* 0x001fca00078e00ff */
[----:B-1----:R-:W-:Y:S01]  /*6b60*/  @P2 SHF.R.U32.HI R10, RZ, R12, R5 ;  /* 0x0000000cff0a2219 */ /* 0x002fe20000011605 */
[----:B------:R-:W-:-:S04]  /*6b70*/  VIADD R12, R11, 0x1 ;  /* 0x000000010b0c7836 */ /* 0x000fc80000000000 */
[----:B------:R-:W0:Y:S01]  /*6b80*/  SHFL.IDX PT, R13, R10, RZ, 0x1c1f ;  /* 0x001c1fff0a0d7589 */ /* 0x000e2200000e0000 */
[----:B------:R-:W-:-:S05]  /*6b90*/  IMAD R5, R19, -0x2, R12 ;  /* 0xfffffffe13057824 */ /* 0x000fca00078e020c */
[----:B------:R-:W-:Y:S01]  /*6ba0*/  IADD3 R9, -R18, R5, R17 ;  /* 0x0000000512097210 */ /* 0x000fe20007ffe111 */
[----:B------:R-:W-:-:S04]  /*6bb0*/  VIADD R5, R5, 0xffffffff ;  /* 0xffffffff05057836 */ /* 0x000fc80000000000 */
[C---:B------:R-:W-:Y:S02]  /*6bc0*/  VIADD R12, R9.reuse, UR30 ;  /* 0x0000001e090c7c36 */ /* 0x040fe40008000000 */
[----:B------:R-:W-:Y:S02]  /*6bd0*/  VIADD R9, R9, UR6 ;  /* 0x0000000609097c36 */ /* 0x000fe40008000000 */
[--C-:B0-----:R-:W-:Y:S02]  /*6be0*/  IMAD.IADD R14, R12, 0x1, R13.reuse ;  /* 0x000000010c0e7824 */ /* 0x101fe400078e020d */
[----:B------:R-:W-:Y:S01]  /*6bf0*/  IMAD.IADD R15, R9, 0x1, R13 ;  /* 0x00000001090f7824 */ /* 0x000fe200078e020d */
[----:B------:R-:W-:Y:S06]  /*6c00*/  @!P1 BRA `(.L_x_1463) ;  /* 0x0000000000549947 */ /* 0x000fec0003800000 */
[----:B------:R-:W-:Y:S01]  /*6c10*/  IADD3 R13, -R18, R17, R13 ;  /* 0x00000011120d7210 */ /* 0x000fe20007ffe10d */
        /* <DEDUP_REMOVED lines=11> */
.L_x_1465:
[----:B------:R-:W-:-:S05]  /*6cd0*/  IMAD.U32 R168, RZ, RZ, UR28 ;  /* 0x0000001cffa87e24 */ /* 0x000fca000f8e00ff */
[----:B------:R-:W-:-:S13]  /*6ce0*/  ISETP.NE.AND P1, PT, R168, 0x1, PT ;  /* 0x00000001a800780c */ /* 0x000fda0003f25270 */
[----:B------:R-:W0:Y:S02]  /*6cf0*/  @P1 LDC.64 R20, c[0x0][0x9e8] ;  /* 0x00027a00ff141b82 */ /* 0x000e240000000a00 */
[----:B0-----:R-:W-:-:S05]  /*6d00*/  @P1 IMAD.HI.U32 R20, R13, R20, RZ ;  /* 0x000000140d141227 */ /* 0x001fca00078e00ff */
[----:B------:R-:W-:-:S07]  /*6d10*/  @P1 SHF.R.U32.HI R13, RZ, R21, R20 ;  /* 0x00000015ff0d1219 */ /* 0x000fce0000011614 */
.L_x_1466:
[----:B------:R-:W-:Y:S05]  /*6d20*/  BSYNC B0 ;  /* 0x0000000000007941 */ /* 0x000fea0003800000 */
.L_x_1464:
[----:B------:R-:W-:-:S05]  /*6d30*/  IMAD R13, R13, R168, R5 ;  /* 0x000000a80d0d7224 */ /* 0x000fca00078e0205 */
[----:B------:R-:W-:Y:S02]  /*6d40*/  VIADDMNMX R14, R13, R168, R14, PT ;  /* 0x000000a80d0e7246 */ /* 0x000fe4000380010e */
[----:B------:R-:W-:-:S07]  /*6d50*/  VIMNMX R15, R15, R13, !PT ;  /* 0x0000000d0f0f7248 */ /* 0x000fce0007fe0100 */
.L_x_1463:
        /* <DEDUP_REMOVED lines=247> */
.L_x_1469:
[----:B------:R-:W-:-:S05]  /*7cd0*/  IMAD.U32 R20, RZ, RZ, UR28 ;  /* 0x0000001cff147e24 */ /* 0x000fca000f8e00ff */
[----:B------:R-:W-:-:S13]  /*7ce0*/  ISETP.NE.AND P6, PT, R20, 0x1, PT ;  /* 0x000000011400780c */ /* 0x000fda0003fc5270 */
[----:B------:R-:W0:Y:S02]  /*7cf0*/  @P6 LDC.64 R10, c[0x0][0x9e8] ;  /* 0x00027a00ff0a6b82 */ /* 0x000e240000000a00 */
[----:B0-----:R-:W-:-:S05]  /*7d00*/  @P6 IMAD.HI.U32 R10, R14, R10, RZ ;  /* 0x0000000a0e0a6227 */ /* 0x001fca00078e00ff */
[----:B------:R-:W-:-:S07]  /*7d10*/  @P6 SHF.R.U32.HI R14, RZ, R11, R10 ;  /* 0x0000000bff0e6219 */ /* 0x000fce000001160a */
.L_x_1470:
[----:B------:R-:W-:Y:S05]  /*7d20*/  BSYNC B0 ;  /* 0x0000000000007941 */ /* 0x000fea0003800000 */
.L_x_1468:
[----:B------:R-:W-:-:S05]  /*7d30*/  IMAD R5, R14, R20, R5 ;  /* 0x000000140e057224 */ /* 0x000fca00078e0205 */
[----:B------:R-:W-:Y:S02]  /*7d40*/  VIADDMNMX R12, R5, R20, R12, PT ;  /* 0x00000014050c7246 */ /* 0x000fe4000380010c */
[----:B------:R-:W-:-:S07]  /*7d50*/  VIMNMX R9, R9, R5, !PT ;  /* 0x0000000509097248 */ /* 0x000fce0007fe0100 */
.L_x_1467:
        /* <DEDUP_REMOVED lines=119> */
[C---:B------:R-:W-:Y:S02]  /*84d0*/  ISETP.GT.AND P5, PT, R9.reuse, 0x98, !P5 ;  /* 0x000000980900780c */ /* 0x040fe40006fa4270 */
[----:B------:R-:W-:Y:S02]  /*84e0*/  ISETP.GT.AND P1, PT, R9, 0x61, !P1 ;  /* 0x000000610900780c */ /* 0x000fe40004f24270 */
[----:B------:R-:W-:Y:S02]  /*84f0*/  FSEL R98, R98, -INF , !P3 ;  /* 0xff80000062627808 */ /* 0x000fe40005800000 */
        /* <DEDUP_REMOVED lines=8> */
[----:B0-----:R-:W-:Y:S02]  /*8580*/  FMNMX.FTZ R5, R11, R14, !PT ;  /* 0x0000000e0b057209 */ /* 0x001fe40007810000 */
[----:B------:R-:W-:Y:S02]  /*8590*/  FSEL R110, R110, -INF , !P1 ;  /* 0xff8000006e6e7808 */ /* 0x000fe40004800000 */
[----:B------:R-:W-:Y:S01]  /*85a0*/  LOP3.LUT P1, RZ, R16, 0x200, RZ, 0xc0, !PT ;  /* 0x0000020010ff7812 */ /* 0x000fe2000782c0ff */
[----:B------:R-:W-:-:S03]  /*85b0*/  FFMA.FTZ R168, R5, R168, -8 ;  /* 0xc100000005a87423 */ /* 0x000fc600000100a8 */
        /* <DEDUP_REMOVED lines=59> */
[C---:B------:R-:W-:Y:S02]  /*8970*/  ISETP.GT.AND P1, PT, R9.reuse, RZ, !P6 ;  /* 0x000000ff0900720c */ /* 0x040fe40007724270 */
        /* <DEDUP_REMOVED lines=9> */
[----:B------:R-:W-:-:S01]  /*8a10*/  FFMA.FTZ R13, R156, UR40, -R168 ;  /* 0x000000289c0d7c23 */ /* 0x000fc200080108a8 */
[----:B------:R-:W-:Y:S01]  /*8a20*/  FMNMX.FTZ R156, R154, R7, !PT ;  /* 0x000000079a9c7209 */ /* 0x000fe20007810000 */
        /* <DEDUP_REMOVED lines=82> */
[----:B------:R-:W-:Y:S01]  /*8f50*/  FSEL R108, R99, -INF , !P4 ;  /* 0xff800000636c7808 */ /* 0x000fe20006000000 */
[----:B------:R-:W-:-:S01]  /*8f60*/  FFMA.FTZ R168, R101, UR40, -R168 ;  /* 0x0000002865a87c23 */ /* 0x000fc200080108a8 */
[----:B------:R-:W-:Y:S01]  /*8f70*/  FMNMX.FTZ R9, R95, R156, !PT ;  /* 0x0000009c5f097209 */ /* 0x000fe20007810000 */
[----:B------:R0:W-:Y:S01]  /*8f80*/  MUFU.EX2 R99, R153 ;  /* 0x0000009900637308 */ /* 0x0001e20000000800 */
[----:B------:R-:W-:Y:S02]  /*8f90*/  FSEL R101, R5, RZ, P1 ;  /* 0x000000ff05657208 */ /* 0x000fe40000800000 */
[----:B------:R-:W-:-:S03]  /*8fa0*/  FMNMX.FTZ R9, R98, R9, !PT ;  /* 0x0000000962097209 */ /* 0x000fc60007810000 */
[----:B------:R-:W-:Y:S01]  /*8fb0*/  FADD.FTZ R6, -R101, R6 ;  /* 0x0000000665067221 */ /* 0x000fe20000010100 */
[----:B------:R-:W-:Y:S01]  /*8fc0*/  FMNMX.FTZ R9, R108, R9, !PT ;  /* 0x000000096c097209 */ /* 0x000fe20007810000 */
[----:B------:R-:W-:Y:S02]  /*8fd0*/  MUFU.EX2 R141, R141 ;  /* 0x0000008d008d7308 */ /* 0x000fe40000000800 */
[----:B0-----:R-:W-:Y:S01]  /*8fe0*/  FMUL.FTZ R153, R6, UR40 ;  /* 0x0000002806997c20 */ /* 0x001fe20008410000 */
[----:B------:R-:W-:-:S04]  /*8ff0*/  FMNMX.FTZ R156, R102, R9, !PT ;  /* 0x00000009669c7209 */ /* 0x000fc80007810000 */
[----:B------:R-:W-:Y:S01]  /*9000*/  FMNMX.FTZ R156, R103, R156, !PT ;  /* 0x0000009c679c7209 */ /* 0x000fe20007810000 */
[----:B------:R-:W0:Y:S04]  /*9010*/  MUFU.EX2 R153, R153 ;  /* 0x0000009900997308 */ /* 0x000e280000000800 */
[----:B------:R-:W1:Y:S04]  /*9020*/  SHFL.BFLY PT, R9, R156, 0x2, 0x1f ;  /* 0x0c401f009c097f89 */ /* 0x000e6800000e0000 */
[----:B------:R-:W-:Y:S08]  /*9030*/  MUFU.EX2 R144, R144 ;  /* 0x0000009000907308 */ /* 0x000ff00000000800 */
[----:B------:R-:W-:Y:S08]  /*9040*/  MUFU.EX2 R145, R145 ;  /* 0x0000009100917308 */ /* 0x000ff00000000800 */
[----:B------:R-:W-:Y:S01]  /*9050*/  MUFU.EX2 R148, R148 ;  /* 0x0000009400947308 */ /* 0x000fe20000000800 */
[----:B-1----:R-:W-:-:S07]  /*9060*/  FMNMX.FTZ R9, R156, R9, !PT ;  /* 0x000000099c097209 */ /* 0x002fce0007810000 */
[----:B------:R-:W-:Y:S01]  /*9070*/  MUFU.EX2 R149, R149 ;  /* 0x0000009500957308 */ /* 0x000fe20000000800 */
[----:B------:R-:W1:Y:S07]  /*9080*/  SHFL.BFLY PT, R156, R9, 0x1, 0x1f ;  /* 0x0c201f00099c7f89 */ /* 0x000e6e00000e0000 */
[----:B------:R-:W-:Y:S08]  /*9090*/  MUFU.EX2 R120, R120 ;  /* 0x0000007800787308 */ /* 0x000ff00000000800 */
[----:B------:R-:W-:Y:S08]  /*90a0*/  MUFU.EX2 R121, R121 ;  /* 0x0000007900797308 */ /* 0x000ff00000000800 */
[----:B------:R-:W-:Y:S01]  /*90b0*/  MUFU.EX2 R124, R124 ;  /* 0x0000007c007c7308 */ /* 0x000fe20000000800 */
[----:B-1----:R-:W-:Y:S01]  /*90c0*/  FMNMX.FTZ R9, R9, R156, !PT ;  /* 0x0000009c09097209 */ /* 0x002fe20007810000 */
[----:B------:R-:W-:-:S03]  /*90d0*/  IMAD.U32 R156, RZ, RZ, UR40 ;  /* 0x00000028ff9c7e24 */ /* 0x000fc6000f8e00ff */
[C---:B------:R-:W-:Y:S01]  /*90e0*/  FSETP.NEU.FTZ.AND P1, PT, R9.reuse, -INF , PT ;  /* 0xff8000000900780b */ /* 0x040fe20003f3d000 */
[----:B------:R-:W-:-:S02]  /*90f0*/  FFMA.FTZ R117, R9, R156, -8 ;  /* 0xc100000009757423 */ /* 0x000fc4000001009c */
[----:B------:R-:W-:Y:S01]  /*9100*/  MUFU.EX2 R125, R125 ;  /* 0x0000007d007d7308 */ /* 0x000fe20000000800 */
[----:B------:R-:W-:Y:S02]  /*9110*/  FSEL R160, R9, RZ, P1 ;  /* 0x000000ff09a07208 */ /* 0x000fe40000800000 */
[----:B------:R-:W-:-:S03]  /*9120*/  FSEL R117, R117, RZ, P1 ;  /* 0x000000ff75757208 */ /* 0x000fc60000800000 */
[----:B------:R-:W-:Y:S02]  /*9130*/  FADD.FTZ R160, -R160, R7 ;  /* 0x00000007a0a07221 */ /* 0x000fe40000010100 */
[----:B------:R-:W-:-:S01]  /*9140*/  FFMA.FTZ R156, R162, UR40, -R117 ;  /* 0x00000028a29c7c23 */ /* 0x000fc20008010875 */
[--C-:B------:R-:W-:Y:S01]  /*9150*/  FFMA.FTZ R162, R126, UR40, -R117.reuse ;  /* 0x000000287ea27c23 */ /* 0x100fe20008010875 */
[----:B------:R-:W-:-:S01]  /*9160*/  FFMA.FTZ R157, R154, UR40, -R117 ;  /* 0x000000289a9d7c23 */ /* 0x000fc20008010875 */
[----:B------:R-:W-:Y:S01]  /*9170*/  FMUL.FTZ R126, R160, UR40 ;  /* 0x00000028a07e7c20 */ /* 0x000fe20008410000 */
[----:B------:R-:W-:-:S01]  /*9180*/  FFMA.FTZ R6, R155, UR40, -R117 ;  /* 0x000000289b067c23 */ /* 0x000fc20008010875 */
[--C-:B------:R-:W-:Y:S01]  /*9190*/  FFMA.FTZ R154, R158, UR40, -R117.reuse ;  /* 0x000000289e9a7c23 */ /* 0x100fe20008010875 */
[----:B------:R-:W-:-:S01]  /*91a0*/  FFMA.FTZ R155, R159, UR40, -R117 ;  /* 0x000000289f9b7c23 */ /* 0x000fc20008010875 */
[--C-:B------:R-:W-:Y:S01]  /*91b0*/  FFMA.FTZ R160, R127, UR40, -R117.reuse ;  /* 0x000000287fa07c23 */ /* 0x100fe20008010875 */
[----:B------:R-:W-:Y:S01]  /*91c0*/  MUFU.EX2 R157, R157 ;  /* 0x0000009d009d7308 */ /* 0x000fe20000000800 */
[----:B------:R-:W-:-:S01]  /*91d0*/  FFMA.FTZ R127, R130, UR40, -R117 ;  /* 0x00000028827f7c23 */ /* 0x000fc20008010875 */
[--C-:B------:R-:W-:Y:S01]  /*91e0*/  FFMA.FTZ R159, R163, UR40, -R117.reuse ;  /* 0x00000028a39f7c23 */ /* 0x100fe20008010875 */
[----:B------:R-:W-:-:S01]  /*91f0*/  FFMA.FTZ R130, R131, UR40, -R117 ;  /* 0x0000002883827c23 */ /* 0x000fc20008010875 */
[----:B------:R-:W-:Y:S01]  /*9200*/  FFMA.FTZ R131, R134, UR40, -R117 ;  /* 0x0000002886837c23 */ /* 0x000fe20008010875 */
[----:B0-----:R-:W-:-:S01]  /*9210*/  FFMA.FTZ R134, R153, R3, R10 ;  /* 0x0000000399867223 */ /* 0x001fc2000001000a */
        /* <DEDUP_REMOVED lines=24> */
[----:B------:R-:W-:Y:S01]  /*93a0*/  FADD.FTZ R135, R13, R0 ;  /* 0x000000000d877221 */ /* 0x000fe20000010000 */
[----:B------:R-:W-:-:S01]  /*93b0*/  FFMA.FTZ R118, R118, UR40, -R117 ;  /* 0x0000002876767c23 */ /* 0x000fc20008010875 */
[----:B------:R-:W0:Y:S01]  /*93c0*/  MUFU.EX2 R155, R155 ;  /* 0x0000009b009b7308 */ /* 0x000e220000000800 */
[----:B-1----:R-:W-:-:S01]  /*93d0*/  FADD.FTZ R3, R6, R3 ;  /* 0x0000000306037221 */ /* 0x002fc20000010000 */
[--C-:B------:R-:W-:Y:S01]  /*93e0*/  FFMA.FTZ R119, R119, UR40, -R117.reuse ;  /* 0x0000002877777c23 */ /* 0x100fe20008010875 */
[----:B------:R-:W-:-:S01]  /*93f0*/  FFMA.FTZ R90, R90, UR40, -R117 ;  /* 0x000000285a5a7c23 */ /* 0x000fc20008010875 */
[--C-:B------:R-:W-:Y:S01]  /*9400*/  FFMA.FTZ R91, R91, UR40, -R117.reuse ;  /* 0x000000285b5b7c23 */ /* 0x100fe20008010875 */
[----:B------:R-:W-:-:S01]  /*9410*/  FFMA.FTZ R95, R95, UR40, -R117 ;  /* 0x000000285f5f7c23 */ /* 0x000fc20008010875 */
[--C-:B------:R-:W-:Y:S01]  /*9420*/  FFMA.FTZ R108, R108, UR40, -R117.reuse ;  /* 0x000000286c6c7c23 */ /* 0x100fe20008010875 */
[----:B------:R-:W-:-:S01]  /*9430*/  FFMA.FTZ R102, R102, UR40, -R117 ;  /* 0x0000002866667c23 */ /* 0x000fc20008010875 */
[----:B------:R-:W1:Y:S01]  /*9440*/  MUFU.EX2 R156, R156 ;  /* 0x0000009c009c7308 */ /* 0x000e620000000800 */
[----:B--2---:R-:W-:-:S01]  /*9450*/  FADD.FTZ R0, R154, R3 ;  /* 0x000000039a007221 */ /* 0x004fc20000010000 */
[----:B------:R-:W-:-:S06]  /*9460*/  FFMA.FTZ R103, R103, UR40, -R117 ;  /* 0x0000002867677c23 */ /* 0x000fcc0008010875 */
[----:B------:R-:W2:Y:S01]  /*9470*/  MUFU.EX2 R159, R159 ;  /* 0x0000009f009f7308 */ /* 0x000ea20000000800 */
[----:B0-----:R-:W-:-:S07]  /*9480*/  FADD.FTZ R3, R155, R0 ;  /* 0x000000009b037221 */ /* 0x001fce0000010000 */
[----:B------:R-:W0:Y:S01]  /*9490*/  MUFU.EX2 R158, R158 ;  /* 0x0000009e009e7308 */ /* 0x000e220000000800 */
[----:B-1----:R-:W-:-:S07]  /*94a0*/  FADD.FTZ R0, R156, R3 ;  /* 0x000000039c007221 */ /* 0x002fce0000010000 */
[----:B------:R1:W-:Y:S01]  /*94b0*/  MUFU.EX2 R7, R162 ;  /* 0x000000a200077308 */ /* 0x0003e20000000800 */
[----:B--2---:R-:W-:-:S07]  /*94c0*/  FADD.FTZ R3, R159, R0 ;  /* 0x000000009f037221 */ /* 0x004fce0000010000 */
[----:B------:R-:W2:Y:S01]  /*94d0*/  MUFU.EX2 R161, R161 ;  /* 0x000000a100a17308 */ /* 0x000ea20000000800 */
[----:B-1----:R-:W-:-:S01]  /*94e0*/  FADD.FTZ R162, R14, R135 ;  /* 0x000000870ea27221 */ /* 0x002fc20000010000 */
[----:B0-----:R-:W-:-:S03]  /*94f0*/  FADD.FTZ R0, R158, R3 ;  /* 0x000000039e007221 */ /* 0x001fc60000010000 */
[----:B------:R-:W-:-:S03]  /*9500*/  FADD.FTZ R135, R15, R162 ;  /* 0x000000a20f877221 */ /* 0x000fc60000010000 */
[----:B------:R-:W0:Y:S01]  /*9510*/  MUFU.EX2 R138, R138 ;  /* 0x0000008a008a7308 */ /* 0x000e220000000800 */
[----:B------:R-:W-:-:S04]  /*9520*/  FADD.FTZ R162, R20, R135 ;  /* 0x0000008714a27221 */ /* 0x000fc80000010000 */
[----:B------:R-:W-:-:S03]  /*9530*/  FADD.FTZ R135, R21, R162 ;  /* 0x000000a215877221 */ /* 0x000fc60000010000 */
[----:B------:R-:W1:Y:S01]  /*9540*/  MUFU.EX2 R139, R139 ;  /* 0x0000008b008b7308 */ /* 0x000e620000000800 */
[----:B------:R-:W-:-:S01]  /*9550*/  FADD.FTZ R135, R152, R135 ;  /* 0x0000008798877221 */ /* 0x000fc20000010000 */
[----:B--2---:R-:W-:-:S03]  /*9560*/  FADD.FTZ R3, R161, R0 ;  /* 0x00000000a1037221 */ /* 0x004fc60000010000 */
[----:B------:R-:W-:-:S03]  /*9570*/  FADD.FTZ R0, R136, R135 ;  /* 0x0000008788007221 */ /* 0x000fc60000010000 */
        /* <DEDUP_REMOVED lines=21> */
[----:B--2---:R-:W-:-:S07]  /*96d0*/  FADD.FTZ R135, R147, R162 ;  /* 0x000000a293877221 */ /* 0x004fce0000010000 */
[----:B------:R-:W2:Y:S01]  /*96e0*/  MUFU.EX2 R122, R122 ;  /* 0x0000007a007a7308 */ /* 0x000ea20000000800 */
[----:B0-----:R-:W-:-:S07]  /*96f0*/  FADD.FTZ R162, R150, R135 ;  /* 0x0000008796a27221 */ /* 0x001fce0000010000 */
[----:B------:R-:W0:Y:S01]  /*9700*/  MUFU.EX2 R123, R123 ;  /* 0x0000007b007b7308 */ /* 0x000e220000000800 */
[----:B-1----:R-:W-:-:S07]  /*9710*/  FADD.FTZ R135, R151, R162 ;  /* 0x000000a297877221 */ /* 0x002fce0000010000 */
[----:B------:R-:W1:Y:S01]  /*9720*/  MUFU.EX2 R160, R160 ;  /* 0x000000a000a07308 */ /* 0x000e620000000800 */
[----:B--2---:R-:W-:-:S01]  /*9730*/  FADD.FTZ R162, R122, R135 ;  /* 0x000000877aa27221 */ /* 0x004fc20000010000 */
[----:B------:R-:W-:-:S06]  /*9740*/  FADD.FTZ R135, R125, R0 ;  /* 0x000000007d877221 */ /* 0x000fcc0000010000 */
[----:B------:R-:W2:Y:S01]  /*9750*/  MUFU.EX2 R128, R128 ;  /* 0x0000008000807308 */ /* 0x000ea20000000800 */
[----:B0-----:R-:W-:-:S04]  /*9760*/  FADD.FTZ R162, R123, R162 ;  /* 0x000000a27ba27221 */ /* 0x001fc80000010000 */
[----:B------:R-:W-:-:S03]  /*9770*/  FADD.FTZ R3, R7, R162 ;  /* 0x000000a207037221 */ /* 0x000fc60000010000 */
        /* <DEDUP_REMOVED lines=11> */
[----:B0-----:R-:W-:-:S01]  /*9830*/  FADD.FTZ R162, R132, R135 ;  /* 0x0000008784a27221 */ /* 0x001fc20000010000 */
[----:B------:R-:W-:-:S06]  /*9840*/  FFMA.FTZ R135, R94, UR40, -R117 ;  /* 0x000000285e877c23 */ /* 0x000fcc0008010875 */
        /* <DEDUP_REMOVED lines=11> */
[----:B0-----:R-:W-:-:S04]  /*9900*/  FADD.FTZ R0, R105, R0 ;  /* 0x0000000069007221 */ /* 0x001fc80000010000 */
[----:B------:R-:W-:-:S03]  /*9910*/  FADD.FTZ R163, R99, R0 ;  /* 0x0000000063a37221 */ /* 0x000fc60000010000 */
[----:B------:R-:W0:Y:S01]  /*9920*/  MUFU.EX2 R12, R12 ;  /* 0x0000000c000c7308 */ /* 0x000e220000000800 */
[----:B-1----:R-:W-:-:S01]  /*9930*/  FADD.FTZ R3, R107, R94 ;  /* 0x0000005e6b037221 */ /* 0x002fc20000010000 */
[----:B------:R-:W-:-:S06]  /*9940*/  FFMA.FTZ R94, R98, UR40, -R117 ;  /* 0x00000028625e7c23 */ /* 0x000fcc0008010875 */
        /* <DEDUP_REMOVED lines=50> */
[----:B0-----:R-:W-:-:S03]  /*9c70*/  FADD.FTZ R3, R101, R0 ;  /* 0x0000000065037221 */ /* 0x001fc60000010000 */
[----:B-1----:R-:W-:Y:S01]  /*9c80*/  FADD.FTZ R0, R103, R98 ;  /* 0x0000006267007221 */ /* 0x002fe20000010000 */
[----:B------:R-:W-:Y:S06]  /*9c90*/  @!P0 BRA `(.L_x_1471) ;  /* 0x0000000000048947 */ /* 0x000fec0003800000 */
[----:B------:R-:W-:Y:S01]  /*9ca0*/  BPT.TRAP 0x1 ;  /* 0x000000040000795c */ /* 0x000fe20000300000 */
.L_x_1471:
        /* <DEDUP_REMOVED lines=115> */
.L_x_1453:
        /* <DEDUP_REMOVED lines=25> */
.L_x_1474:
[----:B------:R-:W-:Y:S02]  /*a570*/  ULDC UR14, c[0x0][0x9e4] ;  /* 0x00027900000e7ab9 */ /* 0x000fe40000000800 */
[----:B------:R-:W-:-:S11]  /*a580*/  UISETP.NE.AND UP0, UPT, UR14, 0x1, UPT ;  /* 0x000000010e00788c */ /* 0x000fd6000bf05270 */
[----:B------:R-:W-:Y:S02]  /*a590*/  @UP0 ULDC.64 UR18, c[0x0][0x9e8] ;  /* 0x00027a0000120ab9 */ /* 0x000fe40000000a00 */
[----:B------:R-:W-:-:S04]  /*a5a0*/  UIMAD.WIDE.U32 UR6, UR10, UR18, URZ ;  /* 0x000000120a0672a5 */ /* 0x000fc8000f8e003f */
[----:B------:R-:W-:-:S12]  /*a5b0*/  @UP0 USHF.R.U32.HI UR10, URZ, UR19, UR7 ;  /* 0x000000133f0a0299 */ /* 0x000fd80008011607 */
.L_x_1475:
[----:B------:R-:W-:-:S04]  /*a5c0*/  UIMAD UR10, UR10, UR14, URZ ;  /* 0x0000000e0a0a72a4 */ /* 0x000fc8000f8e023f */
[----:B------:R-:W-:-:S04]  /*a5d0*/  UISETP.LT.AND UP0, UPT, UR11, UR10, UPT ;  /* 0x0000000a0b00728c */ /* 0x000fc8000bf01270 */
[----:B------:R-:W-:-:S12]  /*a5e0*/  USEL UR11, UR11, UR10, !UP0 ;  /* 0x0000000a0b0b7287 */ /* 0x000fd8000c000000 */
.L_x_1473:
        /* <DEDUP_REMOVED lines=12> */
.L_x_1487:
[----:B------:R-:W-:Y:S01]  /*a6b0*/  ISETP.NE.AND P2, PT, RZ, UR44, PT ;  /* 0x0000002cff007c0c */ /* 0x000fe2000bf45270 */
[----:B------:R-:W-:-:S04]  /*a6c0*/  UISETP.NE.AND UP0, UPT, UR29, 0x1, UPT ;  /* 0x000000011d00788c */ /* 0x000fc8000bf05270 */
[----:B------:R-:W-:-:S04]  /*a6d0*/  USEL UR46, URZ, 0x1, UP0 ;  /* 0x000000013f2e7887 */ /* 0x000fc80008000000 */
[----:B------:R-:W-:-:S04]  /*a6e0*/  ULOP3.LUT UR46, UR30, UR46, URZ, 0x3c, !UPT ;  /* 0x0000002e1e2e7292 */ /* 0x000fc8000f8e3c3f */
[----:B------:R-:W-:Y:S08]  /*a6f0*/  @P2 BRA `(.L_x_1477) ;  /* 0x0000000000382947 */ /* 0x000ff00003800000 */
[----:B------:R-:W-:Y:S05]  /*a700*/  @!P0 BRA `(.L_x_1478) ;  /* 0x0000000000048947 */ /* 0x000fea0003800000 */
[----:B------:R-:W-:Y:S01]  /*a710*/  BPT.TRAP 0x1 ;  /* 0x000000040000795c */ /* 0x000fe20000300000 */
.L_x_1478:
        /* <DEDUP_REMOVED lines=9> */
.L_x_1479:
[----:B-1----:R-:W-:Y:S05]  /*a7b0*/  @P1 BRA `(.L_x_1477) ;  /* 0x0000000000081947 */ /* 0x002fea0003800000 */
[----:B------:R-:W1:Y:S02]  /*a7c0*/  SYNCS.PHASECHK.TRANS64.TRYWAIT P1, [UR6+0x22830], R5 ;  /* 0x02283005ff0075a7 */ /* 0x000e640008020146 */
[----:B-1----:R-:W-:Y:S05]  /*a7d0*/  @!P1 BRA `(.L_x_1480) ;  /* 0x0000011000a09947 */ /* 0x002fea0003800000 */
.L_x_1477:
        /* <DEDUP_REMOVED lines=132> */
.L_x_1482:
[----:B------:R-:W-:Y:S01]  /*b020*/  ULEA UR6, UR29, UR43, 0x3 ;  /* 0x0000002b1d067291 */ /* 0x000fe2000f8e183f */
[----:B------:R-:W-:-:S05]  /*b030*/  IMAD.U32 R5, RZ, RZ, UR30 ;  /* 0x0000001eff057e24 */ /* 0x000fca000f8e00ff */
[----:B------:R-:W-:-:S04]  /*b040*/  SHF.L.U32 R5, R5, 0x1f, RZ ;  /* 0x0000001f05057819 */ /* 0x000fc800000006ff */
[----:B------:R0:W1:Y:S01]  /*b050*/  SYNCS.PHASECHK.TRANS64.TRYWAIT P1, [UR6+0x22850], R5 ;  /* 0x02285005ff0075a7 */ /* 0x0000620008020146 */
[----:B------:R-:W-:Y:S05]  /*b060*/  @!P0 BRA `(.L_x_1483) ;  /* 0x0000000000048947 */ /* 0x000fea0003800000 */
[----:B------:R-:W-:Y:S01]  /*b070*/  BPT.TRAP 0x1 ;  /* 0x000000040000795c */ /* 0x000fe20000300000 */
.L_x_1483:
[----:B-1----:R-:W-:Y:S05]  /*b080*/  @P1 BRA `(.L_x_1481) ;  /* 0x0000000000081947 */ /* 0x002fea0003800000 */
[----:B------:R-:W1:Y:S02]  /*b090*/  SYNCS.PHASECHK.TRANS64.TRYWAIT P1, [UR6+0x22850], R5 ;  /* 0x02285005ff0075a7 */ /* 0x000e640008020146 */
[----:B-1----:R-:W-:Y:S05]  /*b0a0*/  @!P1 BRA `(.L_x_1484) ;  /* 0x0000010800849947 */ /* 0x002fea0003800000 */
.L_x_1481:
        /* <DEDUP_REMOVED lines=36> */
.L_x_1485:
        /* <DEDUP_REMOVED lines=96> */
[----:B------:R-:W-:Y:S02]  /*b8f0*/  IMAD.U32 R152, RZ, RZ, UR40 ;  /* 0x00000028ff987e24 */ /* 0x000fe4000f8e00ff */
[--C-:B------:R-:W-:Y:S01]  /*b900*/  FFMA.FTZ R10, R153, UR40, -R168.reuse ;  /* 0x00000028990a7c23 */ /* 0x100fe200080108a8 */
[----:B------:R-:W-:-:S01]  /*b910*/  FFMA.FTZ R153, R101, UR40, -R168 ;  /* 0x0000002865997c23 */ /* 0x000fc200080108a8 */
[C---:B------:R-:W-:Y:S01]  /*b920*/  FADD.FTZ R7, -R9.reuse, R7 ;  /* 0x0000000709077221 */ /* 0x040fe20000010100 */
[----:B------:R-:W-:-:S01]  /*b930*/  FFMA.FTZ R101, R9, R152, -8 ;  /* 0xc100000009657423 */ /* 0x000fc20000010098 */
[----:B------:R-:W-:Y:S01]  /*b940*/  FMUL.FTZ R6, R6, UR40 ;  /* 0x0000002806067c20 */ /* 0x000fe20008410000 */
[----:B------:R-:W-:Y:S01]  /*b950*/  MUFU.EX2 R11, R11 ;  /* 0x0000000b000b7308 */ /* 0x000fe20000000800 */
[----:B------:R-:W-:Y:S01]  /*b960*/  FMUL.FTZ R7, R7, UR40 ;  /* 0x0000002807077c20 */ /* 0x000fe20008410000 */
[--C-:B------:R-:W-:Y:S01]  /*b970*/  FFMA.FTZ R152, R154, UR40, -R101.reuse ;  /* 0x000000289a987c23 */ /* 0x100fe20008010865 */
[----:B------:R-:W-:-:S01]  /*b980*/  FFMA.FTZ R155, R155, UR40, -R101 ;  /* 0x000000289b9b7c23 */ /* 0x000fc20008010865 */
[----:B------:R-:W-:Y:S01]  /*b990*/  FFMA.FTZ R12, R156, UR40, -R168 ;  /* 0x000000289c0c7c23 */ /* 0x000fe200080108a8 */
[----:B------:R-:W-:-:S01]  /*b9a0*/  FFMA.FTZ R154, R158, UR40, -R101 ;  /* 0x000000289e9a7c23 */ /* 0x000fc20008010865 */
[----:B------:R-:W-:Y:S01]  /*b9b0*/  FFMA.FTZ R13, R157, UR40, -R168 ;  /* 0x000000289d0d7c23 */ /* 0x000fe200080108a8 */
[----:B------:R-:W-:-:S01]  /*b9c0*/  FFMA.FTZ R157, R159, UR40, -R101 ;  /* 0x000000289f9d7c23 */ /* 0x000fc20008010865 */
[----:B------:R-:W0:Y:S01]  /*b9d0*/  MUFU.EX2 R6, R6 ;  /* 0x0000000600067308 */ /* 0x000e220000000800 */
[----:B------:R-:W-:-:S01]  /*b9e0*/  FFMA.FTZ R14, R160, UR40, -R168 ;  /* 0x00000028a00e7c23 */ /* 0x000fc200080108a8 */
        /* <DEDUP_REMOVED lines=8> */
[----:B------:R-:W-:Y:S01]  /*ba70*/  FFMA.FTZ R136, R136, UR40, -R168 ;  /* 0x0000002888887c23 */ /* 0x000fe200080108a8 */
[----:B------:R-:W-:-:S01]  /*ba80*/  FFMA.FTZ R138, R138, UR40, -R101 ;  /* 0x000000288a8a7c23 */ /* 0x000fc20008010865 */
[----:B------:R-:W-:Y:S01]  /*ba90*/  FFMA.FTZ R137, R137, UR40, -R168 ;  /* 0x0000002889897c23 */ /* 0x000fe200080108a8 */
[----:B------:R-:W-:-:S01]  /*baa0*/  FFMA.FTZ R139, R139, UR40, -R101 ;  /* 0x000000288b8b7c23 */ /* 0x000fc20008010865 */
[----:B------:R-:W-:Y:S01]  /*bab0*/  FFMA.FTZ R140, R140, UR40, -R168 ;  /* 0x000000288c8c7c23 */ /* 0x000fe200080108a8 */
[----:B------:R-:W-:-:S01]  /*bac0*/  FFMA.FTZ R142, R142, UR40, -R101 ;  /* 0x000000288e8e7c23 */ /* 0x000fc20008010865 */
[----:B------:R-:W1:Y:S01]  /*bad0*/  MUFU.EX2 R152, R152 ;  /* 0x0000009800987308 */ /* 0x000e620000000800 */
        /* <DEDUP_REMOVED lines=65> */
[--C-:B------:R-:W-:Y:S01]  /*bef0*/  FFMA.FTZ R96, R96, UR40, -R168.reuse ;  /* 0x0000002860607c23 */ /* 0x100fe200080108a8 */
[----:B------:R-:W-:-:S01]  /*bf00*/  FFMA.FTZ R97, R97, UR40, -R168 ;  /* 0x0000002861617c23 */ /* 0x000fc200080108a8 */
[----:B------:R-:W-:Y:S01]  /*bf10*/  FFMA.FTZ R99, R99, UR40, -R101 ;  /* 0x0000002863637c23 */ /* 0x000fe20008010865 */
[----:B------:R-:W-:-:S01]  /*bf20*/  FFMA.FTZ R100, R100, UR40, -R168 ;  /* 0x0000002864647c23 */ /* 0x000fc200080108a8 */
[----:B------:R-:W-:-:S02]  /*bf30*/  FFMA.FTZ R102, R102, UR40, -R101 ;  /* 0x0000002866667c23 */ /* 0x000fc40008010865 */
        /* <DEDUP_REMOVED lines=96> */
[----:B-1----:R-:W-:-:S01]  /*c540*/  FADD.FTZ R163, R111, R94 ;  /* 0x0000005e6fa37221 */ /* 0x002fc20000010000 */
[--C-:B------:R-:W-:Y:S01]  /*c550*/  FFMA.FTZ R94, R98, UR40, -R101.reuse ;  /* 0x00000028625e7c23 */ /* 0x100fe20008010865 */
[----:B------:R-:W-:-:S05]  /*c560*/  FFMA.FTZ R101, R103, UR40, -R101 ;  /* 0x0000002867657c23 */ /* 0x000fca0008010865 */
        /* <DEDUP_REMOVED lines=44> */
[----:B--2---:R-:W-:-:S03]  /*c830*/  FADD.FTZ R3, R153, R0 ;  /* 0x0000000099037221 */ /* 0x004fc60000010000 */
[----:B-1----:R-:W-:Y:S01]  /*c840*/  FADD.FTZ R0, R101, R98 ;  /* 0x0000006265007221 */ /* 0x002fe20000010000 */
[----:B------:R-:W-:Y:S06]  /*c850*/  @!P0 BRA `(.L_x_1486) ;  /* 0x0000000000048947 */ /* 0x000fec0003800000 */
[----:B------:R-:W-:Y:S01]  /*c860*/  BPT.TRAP 0x1 ;  /* 0x000000040000795c */ /* 0x000fe20000300000 */
.L_x_1486:
        /* <DEDUP_REMOVED lines=92> */
[----:B------:R-:W-:Y:S01]  /*ce30*/  VIADD R8, R8, 0xffffffff ;  /* 0xffffffff08087836 */ /* 0x000fe20000000000 */
        /* <DEDUP_REMOVED lines=20> */
[----:B------:R-:W-:Y:S01]  /*cf80*/  F2FP.SATFINITE.E4M3.F32.PACK_AB_MERGE_C R171, R95, R94, R13 ;  /* 0x0000005e5fab723e */ /* 0x000fe2000480700d */
[----:B------:R-:W-:Y:S06]  /*cf90*/  @P1 BRA `(.L_x_1487) ;  /* 0xffffffd400c41947 */ /* 0x000fec000383ffff */
.L_x_1476:
        /* <DEDUP_REMOVED lines=8> */
[----:B------:R-:W-:-:S05]  /*d020*/  ULDC UR29, c[0x0][0x9e0] ;  /* 0x00027800001d7ab9 */ /* 0x000fca0000000800 */
.L_x_1507:
        /* <DEDUP_REMOVED lines=9> */
.L_x_1490:
[----:B------:R-:W-:Y:S01]  /*d0c0*/  ULEA UR6, UR45, UR43, 0x3 ;  /* 0x0000002b2d067291 */ /* 0x000fe2000f8e183f */
[----:B------:R-:W-:-:S05]  /*d0d0*/  IMAD.U32 R5, RZ, RZ, UR46 ;  /* 0x0000002eff057e24 */ /* 0x000fca000f8e00ff */
[----:B------:R-:W-:-:S04]  /*d0e0*/  SHF.L.U32 R5, R5, 0x1f, RZ ;  /* 0x0000001f05057819 */ /* 0x000fc800000006ff */
[----:B------:R0:W1:Y:S01]  /*d0f0*/  SYNCS.PHASECHK.TRANS64.TRYWAIT P1, [UR6+0x22830], R5 ;  /* 0x02283005ff0075a7 */ /* 0x0000620008020146 */
[----:B------:R-:W-:Y:S05]  /*d100*/  @!P0 BRA `(.L_x_1491) ;  /* 0x0000000000048947 */ /* 0x000fea0003800000 */
[----:B------:R-:W-:Y:S01]  /*d110*/  BPT.TRAP 0x1 ;  /* 0x000000040000795c */ /* 0x000fe20000300000 */
.L_x_1491:
[----:B-1----:R-:W-:Y:S05]  /*d120*/  @P1 BRA `(.L_x_1489) ;  /* 0x0000000000081947 */ /* 0x002fea0003800000 */
[----:B------:R-:W1:Y:S02]  /*d130*/  SYNCS.PHASECHK.TRANS64.TRYWAIT P1, [UR6+0x22830], R5 ;  /* 0x02283005ff0075a7 */ /* 0x000e640008020146 */
[----:B-1----:R-:W-:Y:S05]  /*d140*/  @!P1 BRA `(.L_x_1492) ;  /* 0x000000e800749947 */ /* 0x002fea0003800000 */
.L_x_1489:
        /* <DEDUP_REMOVED lines=129> */
.L_x_1494:
[----:B------:R-:W-:Y:S01]  /*d960*/  ULEA UR6, UR31, UR43, 0x3 ;  /* 0x0000002b1f067291 */ /* 0x000fe2000f8e183f */
[----:B------:R-:W-:-:S05]  /*d970*/  IMAD.U32 R5, RZ, RZ, UR32 ;  /* 0x00000020ff057e24 */ /* 0x000fca000f8e00ff */
[----:B------:R-:W-:-:S04]  /*d980*/  SHF.L.U32 R5, R5, 0x1f, RZ ;  /* 0x0000001f05057819 */ /* 0x000fc800000006ff */
[----:B------:R0:W1:Y:S01]  /*d990*/  SYNCS.PHASECHK.TRANS64.TRYWAIT P1, [UR6+0x22850], R5 ;  /* 0x02285005ff0075a7 */ /* 0x0000620008020146 */
[----:B------:R-:W-:Y:S05]  /*d9a0*/  @!P0 BRA `(.L_x_1495) ;  /* 0x0000000000048947 */ /* 0x000fea0003800000 */
[----:B------:R-:W-:Y:S01]  /*d9b0*/  BPT.TRAP 0x1 ;  /* 0x000000040000795c */ /* 0x000fe20000300000 */
.L_x_1495:
[----:B-1----:R-:W-:Y:S05]  /*d9c0*/  @P1 BRA `(.L_x_1493) ;  /* 0x0000000000081947 */ /* 0x002fea0003800000 */
[----:B------:R-:W1:Y:S02]  /*d9d0*/  SYNCS.PHASECHK.TRANS64.TRYWAIT P1, [UR6+0x22850], R5 ;  /* 0x02285005ff0075a7 */ /* 0x000e640008020146 */
[----:B-1----:R-:W-:Y:S05]  /*d9e0*/  @!P1 BRA `(.L_x_1496) ;  /* 0x000000e000649947 */ /* 0x002fea0003800000 */
.L_x_1493:
        /* <DEDUP_REMOVED lines=36> */
.L_x_1497:
        /* <DEDUP_REMOVED lines=35> */
.L_x_1500:
[----:B------:R-:W-:-:S05]  /*de60*/  IMAD.U32 R168, RZ, RZ, UR28 ;  /* 0x0000001cffa87e24 */ /* 0x000fca000f8e00ff */
[----:B------:R-:W-:-:S13]  /*de70*/  ISETP.NE.AND P1, PT, R168, 0x1, PT ;  /* 0x00000001a800780c */ /* 0x000fda0003f25270 */
[----:B------:R-:W0:Y:S02]  /*de80*/  @P1 LDC.64 R20, c[0x0][0x9e8] ;  /* 0x00027a00ff141b82 */ /* 0x000e240000000a00 */
[----:B0-----:R-:W-:-:S05]  /*de90*/  @P1 IMAD.HI.U32 R20, R13, R20, RZ ;  /* 0x000000140d141227 */ /* 0x001fca00078e00ff */
[----:B------:R-:W-:-:S07]  /*dea0*/  @P1 SHF.R.U32.HI R13, RZ, R21, R20 ;  /* 0x00000015ff0d1219 */ /* 0x000fce0000011614 */
.L_x_1501:
[----:B------:R-:W-:Y:S05]  /*deb0*/  BSYNC B0 ;  /* 0x0000000000007941 */ /* 0x000fea0003800000 */
.L_x_1499:
[----:B------:R-:W-:-:S05]  /*dec0*/  IMAD R13, R13, R168, R5 ;  /* 0x000000a80d0d7224 */ /* 0x000fca00078e0205 */
[----:B------:R-:W-:Y:S02]  /*ded0*/  VIADDMNMX R14, R13, R168, R14, PT ;  /* 0x000000a80d0e7246 */ /* 0x000fe4000380010e */
[----:B------:R-:W-:-:S07]  /*dee0*/  VIMNMX R15, R15, R13, !PT ;  /* 0x0000000d0f0f7248 */ /* 0x000fce0007fe0100 */
.L_x_1498:
        /* <DEDUP_REMOVED lines=247> */
.L_x_1504:
[----:B------:R-:W-:-:S05]  /*ee60*/  IMAD.U32 R20, RZ, RZ, UR28 ;  /* 0x0000001cff147e24 */ /* 0x000fca000f8e00ff */
[----:B------:R-:W-:-:S13]  /*ee70*/  ISETP.NE.AND P6, PT, R20, 0x1, PT ;  /* 0x000000011400780c */ /* 0x000fda0003fc5270 */
[----:B------:R-:W0:Y:S02]  /*ee80*/  @P6 LDC.64 R10, c[0x0][0x9e8] ;  /* 0x00027a00ff0a6b82 */ /* 0x000e240000000a00 */
[----:B0-----:R-:W-:-:S05]  /*ee90*/  @P6 IMAD.HI.U32 R10, R14, R10, RZ ;  /* 0x0000000a0e0a6227 */ /* 0x001fca00078e00ff */
[----:B------:R-:W-:-:S07]  /*eea0*/  @P6 SHF.R.U32.HI R14, RZ, R11, R10 ;  /* 0x0000000bff0e6219 */ /* 0x000fce000001160a */
.L_x_1505:
[----:B------:R-:W-:Y:S05]  /*eeb0*/  BSYNC B0 ;  /* 0x0000000000007941 */ /* 0x000fea0003800000 */
.L_x_1503:
[----:B------:R-:W-:-:S05]  /*eec0*/  IMAD R5, R14, R20, R5 ;  /* 0x000000140e057224 */ /* 0x000fca00078e0205 */
[----:B------:R-:W-:Y:S02]  /*eed0*/  VIADDMNMX R12, R5, R20, R12, PT ;  /* 0x00000014050c7246 */ /* 0x000fe4000380010c */
[----:B------:R-:W-:-:S07]  /*eee0*/  VIMNMX R9, R9, R5, !PT ;  /* 0x0000000509097248 */ /* 0x000fce0007fe0100 */
.L_x_1502:
        /* <DEDUP_REMOVED lines=501> */
.L_x_1506:
        /* <DEDUP_REMOVED lines=115> */
.L_x_1488:
[----:B------:R-:W-:Y:S06]  /*11570*/  BAR.ARV 0x8, 0x180 ;  /* 0x0206000000007b1d */ /* 0x000fec0000002000 */
[----:B------:R-:W-:Y:S05]  /*11580*/  @!P0 BRA `(.L_x_1508) ;  /* 0x0000000000048947 */ /* 0x000fea0003800000 */
[----:B------:R-:W-:Y:S01]  /*11590*/  BPT.TRAP 0x1 ;  /* 0x000000040000795c */ /* 0x000fe20000300000 */
.L_x_1508:
[----:B------:R-:W-:Y:S01]  /*115a0*/  ULEA UR9, UR45, UR43, 0x3 ;  /* 0x0000002b2d097291 */ /* 0x000fe2000f8e183f */
[----:B------:R-:W-:-:S05]  /*115b0*/  IMAD.U32 R4, RZ, RZ, UR46 ;  /* 0x0000002eff047e24 */ /* 0x000fca000f8e00ff */
[----:B------:R-:W-:-:S04]  /*115c0*/  SHF.L.U32 R4, R4, 0x1f, RZ ;  /* 0x0000001f04047819 */ /* 0x000fc800000006ff */
[----:B------:R0:W1:Y:S01]  /*115d0*/  SYNCS.PHASECHK.TRANS64.TRYWAIT P1, [UR9+0x22850], R4 ;  /* 0x02285004ff0075a7 */ /* 0x0000620008020149 */
[----:B------:R-:W-:Y:S05]  /*115e0*/  @!P0 BRA `(.L_x_1509) ;  /* 0x0000000000048947 */ /* 0x000fea0003800000 */
[----:B------:R-:W-:Y:S01]  /*115f0*/  BPT.TRAP 0x1 ;  /* 0x000000040000795c */ /* 0x000fe20000300000 */
.L_x_1509:
[----:B-1----:R-:W-:Y:S05]  /*11600*/  @P1 BRA `(.L_x_1510) ;  /* 0x0000000000081947 */ /* 0x002fea0003800000 */
[----:B------:R-:W1:Y:S02]  /*11610*/  SYNCS.PHASECHK.TRANS64.TRYWAIT P1, [UR9+0x22850], R4 ;  /* 0x02285004ff0075a7 */ /* 0x000e640008020149 */
[----:B-1----:R-:W-:Y:S05]  /*11620*/  @!P1 BRA `(.L_x_1511) ;  /* 0x000000a4006c9947 */ /* 0x002fea0003800000 */
.L_x_1510:
[----:B------:R-:W-:Y:S01]  /*11630*/  UIADD3 UR43, UR43, 0x400, URZ ;  /* 0x000004002b2b7890 */ /* 0x000fe2000fffe03f */
[----:B------:R-:W-:Y:S01]  /*11640*/  WARPGROUP.ARRIVE ;  /* 0x00000000000079c5 */ /* 0x000fe20000000000 */
[----:B------:R-:W-:Y:S01]  /*11650*/  UMOV UR7, 0xc0000010 ;  /* 0xc000001000077882 */ /* 0x000fe20000000000 */
[----:B------:R-:W-:Y:S01]  /*11660*/  ULDC.64 UR10, c[0x0][0x9a0] ;  /* 0x00026800000a7ab9 */ /* 0x000fe20000000a00 */
[----:B------:R-:W-:Y:S01]  /*11670*/  USHF.R.U32.HI UR43, URZ, 0x4, UR43 ;  /* 0x000000043f2b7899 */ /* 0x000fe2000801162b */
[----:B01----:R-:W-:Y:S01]  /*11680*/  IMAD.MOV.U32 R4, RZ, RZ, 0x3f800000 ;  /* 0x3f800000ff047424 */ /* 0x003fe200078e00ff */
[----:B------:R-:W-:Y:S02]  /*11690*/  UISETP.NE.U32.AND UP0, UPT, UR10, URZ, UPT ;  /* 0x0000003f0a00728c */ /* 0x000fe4000bf05070 */
[----:B------:R-:W-:Y:S02]  /*116a0*/  ULOP3.LUT UR43, UR43, 0x3fff, URZ, 0xc0, !UPT ;  /* 0x00003fff2b2b7892 */ /* 0x000fe4000f8ec03f */
[----:B------:R-:W-:-:S02]  /*116b0*/  UISETP.NE.AND.EX UP0, UPT, UR11, URZ, UPT, UP0 ;  /* 0x0000003f0b00728c */ /* 0x000fc4000bf05300 */
[----:B------:R-:W-:-:S04]  /*116c0*/  ULOP3.LUT UR8, UR43, 0x10000, URZ, 0xfc, !UPT ;  /* 0x000100002b087892 */ /* 0x000fc8000f8efc3f */
[----:B------:R-:W-:Y:S01]  /*116d0*/  UIMAD UR8, UR45, 0x500, UR8 ;  /* 0x000005002d0878a4 */ /* 0x000fe2000f8e0208 */
[----:B------:R-:W-:-:S04]  /*116e0*/  PLOP3.LUT P1, PT, PT, PT, UP0, 0x80, 0x0 ;  /* 0x000000000000781c */ /* 0x000fc80003f2f008 */
[----:B------:R-:W-:Y:S02]  /*116f0*/  @UP0 ULDC.64 UR12, c[0x0][0x9c8] ;  /* 0x00027200000c0ab9 */ /* 0x000fe40000000a00 */
[----:B------:R-:W-:Y:S01]  /*11700*/  UMOV UR6, UR8 ;  /* 0x0000000800067c82 */ /* 0x000fe20008000000 */
[----:B------:R-:W-:-:S09]  /*11710*/  @UP0 UIMAD.WIDE.U32 UR4, UR49, UR12, URZ ;  /* 0x0000000c310402a5 */ /* 0x000fd2000f8e003f */
[----:B------:R-:W-:Y:S01]  /*11720*/  QGMMA.64x128x32.F32.E4M3.E4M3 R24, R184, gdesc[UR4], R24, gsb0 ;  /* 0x01e00004b8187df3 */ /* 0x000fe20008000818 */
[----:B------:R-:W-:Y:S01]  /*11730*/  UIADD3 UR6, UR8, 0x100, URZ ;  /* 0x0000010008067890 */ /* 0x000fe2000fffe03f */
[----:B------:R-:W-:Y:S01]  /*11740*/  UMOV UR7, 0xc0000010 ;  /* 0xc000001000077882 */ /* 0x000fe20000000000 */
[----:B------:R-:W-:Y:S02]  /*11750*/  WARPGROUP.DEPBAR.LE gsb0, 0x0 ;  /* 0x00008000000079c5 */ /* 0x000fe40000010000 */
[----:B------:R-:W-:-:S07]  /*11760*/  WARPGROUP.ARRIVE ;  /* 0x00000000000079c5 */ /* 0x000fce0000000000 */
        /* <DEDUP_REMOVED lines=69> */
.L_x_1512:
        /* <DEDUP_REMOVED lines=74> */
.L_x_1434:
[----:B------:R-:W0:Y:S01]  /*12060*/  S2R R7, SR_CgaCtaId ;  /* 0x0000000000077919 */ /* 0x000e220000008800 */
[----:B------:R-:W-:Y:S01]  /*12070*/  MOV R4, 0x400 ;  /* 0x0000040000047802 */ /* 0x000fe20000000f00 */
[----:B------:R-:W-:Y:S01]  /*12080*/  BSSY B0, `(.L_x_1513) ;  /* 0x0000277000007945 */ /* 0x000fe20003800000 */
[----:B------:R-:W-:Y:S02]  /*12090*/  BAR.SYNC.DEFER_BLOCKING 0x5, 0x180 ;  /* 0x0146000000007b1d */ /* 0x000fe40000010000 */
[----:B0-----:R-:W-:-:S05]  /*120a0*/  LEA R4, R7, R4, 0x18 ;  /* 0x0000000407047211 */ /* 0x001fca00078ec0ff */
[----:B------:R-:W0:Y:S02]  /*120b0*/  LDS.128 R32, [R4+0x228d0] ;  /* 0x0228d00004207984 */ /* 0x000e240000000c00 */
[----:B0-----:R-:W-:Y:S02]  /*120c0*/  R2UR UR5, R33 ;  /* 0x00000000210572ca */ /* 0x001fe400000e0000 */
[----:B------:R-:W-:Y:S02]  /*120d0*/  R2UR UR50, R34 ;  /* 0x00000000223272ca */ /* 0x000fe400000e0000 */
        /* <DEDUP_REMOVED lines=9> */
[----:B------:R-:W0:Y:S01]  /*12170*/  S2R R33, SR_SWINHI ;  /* 0x0000000000217919 */ /* 0x000e220000002f00 */
[----:B------:R-:W-:Y:S01]  /*12180*/  F2FP.BF16.F32.PACK_AB R9, R84, R9 ;  /* 0x000000095409723e */ /* 0x000fe200000010ff */
[----:B------:R-:W-:Y:S02]  /*12190*/  ULDC.64 UR6, c[0x0][0xc00] ;  /* 0x0003000000067ab9 */ /* 0x000fe40000000a00 */
[----:B------:R1:W2:Y:S01]  /*121a0*/  LDG.E.CONSTANT R17, desc[UR52][R6.64] ;  /* 0x0000003406117981 */ /* 0x0002a2000c1e9900 */
[----:B------:R-:W-:Y:S01]  /*121b0*/  F2FP.BF16.F32.PACK_AB R10, R85, R10 ;  /* 0x0000000a550a723e */ /* 0x000fe200000010ff */
[----:B------:R-:W-:Y:S01]  /*121c0*/  UISETP.NE.U32.AND UP0, UPT, UR6, URZ, UPT ;  /* 0x0000003f0600728c */ /* 0x000fe2000bf05070 */
[----:B------:R-:W-:Y:S02]  /*121d0*/  F2FP.BF16.F32.PACK_AB R29, R60, R29 ;  /* 0x0000001d3c1d723e */ /* 0x000fe400000010ff */
[----:B------:R-:W-:Y:S01]  /*121e0*/  F2FP.BF16.F32.PACK_AB R25, R62, R25 ;  /* 0x000000193e19723e */ /* 0x000fe200000010ff */
[----:B------:R-:W-:Y:S01]  /*121f0*/  UISETP.NE.AND.EX UP0, UPT, UR7, URZ, UPT, UP0 ;  /* 0x0000003f0700728c */ /* 0x000fe2000bf05300 */
[----:B------:R-:W-:-:S02]  /*12200*/  F2FP.BF16.F32.PACK_AB R5, R86, R5 ;  /* 0x000000055605723e */ /* 0x000fc400000010ff */
[----:B------:R-:W-:Y:S01]  /*12210*/  F2FP.BF16.F32.PACK_AB R31, R46, R31 ;  /* 0x0000001f2e1f723e */ /* 0x000fe200000010ff */
[----:B------:R-:W-:Y:S01]  /*12220*/  ULDC.64 UR6, c[0x0][0xc00] ;  /* 0x0003000000067ab9 */ /* 0x000fe20000000a00 */
[----:B-1----:R-:W-:Y:S01]  /*12230*/  LOP3.LUT P0, R6, R18, 0x3, RZ, 0xc0, !PT ;  /* 0x0000000312067812 */ /* 0x002fe2000780c0ff */
[----:B------:R-:W-:Y:S01]  /*12240*/  UIMAD.WIDE UR6, UR38, 0x4, UR6 ;  /* 0x00000004260678a5 */ /* 0x000fe2000f8e0206 */
[----:B------:R-:W-:Y:S02]  /*12250*/  F2FP.BF16.F32.PACK_AB R18, R87, R8 ;  /* 0x000000085712723e */ /* 0x000fe400000010ff */
[----:B------:R-:W-:Y:S02]  /*12260*/  ISETP.EQ.OR P0, PT, R6, 0x3, !P0 ;  /* 0x000000030600780c */ /* 0x000fe40004702670 */
[----:B------:R-:W-:Y:S02]  /*12270*/  F2FP.BF16.F32.PACK_AB R38, R47, R38 ;  /* 0x000000262f26723e */ /* 0x000fe400000010ff */
[----:B------:R-:W-:-:S02]  /*12280*/  SEL R60, R9, R10, P0 ;  /* 0x0000000a093c7207 */ /* 0x000fc40000000000 */
[----:B------:R-:W-:Y:S02]  /*12290*/  SEL R62, R10, R9, P0 ;  /* 0x000000090a3e7207 */ /* 0x000fe40000000000 */
[----:B------:R-:W-:Y:S02]  /*122a0*/  F2FP.BF16.F32.PACK_AB R11, R78, R11 ;  /* 0x0000000b4e0b723e */ /* 0x000fe400000010ff */
[----:B------:R-:W-:Y:S02]  /*122b0*/  F2FP.BF16.F32.PACK_AB R12, R79, R12 ;  /* 0x0000000c4f0c723e */ /* 0x000fe400000010ff */
[----:B------:R-:W-:Y:S02]  /*122c0*/  SEL R86, R5, R18, P0 ;  /* 0x0000001205567207 */ /* 0x000fe40000000000 */
[----:B------:R-:W-:Y:S02]  /*122d0*/  MOV R6, R4 ;  /* 0x0000000400067202 */ /* 0x000fe40000000f00 */
[----:B0-----:R-:W-:-:S02]  /*122e0*/  MOV R7, R33 ;  /* 0x0000002100077202 */ /* 0x001fc40000000f00 */
[----:B------:R-:W-:Y:S02]  /*122f0*/  F2FP.BF16.F32.PACK_AB R15, R70, R15 ;  /* 0x0000000f460f723e */ /* 0x000fe400000010ff */
[----:B------:R-:W-:Y:S01]  /*12300*/  SEL R18, R18, R5, P0 ;  /* 0x0000000512127207 */ /* 0x000fe20000000000 */
[----:B------:R-:W-:Y:S01]  /*12310*/  IMAD.WIDE R8, R195, 0x2, R6 ;  /* 0x00000002c3087825 */ /* 0x000fe200078e0206 */
[----:B------:R-:W-:Y:S02]  /*12320*/  SEL R70, R31, R38, P0 ;  /* 0x000000261f467207 */ /* 0x000fe40000000000 */
[----:B------:R-:W-:Y:S02]  /*12330*/  SEL R82, R11, R12, P0 ;  /* 0x0000000c0b527207 */ /* 0x000fe40000000000 */
[----:B------:R-:W-:Y:S02]  /*12340*/  SEL R84, R12, R11, P0 ;  /* 0x0000000b0c547207 */ /* 0x000fe40000000000 */
[----:B------:R-:W-:-:S02]  /*12350*/  LOP3.LUT R5, R8, 0x380, RZ, 0xc0, !PT ;  /* 0x0000038008057812 */ /* 0x000fc400078ec0ff */
[----:B------:R-:W-:Y:S02]  /*12360*/  F2FP.BF16.F32.PACK_AB R37, R52, R37 ;  /* 0x000000253425723e */ /* 0x000fe400000010ff */
[----:B------:R-:W-:Y:S02]  /*12370*/  F2FP.BF16.F32.PACK_AB R36, R53, R36 ;  /* 0x000000243524723e */ /* 0x000fe400000010ff */
[----:B------:R-:W-:Y:S02]  /*12380*/  F2FP.BF16.F32.PACK_AB R28, R61, R28 ;  /* 0x0000001c3d1c723e */ /* 0x000fe400000010ff */
[----:B------:R-:W-:Y:S02]  /*12390*/  F2FP.BF16.F32.PACK_AB R13, R76, R13 ;  /* 0x0000000d4c0d723e */ /* 0x000fe400000010ff */
[----:B------:R-:W-:Y:S02]  /*123a0*/  F2FP.BF16.F32.PACK_AB R14, R77, R14 ;  /* 0x0000000e4d0e723e */ /* 0x000fe400000010ff */
[----:B------:R-:W-:-:S02]  /*123b0*/  SEL R38, R38, R31, P0 ;  /* 0x0000001f26267207 */ /* 0x000fc40000000000 */
[C---:B------:R-:W-:Y:S02]  /*123c0*/  IADD3 R12, P6, R8.reuse, 0x20, RZ ;  /* 0x00000020080c7810 */ /* 0x040fe40007fde0ff */
[----:B------:R-:W-:Y:S02]  /*123d0*/  IADD3 R31, P1, R8, 0x40, RZ ;  /* 0x00000040081f7810 */ /* 0x000fe40007f3e0ff */
[----:B------:R-:W-:Y:S02]  /*123e0*/  F2FP.BF16.F32.PACK_AB R41, R41, R56 ;  /* 0x000000382929723e */ /* 0x000fe400000010ff */
[----:B------:R-:W-:Y:S02]  /*123f0*/  SHF.R.U64 R5, R5, 0x3, RZ ;  /* 0x0000000305057819 */ /* 0x000fe400000012ff */
[----:B------:R-:W-:Y:S02]  /*12400*/  SEL R42, R37, R36, P0 ;  /* 0x00000024252a7207 */ /* 0x000fe40000000000 */
[----:B------:R-:W-:-:S02]  /*12410*/  SEL R46, R29, R28, P0 ;  /* 0x0000001c1d2e7207 */ /* 0x000fc40000000000 */
[----:B------:R-:W-:Y:S01]  /*12420*/  SEL R50, R28, R29, P0 ;  /* 0x0000001d1c327207 */ /* 0x000fe20000000000 */
[----:B------:R-:W-:Y:S01]  /*12430*/  IMAD.X R29, RZ, RZ, R9, P6 ;  /* 0x000000ffff1d7224 */ /* 0x000fe200030e0609 */
[----:B------:R-:W-:Y:S02]  /*12440*/  SEL R56, R13, R14, P0 ;  /* 0x0000000e0d387207 */ /* 0x000fe40000000000 */
[----:B------:R-:W-:Y:S02]  /*12450*/  SEL R58, R14, R13, P0 ;  /* 0x0000000d0e3a7207 */ /* 0x000fe40000000000 */
[----:B------:R-:W-:Y:S02]  /*12460*/  LOP3.LUT R10, R12, 0x380, RZ, 0xc0, !PT ;  /* 0x000003800c0a7812 */ /* 0x000fe400078ec0ff */
[----:B------:R-:W-:Y:S02]  /*12470*/  F2FP.BF16.F32.PACK_AB R95, R92, R95 ;  /* 0x0000005f5c5f723e */ /* 0x000fe400000010ff */
[----:B------:R-:W-:-:S02]  /*12480*/  F2FP.BF16.F32.PACK_AB R91, R88, R91 ;  /* 0x0000005b585b723e */ /* 0x000fc400000010ff */
[----:B------:R-:W-:Y:S02]  /*12490*/  SEL R36, R36, R37, P0 ;  /* 0x0000002524247207 */ /* 0x000fe40000000000 */
[----:B------:R-:W-:Y:S02]  /*124a0*/  LOP3.LUT R14, R31, 0x380, RZ, 0xc0, !PT ;  /* 0x000003801f0e7812 */ /* 0x000fe400078ec0ff */
[C---:B------:R-:W-:Y:S02]  /*124b0*/  IADD3 R33, P2, R8.reuse, 0x60, RZ ;  /* 0x0000006008217810 */ /* 0x040fe40007f5e0ff */
[C---:B------:R-:W-:Y:S02]  /*124c0*/  IADD3 R88, P3, R8.reuse, 0x4000, RZ ;  /* 0x0000400008587810 */ /* 0x040fe40007f7e0ff */
[C---:B------:R-:W-:Y:S02]  /*124d0*/  IADD3 R35, P4, R8.reuse, 0x4020, RZ ;  /* 0x0000402008237810 */ /* 0x040fe40007f9e0ff */
[----:B------:R-:W-:-:S02]  /*124e0*/  IADD3 R37, P5, R8, 0x4040, RZ ;  /* 0x0000404008257810 */ /* 0x000fc40007fbe0ff */
[----:B------:R-:W-:Y:S02]  /*124f0*/  IADD3 R92, P6, R8, 0x4060, RZ ;  /* 0x00004060085c7810 */ /* 0x000fe40007fde0ff */
[----:B------:R-:W-:Y:S01]  /*12500*/  LOP3.LUT R8, R5, R8, RZ, 0x3c, !PT ;  /* 0x0000000805087212 */ /* 0x000fe200078e3cff */
[--C-:B------:R-:W-:Y:S01]  /*12510*/  IMAD.X R13, RZ, RZ, R9.reuse, P5 ;  /* 0x000000ffff0d7224 */ /* 0x100fe200028e0609 */
[----:B------:R-:W-:Y:S01]  /*12520*/  F2FP.BF16.F32.PACK_AB R26, R63, R26 ;  /* 0x0000001a3f1a723e */ /* 0x000fe200000010ff */
[----:B------:R-:W-:Y:S01]  /*12530*/  IMAD.X R11, RZ, RZ, R9, P6 ;  /* 0x000000ffff0b7224 */ /* 0x000fe200030e0609 */
[----:B------:R-:W-:Y:S02]  /*12540*/  F2FP.BF16.F32.PACK_AB R20, R71, R20 ;  /* 0x000000144714723e */ /* 0x000fe400000010ff */
[----:B------:R-:W-:Y:S02]  /*12550*/  SHF.R.U64 R5, R10, 0x3, RZ ;  /* 0x000000030a057819 */ /* 0x000fe400000012ff */
[----:B------:R-:W-:-:S02]  /*12560*/  SHF.R.U64 R10, R14, 0x3, RZ ;  /* 0x000000030e0a7819 */ /* 0x000fc400000012ff */
[----:B------:R-:W-:Y:S02]  /*12570*/  SEL R74, R25, R26, P0 ;  /* 0x0000001a194a7207 */ /* 0x000fe40000000000 */
[----:B------:R-:W-:Y:S01]  /*12580*/  SEL R76, R26, R25, P0 ;  /* 0x000000191a4c7207 */ /* 0x000fe20000000000 */
[--C-:B------:R-:W-:Y:S01]  /*12590*/  IMAD.X R25, RZ, RZ, R9.reuse, P2 ;  /* 0x000000ffff197224 */ /* 0x100fe200010e0609 */
[----:B------:R-:W-:Y:S02]  /*125a0*/  SEL R78, R15, R20, P0 ;  /* 0x000000140f4e7207 */ /* 0x000fe40000000000 */
[----:B------:R-:W-:Y:S01]  /*125b0*/  SEL R80, R20, R15, P0 ;  /* 0x0000000f14507207 */ /* 0x000fe20000000000 */
[----:B------:R-:W-:Y:S01]  /*125c0*/  IMAD.X R15, RZ, RZ, R9, P4 ;  /* 0x000000ffff0f7224 */ /* 0x000fe200020e0609 */
[----:B------:R-:W-:Y:S02]  /*125d0*/  LOP3.LUT R20, R33, 0x380, RZ, 0xc0, !PT ;  /* 0x0000038021147812 */ /* 0x000fe400078ec0ff */
[----:B------:R-:W-:-:S02]  /*125e0*/  LOP3.LUT R28, R5, R12, RZ, 0x3c, !PT ;  /* 0x0000000c051c7212 */ /* 0x000fc400078e3cff */
[----:B------:R-:W-:Y:S02]  /*125f0*/  LOP3.LUT R26, R10, R31, RZ, 0x3c, !PT ;  /* 0x0000001f0a1a7212 */ /* 0x000fe400078e3cff */
[----:B------:R-:W-:Y:S02]  /*12600*/  LOP3.LUT R5, R88, 0x380, RZ, 0xc0, !PT ;  /* 0x0000038058057812 */ /* 0x000fe400078ec0ff */
[----:B------:R-:W-:Y:S02]  /*12610*/  LOP3.LUT R10, R35, 0x380, RZ, 0xc0, !PT ;  /* 0x00000380230a7812 */ /* 0x000fe400078ec0ff */
[----:B------:R-:W-:Y:S02]  /*12620*/  LOP3.LUT R31, R92, 0x380, RZ, 0xc0, !PT ;  /* 0x000003805c1f7812 */ /* 0x000fe400078ec0ff */
[----:B------:R-:W-:Y:S02]  /*12630*/  F2FP.BF16.F32.PACK_AB R21, R68, R21 ;  /* 0x000000154415723e */ /* 0x000fe400000010ff */
[----:B------:R-:W-:-:S02]  /*12640*/  F2FP.BF16.F32.PACK_AB R24, R69, R24 ;  /* 0x000000184518723e */ /* 0x000fc400000010ff */
[----:B------:R-:W-:Y:S02]  /*12650*/  LOP3.LUT R12, R37, 0x380, RZ, 0xc0, !PT ;  /* 0x00000380250c7812 */ /* 0x000fe400078ec0ff */
[----:B------:R-:W-:Y:S02]  /*12660*/  SHF.R.U64 R14, R20, 0x3, RZ ;  /* 0x00000003140e7819 */ /* 0x000fe400000012ff */
[----:B------:R-:W-:Y:S02]  /*12670*/  F2FP.BF16.F32.PACK_AB R94, R94, R97 ;  /* 0x000000615e5e723e */ /* 0x000fe400000010ff */
[----:B------:R-:W-:Y:S02]  /*12680*/  F2FP.BF16.F32.PACK_AB R90, R90, R93 ;  /* 0x0000005d5a5a723e */ /* 0x000fe400000010ff */
[----:B------:R-:W-:Y:S02]  /*12690*/  F2FP.BF16.F32.PACK_AB R27, R54, R27 ;  /* 0x0000001b361b723e */ /* 0x000fe400000010ff */
[----:B------:R-:W-:-:S02]  /*126a0*/  F2FP.BF16.F32.PACK_AB R30, R55, R30 ;  /* 0x0000001e371e723e */ /* 0x000fc400000010ff */
[----:B------:R-:W-:Y:S02]  /*126b0*/  SHF.R.U64 R5, R5, 0x3, RZ ;  /* 0x0000000305057819 */ /* 0x000fe400000012ff */
[----:B------:R-:W-:Y:S02]  /*126c0*/  SHF.R.U64 R10, R10, 0x3, RZ ;  /* 0x000000030a0a7819 */ /* 0x000fe400000012ff */
[----:B------:R-:W-:Y:S02]  /*126d0*/  F2FP.BF16.F32.PACK_AB R57, R57, R72 ;  /* 0x000000483939723e */ /* 0x000fe400000010ff */
[----:B------:R-:W-:Y:S02]  /*126e0*/  F2FP.BF16.F32.PACK_AB R64, R49, R64 ;  /* 0x000000403140723e */ /* 0x000fe400000010ff */
[----:B------:R-:W-:Y:S02]  /*126f0*/  F2FP.BF16.F32.PACK_AB R44, R44, R89 ;  /* 0x000000592c2c723e */ /* 0x000fe400000010ff */
[----:B------:R-:W-:-:S02]  /*12700*/  F2FP.BF16.F32.PACK_AB R45, R45, R40 ;  /* 0x000000282d2d723e */ /* 0x000fc400000010ff */
[----:B------:R-:W-:Y:S02]  /*12710*/  SHF.R.U64 R31, R31, 0x3, RZ ;  /* 0x000000031f1f7819 */ /* 0x000fe400000012ff */
[----:B------:R-:W-:Y:S02]  /*12720*/  F2FP.BF16.F32.PACK_AB R48, R39, R48 ;  /* 0x000000302730723e */ /* 0x000fe400000010ff */
[----:B------:R-:W-:Y:S02]  /*12730*/  SEL R52, R21, R24, P0 ;  /* 0x0000001815347207 */ /* 0x000fe40000000000 */
[----:B------:R-:W-:Y:S01]  /*12740*/  SEL R54, R24, R21, P0 ;  /* 0x0000001518367207 */ /* 0x000fe20000000000 */
[----:B------:R-:W-:Y:S01]  /*12750*/  IMAD.X R21, RZ, RZ, R9, P3 ;  /* 0x000000ffff157224 */ /* 0x000fe200018e0609 */
[----:B------:R-:W-:Y:S02]  /*12760*/  SHF.R.U64 R12, R12, 0x3, RZ ;  /* 0x000000030c0c7819 */ /* 0x000fe400000012ff */
[----:B------:R-:W-:-:S02]  /*12770*/  LOP3.LUT R24, R14, R33, RZ, 0x3c, !PT ;  /* 0x000000210e187212 */ /* 0x000fc400078e3cff */
[----:B------:R-:W-:Y:S02]  /*12780*/  SEL R32, R94, R95, P0 ;  /* 0x0000005f5e207207 */ /* 0x000fe40000000000 */
[----:B------:R-:W-:Y:S02]  /*12790*/  SEL R34, R90, R91, P0 ;  /* 0x0000005b5a227207 */ /* 0x000fe40000000000 */
[----:B------:R-:W-:Y:S02]  /*127a0*/  SEL R72, R27, R30, P0 ;  /* 0x0000001e1b487207 */ /* 0x000fe40000000000 */
[----:B------:R-:W-:Y:S02]  /*127b0*/  LOP3.LUT R20, R5, R88, RZ, 0x3c, !PT ;  /* 0x0000005805147212 */ /* 0x000fe400078e3cff */
[----:B------:R-:W-:Y:S02]  /*127c0*/  LOP3.LUT R14, R10, R35, RZ, 0x3c, !PT ;  /* 0x000000230a0e7212 */ /* 0x000fe400078e3cff */
[----:B------:R-:W-:-:S02]  /*127d0*/  SEL R94, R95, R94, P0 ;  /* 0x0000005e5f5e7207 */ /* 0x000fc40000000000 */
[----:B------:R-:W-:Y:S02]  /*127e0*/  SEL R90, R91, R90, P0 ;  /* 0x0000005a5b5a7207 */ /* 0x000fe40000000000 */
[----:B------:R-:W-:Y:S02]  /*127f0*/  SEL R40, R44, R45, P0 ;  /* 0x0000002d2c287207 */ /* 0x000fe40000000000 */
[----:B------:R-:W-:Y:S02]  /*12800*/  SEL R66, R57, R64, P0 ;  /* 0x0000004039427207 */ /* 0x000fe40000000000 */
[----:B------:R-:W-:Y:S01]  /*12810*/  SEL R30, R30, R27, P0 ;  /* 0x0000001b1e1e7207 */ /* 0x000fe20000000000 */
[----:B------:R-:W-:Y:S01]  /*12820*/  IMAD.X R27, RZ, RZ, R9, P1 ;  /* 0x000000ffff1b7224 */ /* 0x000fe200008e0609 */
[----:B------:R-:W-:Y:S02]  /*12830*/  LOP3.LUT R10, R31, R92, RZ, 0x3c, !PT ;  /* 0x0000005c1f0a7212 */ /* 0x000fe400078e3cff */
[----:B------:R-:W-:-:S02]  /*12840*/  SEL R44, R45, R44, P0 ;  /* 0x0000002c2d2c7207 */ /* 0x000fc40000000000 */
[----:B------:R-:W-:Y:S02]  /*12850*/  SEL R64, R64, R57, P0 ;  /* 0x0000003940407207 */ /* 0x000fe40000000000 */
[----:B------:R-:W-:Y:S02]  /*12860*/  SEL R68, R41, R48, P0 ;  /* 0x0000003029447207 */ /* 0x000fe40000000000 */
[----:B------:R-:W-:Y:S02]  /*12870*/  LOP3.LUT R12, R12, R37, RZ, 0x3c, !PT ;  /* 0x000000250c0c7212 */ /* 0x000fe400078e3cff */
[----:B------:R-:W-:Y:S02]  /*12880*/  SEL R48, R48, R41, P0 ;  /* 0x0000002930307207 */ /* 0x000fe40000000000 */
[----:B------:R-:W-:Y:S02]  /*12890*/  MOV R53, R20 ;  /* 0x0000001400357202 */ /* 0x000fe40000000f00 */
[----:B------:R-:W-:-:S02]  /*128a0*/  MOV R59, R8 ;  /* 0x00000008003b7202 */ /* 0x000fc40000000f00 */
[----:B------:R-:W-:Y:S02]  /*128b0*/  MOV R20, R10 ;  /* 0x0000000a00147202 */ /* 0x000fe40000000f00 */
[----:B------:R-:W-:Y:S02]  /*128c0*/  MOV R55, R24 ;  /* 0x0000001800377202 */ /* 0x000fe40000000f00 */
[----:B------:R-:W-:Y:S02]  /*128d0*/  MOV R51, R14 ;  /* 0x0000000e00337202 */ /* 0x000fe40000000f00 */
[----:B------:R-:W-:Y:S02]  /*128e0*/  MOV R49, R12 ;  /* 0x0000000c00317202 */ /* 0x000fe40000000f00 */
[----:B------:R-:W-:Y:S02]  /*128f0*/  MOV R45, R26 ;  /* 0x0000001a002d7202 */ /* 0x000fe40000000f00 */
[----:B------:R-:W-:-:S02]  /*12900*/  MOV R57, R28 ;  /* 0x0000001c00397202 */ /* 0x000fc40000000f00 */
[----:B------:R-:W-:Y:S02]  /*12910*/  PLOP3.LUT P2, PT, PT, PT, UP0, 0x80, 0x0 ;  /* 0x000000000000781c */ /* 0x000fe40003f4f008 */
[----:B--2---:R-:W-:Y:S01]  /*12920*/  LOP3.LUT R5, R17, 0x2, RZ, 0x3c, !PT ;  /* 0x0000000211057812 */ /* 0x004fe200078e3cff */
[----:B------:R-:W-:Y:S04]  /*12930*/  SHFL.IDX PT, R32, R32, R17, 0x1c1f ;  /* 0x001c1f1120207589 */ /* 0x000fe800000e0000 */
[----:B------:R-:W-:Y:S04]  /*12940*/  SHFL.IDX PT, R34, R34, R17, 0x1c1f ;  /* 0x001c1f1122227589 */ /* 0x000fe800000e0000 */
[----:B------:R-:W0:Y:S04]  /*12950*/  SHFL.IDX PT, R9, R94, R5, 0x1c1f ;  /* 0x001c1f055e097589 */ /* 0x000e2800000e0000 */
[----:B------:R-:W1:Y:S04]  /*12960*/  SHFL.IDX PT, R11, R90, R5, 0x1c1f ;  /* 0x001c1f055a0b7589 */ /* 0x000e6800000e0000 */
[----:B------:R-:W-:Y:S04]  /*12970*/  SHFL.IDX PT, R40, R40, R17, 0x1c1f ;  /* 0x001c1f1128287589 */ /* 0x000fe800000e0000 */
[----:B------:R-:W-:Y:S04]  /*12980*/  SHFL.IDX PT, R42, R42, R17, 0x1c1f ;  /* 0x001c1f112a2a7589 */ /* 0x000fe800000e0000 */
[----:B------:R-:W-:Y:S04]  /*12990*/  SHFL.IDX PT, R66, R66, R17, 0x1c1f ;  /* 0x001c1f1142427589 */ /* 0x000fe800000e0000 */
[----:B------:R-:W2:Y:S04]  /*129a0*/  SHFL.IDX PT, R13, R44, R5, 0x1c1f ;  /* 0x001c1f052c0d7589 */ /* 0x000ea800000e0000 */
[----:B------:R-:W3:Y:S01]  /*129b0*/  SHFL.IDX PT, R15, R36, R5, 0x1c1f ;  /* 0x001c1f05240f7589 */ /* 0x000ee200000e0000 */
[----:B0-----:R-:W-:-:S02]  /*129c0*/  SEL R8, R32, R9, P0 ;  /* 0x0000000920087207 */ /* 0x001fc40000000000 */
[----:B------:R-:W-:Y:S01]  /*129d0*/  SEL R10, R9, R32, P0 ;  /* 0x00000020090a7207 */ /* 0x000fe20000000000 */
[----:B------:R-:W0:Y:S01]  /*129e0*/  SHFL.IDX PT, R25, R64, R5, 0x1c1f ;  /* 0x001c1f0540197589 */ /* 0x000e2200000e0000 */
[----:B-1----:R-:W-:Y:S02]  /*129f0*/  SEL R12, R34, R11, P0 ;  /* 0x0000000b220c7207 */ /* 0x002fe40000000000 */
[----:B------:R-:W-:Y:S01]  /*12a00*/  SEL R14, R11, R34, P0 ;  /* 0x000000220b0e7207 */ /* 0x000fe20000000000 */
[----:B------:R-:W-:Y:S04]  /*12a10*/  SHFL.IDX PT, R68, R68, R17, 0x1c1f ;  /* 0x001c1f1144447589 */ /* 0x000fe800000e0000 */
[----:B------:R-:W1:Y:S04]  /*12a20*/  SHFL.IDX PT, R27, R48, R5, 0x1c1f ;  /* 0x001c1f05301b7589 */ /* 0x000e6800000e0000 */
[----:B------:R-:W-:Y:S04]  /*12a30*/  SHFL.IDX PT, R70, R70, R17, 0x1c1f ;  /* 0x001c1f1146467589 */ /* 0x000fe800000e0000 */
[----:B------:R-:W4:Y:S01]  /*12a40*/  SHFL.IDX PT, R29, R38, R5, 0x1c1f ;  /* 0x001c1f05261d7589 */ /* 0x000f2200000e0000 */
[----:B--2---:R-:W-:-:S02]  /*12a50*/  SEL R24, R40, R13, P0 ;  /* 0x0000000d28187207 */ /* 0x004fc40000000000 */
[----:B------:R-:W-:Y:S01]  /*12a60*/  SEL R26, R13, R40, P0 ;  /* 0x000000280d1a7207 */ /* 0x000fe20000000000 */
[----:B------:R-:W-:Y:S01]  /*12a70*/  SHFL.IDX PT, R72, R72, R17, 0x1c1f ;  /* 0x001c1f1148487589 */ /* 0x000fe200000e0000 */
[----:B---3--:R-:W-:-:S03]  /*12a80*/  SEL R28, R42, R15, P0 ;  /* 0x0000000f2a1c7207 */ /* 0x008fc60000000000 */
[----:B------:R2:W3:Y:S01]  /*12a90*/  SHFL.IDX PT, R31, R30, R5, 0x1c1f ;  /* 0x001c1f051e1f7589 */ /* 0x0004e200000e0000 */
[----:B0-----:R-:W-:Y:S02]  /*12aa0*/  SEL R9, R66, R25, P0 ;  /* 0x0000001942097207 */ /* 0x001fe40000000000 */
[----:B------:R-:W-:Y:S01]  /*12ab0*/  SEL R11, R25, R66, P0 ;  /* 0x00000042190b7207 */ /* 0x000fe20000000000 */
[----:B------:R-:W-:Y:S01]  /*12ac0*/  BAR.SYNC.DEFER_BLOCKING 0x1, 0x100 ;  /* 0x0044000000007b1d */ /* 0x000fe20000010000 */
[----:B-1----:R-:W-:Y:S02]  /*12ad0*/  SEL R13, R68, R27, P0 ;  /* 0x0000001b440d7207 */ /* 0x002fe40000000000 */
[----:B--2---:R-:W-:-:S03]  /*12ae0*/  SEL R30, R15, R42, P0 ;  /* 0x0000002a0f1e7207 */ /* 0x004fc60000000000 */
[----:B------:R-:W-:Y:S01]  /*12af0*/  SHFL.IDX PT, R46, R46, R17, 0x1c1f ;  /* 0x001c1f112e2e7589 */ /* 0x000fe200000e0000 */
[----:B------:R-:W-:-:S03]  /*12b00*/  SEL R15, R27, R68, P0 ;  /* 0x000000441b0f7207 */ /* 0x000fc60000000000 */
[----:B------:R-:W-:Y:S01]  /*12b10*/  SHFL.IDX PT, R52, R52, R17, 0x1c1f ;  /* 0x001c1f1134347589 */ /* 0x000fe200000e0000 */
[----:B----4-:R-:W-:Y:S02]  /*12b20*/  SEL R25, R70, R29, P0 ;  /* 0x0000001d46197207 */ /* 0x010fe40000000000 */
[----:B------:R-:W-:Y:S01]  /*12b30*/  SEL R27, R29, R70, P0 ;  /* 0x000000461d1b7207 */ /* 0x000fe20000000000 */
[----:B------:R-:W-:Y:S04]  /*12b40*/  SHFL.IDX PT, R56, R56, R17, 0x1c1f ;  /* 0x001c1f1138387589 */ /* 0x000fe800000e0000 */
[----:B------:R-:W-:Y:S01]  /*12b50*/  SHFL.IDX PT, R74, R74, R17, 0x1c1f ;  /* 0x001c1f114a4a7589 */ /* 0x000fe200000e0000 */
[----:B---3--:R-:W-:Y:S02]  /*12b60*/  SEL R29, R72, R31, P0 ;  /* 0x0000001f481d7207 */ /* 0x008fe40000000000 */
[----:B------:R-:W-:Y:S01]  /*12b70*/  SEL R31, R31, R72, P0 ;  /* 0x000000481f1f7207 */ /* 0x000fe20000000000 */
[----:B------:R-:W0:Y:S04]  /*12b80*/  SHFL.IDX PT, R21, R50, R5, 0x1c1f ;  /* 0x001c1f0532157589 */ /* 0x000e2800000e0000 */
[----:B------:R-:W1:Y:S04]  /*12b90*/  SHFL.IDX PT, R33, R54, R5, 0x1c1f ;  /* 0x001c1f0536217589 */ /* 0x000e6800000e0000 */
[----:B------:R-:W2:Y:S04]  /*12ba0*/  SHFL.IDX PT, R35, R58, R5, 0x1c1f ;  /* 0x001c1f053a237589 */ /* 0x000ea800000e0000 */
[----:B------:R-:W-:Y:S04]  /*12bb0*/  SHFL.IDX PT, R47, R76, R5, 0x1c1f ;  /* 0x001c1f054c2f7589 */ /* 0x000fe800000e0000 */
[----:B------:R-:W-:Y:S04]  /*12bc0*/  SHFL.IDX PT, R60, R60, R17, 0x1c1f ;  /* 0x001c1f113c3c7589 */ /* 0x000fe800000e0000 */
[----:B------:R-:W-:Y:S04]  /*12bd0*/  SHFL.IDX PT, R78, R78, R17, 0x1c1f ;  /* 0x001c1f114e4e7589 */ /* 0x000fe800000e0000 */
[----:B------:R-:W3:Y:S01]  /*12be0*/  SHFL.IDX PT, R37, R62, R5, 0x1c1f ;  /* 0x001c1f053e257589 */ /* 0x000ee200000e0000 */
[----:B0-----:R-:W-:-:S02]  /*12bf0*/  SEL R44, R46, R21, P0 ;  /* 0x000000152e2c7207 */ /* 0x001fc40000000000 */
[----:B------:R-:W-:Y:S01]  /*12c00*/  SEL R46, R21, R46, P0 ;  /* 0x0000002e152e7207 */ /* 0x000fe20000000000 */
[----:B------:R-:W0:Y:S01]  /*12c10*/  SHFL.IDX PT, R39, R80, R5, 0x1c1f ;  /* 0x001c1f0550277589 */ /* 0x000e2200000e0000 */
[----:B-1----:R-:W-:Y:S02]  /*12c20*/  SEL R32, R52, R33, P0 ;  /* 0x0000002134207207 */ /* 0x002fe40000000000 */
[----:B------:R-:W-:Y:S01]  /*12c30*/  SEL R34, R33, R52, P0 ;  /* 0x0000003421227207 */ /* 0x000fe20000000000 */
[----:B------:R-:W-:Y:S01]  /*12c40*/  SHFL.IDX PT, R82, R82, R17, 0x1c1f ;  /* 0x001c1f1152527589 */ /* 0x000fe200000e0000 */
[----:B--2---:R-:W-:Y:S02]  /*12c50*/  SEL R36, R56, R35, P0 ;  /* 0x0000002338247207 */ /* 0x004fe40000000000 */
[----:B------:R-:W-:Y:S01]  /*12c60*/  SEL R38, R35, R56, P0 ;  /* 0x0000003823267207 */ /* 0x000fe20000000000 */
[----:B------:R-:W1:Y:S04]  /*12c70*/  SHFL.IDX PT, R41, R84, R5, 0x1c1f ;  /* 0x001c1f0554297589 */ /* 0x000e6800000e0000 */
[----:B------:R-:W-:Y:S04]  /*12c80*/  SHFL.IDX PT, R86, R86, R17, 0x1c1f ;  /* 0x001c1f1156567589 */ /* 0x000fe800000e0000 */
[----:B------:R2:W4:Y:S04]  /*12c90*/  SHFL.IDX PT, R43, R18, R5, 0x1c1f ;  /* 0x001c1f05122b7589 */ /* 0x00052800000e0000 */
[----:B------:R1:W-:Y:S01]  /*12ca0*/  STSM.16.M88.4 [R59], R8 ;  /* 0x000000083b007844 */ /* 0x0003e20000000200 */
[----:B---3--:R-:W-:-:S02]  /*12cb0*/  SEL R40, R60, R37, P0 ;  /* 0x000000253c287207 */ /* 0x008fc40000000000 */
[----:B------:R-:W-:Y:S01]  /*12cc0*/  SEL R42, R37, R60, P0 ;  /* 0x0000003c252a7207 */ /* 0x000fe20000000000 */
[----:B------:R-:W-:Y:S01]  /*12cd0*/  STSM.16.M88.4 [R57], R12 ;  /* 0x0000000c39007844 */ /* 0x000fe20000000200 */
[----:B0-----:R-:W-:Y:S01]  /*12ce0*/  SEL R33, R78, R39, P0 ;  /* 0x000000274e217207 */ /* 0x001fe20000000000 */
[----:B------:R-:W-:Y:S01]  /*12cf0*/  UMOV UR4, URZ ;  /* 0x0000003f00047c82 */ /* 0x000fe20008000000 */
[----:B------:R-:W-:Y:S01]  /*12d00*/  SEL R35, R39, R78, P0 ;  /* 0x0000004e27237207 */ /* 0x000fe20000000000 */
[----:B------:R0:W-:Y:S01]  /*12d10*/  STSM.16.M88.4 [R45], R24 ;  /* 0x000000182d007844 */ /* 0x0001e20000000200 */
[----:B------:R-:W-:Y:S01]  /*12d20*/  ULDC UR8, c[0x0][0xa88] ;  /* 0x0002a20000087ab9 */ /* 0x000fe20000000800 */
[----:B--2---:R-:W2:Y:S01]  /*12d30*/  LDC R18, c[0x0][0xbe8] ;  /* 0x0002fa00ff127b82 */ /* 0x004ea20000000800 */
[----:B-1----:R-:W-:Y:S01]  /*12d40*/  SEL R37, R82, R41, P0 ;  /* 0x0000002952257207 */ /* 0x002fe20000000000 */
[----:B------:R1:W-:Y:S01]  /*12d50*/  STSM.16.M88.4 [R55], R28 ;  /* 0x0000001c37007844 */ /* 0x0003e20000000200 */
[----:B------:R-:W-:Y:S01]  /*12d60*/  SEL R39, R41, R82, P0 ;  /* 0x0000005229277207 */ /* 0x000fe20000000000 */
[----:B------:R-:W-:-:S02]  /*12d70*/  IMAD.U32 R8, RZ, RZ, UR6 ;  /* 0x00000006ff087e24 */ /* 0x000fc4000f8e00ff */
[----:B------:R-:W-:Y:S01]  /*12d80*/  IMAD.U32 R9, RZ, RZ, UR7 ;  /* 0x00000007ff097e24 */ /* 0x000fe2000f8e00ff */
[----:B------:R-:W-:Y:S01]  /*12d90*/  ULDC.64 UR6, c[0x0][0xc08] ;  /* 0x0003020000067ab9 */ /* 0x000fe20000000a00 */
[----:B----4-:R-:W-:Y:S02]  /*12da0*/  SEL R41, R86, R43, P0 ;  /* 0x0000002b56297207 */ /* 0x010fe40000000000 */
[----:B------:R-:W-:Y:S02]  /*12db0*/  SEL R43, R43, R86, P0 ;  /* 0x000000562b2b7207 */ /* 0x000fe40000000000 */
[----:B0-----:R-:W-:Y:S02]  /*12dc0*/  SEL R45, R74, R47, P0 ;  /* 0x0000002f4a2d7207 */ /* 0x001fe40000000000 */
[----:B------:R-:W-:-:S05]  /*12dd0*/  SEL R47, R47, R74, P0 ;  /* 0x0000004a2f2f7207 */ /* 0x000fca0000000000 */
[----:B------:R1:W-:Y:S04]  /*12de0*/  STSM.16.M88.4 [R53], R44 ;  /* 0x0000002c35007844 */ /* 0x0003e80000000200 */
[----:B------:R1:W-:Y:S04]  /*12df0*/  STSM.16.M88.4 [R51], R32 ;  /* 0x0000002033007844 */ /* 0x0003e80000000200 */
[----:B------:R1:W-:Y:S04]  /*12e00*/  STSM.16.M88.4 [R49], R36 ;  /* 0x0000002431007844 */ /* 0x0003e80000000200 */
[----:B------:R1:W-:Y:S01]  /*12e10*/  STSM.16.M88.4 [R20], R40 ;  /* 0x0000002814007844 */ /* 0x0003e20000000200 */
[----:B------:R-:W-:Y:S06]  /*12e20*/  BAR.SYNC.DEFER_BLOCKING 0x1, 0x100 ;  /* 0x0044000000007b1d */ /* 0x000fec0000010000 */
[----:B------:R-:W3:Y:S01]  /*12e30*/  @P2 LDG.E R5, desc[UR52][R8.64] ;  /* 0x0000003408052981 */ /* 0x000ee2000c1e1900 */
[----:B------:R-:W-:Y:S01]  /*12e40*/  UISETP.NE.U32.AND UP1, UPT, UR6, URZ, UPT ;  /* 0x0000003f0600728c */ /* 0x000fe2000bf25070 */
[----:B--2---:R-:W-:-:S03]  /*12e50*/  ISETP.NE.AND P1, PT, R18, 0x1, PT ;  /* 0x000000011200780c */ /* 0x004fc60003f25270 */
[----:B------:R-:W-:-:S06]  /*12e60*/  UISETP.NE.AND.EX UP1, UPT, UR7, URZ, UPT, UP1 ;  /* 0x0000003f0700728c */ /* 0x000fcc000bf25310 */
[----:B------:R-:W-:-:S04]  /*12e70*/  PLOP3.LUT P0, PT, PT, PT, UP1, 0x80, 0x0 ;  /* 0x000000000000781c */ /* 0x000fc80003f0f018 */
[----:B------:R-:W0:Y:S01]  /*12e80*/  @P1 LDC R10, c[0x0][0xbec] ;  /* 0x0002fb00ff0a1b82 */ /* 0x000e220000000800 */
[----:B------:R-:W-:Y:S02]  /*12e90*/  @UP1 ULDC.64 UR6, c[0x0][0xc08] ;  /* 0x0003020000061ab9 */ /* 0x000fe40000000a00 */
[----:B------:R-:W-:-:S05]  /*12ea0*/  @UP1 UIMAD.WIDE UR6, UR38, 0x4, UR6 ;  /* 0x00000004260618a5 */ /* 0x000fca000f8e0206 */
[----:B------:R-:W2:Y:S01]  /*12eb0*/  @P1 LDC R12, c[0x0][0xbf0] ;  /* 0x0002fc00ff0c1b82 */ /* 0x000ea20000000800 */
[----:B------:R-:W-:Y:S02]  /*12ec0*/  IMAD.U32 R14, RZ, RZ, UR6 ;  /* 0x00000006ff0e7e24 */ /* 0x000fe4000f8e00ff */
[----:B------:R-:W-:Y:S01]  /*12ed0*/  IMAD.U32 R15, RZ, RZ, UR7 ;  /* 0x00000007ff0f7e24 */ /* 0x000fe2000f8e00ff */
[----:B---3--:R-:W-:Y:S01]  /*12ee0*/  @P2 R2UR UR4, R5 ;  /* 0x00000000050422ca */ /* 0x008fe200000e0000 */
[----:B------:R-:W-:-:S06]  /*12ef0*/  IMAD.U32 R5, RZ, RZ, UR8 ;  /* 0x00000008ff057e24 */ /* 0x000fcc000f8e00ff */
[----:B------:R1:W5:Y:S01]  /*12f00*/  @P0 LDG.E R5, desc[UR52][R14.64] ;  /* 0x000000340e050981 */ /* 0x000362000c1e1900 */
[----:B0-2---:R-:W-:Y:S07]  /*12f10*/  @P0 BRA `(.L_x_1515) ;  /* 0x0000000000100947 */ /* 0x005fee0003800000 */
[----:B------:R-:W-:Y:S05]  /*12f20*/  @!P2 BRA `(.L_x_1515) ;  /* 0x00000000000ca947 */ /* 0x000fea0003800000 */
[----:B-1----:R-:W2:Y:S04]  /*12f30*/  LDG.E R14, desc[UR52][R8.64] ;  /* 0x00000034080e7981 */ /* 0x002ea8000c1e1900 */
[----:B-----5:R-:W2:Y:S02]  /*12f40*/  LDG.E R5, desc[UR52][R8.64+0x4] ;  /* 0x0000043408057981 */ /* 0x020ea4000c1e1900 */
[----:B--2---:R-:W-:-:S07]  /*12f50*/  IMAD.IADD R5, R5, 0x1, -R14 ;  /* 0x0000000105057824 */ /* 0x004fce00078e0a0e */
.L_x_1515:
[----:B------:R-:W-:Y:S01]  /*12f60*/  USHF.R.S32.HI UR16, URZ, 0x1f, UR37 ;  /* 0x0000001f3f107899 */ /* 0x000fe20008011425 */
[----:B------:R-:W-:Y:S01]  /*12f70*/  VIADD R13, R22, UR39 ;  /* 0x00000027160d7c36 */ /* 0x000fe20008000000 */
[----:B------:R-:W-:Y:S01]  /*12f80*/  ULDC.64 UR12, c[0x0][0xb90] ;  /* 0x0002e400000c7ab9 */ /* 0x000fe20000000a00 */
[----:B------:R-:W-:Y:S01]  /*12f90*/  USHF.R.S32.HI UR15, URZ, 0x1f, UR38 ;  /* 0x0000001f3f0f7899 */ /* 0x000fe20008011426 */
[----:B------:R-:W-:Y:S01]  /*12fa0*/  VIADD R26, R194, UR39 ;  /* 0x00000027c21a7c36 */ /* 0x000fe20008000000 */
[----:B------:R-:W-:Y:S01]  /*12fb0*/  USHF.R.S32.HI UR7, URZ, 0x1f, UR4 ;  /* 0x0000001f3f077899 */ /* 0x000fe20008011404 */
[----:B------:R-:W-:Y:S01]  /*12fc0*/  @P1 IMAD.HI.U32 R9, R13, R10, RZ ;  /* 0x0000000a0d091227 */ /* 0x000fe200078e00ff */
[----:B------:R-:W-:Y:S01]  /*12fd0*/  UIMAD UR10, UR16, UR12, URZ ;  /* 0x0000000c100a72a4 */ /* 0x000fe2000f8e023f */
[----:B------:R-:W-:Y:S01]  /*12fe0*/  UMOV UR6, UR4 ;  /* 0x0000000400067c82 */ /* 0x000fe20008000000 */
[----:B------:R-:W-:Y:S01]  /*12ff0*/  USEL UR15, UR15, URZ, !UP0 ;  /* 0x0000003f0f0f7287 */ /* 0x000fe2000c000000 */
[----:B------:R-:W-:Y:S01]  /*13000*/  IMAD.MOV.U32 R8, RZ, RZ, R13 ;  /* 0x000000ffff087224 */ /* 0x000fe200078e000d */
[----:B------:R-:W-:Y:S01]  /*13010*/  UIMAD.WIDE.U32 UR8, UR37, UR12, UR6 ;  /* 0x0000000c250872a5 */ /* 0x000fe2000f8e0006 */
[----:B------:R-:W-:Y:S01]  /*13020*/  @P1 SHF.R.U32.HI R8, RZ, R12, R9 ;  /* 0x0000000cff081219 */ /* 0x000fe20000011609 */
[----:B------:R-:W-:Y:S01]  /*13030*/  UIMAD UR10, UR37, UR13, UR10 ;  /* 0x0000000d250a72a4 */ /* 0x000fe2000f8e020a */
[----:B------:R-:W-:Y:S01]  /*13040*/  IMAD R9, R190, 0x40, R23 ;  /* 0x00000040be097824 */ /* 0x000fe200078e0217 */
[----:B------:R-:W-:Y:S01]  /*13050*/  USEL UR14, UR38, URZ, !UP0 ;  /* 0x0000003f260e7287 */ /* 0x000fe2000c000000 */
[----:B-1---5:R-:W-:Y:S01]  /*13060*/  IMAD R51, R5, R18, RZ ;  /* 0x0000001205337224 */ /* 0x022fe200078e02ff */
        /* <DEDUP_REMOVED lines=9> */
[----:B------:R-:W-:Y:S01]  /*13100*/  IADD3 R13, P3, R6, 0x2000, RZ ;  /* 0x00002000060d7810 */ /* 0x000fe20007f7e0ff */
[----:B------:R-:W-:Y:S01]  /*13110*/  ULDC.64 UR10, c[0x0][0xaa0] ;  /* 0x0002a800000a7ab9 */ /* 0x000fe20000000a00 */
[----:B------:R-:W-:-:S02]  /*13120*/  IADD3 R8, P2, R8, UR8, RZ ;  /* 0x0000000808087c10 */ /* 0x000fc4000ff5e0ff */
[----:B------:R-:W-:Y:S01]  /*13130*/  IMAD.U32 R12, RZ, RZ, UR6 ;  /* 0x00000006ff0c7e24 */ /* 0x000fe2000f8e00ff */
[----:B------:R-:W-:Y:S02]  /*13140*/  SHF.R.S32.HI R10, RZ, 0x1f, R11 ;  /* 0x0000001fff0a7819 */ /* 0x000fe4000001140b */
[----:B------:R-:W-:Y:S02]  /*13150*/  IADD3 R25, P0, R6, 0x1000, RZ ;  /* 0x0000100006197810 */ /* 0x000fe40007f1e0ff */
[----:B------:R-:W-:Y:S01]  /*13160*/  IADD3.X R9, R9, UR9, R12, P2, !PT ;  /* 0x0000000909097c10 */ /* 0x000fe200097fe40c */
[----:B------:R-:W-:Y:S01]  /*13170*/  ULDC.64 UR8, c[0x0][0xb88] ;  /* 0x0002e20000087ab9 */ /* 0x000fe20000000a00 */
[----:B------:R-:W-:Y:S01]  /*13180*/  LOP3.LUT R12, R13, 0x380, RZ, 0xc0, !PT ;  /* 0x000003800d0c7812 */ /* 0x000fe200078ec0ff */
[----:B------:R-:W-:Y:S01]  /*13190*/  IMAD R10, R10, UR8, RZ ;  /* 0x000000080a0a7c24 */ /* 0x000fe2000f8e02ff */
[----:B------:R-:W-:Y:S01]  /*131a0*/  LOP3.LUT R24, R25, 0x380, RZ, 0xc0, !PT ;  /* 0x0000038019187812 */ /* 0x000fe200078ec0ff */
[----:B------:R-:W-:Y:S01]  /*131b0*/  IMAD.WIDE.U32 R8, R11, UR8, R8 ;  /* 0x000000080b087c25 */ /* 0x000fe2000f8e0008 */
[----:B------:R-:W-:-:S02]  /*131c0*/  SHF.R.U64 R12, R12, 0x3, RZ ;  /* 0x000000030c0c7819 */ /* 0x000fc400000012ff */
[----:B------:R-:W-:Y:S01]  /*131d0*/  SHF.R.U64 R24, R24, 0x3, RZ ;  /* 0x0000000318187819 */ /* 0x000fe200000012ff */
[----:B------:R-:W-:Y:S01]  /*131e0*/  IMAD R15, R11, UR9, R10 ;  /* 0x000000090b0f7c24 */ /* 0x000fe2000f8e020a */
[----:B------:R-:W-:Y:S01]  /*131f0*/  LOP3.LUT R12, R12, R13, RZ, 0x3c, !PT ;  /* 0x0000000d0c0c7212 */ /* 0x000fe200078e3cff */
[----:B------:R-:W-:Y:S01]  /*13200*/  ULDC.64 UR8, c[0x0][0xb50] ;  /* 0x0002d40000087ab9 */ /* 0x000fe20000000a00 */
[----:B------:R-:W-:Y:S01]  /*13210*/  IADD3 R11, P2, R6, 0x3000, RZ ;  /* 0x00003000060b7810 */ /* 0x000fe20007f5e0ff */
[----:B------:R-:W-:Y:S01]  /*13220*/  IMAD.IADD R13, R9, 0x1, R15 ;  /* 0x00000001090d7824 */ /* 0x000fe200078e020f */
[----:B------:R-:W-:Y:S01]  /*13230*/  LEA R15, P4, R8, UR8, 0x2 ;  /* 0x00000008080f7c11 */ /* 0x000fe2000f8810ff */
[----:B------:R-:W-:Y:S01]  /*13240*/  VIADD R10, R26, 0x8 ;  /* 0x000000081a0a7836 */ /* 0x000fe20000000000 */
[----:B------:R-:W-:Y:S01]  /*13250*/  LOP3.LUT R24, R24, R25, RZ, 0x3c, !PT ;  /* 0x0000001918187212 */ /* 0x000fe200078e3cff */
[----:B------:R-:W-:Y:S01]  /*13260*/  IMAD.X R25, RZ, RZ, R7, P0 ;  /* 0x000000ffff197224 */ /* 0x000fe200000e0607 */
[----:B------:R-:W-:Y:S01]  /*13270*/  LEA.HI.X R17, R8, UR9, R13, 0x2, P4 ;  /* 0x0000000908117c11 */ /* 0x000fe2000a0f140d */
[----:B------:R-:W-:Y:S01]  /*13280*/  SHFL.IDX PT, R20, R15, RZ, 0x1c1f ;  /* 0x001c1fff0f147589 */ /* 0x000fe200000e0000 */
[----:B------:R-:W-:Y:S01]  /*13290*/  LOP3.LUT R9, R11, 0x380, RZ, 0xc0, !PT ;  /* 0x000003800b097812 */ /* 0x000fe200078ec0ff */
[--C-:B------:R-:W-:Y:S01]  /*132a0*/  IMAD.X R13, RZ, RZ, R7.reuse, P3 ;  /* 0x000000ffff0d7224 */ /* 0x100fe200018e0607 */
[----:B------:R-:W-:Y:S01]  /*132b0*/  LOP3.LUT P0, RZ, R191, 0x3, RZ, 0xc0, !PT ;  /* 0x00000003bfff7812 */ /* 0x000fe2000780c0ff */
[----:B------:R-:W0:Y:S01]  /*132c0*/  SHFL.IDX PT, R21, R17, RZ, 0x1c1f ;  /* 0x001c1fff11157589 */ /* 0x000e2200000e0000 */
[----:B------:R-:W-:Y:S01]  /*132d0*/  SHF.R.U64 R8, R9, 0x3, RZ ;  /* 0x0000000309087819 */ /* 0x000fe200000012ff */
[----:B------:R-:W-:Y:S01]  /*132e0*/  IMAD.X R9, RZ, RZ, R7, P2 ;  /* 0x000000ffff097224 */ /* 0x000fe200010e0607 */
[----:B------:R-:W-:Y:S01]  /*132f0*/  ISETP.GE.OR P2, PT, R26, R51, P0 ;  /* 0x000000331a00720c */ /* 0x000fe20000746670 */
[----:B------:R-:W-:Y:S01]  /*13300*/  SHFL.IDX PT, R48, R15, 0x1, 0x1c1f ;  /* 0x003c1f000f307f89 */ /* 0x000fe200000e0000 */
[----:B------:R-:W-:-:S02]  /*13310*/  IADD3 R14, P3, R6, 0x7000, RZ ;  /* 0x00007000060e7810 */ /* 0x000fc40007f7e0ff */
[----:B------:R-:W-:Y:S01]  /*13320*/  ISETP.GE.OR P0, PT, R10, R51, P0 ;  /* 0x000000330a00720c */ /* 0x000fe20000706670 */
[----:B------:R-:W1:Y:S01]  /*13330*/  SHFL.IDX PT, R49, R17, 0x1, 0x1c1f ;  /* 0x003c1f0011317f89 */ /* 0x000e6200000e0000 */
[----:B------:R-:W-:Y:S01]  /*13340*/  LOP3.LUT R5, R14, 0x380, RZ, 0xc0, !PT ;  /* 0x000003800e057812 */ /* 0x000fe200078ec0ff */
[----:B------:R-:W-:Y:S01]  /*13350*/  UIMAD UR8, UR7, UR10, URZ ;  /* 0x0000000a070872a4 */ /* 0x000fe2000f8e023f */
[C---:B------:R-:W-:Y:S01]  /*13360*/  IADD3 R45, P6, R6.reuse, 0x4000, RZ ;  /* 0x00004000062d7810 */ /* 0x040fe20007fde0ff */
[----:B------:R-:W-:Y:S01]  /*13370*/  IMAD.X R33, RZ, RZ, R7, P3 ;  /* 0x000000ffff217224 */ /* 0x000fe200018e0607 */
[----:B------:R-:W-:Y:S02]  /*13380*/  SHF.R.U64 R5, R5, 0x3, RZ ;  /* 0x0000000305057819 */ /* 0x000fe400000012ff */
[----:B------:R-:W-:Y:S02]  /*13390*/  IADD3 R41, P5, R6, 0x5000, RZ ;  /* 0x0000500006297810 */ /* 0x000fe40007fbe0ff */
[----:B------:R-:W-:-:S02]  /*133a0*/  LOP3.LUT R32, R5, R14, RZ, 0x3c, !PT ;  /* 0x0000000e05207212 */ /* 0x000fc400078e3cff */
[----:B------:R-:W2:Y:S01]  /*133b0*/  @P1 LDC R5, c[0x0][0xbf0] ;  /* 0x0002fc00ff051b82 */ /* 0x000ea20000000800 */
[----:B------:R-:W-:Y:S02]  /*133c0*/  IADD3 R37, P4, R6, 0x6000, RZ ;  /* 0x0000600006257810 */ /* 0x000fe40007f9e0ff */
[----:B------:R-:W-:Y:S01]  /*133d0*/  LOP3.LUT R8, R8, R11, RZ, 0x3c, !PT ;  /* 0x0000000b08087212 */ /* 0x000fe200078e3cff */
[----:B0-----:R0:W-:Y:S01]  /*133e0*/  @!P2 ST.E desc[UR52][R20.64], R3 ;  /* 0x000000031400a985 */ /* 0x0011e2000c101934 */
[----:B------:R-:W-:Y:S01]  /*133f0*/  UIMAD.WIDE.U32 UR6, UR4, UR10, URZ ;  /* 0x0000000a040672a5 */ /* 0x000fe2000f8e003f */
[----:B------:R-:W-:Y:S01]  /*13400*/  LOP3.LUT R11, R6, 0x380, RZ, 0xc0, !PT ;  /* 0x00000380060b7812 */ /* 0x000fe200078ec0ff */
[----:B------:R-:W-:Y:S01]  /*13410*/  UIMAD UR8, UR4, UR11, UR8 ;  /* 0x0000000b040872a4 */ /* 0x000fe2000f8e0208 */
[----:B------:R-:W-:Y:S02]  /*13420*/  LOP3.LUT R44, R45, 0x380, RZ, 0xc0, !PT ;  /* 0x000003802d2c7812 */ /* 0x000fe400078ec0ff */
[----:B------:R-:W-:Y:S01]  /*13430*/  ULDC.64 UR10, c[0x0][0xae8] ;  /* 0x0002ba00000a7ab9 */ /* 0x000fe20000000a00 */
[----:B------:R-:W-:Y:S01]  /*13440*/  LOP3.LUT R40, R41, 0x380, RZ, 0xc0, !PT ;  /* 0x0000038029287812 */ /* 0x000fe200078ec0ff */
[----:B-1----:R1:W-:Y:S01]  /*13450*/  @!P0 ST.E desc[UR52][R48.64], R0 ;  /* 0x0000000030008985 */ /* 0x0023e2000c101934 */
[----:B------:R-:W-:Y:S01]  /*13460*/  LOP3.LUT R36, R37, 0x380, RZ, 0xc0, !PT ;  /* 0x0000038025247812 */ /* 0x000fe200078ec0ff */
[----:B0-----:R-:W0:Y:S01]  /*13470*/  @P1 LDC R20, c[0x0][0xbec] ;  /* 0x0002fb00ff141b82 */ /* 0x001e220000000800 */
[----:B------:R-:W-:Y:S01]  /*13480*/  UIADD3 UR7, UR7, UR8, URZ ;  /* 0x0000000807077290 */ /* 0x000fe2000fffe03f */
[----:B------:R-:W-:Y:S01]  /*13490*/  SHF.R.U64 R11, R11, 0x3, RZ ;  /* 0x000000030b0b7819 */ /* 0x000fe200000012ff */
[----:B------:R-:W-:Y:S01]  /*134a0*/  UIMAD UR4, UR16, UR10, URZ ;  /* 0x0000000a100472a4 */ /* 0x000fe2000f8e023f */
[----:B------:R-:W-:-:S02]  /*134b0*/  SHF.R.U64 R44, R44, 0x3, RZ ;  /* 0x000000032c2c7819 */ /* 0x000fc400000012ff */
[----:B------:R-:W-:Y:S01]  /*134c0*/  SHF.R.U64 R40, R40, 0x3, RZ ;  /* 0x0000000328287819 */ /* 0x000fe200000012ff */
[----:B-1----:R-:W-:Y:S01]  /*134d0*/  IMAD R0, R189, 0x20, R190 ;  /* 0x00000020bd007824 */ /* 0x002fe200078e02be */
[----:B------:R-:W-:Y:S01]  /*134e0*/  UIMAD UR4, UR37, UR11, UR4 ;  /* 0x0000000b250472a4 */ /* 0x000fe2000f8e0204 */
[----:B------:R-:W-:Y:S01]  /*134f0*/  SHF.R.U64 R36, R36, 0x3, RZ ;  /* 0x0000000324247819 */ /* 0x000fe200000012ff */
[----:B------:R-:W-:Y:S01]  /*13500*/  UIMAD.WIDE.U32 UR6, UR37, UR10, UR6 ;  /* 0x0000000a250672a5 */ /* 0x000fe2000f8e0006 */
[----:B------:R-:W-:Y:S01]  /*13510*/  VIADD R17, R0, UR39 ;  /* 0x0000002700117c36 */ /* 0x000fe20008000000 */
[----:B------:R-:W-:Y:S01]  /*13520*/  ULDC.64 UR8, c[0x0][0xaf0] ;  /* 0x0002bc0000087ab9 */ /* 0x000fe20000000a00 */
[----:B------:R-:W-:Y:S01]  /*13530*/  LOP3.LUT R6, R11, R6, RZ, 0x3c, !PT ;  /* 0x000000060b067212 */ /* 0x000fe200078e3cff */
[----:B------:R-:W-:Y:S01]  /*13540*/  UIADD3 UR7, UR7, UR4, URZ ;  /* 0x0000000407077290 */ /* 0x000fe2000fffe03f */
[----:B------:R-:W-:Y:S01]  /*13550*/  IMAD.MOV.U32 R3, RZ, RZ, R17 ;  /* 0x000000ffff037224 */ /* 0x000fe200078e0011 */
[----:B------:R-:W-:Y:S01]  /*13560*/  UIMAD UR4, UR15, UR8, URZ ;  /* 0x000000080f0472a4 */ /* 0x000fe2000f8e023f */
[----:B------:R-:W-:Y:S01]  /*13570*/  LOP3.LUT R44, R44, R45, RZ, 0x3c, !PT ;  /* 0x0000002d2c2c7212 */ /* 0x000fe200078e3cff */
[----:B------:R-:W5:Y:S01]  /*13580*/  LD.E.128 R24, desc[UR52][R24.64] ;  /* 0x0000003418187980 */ /* 0x000f62000c101d00 */
[----:B------:R-:W-:-:S02]  /*13590*/  LOP3.LUT R40, R40, R41, RZ, 0x3c, !PT ;  /* 0x0000002928287212 */ /* 0x000fc400078e3cff */
[----:B------:R-:W-:Y:S01]  /*135a0*/  LOP3.LUT R36, R36, R37, RZ, 0x3c, !PT ;  /* 0x0000002524247212 */ /* 0x000fe200078e3cff */
[----:B------:R-:W5:Y:S01]  /*135b0*/  LD.E.128 R12, desc[UR52][R12.64] ;  /* 0x000000340c0c7980 */ /* 0x000f62000c101d00 */
[----:B0-----:R-:W-:Y:S01]  /*135c0*/  @P1 IMAD.HI.U32 R0, R17, R20, RZ ;  /* 0x0000001411001227 */ /* 0x001fe200078e00ff */
[----:B------:R-:W-:Y:S02]  /*135d0*/  UIMAD UR4, UR14, UR9, UR4 ;  /* 0x000000090e0472a4 */ /* 0x000fe4000f8e0204 */
[----:B------:R-:W-:Y:S01]  /*135e0*/  UIMAD.WIDE.U32 UR6, UR14, UR8, UR6 ;  /* 0x000000080e0672a5 */ /* 0x000fe2000f8e0006 */
[--C-:B------:R-:W-:Y:S01]  /*135f0*/  IMAD.X R45, RZ, RZ, R7.reuse, P6 ;  /* 0x000000ffff2d7224 */ /* 0x100fe200030e0607 */
[----:B--2---:R-:W-:Y:S01]  /*13600*/  @P1 SHF.R.U32.HI R3, RZ, R5, R0 ;  /* 0x00000005ff031219 */ /* 0x004fe20000011600 */
[--C-:B------:R-:W-:Y:S01]  /*13610*/  IMAD.X R41, RZ, RZ, R7.reuse, P5 ;  /* 0x000000ffff297224 */ /* 0x100fe200028e0607 */
[----:B------:R-:W-:Y:S01]  /*13620*/  UIADD3 UR4, UR7, UR4, URZ ;  /* 0x0000000407047290 */ /* 0x000fe2000fffe03f */
[----:B------:R-:W-:Y:S01]  /*13630*/  IMAD.X R37, RZ, RZ, R7, P4 ;  /* 0x000000ffff257224 */ /* 0x000fe200020e0607 */
[--C-:B------:R-:W-:Y:S01]  /*13640*/  SHF.R.S32.HI R0, RZ, 0x1f, R3.reuse ;  /* 0x0000001fff007819 */ /* 0x100fe20000011403 */
[----:B------:R-:W-:Y:S01]  /*13650*/  IMAD.MOV R5, RZ, RZ, -R3 ;  /* 0x000000ffff057224 */ /* 0x000fe200078e0a03 */
[----:B------:R-:W-:Y:S01]  /*13660*/  ULDC.64 UR8, c[0x0][0xae0] ;  /* 0x0002b80000087ab9 */ /* 0x000fe20000000a00 */
[----:B------:R0:W5:Y:S02]  /*13670*/  LD.E.128 R28, desc[UR52][R6.64] ;  /* 0x00000034061c7980 */ /* 0x000164000c101d00 */
[----:B------:R-:W-:-:S02]  /*13680*/  IMAD R0, R0, UR8, RZ ;  /* 0x0000000800007c24 */ /* 0x000fc4000f8e02ff */
[----:B------:R-:W-:Y:S01]  /*13690*/  IMAD R5, R18, R5, R17 ;  /* 0x0000000512057224 */ /* 0x000fe200078e0211 */
[----:B------:R-:W5:Y:S01]  /*136a0*/  LD.E.128 R8, desc[UR52][R8.64] ;  /* 0x0000003408087980 */ /* 0x000f62000c101d00 */
[----:B------:R-:W-:-:S03]  /*136b0*/  IMAD R17, R3, UR9, R0 ;  /* 0x0000000903117c24 */ /* 0x000fc6000f8e0200 */
[----:B------:R-:W5:Y:S01]  /*136c0*/  LD.E.128 R44, desc[UR52][R44.64] ;  /* 0x000000342c2c7980 */ /* 0x000f62000c101d00 */
[----:B0-----:R-:W-:Y:S02]  /*136d0*/  IMAD.U32 R7, RZ, RZ, UR7 ;  /* 0x00000007ff077e24 */ /* 0x001fe4000f8e00ff */
[----:B------:R-:W-:Y:S01]  /*136e0*/  IMAD.U32 R6, RZ, RZ, UR6 ;  /* 0x00000006ff067e24 */ /* 0x000fe2000f8e00ff */
[----:B------:R-:W5:Y:S01]  /*136f0*/  LD.E.128 R40, desc[UR52][R40.64] ;  /* 0x0000003428287980 */ /* 0x000f62000c101d00 */
[----:B------:R-:W-:Y:S01]  /*13700*/  IMAD.U32 R7, RZ, RZ, UR4 ;  /* 0x00000004ff077e24 */ /* 0x000fe2000f8e00ff */
[----:B------:R-:W-:Y:S01]  /*13710*/  SHF.R.S32.HI R0, RZ, 0x1f, R5 ;  /* 0x0000001fff007819 */ /* 0x000fe20000011405 */
[----:B------:R-:W-:Y:S01]  /*13720*/  ULDC.64 UR6, c[0x0][0xad8] ;  /* 0x0002b60000067ab9 */ /* 0x000fe20000000a00 */
[----:B------:R-:W5:Y:S01]  /*13730*/  LD.E.128 R36, desc[UR52][R36.64] ;  /* 0x0000003424247980 */ /* 0x000f62000c101d00 */
[----:B------:R-:W-:-:S03]  /*13740*/  IMAD.WIDE.U32 R6, R3, UR8, R6 ;  /* 0x0000000803067c25 */ /* 0x000fc6000f8e0006 */
[----:B------:R-:W5:Y:S01]  /*13750*/  LD.E.128 R32, desc[UR52][R32.64] ;  /* 0x0000003420207980 */ /* 0x000f62000c101d00 */
[----:B------:R-:W-:Y:S01]  /*13760*/  @!PT LDS RZ, [RZ] ;  /* 0x00000000fffff984 */ /* 0x000fe20000000800 */
[----:B------:R-:W-:Y:S01]  /*13770*/  @!PT LDS RZ, [RZ] ;  /* 0x00000000fffff984 */ /* 0x000fe20000000800 */
[----:B------:R-:W-:Y:S01]  /*13780*/  @!PT LDS RZ, [RZ] ;  /* 0x00000000fffff984 */ /* 0x000fe20000000800 */
[----:B------:R-:W-:Y:S01]  /*13790*/  @!PT LDS RZ, [RZ] ;  /* 0x00000000fffff984 */ /* 0x000fe20000000800 */
[----:B------:R0:W-:Y:S06]  /*137a0*/  MEMBAR.ALL.CTA ;  /* 0x0000000000007992 */ /* 0x0001ec0000008000 */
[----:B0-----:R-:W0:Y:S01]  /*137b0*/  FENCE.VIEW.ASYNC.S ;  /* 0x00000000000073c6 */ /* 0x001e220000000000 */
[----:B------:R-:W-:Y:S02]  /*137c0*/  IMAD.IADD R7, R7, 0x1, R17 ;  /* 0x0000000107077824 */ /* 0x000fe400078e0211 */
[----:B------:R-:W-:-:S02]  /*137d0*/  IMAD R18, R0, UR6, RZ ;  /* 0x0000000600127c24 */ /* 0x000fc4000f8e02ff */
[----:B------:R-:W-:Y:S02]  /*137e0*/  VIADD R20, R190, UR39 ;  /* 0x00000027be147c36 */ /* 0x000fe40008000000 */
[C---:B------:R-:W-:Y:S02]  /*137f0*/  IMAD R3, R5.reuse, UR7, R18 ;  /* 0x0000000705037c24 */ /* 0x040fe4000f8e0212 */
[----:B------:R-:W-:Y:S01]  /*13800*/  IMAD.WIDE.U32 R6, R5, UR6, R6 ;  /* 0x0000000605067c25 */ /* 0x000fe2000f8e0006 */
[C---:B------:R-:W-:Y:S01]  /*13810*/  ISETP.GE.AND P2, PT, R20.reuse, R51, PT ;  /* 0x000000331400720c */ /* 0x040fe20003f46270 */
[----:B------:R-:W-:Y:S02]  /*13820*/  ULDC.64 UR6, c[0x0][0xa80] ;  /* 0x0002a00000067ab9 */ /* 0x000fe40000000a00 */
[----:B------:R-:W-:Y:S01]  /*13830*/  VIADD R0, R20, 0x20 ;  /* 0x0000002014007836 */ /* 0x000fe20000000000 */
[----:B------:R-:W-:Y:S01]  /*13840*/  LEA R17, P3, R6, UR6, 0x1 ;  /* 0x0000000606117c11 */ /* 0x000fe2000f8608ff */
[----:B------:R-:W-:-:S02]  /*13850*/  IMAD.IADD R3, R7, 0x1, R3 ;  /* 0x0000000107037824 */ /* 0x000fc400078e0203 */
[----:B------:R-:W-:Y:S01]  /*13860*/  VIADD R4, R4, 0x22820 ;  /* 0x0002282004047836 */ /* 0x000fe20000000000 */
[-C--:B------:R-:W-:Y:S01]  /*13870*/  ISETP.GE.AND P0, PT, R0, R51.reuse, PT ;  /* 0x000000330000720c */ /* 0x080fe20003f06270 */
[----:B------:R-:W-:Y:S01]  /*13880*/  VIADD R0, R20, 0x40 ;  /* 0x0000004014007836 */ /* 0x000fe20000000000 */
[----:B------:R-:W-:Y:S02]  /*13890*/  LEA.HI.X R3, R6, UR7, R3, 0x1, P3 ;  /* 0x0000000706037c11 */ /* 0x000fe400098f0c03 */
[----:B------:R-:W-:Y:S01]  /*138a0*/  PRMT R4, RZ, 0x654, R4 ;  /* 0x00000654ff047816 */ /* 0x000fe20000000004 */
[----:B0-----:R0:W1:Y:S01]  /*138b0*/  SHFL.IDX PT, R6, R17, RZ, 0x181f ;  /* 0x00181fff11067589 */ /* 0x00106200000e0000 */
        /* <DEDUP_REMOVED lines=14> */
.L_x_1517:
[----:B------:R-:W-:Y:S05]  /*139a0*/  BSYNC B1 ;  /* 0x0000000000017941 */ /* 0x000fea0003800000 */
.L_x_1516:
        /* <DEDUP_REMOVED lines=13> */
.L_x_1519:
[----:B------:R-:W-:Y:S05]  /*13a80*/  BSYNC B1 ;  /* 0x0000000000017941 */ /* 0x000fea0003800000 */
.L_x_1518:
        /* <DEDUP_REMOVED lines=13> */
.L_x_1521:
[----:B------:R-:W-:Y:S05]  /*13b60*/  BSYNC B1 ;  /* 0x0000000000017941 */ /* 0x000fea0003800000 */
.L_x_1520:
[----:B0-----:R-:W-:Y:S01]  /*13b70*/  VIADD R0, R20, 0x60 ;  /* 0x0000006014007836 */ /* 0x001fe20000000000 */
[----:B--2-4-:R-:W4:Y:S04]  /*13b80*/  SHFL.IDX PT, R3, R3, 0x3, 0x181f ;  /* 0x00781f0003037f89 */ /* 0x014f2800000e0000 */
[----:B------:R-:W-:Y:S01]  /*13b90*/  ISETP.GE.AND P0, PT, R0, R51, PT ;  /* 0x000000330000720c */ /* 0x000fe20003f06270 */
[----:B------:R-:W0:-:S12]  /*13ba0*/  SHFL.IDX PT, R17, R17, 0x3, 0x181f ;  /* 0x00781f0011117f89 */ /* 0x000e1800000e0000 */
[----:B------:R-:W-:Y:S05]  /*13bb0*/  @P0 BRA `(.L_x_1522) ;  /* 0x0000000c000c0947 */ /* 0x000fea0003800000 */
[----:B------:R-:W-:Y:S02]  /*13bc0*/  ULDC UR4, c[0x0][0xac8] ;  /* 0x0002b20000047ab9 */ /* 0x000fe40000000800 */
[----:B------:R-:W-:-:S13]  /*13bd0*/  ISETP.GE.AND P1, PT, R23, UR4, PT ;  /* 0x0000000417007c0c */ /* 0x000fda000bf26270 */
[----:B0--3--:R-:W-:-:S04]  /*13be0*/  @!P1 LEA R4, P0, R23, R17, 0x1 ;  /* 0x0000001117049211 */ /* 0x009fc800078008ff */
[----:B----4-:R-:W-:Y:S02]  /*13bf0*/  @!P1 LEA.HI.X R5, R23, R3, R197, 0x1, P0 ;  /* 0x0000000317059211 */ /* 0x010fe400000f0cc5 */
[----:B------:R-:W-:-:S03]  /*13c00*/  ISETP.GE.AND P0, PT, R188, UR4, PT ;  /* 0x00000004bc007c0c */ /* 0x000fc6000bf06270 */
[----:B-----5:R0:W-:Y:S10]  /*13c10*/  @!P1 ST.E.128 desc[UR52][R4.64], R8 ;  /* 0x0000000804009985 */ /* 0x0201f4000c101d34 */
[----:B------:R-:W-:Y:S05]  /*13c20*/  @P0 BRA `(.L_x_1522) ;  /* 0x0000000800f00947 */ /* 0x000fea0003800000 */
[----:B0-----:R-:W-:-:S04]  /*13c30*/  LEA R4, P0, R188, R17, 0x1 ;  /* 0x00000011bc047211 */ /* 0x001fc800078008ff */
[----:B------:R-:W-:-:S05]  /*13c40*/  LEA.HI.X R5, R188, R3, R196, 0x1, P0 ;  /* 0x00000003bc057211 */ /* 0x000fca00000f0cc4 */
[----:B------:R0:W-:Y:S01]  /*13c50*/  ST.E.128 desc[UR52][R4.64], R32 ;  /* 0x0000002004007985 */ /* 0x0001e2000c101d34 */
[----:B------:R-:W-:Y:S05]  /*13c60*/  BRA `(.L_x_1522) ;  /* 0x0000000800e07947 */ /* 0x000fea0003800000 */
.L_x_1514:
        /* <DEDUP_REMOVED lines=11> */
[----:B------:R-:W-:Y:S01]  /*13d20*/  UISETP.NE.U32.AND UP1, UPT, UR6, URZ, UPT ;  /* 0x0000003f0600728c */ /* 0x000fe2000bf25070 */
[----:B------:R-:W-:Y:S02]  /*13d30*/  IMAD.U32 R0, RZ, RZ, UR4 ;  /* 0x00000004ff007e24 */ /* 0x000fe4000f8e00ff */
[----:B------:R-:W2:Y:S01]  /*13d40*/  @P2 LDG.E R3, desc[UR52][R4.64] ;  /* 0x0000003404032981 */ /* 0x000ea2000c1e1900 */
[----:B------:R-:W-:-:S06]  /*13d50*/  UISETP.NE.AND.EX UP1, UPT, UR7, URZ, UPT, UP1 ;  /* 0x0000003f0700728c */ /* 0x000fcc000bf25310 */
        /* <DEDUP_REMOVED lines=11> */
[----:B--2---:R-:W-:Y:S01]  /*13e10*/  @P2 R2UR UR4, R3 ;  /* 0x00000000030422ca */ /* 0x004fe200000e0000 */
[----:B01----:R-:W-:-:S14]  /*13e20*/  @P3 BRA `(.L_x_1523) ;  /* 0x0000000000103947 */ /* 0x003fdc0003800000 */
[----:B------:R-:W-:Y:S05]  /*13e30*/  @!P2 BRA `(.L_x_1523) ;  /* 0x00000000000ca947 */ /* 0x000fea0003800000 */
[----:B------:R-:W2:Y:S04]  /*13e40*/  LDG.E R3, desc[UR52][R4.64] ;  /* 0x0000003404037981 */ /* 0x000ea8000c1e1900 */
[----:B-----5:R-:W2:Y:S02]  /*13e50*/  LDG.E R0, desc[UR52][R4.64+0x4] ;  /* 0x0000043404007981 */ /* 0x020ea4000c1e1900 */
[----:B--2---:R-:W-:-:S07]  /*13e60*/  IMAD.IADD R0, R0, 0x1, -R3 ;  /* 0x0000000100007824 */ /* 0x004fce00078e0a03 */
.L_x_1523:
[----:B------:R-:W-:Y:S01]  /*13e70*/  USHF.R.S32.HI UR6, URZ, 0x1f, UR38 ;  /* 0x0000001f3f067899 */ /* 0x000fe20008011426 */
[----:B------:R-:W-:Y:S01]  /*13e80*/  BSSY B1, `(.L_x_1524) ;  /* 0x000002e000017945 */ /* 0x000fe20003800000 */
[----:B------:R-:W-:Y:S02]  /*13e90*/  USHF.R.S32.HI UR9, URZ, 0x1f, UR4 ;  /* 0x0000001f3f097899 */ /* 0x000fe40008011404 */
[----:B------:R-:W-:Y:S02]  /*13ea0*/  USEL UR11, UR38, URZ, !UP0 ;  /* 0x0000003f260b7287 */ /* 0x000fe4000c000000 */
[----:B------:R-:W-:Y:S01]  /*13eb0*/  USEL UR12, UR6, URZ, !UP0 ;  /* 0x0000003f060c7287 */ /* 0x000fe2000c000000 */
[----:B------:R-:W-:Y:S11]  /*13ec0*/  @P1 BRA `(.L_x_1525) ;  /* 0x0000000000a41947 */ /* 0x000ff60003800000 */
[----:B------:R-:W0:Y:S01]  /*13ed0*/  S2R R4, SR_TID.X ;  /* 0x0000000000047919 */ /* 0x000e220000002100 */
[----:B------:R-:W1:Y:S01]  /*13ee0*/  LDC R5, c[0x0][0xbe8] ;  /* 0x0002fa00ff057b82 */ /* 0x000e620000000800 */
[----:B------:R-:W-:Y:S02]  /*13ef0*/  IMAD.U32 R6, RZ, RZ, UR39 ;  /* 0x00000027ff067e24 */ /* 0x000fe4000f8e00ff */
[----:B-1---5:R-:W-:-:S03]  /*13f00*/  IMAD R3, R0, R5, RZ ;  /* 0x0000000500037224 */ /* 0x022fc600078e02ff */
[----:B0-----:R-:W-:-:S04]  /*13f10*/  IADD3 R6, R6, -0x80, R4 ;  /* 0xffffff8006067810 */ /* 0x001fc80007ffe004 */
[----:B------:R-:W-:-:S13]  /*13f20*/  ISETP.GE.AND P1, PT, R6, R3, PT ;  /* 0x000000030600720c */ /* 0x000fda0003f26270 */
[----:B------:R-:W-:Y:S05]  /*13f30*/  @P1 BRA `(.L_x_1525) ;  /* 0x0000000000881947 */ /* 0x000fea0003800000 */
[----:B------:R-:W-:Y:S01]  /*13f40*/  ISETP.NE.AND P1, PT, R5, 0x1, PT ;  /* 0x000000010500780c */ /* 0x000fe20003f25270 */
[----:B------:R-:W-:Y:S01]  /*13f50*/  ULDC.64 UR14, c[0x0][0xb90] ;  /* 0x0002e400000e7ab9 */ /* 0x000fe20000000a00 */
[----:B------:R-:W-:Y:S01]  /*13f60*/  UMOV UR6, UR4 ;  /* 0x0000000400067c82 */ /* 0x000fe20008000000 */
[----:B------:R-:W-:Y:S01]  /*13f70*/  UIMAD UR8, UR10, UR14, URZ ;  /* 0x0000000e0a0872a4 */ /* 0x000fe2000f8e023f */
[----:B------:R-:W-:Y:S01]  /*13f80*/  IMAD.MOV.U32 R4, RZ, RZ, R6 ;  /* 0x000000ffff047224 */ /* 0x000fe200078e0006 */
[----:B------:R-:W-:Y:S02]  /*13f90*/  UMOV UR7, UR9 ;  /* 0x0000000900077c82 */ /* 0x000fe40008000000 */
[----:B------:R-:W-:Y:S02]  /*13fa0*/  UIMAD.WIDE.U32 UR6, UR37, UR14, UR6 ;  /* 0x0000000e250672a5 */ /* 0x000fe4000f8e0006 */
[----:B------:R-:W-:-:S03]  /*13fb0*/  UIMAD UR8, UR37, UR15, UR8 ;  /* 0x0000000f250872a4 */ /* 0x000fc6000f8e0208 */
[----:B------:R-:W-:Y:S01]  /*13fc0*/  ULDC.64 UR14, c[0x0][0xb98] ;  /* 0x0002e600000e7ab9 */ /* 0x000fe20000000a00 */
[----:B------:R-:W0:Y:S01]  /*13fd0*/  @P1 LDC R3, c[0x0][0xbec] ;  /* 0x0002fb00ff031b82 */ /* 0x000e220000000800 */
[----:B------:R-:W-:Y:S02]  /*13fe0*/  UIADD3 UR7, UR7, UR8, URZ ;  /* 0x0000000807077290 */ /* 0x000fe4000fffe03f */
[----:B------:R-:W-:Y:S02]  /*13ff0*/  UIMAD UR8, UR12, UR14, URZ ;  /* 0x0000000e0c0872a4 */ /* 0x000fe4000f8e023f */
[----:B------:R-:W-:Y:S02]  /*14000*/  UIMAD.WIDE.U32 UR6, UR11, UR14, UR6 ;  /* 0x0000000e0b0672a5 */ /* 0x000fe4000f8e0006 */
[----:B------:R-:W-:Y:S01]  /*14010*/  UIMAD UR8, UR11, UR15, UR8 ;  /* 0x0000000f0b0872a4 */ /* 0x000fe2000f8e0208 */
[----:B------:R-:W1:Y:S02]  /*14020*/  @P1 LDC R8, c[0x0][0xbf0] ;  /* 0x0002fc00ff081b82 */ /* 0x000e640000000800 */
[----:B------:R-:W-:Y:S01]  /*14030*/  ULDC.64 UR14, c[0x0][0xb88] ;  /* 0x0002e200000e7ab9 */ /* 0x000fe20000000a00 */
[----:B0-----:R-:W-:-:S05]  /*14040*/  @P1 IMAD.HI.U32 R3, R6, R3, RZ ;  /* 0x0000000306031227 */ /* 0x001fca00078e00ff */
[----:B-1----:R-:W-:Y:S01]  /*14050*/  @P1 SHF.R.U32.HI R4, RZ, R8, R3 ;  /* 0x00000008ff041219 */ /* 0x002fe20000011603 */
[----:B------:R-:W-:-:S04]  /*14060*/  IMAD.U32 R8, RZ, RZ, UR8 ;  /* 0x00000008ff087e24 */ /* 0x000fc8000f8e00ff */
[----:B------:R-:W-:-:S04]  /*14070*/  IMAD.MOV R3, RZ, RZ, -R4 ;  /* 0x000000ffff037224 */ /* 0x000fc800078e0a04 */
        /* <DEDUP_REMOVED lines=14> */
.L_x_1525:
[----:B------:R-:W-:Y:S05]  /*14160*/  BSYNC B1 ;  /* 0x0000000000017941 */ /* 0x000fea0003800000 */
.L_x_1524:
[----:B------:R-:W1:Y:S01]  /*14170*/  @P0 LDC R5, c[0x0][0xbf0] ;  /* 0x0002fc00ff050b82 */ /* 0x000e620000000800 */
[----:B------:R-:W-:Y:S01]  /*14180*/  ULDC.64 UR14, c[0x0][0xaa0] ;  /* 0x0002a800000e7ab9 */ /* 0x000fe20000000a00 */
[----:B0-----:R-:W-:Y:S01]  /*14190*/  IMAD R3, R189, 0x20, R190 ;  /* 0x00000020bd037824 */ /* 0x001fe200078e02be */
[----:B------:R-:W-:Y:S01]  /*141a0*/  UIMAD UR8, UR9, UR14, URZ ;  /* 0x0000000e090872a4 */ /* 0x000fe2000f8e023f */
[----:B------:R-:W-:Y:S01]  /*141b0*/  BSSY B1, `(.L_x_1526) ;  /* 0x0000039000017945 */ /* 0x000fe20003800000 */
[----:B------:R-:W-:Y:S01]  /*141c0*/  UIMAD.WIDE.U32 UR6, UR4, UR14, URZ ;  /* 0x0000000e040672a5 */ /* 0x000fe2000f8e003f */
[----:B------:R-:W-:Y:S01]  /*141d0*/  VIADD R8, R3, UR39 ;  /* 0x0000002703087c36 */ /* 0x000fe20008000000 */
[----:B------:R-:W-:-:S03]  /*141e0*/  UIMAD UR8, UR4, UR15, UR8 ;  /* 0x0000000f040872a4 */ /* 0x000fc6000f8e0208 */
[----:B------:R-:W-:Y:S01]  /*141f0*/  ULDC.64 UR14, c[0x0][0xae8] ;  /* 0x0002ba00000e7ab9 */ /* 0x000fe20000000a00 */
[----:B------:R-:W-:Y:S01]  /*14200*/  UIADD3 UR7, UR7, UR8, URZ ;  /* 0x0000000807077290 */ /* 0x000fe2000fffe03f */
[----:B------:R-:W-:Y:S01]  /*14210*/  @P0 IMAD.HI.U32 R4, R8, R9, RZ ;  /* 0x0000000908040227 */ /* 0x000fe200078e00ff */
[----:B------:R-:W-:Y:S02]  /*14220*/  UIMAD UR4, UR10, UR14, URZ ;  /* 0x0000000e0a0472a4 */ /* 0x000fe4000f8e023f */
        /* <DEDUP_REMOVED lines=24> */
[----:B------:R-:W-:Y:S02]  /*143b0*/  VIADD R8, R190, UR39 ;  /* 0x00000027be087c36 */ /* 0x000fe40008000000 */
[----:B-----5:R-:W-:Y:S02]  /*143c0*/  IMAD R11, R0, R11, RZ ;  /* 0x0000000b000b7224 */ /* 0x020fe400078e02ff */
        /* <DEDUP_REMOVED lines=23> */
.L_x_1527:
[----:B------:R-:W-:Y:S05]  /*14540*/  BSYNC B1 ;  /* 0x0000000000017941 */ /* 0x000fea0003800000 */
.L_x_1526:
        /* <DEDUP_REMOVED lines=13> */
.L_x_1529:
[----:B------:R-:W-:Y:S05]  /*14620*/  BSYNC B1 ;  /* 0x0000000000017941 */ /* 0x000fea0003800000 */
.L_x_1528:
        /* <DEDUP_REMOVED lines=13> */
.L_x_1531:
[----:B------:R-:W-:Y:S05]  /*14700*/  BSYNC B1 ;  /* 0x0000000000017941 */ /* 0x000fea0003800000 */
.L_x_1530:
[----:B0-----:R-:W-:Y:S01]  /*14710*/  VIADD R0, R8, 0x60 ;  /* 0x0000006008007836 */ /* 0x001fe20000000000 */
[----:B--2-4-:R-:W0:Y:S04]  /*14720*/  SHFL.IDX PT, R3, R3, 0x3, 0x181f ;  /* 0x00781f0003037f89 */ /* 0x014e2800000e0000 */
[----:B------:R-:W-:Y:S01]  /*14730*/  ISETP.GE.AND P0, PT, R0, R11, PT ;  /* 0x0000000b0000720c */ /* 0x000fe20003f06270 */
[----:B-1-3--:R1:W2:-:S12]  /*14740*/  SHFL.IDX PT, R4, R6, 0x3, 0x181f ;  /* 0x00781f0006047f89 */ /* 0x00a29800000e0000 */
[----:B-1----:R-:W-:Y:S05]  /*14750*/  @P0 BRA `(.L_x_1522) ;  /* 0x0000000000240947 */ /* 0x002fea0003800000 */
[----:B------:R-:W-:Y:S02]  /*14760*/  ULDC UR4, c[0x0][0xac8] ;  /* 0x0002b20000047ab9 */ /* 0x000fe40000000800 */
[----:B------:R-:W-:Y:S02]  /*14770*/  ISETP.GE.AND P2, PT, R23, UR4, PT ;  /* 0x0000000417007c0c */ /* 0x000fe4000bf46270 */
[----:B------:R-:W-:-:S11]  /*14780*/  ISETP.GE.AND P3, PT, R188, UR4, PT ;  /* 0x00000004bc007c0c */ /* 0x000fd6000bf66270 */
[CC--:B--2---:R-:W-:Y:S02]  /*14790*/  @!P2 LEA R6, P0, R23.reuse, R4.reuse, 0x1 ;  /* 0x000000041706a211 */ /* 0x0c4fe400078008ff */
[C---:B------:R-:W-:Y:S02]  /*147a0*/  @!P3 LEA R4, P1, R188.reuse, R4, 0x1 ;  /* 0x00000004bc04b211 */ /* 0x040fe400078208ff */
[-C--:B0-----:R-:W-:Y:S02]  /*147b0*/  @!P2 LEA.HI.X R7, R23, R3.reuse, R197, 0x1, P0 ;  /* 0x000000031707a211 */ /* 0x081fe400000f0cc5 */
[----:B------:R-:W-:-:S03]  /*147c0*/  @!P3 LEA.HI.X R5, R188, R3, R196, 0x1, P1 ;  /* 0x00000003bc05b211 */ /* 0x000fc600008f0cc4 */
[----:B------:R1:W-:Y:S04]  /*147d0*/  @!P2 ST.E.128 desc[UR52][R6.64], RZ ;  /* 0x000000ff0600a985 */ /* 0x0003e8000c101d34 */
[----:B------:R1:W-:Y:S02]  /*147e0*/  @!P3 ST.E.128 desc[UR52][R4.64], RZ ;  /* 0x000000ff0400b985 */ /* 0x0003e4000c101d34 */
.L_x_1522:
[----:B------:R-:W-:Y:S05]  /*147f0*/  BSYNC B0 ;  /* 0x0000000000007941 */ /* 0x000fea0003800000 */
.L_x_1513:
[----:B------:R-:W-:Y:S02]  /*14800*/  ULDC UR4, c[0x0][0xc3c] ;  /* 0x00030f0000047ab9 */ /* 0x000fe40000000800 */
[----:B------:R-:W-:-:S06]  /*14810*/  UISETP.GE.AND UP0, UPT, UR49, UR4, UPT ;  /* 0x000000043100728c */ /* 0x000fcc000bf06270 */
[----:B------:R-:W-:-:S13]  /*14820*/  PLOP3.LUT P0, PT, PT, PT, UP0, 0x80, 0x0 ;  /* 0x000000000000781c */ /* 0x000fda0003f0f008 */
[----:B------:R-:W-:Y:S05]  /*14830*/  @!P0 BRA `(.L_x_1532) ;  /* 0xfffffec400448947 */ /* 0x000fea000383ffff */
[----:B------:R-:W-:Y:S05]  /*14840*/  EXIT ;  /* 0x000000000000794d */ /* 0x000fea0003800000 */
.L_x_1423:
        /* <DEDUP_REMOVED lines=25> */
[----:B------:R-:W-:Y:S01]  /*149e0*/  IMAD.MOV.U32 R24, RZ, RZ, RZ ;  /* 0x000000ffff187224 */ /* 0x000fe200078e00ff */
[C---:B------:R-:W-:Y:S02]  /*149f0*/  ISETP.GE.U32.AND P2, PT, R5.reuse, 0x2, PT ;  /* 0x000000020500780c */ /* 0x040fe40003f46070 */
        /* <DEDUP_REMOVED lines=20> */
[----:B-1----:R-:W-:Y:S02]  /*14b40*/  IMAD R6, R4, R9, RZ ;  /* 0x0000000904067224 */ /* 0x002fe400078e02ff */
[----:B------:R-:W-:Y:S02]  /*14b50*/  IMAD.MOV.U32 R4, RZ, RZ, RZ ;  /* 0x000000ffff047224 */ /* 0x000fe400078e00ff */
[----:B------:R-:W-:Y:S01]  /*14b60*/  IMAD.MOV.U32 R3, RZ, RZ, R6 ;  /* 0x000000ffff037224 */ /* 0x000fe200078e0006 */
[----:B0-----:R-:W-:-:S13]  /*14b70*/  ISETP.GT.AND P6, PT, R6, R7, PT ;  /* 0x000000070600720c */ /* 0x001fda0003fc4270 */
[----:B------:R-:W-:Y:S05]  /*14b80*/  @P6 BRA `(.L_x_1534) ;  /* 0x0000000000906947 */ /* 0x000fea0003800000 */
[----:B------:R-:W-:Y:S01]  /*14b90*/  IMAD.MOV.U32 R6, RZ, RZ, R3 ;  /* 0x000000ffff067224 */ /* 0x000fe200078e0003 */
[----:B------:R-:W-:Y:S01]  /*14ba0*/  ULDC UR4, c[0x0][0xc3c] ;  /* 0x00030f0000047ab9 */ /* 0x000fe20000000800 */
[----:B------:R-:W-:-:S07]  /*14bb0*/  IMAD.MOV.U32 R4, RZ, RZ, RZ ;  /* 0x000000ffff047224 */ /* 0x000fce00078e00ff */
.L_x_1538:
[----:B------:R-:W-:-:S05]  /*14bc0*/  VIADD R4, R4, 0x1f ;  /* 0x0000001f04047836 */ /* 0x000fca0000000000 */
[----:B------:R-:W-:-:S13]  /*14bd0*/  ISETP.GE.AND P6, PT, R4, UR4, PT ;  /* 0x0000000404007c0c */ /* 0x000fda000bfc6270 */
[----:B------:R-:W-:Y:S05]  /*14be0*/  @P6 BRA `(.L_x_1535) ;  /* 0x0000000400d86947 */ /* 0x000fea0003800000 */
[----:B------:R-:W-:Y:S01]  /*14bf0*/  IMAD.IADD R9, R5, 0x1, R4 ;  /* 0x0000000105097824 */ /* 0x000fe200078e0204 */
[----:B------:R-:W-:Y:S01]  /*14c00*/  BSSY B0, `(.L_x_1536) ;  /* 0x0000007000007945 */ /* 0x000fe20003800000 */
[----:B------:R-:W-:-:S03]  /*14c10*/  IMAD.MOV.U32 R0, RZ, RZ, RZ ;  /* 0x000000ffff007224 */ /* 0x000fc600078e00ff */
[----:B------:R-:W-:-:S13]  /*14c20*/  ISETP.GE.OR P6, PT, R9, UR4, !P0 ;  /* 0x0000000409007c0c */ /* 0x000fda000c7c6670 */
[----:B------:R-:W-:Y:S05]  /*14c30*/  @P6 BRA `(.L_x_1537) ;  /* 0x00000000000c6947 */ /* 0x000fea0003800000 */
[----:B------:R-:W0:Y:S02]  /*14c40*/  LDC.64 R2, c[0x0][0xc80] ;  /* 0x00032000ff027b82 */ /* 0x000e240000000a00 */
[----:B0-----:R-:W-:-:S05]  /*14c50*/  IMAD.WIDE R2, R9, 0x4, R2 ;  /* 0x0000000409027825 */ /* 0x001fca00078e0202 */
[----:B------:R0:W5:Y:S02]  /*14c60*/  LDG.E R0, desc[UR52][R2.64] ;  /* 0x0000003402007981 */ /* 0x000164000c1e1900 */
.L_x_1537:
[----:B------:R-:W-:Y:S05]  /*14c70*/  BSYNC B0 ;  /* 0x0000000000007941 */ /* 0x000fea0003800000 */
.L_x_1536:
        /* <DEDUP_REMOVED lines=21> */
.L_x_1534:
[----:B------:R-:W-:-:S04]  /*14dd0*/  IMAD.IADD R14, R6, 0x1, -R3 ;  /* 0x00000001060e7824 */ /* 0x000fc800078e0a03 */
[----:B------:R-:W-:-:S05]  /*14de0*/  IMAD R2, R8, R9, R14 ;  /* 0x0000000908027224 */ /* 0x000fca00078e020e */
[----:B------:R-:W-:Y:S02]  /*14df0*/  ISETP.GT.AND P0, PT, R2, R7, PT ;  /* 0x000000070200720c */ /* 0x000fe40003f04270 */
[----:B------:R-:W0:Y:S11]  /*14e00*/  LDC.64 R2, c[0x0][0xc90] ;  /* 0x00032400ff027b82 */ /* 0x000e360000000a00 */
[----:B------:R-:W-:-:S04]  /*14e10*/  VOTE.ANY R10, PT, !P0 ;  /* 0x00000000000a7806 */ /* 0x000fc800040e0100 */
[----:B------:R-:W1:Y:S02]  /*14e20*/  POPC R15, R10 ;  /* 0x0000000a000f7309 */ /* 0x000e640000000000 */
[----:B-1----:R-:W-:-:S04]  /*14e30*/  IMAD.IADD R27, R15, 0x1, R4 ;  /* 0x000000010f1b7824 */ /* 0x002fc800078e0204 */
[----:B0-----:R-:W-:-:S05]  /*14e40*/  IMAD.WIDE R2, R27, 0x4, R2 ;  /* 0x000000041b027825 */ /* 0x001fca00078e0202 */
[----:B------:R-:W2:Y:S01]  /*14e50*/  LDG.E R6, desc[UR52][R2.64] ;  /* 0x0000003402067981 */ /* 0x000ea2000c1e1900 */
[----:B------:R-:W-:-:S03]  /*14e60*/  ISETP.NE.AND P0, PT, R10, RZ, PT ;  /* 0x000000ff0a00720c */ /* 0x000fc60003f05270 */
[----:B------:R-:W0:Y:S02]  /*14e70*/  SHFL.IDX PT, R0, R0, R15, 0x1f ;  /* 0x00001f0f00007589 */ /* 0x000e2400000e0000 */
[----:B0-----:R-:W-:-:S13]  /*14e80*/  R2UR UR7, R0 ;  /* 0x00000000000772ca */ /* 0x001fda00000e0000 */
[----:B--2---:R-:W-:-:S05]  /*14e90*/  IMAD R4, R6, UR7, RZ ;  /* 0x0000000706047c24 */ /* 0x004fca000f8e02ff */
[----:B------:R-:W-:-:S04]  /*14ea0*/  IABS R13, R4 ;  /* 0x00000004000d7213 */ /* 0x000fc80000000000 */
[----:B------:R-:W0:Y:S08]  /*14eb0*/  I2F.RP R11, R13 ;  /* 0x0000000d000b7306 */ /* 0x000e300000209400 */
[----:B0-----:R-:W0:Y:S02]  /*14ec0*/  MUFU.RCP R11, R11 ;  /* 0x0000000b000b7308 */ /* 0x001e240000001000 */
[----:B0-----:R-:W-:-:S06]  /*14ed0*/  VIADD R12, R11, 0xffffffe ;  /* 0x0ffffffe0b0c7836 */ /* 0x001fcc0000000000 */
[----:B------:R0:W1:Y:S01]  /*14ee0*/  F2I.FTZ.U32.TRUNC.NTZ R3, R12 ;  /* 0x0000000c00037305 */ /* 0x000062000021f000 */
[----:B------:R-:W-:Y:S05]  /*14ef0*/  @!P0 BRA `(.L_x_1539) ;  /* 0x0000000000088947 */ /* 0x000fea0003800000 */
[----:B------:R-:W-:-:S05]  /*14f00*/  VIADD R11, R15, 0xffffffff ;  /* 0xffffffff0f0b7836 */ /* 0x000fca0000000000 */
[----:B------:R2:W3:Y:S02]  /*14f10*/  SHFL.IDX PT, R24, R8, R11, 0x1f ;  /* 0x00001f0b08187589 */ /* 0x0004e400000e0000 */
.L_x_1539:
[----:B---3--:R-:W-:Y:S01]  /*14f20*/  IMAD R24, R24, R9, R14 ;  /* 0x0000000918187224 */ /* 0x008fe200078e020e */
[----:B------:R-:W-:Y:S01]  /*14f30*/  IABS R2, R4 ;  /* 0x0000000400027213 */ /* 0x000fe20000000000 */
[----:B-1----:R-:W-:Y:S02]  /*14f40*/  IMAD.MOV R0, RZ, RZ, -R3 ;  /* 0x000000ffff007224 */ /* 0x002fe400078e0a03 */
[----:B--2---:R-:W-:Y:S02]  /*14f50*/  IMAD.IADD R11, R7, 0x1, -R24 ;  /* 0x00000001070b7824 */ /* 0x004fe400078e0a18 */
        /* <DEDUP_REMOVED lines=19> */
[----:B------:R-:W-:Y:S02]  /*15090*/  IMAD R26, R6, R2, RZ ;  /* 0x00000002061a7224 */ /* 0x000fe400078e02ff */
[----:B------:R-:W-:Y:S02]  /*150a0*/  IMAD.MOV R7, RZ, RZ, -R2 ;  /* 0x000000ffff077224 */ /* 0x000fe400078e0a02 */
[----:B------:R-:W-:Y:S02]  /*150b0*/  IMAD.MOV R0, RZ, RZ, -R26 ;  /* 0x000000ffff007224 */ /* 0x000fe400078e0a1a */
[----:B------:R-:W-:-:S03]  /*150c0*/  IMAD R7, R4, R7, R11 ;  /* 0x0000000704077224 */ /* 0x000fc600078e020b */
[----:B------:R-:W-:Y:S01]  /*150d0*/  VIADDMNMX R0, R0, R9, R6, PT ;  /* 0x0000000900007246 */ /* 0x000fe20003800106 */
[----:B------:R-:W-:Y:S01]  /*150e0*/  IMAD.IADD R26, R7, 0x1, R26 ;  /* 0x00000001071a7824 */ /* 0x000fe200078e021a */
[----:B------:R-:W-:Y:S02]  /*150f0*/  IABS R2, R7 ;  /* 0x0000000700027213 */ /* 0x000fe40000000000 */
[----:B------:R-:W-:Y:S02]  /*15100*/  R2UR UR9, R0 ;  /* 0x00000000000972ca */ /* 0x000fe400000e0000 */
[----:B------:R-:W-:-:S11]  /*15110*/  R2UR UR8, R2 ;  /* 0x00000000020872ca */ /* 0x000fd600000e0000 */
[----:B------:R-:W-:-:S04]  /*15120*/  IABS R9, UR9 ;  /* 0x0000000900097c13 */ /* 0x000fc80008000000 */
[----:B------:R-:W1:Y:S01]  /*15130*/  I2F.RP R0, R9 ;  /* 0x0000000900007306 */ /* 0x000e620000209400 */
[----:B------:R-:W-:-:S07]  /*15140*/  R2UR UR6, R9 ;  /* 0x00000000090672ca */ /* 0x000fce00000e0000 */
[----:B-1----:R-:W1:Y:S02]  /*15150*/  MUFU.RCP R0, R0 ;  /* 0x0000000000007308 */ /* 0x002e640000001000 */
[----:B-1----:R-:W-:Y:S01]  /*15160*/  VIADD R3, R0, 0xffffffe ;  /* 0x0ffffffe00037836 */ /* 0x002fe20000000000 */
[----:B------:R-:W-:-:S05]  /*15170*/  IABS R0, UR9 ;  /* 0x0000000900007c13 */ /* 0x000fca0008000000 */
[----:B------:R-:W1:Y:S01]  /*15180*/  F2I.FTZ.U32.TRUNC.NTZ R3, R3 ;  /* 0x0000000300037305 */ /* 0x000e62000021f000 */
[----:B------:R-:W-:Y:S01]  /*15190*/  IMAD.MOV R0, RZ, RZ, -R0 ;  /* 0x000000ffff007224 */ /* 0x000fe200078e0a00 */
[----:B-1----:R-:W-:-:S13]  /*151a0*/  R2UR UR5, R3 ;  /* 0x00000000030572ca */ /* 0x002fda00000e0000 */
[----:B------:R-:W-:-:S04]  /*151b0*/  UIADD3 UR4, URZ, -UR5, URZ ;  /* 0x800000053f047290 */ /* 0x000fc8000fffe03f */
[----:B------:R-:W-:-:S03]  /*151c0*/  UIMAD UR6, UR4, UR6, URZ ;  /* 0x00000006040672a4 */ /* 0x000fc6000f8e023f */
[----:B------:R-:W-:Y:S02]  /*151d0*/  UMOV UR4, URZ ;  /* 0x0000003f00047c82 */ /* 0x000fe40008000000 */
[----:B------:R-:W-:-:S04]  /*151e0*/  UIMAD.WIDE.U32 UR4, UR5, UR6, UR4 ;  /* 0x00000006050472a5 */ /* 0x000fc8000f8e0004 */
[----:B------:R-:W-:-:S06]  /*151f0*/  UIMAD.WIDE.U32 UR4, UR5, UR8, URZ ;  /* 0x00000008050472a5 */ /* 0x000fcc000f8e003f */
[----:B------:R-:W-:Y:S01]  /*15200*/  IMAD.U32 R3, RZ, RZ, UR5 ;  /* 0x00000005ff037e24 */ /* 0x000fe2000f8e00ff */
[----:B------:R-:W-:-:S03]  /*15210*/  R2UR UR4, R7 ;  /* 0x00000000070472ca */ /* 0x000fc600000e0000 */
[----:B------:R-:W-:Y:S02]  /*15220*/  IMAD R0, R0, R3, UR8 ;  /* 0x0000000800007e24 */ /* 0x000fe4000f8e0203 */
[----:B------:R-:W-:-:S03]  /*15230*/  IMAD R3, RZ, RZ, -UR9 ;  /* 0x80000009ff037e24 */ /* 0x000fc6000f8e02ff */
[----:B------:R-:W-:-:S05]  /*15240*/  ISETP.GT.U32.AND P0, PT, R9, R0, PT ;  /* 0x000000000900720c */ /* 0x000fca0003f04070 */
[----:B------:R-:W-:-:S08]  /*15250*/  ULOP3.LUT UR4, UR4, UR9, URZ, 0x3c, !UPT ;  /* 0x0000000904047292 */ /* 0x000fd0000f8e3c3f */
[----:B------:R-:W-:Y:S01]  /*15260*/  VOTEU.ANY UP1, P0 ;  /* 0x00000000003f7886 */ /* 0x000fe20000020100 */
[----:B------:R-:W-:-:S04]  /*15270*/  PLOP3.LUT P0, PT, PT, PT, UP1, 0x80, 0x0 ;  /* 0x000000000000781c */ /* 0x000fc80003f0f018 */
[----:B------:R-:W-:Y:S02]  /*15280*/  @!UP1 UIADD3 UR5, UR5, 0x1, URZ ;  /* 0x0000000105059890 */ /* 0x000fe4000fffe03f */
[----:B------:R-:W-:-:S07]  /*15290*/  UISETP.GE.AND UP1, UPT, UR4, URZ, UPT ;  /* 0x0000003f0400728c */ /* 0x000fce000bf26270 */
[----:B------:R-:W-:-:S05]  /*152a0*/  @!P0 IMAD.IADD R0, R0, 0x1, -R9 ;  /* 0x0000000100008824 */ /* 0x000fca00078e0a09 */
[----:B------:R-:W-:-:S13]  /*152b0*/  ISETP.GE.U32.AND P0, PT, R0, R9, PT ;  /* 0x000000090000720c */ /* 0x000fda0003f06070 */
[----:B------:R-:W-:-:S05]  /*152c0*/  VOTEU.ANY UP0, P0 ;  /* 0x00000000003f7886 */ /* 0x000fca0000000100 */
[----:B------:R-:W-:Y:S02]  /*152d0*/  @UP0 UIADD3 UR5, UR5, 0x1, URZ ;  /* 0x0000000105050890 */ /* 0x000fe4000fffe03f */
[----:B------:R-:W-:Y:S02]  /*152e0*/  UISETP.NE.AND UP0, UPT, UR9, URZ, UPT ;  /* 0x0000003f0900728c */ /* 0x000fe4000bf05270 */
[----:B------:R-:W-:-:S09]  /*152f0*/  @!UP1 UIADD3 UR5, -UR5, URZ, URZ ;  /* 0x0000003f05059290 */ /* 0x000fd2000fffe13f */
[----:B------:R-:W-:-:S04]  /*15300*/  @!UP0 ULOP3.LUT UR5, URZ, UR9, URZ, 0x33, !UPT ;  /* 0x000000093f058292 */ /* 0x000fc8000f8e333f */
[----:B------:R-:W-:Y:S02]  /*15310*/  ULOP3.LUT UR4, URZ, UR5, URZ, 0x33, !UPT ;  /* 0x000000053f047292 */ /* 0x000fe4000f8e333f */
[----:B------:R-:W-:Y:S02]  /*15320*/  IMAD R26, R3, UR5, R26 ;  /* 0x00000005031a7c24 */ /* 0x000fe4000f8e021a */
[----:B------:R-:W-:Y:S01]  /*15330*/  UIADD3 UR4, UR7, UR4, URZ ;  /* 0x0000000407047290 */ /* 0x000fe2000fffe03f */
[----:B------:R-:W-:Y:S11]  /*15340*/  BRA `(.L_x_1540) ;  /* 0x0000000000107947 */ /* 0x000ff60003800000 */
.L_x_1535:
[----:B------:R-:W0:Y:S01]  /*15350*/  LDC R27, c[0x0][0xc3c] ;  /* 0x00030f00ff1b7b82 */ /* 0x000e220000000800 */
[----:B------:R-:W-:Y:S01]  /*15360*/  IMAD.MOV.U32 R24, RZ, RZ, R7 ;  /* 0x000000ffff187224 */ /* 0x000fe200078e0007 */
[----:B------:R-:W-:Y:S01]  /*15370*/  UMOV UR4, URZ ;  /* 0x0000003f00047c82 */ /* 0x000fe20008000000 */
[----:B------:R-:W-:-:S07]  /*15380*/  IMAD.MOV.U32 R26, RZ, RZ, RZ ;  /* 0x000000ffff1a7224 */ /* 0x000fce00078e00ff */
.L_x_1540:
[----:B------:R-:W-:Y:S01]  /*15390*/  ISETP.NE.AND P0, PT, R5, RZ, PT ;  /* 0x000000ff0500720c */ /* 0x000fe20003f05270 */
[----:B------:R-:W-:-:S12]  /*153a0*/  IMAD.U32 R25, RZ, RZ, UR4 ;  /* 0x00000004ff197e24 */ /* 0x000fd8000f8e00ff */
[----:B------:R-:W1:Y:S01]  /*153b0*/  @!P0 S2R R3, SR_CgaCtaId ;  /* 0x0000000000038919 */ /* 0x000e620000008800 */
[----:B------:R-:W-:-:S04]  /*153c0*/  @!P0 MOV R0, 0x400 ;  /* 0x0000040000008802 */ /* 0x000fc80000000f00 */
[----:B-1----:R-:W-:-:S05]  /*153d0*/  @!P0 LEA R0, R3, R0, 0x18 ;  /* 0x0000000003008211 */ /* 0x002fca00078ec0ff */
[----:B0-----:R0:W-:Y:S01]  /*153e0*/  @!P0 STS.128 [R0+0x228d0], R24 ;  /* 0x0228d01800008388 */ /* 0x0011e20000000c00 */
[----:B------:R-:W-:Y:S06]  /*153f0*/  BAR.ARV 0x5, 0x180 ;  /* 0x0146000000007b1d */ /* 0x000fec0000002000 */
.L_x_1533:
[----:B------:R1:W-:Y:S01]  /*15400*/  STL [R1+0x1c], RZ ;  /* 0x00001cff01007387 */ /* 0x0003e20000100800 */
[----:B------:R-:W-:Y:S01]  /*15410*/  ULDC UR5, c[0x0][0xc3c] ;  /* 0x00030f0000057ab9 */ /* 0x000fe20000000800 */
[----:B------:R-:W-:Y:S01]  /*15420*/  IMAD.MOV.U32 R36, RZ, RZ, 0x1 ;  /* 0x00000001ff247424 */ /* 0x000fe200078e00ff */
[----:B------:R-:W-:Y:S01]  /*15430*/  ISETP.GE.AND P0, PT, R27, UR5, PT ;  /* 0x000000051b007c0c */ /* 0x000fe2000bf06270 */
[----:B------:R-:W-:-:S12]  /*15440*/  IMAD.MOV.U32 R32, RZ, RZ, RZ ;  /* 0x000000ffff207224 */ /* 0x000fd800078e00ff */
[----:B-1----:R-:W-:Y:S05]  /*15450*/  @P0 BRA `(.L_x_1541) ;  /* 0x00000060001c0947 */ /* 0x002fea0003800000 */
[----:B------:R-:W1:Y:S01]  /*15460*/  S2R R10, SR_TID.X ;  /* 0x00000000000a7919 */ /* 0x000e620000002100 */
[----:B------:R-:W2:Y:S01]  /*15470*/  S2UR UR5, SR_CgaCtaId ;  /* 0x00000000000579c3 */ /* 0x000ea20000008800 */
        /* <DEDUP_REMOVED lines=10> */
[C---:B------:R-:W-:Y:S01]  /*15520*/  IMAD.SHL.U32 R6, R10.reuse, 0x4, RZ ;  /* 0x000000040a067824 */ /* 0x040fe200078e00ff */
[----:B0-----:R-:W-:Y:S01]  /*15530*/  SHF.R.U32.HI R0, RZ, 0x5, R8 ;  /* 0x00000005ff007819 */ /* 0x001fe20000011608 */
[----:B------:R-:W-:Y:S01]  /*15540*/  IMAD.SHL.U32 R30, R10, 0x10, RZ ;  /* 0x000000100a1e7824 */ /* 0x000fe200078e00ff */
[----:B------:R-:W-:Y:S01]  /*15550*/  LOP3.LUT R3, R2, 0x380, RZ, 0xc0, !PT ;  /* 0x0000038002037812 */ /* 0x000fe200078ec0ff */
[----:B------:R-:W-:Y:S01]  /*15560*/  IMAD.SHL.U32 R9, R10, 0x2, RZ ;  /* 0x000000020a097824 */ /* 0x000fe200078e00ff */
[----:B------:R-:W-:-:S02]  /*15570*/  LOP3.LUT R5, R4, 0x80, RZ, 0xc0, !PT ;  /* 0x0000008004057812 */ /* 0x000fc400078ec0ff */
[----:B------:R-:W-:Y:S01]  /*15580*/  LOP3.LUT R7, R4, 0x60, RZ, 0xc0, !PT ;  /* 0x0000006004077812 */ /* 0x000fe200078ec0ff */
[----:B------:R-:W-:Y:S01]  /*15590*/  IMAD R3, R0, 0x10, R3 ;  /* 0x0000001000037824 */ /* 0x000fe200078e0203 */
[----:B------:R-:W-:Y:S02]  /*155a0*/  LOP3.LUT R5, R5, 0x10, R10, 0xf8, !PT ;  /* 0x0000001005057812 */ /* 0x000fe400078ef80a */
[----:B------:R-:W-:Y:S01]  /*155b0*/  LOP3.LUT R4, R4, 0x100, RZ, 0xc0, !PT ;  /* 0x0000010004047812 */ /* 0x000fe200078ec0ff */
[----:B------:R-:W-:Y:S01]  /*155c0*/  IMAD R7, R0, 0x200, R7 ;  /* 0x0000020000077824 */ /* 0x000fe200078e0207 */
[----:B------:R-:W-:Y:S02]  /*155d0*/  LOP3.LUT R5, R5, 0x10, R6, 0x78, !PT ;  /* 0x0000001005057812 */ /* 0x000fe400078e7806 */
[----:B------:R-:W-:Y:S02]  /*155e0*/  LOP3.LUT R0, R30, 0x3f0, RZ, 0xc0, !PT ;  /* 0x000003f01e007812 */ /* 0x000fe400078ec0ff */
[----:B------:R-:W-:-:S02]  /*155f0*/  LOP3.LUT R3, R3, 0x70, R30, 0x78, !PT ;  /* 0x0000007003037812 */ /* 0x000fc400078e781e */
[----:B------:R-:W-:Y:S02]  /*15600*/  LOP3.LUT R9, R0, 0x70, R9, 0x78, !PT ;  /* 0x0000007000097812 */ /* 0x000fe400078e7809 */
[----:B------:R-:W-:Y:S02]  /*15610*/  IADD3 R4, R5, R7, R4 ;  /* 0x0000000705047210 */ /* 0x000fe40007ffe004 */
[----:B------:R-:W-:Y:S01]  /*15620*/  LOP3.LUT R0, R3, 0xc00, R2, 0xf8, !PT ;  /* 0x00000c0003007812 */ /* 0x000fe200078ef802 */
[----:B--2---:R-:W-:Y:S01]  /*15630*/  IMAD.U32 R3, RZ, RZ, UR5 ;  /* 0x00000005ff037e24 */ /* 0x004fe2000f8e00ff */
[----:B------:R-:W-:Y:S01]  /*15640*/  SHF.R.U32.HI R2, RZ, 0x3, R8 ;  /* 0x00000003ff027819 */ /* 0x000fe20000011608 */
[----:B------:R-:W-:Y:S03]  /*15650*/  STL [R1+0xc], R4 ;  /* 0x00000c0401007387 */ /* 0x000fe60000100800 */
[----:B------:R-:W-:Y:S01]  /*15660*/  LEA R17, R3, R17, 0x18 ;  /* 0x0000001103117211 */ /* 0x000fe200078ec0ff */
[----:B------:R0:W-:Y:S04]  /*15670*/  STL [R1+0x10], R0 ;  /* 0x0000100001007387 */ /* 0x0001e80000100800 */
[----:B------:R-:W-:Y:S04]  /*15680*/  STL [R1+0x1c], RZ ;  /* 0x00001cff01007387 */ /* 0x000fe80000100800 */
[----:B------:R1:W-:Y:S01]  /*15690*/  STL [R1+0x4], R3 ;  /* 0x0000040301007387 */ /* 0x0003e20000100800 */
[----:B0-----:R-:W-:-:S05]  /*156a0*/  IMAD.MOV.U32 R0, RZ, RZ, 0x40 ;  /* 0x00000040ff007424 */ /* 0x001fca00078e00ff */
[----:B------:R-:W-:Y:S02]  /*156b0*/  SEL R0, R0, 0xffffffc0, !P0 ;  /* 0xffffffc000007807 */ /* 0x000fe40004000000 */
[--C-:B-1----:R-:W-:Y:S02]  /*156c0*/  LOP3.LUT R3, R2, 0x70, R30.reuse, 0xf8, !PT ;  /* 0x0000007002037812 */ /* 0x102fe400078ef81e */
[----:B------:R-:W-:Y:S01]  /*156d0*/  LOP3.LUT R2, R9, 0x400, R30, 0xf8, !PT ;  /* 0x0000040009027812 */ /* 0x000fe200078ef81e */
[----:B------:R0:W-:Y:S01]  /*156e0*/  STL [R1+0x14], R0 ;  /* 0x0000140001007387 */ /* 0x0001e20000100800 */
[----:B------:R-:W-:Y:S02]  /*156f0*/  LOP3.LUT R30, R30, 0x70, RZ, 0xc0, !PT ;  /* 0x000000701e1e7812 */ /* 0x000fe400078ec0ff */
[----:B------:R-:W-:Y:S01]  /*15700*/  LOP3.LUT R3, R3, 0x80, RZ, 0xfc, !PT ;  /* 0x0000008003037812 */ /* 0x000fe200078efcff */
[----:B------:R1:W-:Y:S01]  /*15710*/  STL [R1+0x8], R2 ;  /* 0x0000080201007387 */ /* 0x0003e20000100800 */
[----:B0-----:R-:W-:-:S05]  /*15720*/  IMAD.IADD R0, R17, 0x1, R2 ;  /* 0x0000000111007824 */ /* 0x001fca00078e0202 */
[----:B------:R1:W-:Y:S02]  /*15730*/  STL [R1+0x18], R0 ;  /* 0x0000180001007387 */ /* 0x0003e40000100800 */
.L_x_1620:
[----:B0-----:R-:W0:Y:S08]  /*15740*/  LDC.64 R4, c[0x0][0xa18] ;  /* 0x00028600ff047b82 */ /* 0x001e300000000a00 */
[----:B-12---:R-:W1:Y:S08]  /*15750*/  LDC.64 R2, c[0x0][0xa28] ;  /* 0x00028a00ff027b82 */ /* 0x006e700000000a00 */
[----:B------:R-:W2:Y:S01]  /*15760*/  LDC.64 R6, c[0x0][0xa00] ;  /* 0x00028000ff067b82 */ /* 0x000ea20000000a00 */
[----:B0-----:R-:W-:-:S07]  /*15770*/  ISETP.NE.U32.AND P1, PT, R4, RZ, PT ;  /* 0x000000ff0400720c */ /* 0x001fce0003f25070 */
[----:B------:R-:W0:Y:S01]  /*15780*/  LDC.64 R8, c[0x0][0xa00] ;  /* 0x00028000ff087b82 */ /* 0x000e220000000a00 */
[----:B------:R-:W-:Y:S02]  /*15790*/  ISETP.NE.AND.EX P2, PT, R5, RZ, PT, P1 ;  /* 0x000000ff0500720c */ /* 0x000fe40003f45310 */
[----:B-1----:R-:W-:-:S04]  /*157a0*/  ISETP.NE.U32.AND P0, PT, R2, RZ, PT ;  /* 0x000000ff0200720c */ /* 0x002fc80003f05070 */
[----:B------:R-:W-:Y:S02]  /*157b0*/  ISETP.NE.AND.EX P0, PT, R3, RZ, PT, P0 ;  /* 0x000000ff0300720c */ /* 0x000fe40003f05300 */
[----:B--2---:R-:W-:-:S05]  /*157c0*/  ISETP.NE.U32.AND P1, PT, R6, RZ, PT ;  /* 0x000000ff0600720c */ /* 0x004fca0003f25070 */
[----:B------:R-:W1:Y:S01]  /*157d0*/  @P2 LDC.64 R2, c[0x0][0xa18] ;  /* 0x00028600ff022b82 */ /* 0x000e620000000a00 */
[----:B------:R-:W-:-:S07]  /*157e0*/  ISETP.NE.AND.EX P3, PT, R7, RZ, PT, P1 ;  /* 0x000000ff0700720c */ /* 0x000fce0003f65310 */
[----:B------:R-:W2:Y:S01]  /*157f0*/  @P0 LDC.64 R4, c[0x0][0xa28] ;  /* 0x00028a00ff040b82 */ /* 0x000ea20000000a00 */
[----:B------:R-:W-:Y:S02]  /*15800*/  IMAD.MOV.U32 R22, RZ, RZ, RZ ;  /* 0x000000ffff167224 */ /* 0x000fe400078e00ff */
[----:B-1----:R-:W-:-:S05]  /*15810*/  @P2 IMAD.WIDE R2, R27, 0x4, R2 ;  /* 0x000000041b022825 */ /* 0x002fca00078e0202 */
[----:B------:R0:W3:Y:S01]  /*15820*/  @P2 LDG.E R0, desc[UR52][R2.64] ;  /* 0x0000003402002981 */ /* 0x0000e2000c1e1900 */
[----:B--2---:R-:W-:-:S06]  /*15830*/  @P0 IMAD.WIDE R4, R27, 0x4, R4 ;  /* 0x000000041b040825 */ /* 0x004fcc00078e0204 */
[----:B------:R1:W5:Y:S01]  /*15840*/  @P0 LDG.E R4, desc[UR52][R4.64] ;  /* 0x0000003404040981 */ /* 0x000362000c1e1900 */
[----:B0-----:R-:W-:Y:S01]  /*15850*/  IMAD.WIDE R2, R27, 0x4, R8 ;  /* 0x000000041b027825 */ /* 0x001fe200078e0208 */
[----:B------:R-:W-:-:S04]  /*15860*/  LOP3.LUT R16, R16, 0xfffffbff, RZ, 0xc0, !PT ;  /* 0xfffffbff10107812 */ /* 0x000fc800078ec0ff */
[----:B------:R1:W5:Y:S01]  /*15870*/  @P3 LDG.E R22, desc[UR52][R2.64] ;  /* 0x0000003402163981 */ /* 0x000362000c1e1900 */
[----:B------:R-:W-:Y:S02]  /*15880*/  @P3 LOP3.LUT R16, R16, 0x400, RZ, 0xfc, !PT ;  /* 0x0000040010103812 */ /* 0x000fe400078efcff */
[----:B---3--:R-:W-:Y:S01]  /*15890*/  @P2 R2UR UR38, R0 ;  /* 0x00000000002622ca */ /* 0x008fe200000e0000 */
[----:B-1----:R-:W-:-:S14]  /*158a0*/  @P2 BRA `(.L_x_1542) ;  /* 0x00000000001c2947 */ /* 0x002fdc0003800000 */
[----:B------:R-:W-:Y:S01]  /*158b0*/  ULDC UR38, c[0x0][0x288] ;  /* 0x0000a20000267ab9 */ /* 0x000fe20000000800 */
[----:B------:R-:W-:Y:S05]  /*158c0*/  @!P3 BRA `(.L_x_1542) ;  /* 0x000000000014b947 */ /* 0x000fea0003800000 */
[----:B------:R-:W2:Y:S04]  /*158d0*/  LDG.E R5, desc[UR52][R2.64] ;  /* 0x0000003402057981 */ /* 0x000ea8000c1e1900 */
[----:B------:R-:W3:Y:S01]  /*158e0*/  LDG.E R0, desc[UR52][R2.64+0x4] ;  /* 0x0000043402007981 */ /* 0x000ee2000c1e1900 */
[----:B--2---:R-:W-:Y:S02]  /*158f0*/  R2UR UR5, R5 ;  /* 0x00000000050572ca */ /* 0x004fe400000e0000 */
[----:B---3--:R-:W-:-:S13]  /*15900*/  R2UR UR38, R0 ;  /* 0x00000000002672ca */ /* 0x008fda00000e0000 */
[----:B------:R-:W-:-:S12]  /*15910*/  UIADD3 UR38, -UR5, UR38, URZ ;  /* 0x0000002605267290 */ /* 0x000fd8000fffe13f */
.L_x_1542:
[----:B------:R-:W-:Y:S01]  /*15920*/  ULDC.64 UR6, c[0x0][0x418] ;  /* 0x0001060000067ab9 */ /* 0x000fe20000000a00 */
[----:B------:R-:W-:Y:S01]  /*15930*/  UMOV UR37, URZ ;  /* 0x0000003f00257c82 */ /* 0x000fe20008000000 */
[----:B------:R-:W-:Y:S01]  /*15940*/  UISETP.NE.U32.AND UP0, UPT, UR6, URZ, UPT ;  /* 0x0000003f0600728c */ /* 0x000fe2000bf05070 */
[----:B-----5:R-:W-:Y:S01]  /*15950*/  @P0 R2UR UR37, R4 ;  /* 0x00000000042502ca */ /* 0x020fe200000e0000 */
[----:B------:R-:W-:Y:S01]  /*15960*/  ULDC UR5, c[0x0][0x424] ;  /* 0x0001090000057ab9 */ /* 0x000fe20000000800 */
[----:B------:R-:W-:Y:S01]  /*15970*/  ULDC UR40, c[0x0][0x2f0] ;  /* 0x0000bc0000287ab9 */ /* 0x000fe20000000800 */
[----:B------:R-:W-:-:S03]  /*15980*/  UISETP.NE.AND.EX UP0, UPT, UR7, URZ, UPT, UP0 ;  /* 0x0000003f0700728c */ /* 0x000fc6000bf05300 */
[----:B------:R-:W-:Y:S01]  /*15990*/  ULDC.64 UR6, c[0x0][0xa20] ;  /* 0x0002880000067ab9 */ /* 0x000fe20000000a00 */
[----:B------:R-:W-:Y:S01]  /*159a0*/  USEL UR5, UR5, 0x1, UP0 ;  /* 0x0000000105057887 */ /* 0x000fe20008000000 */
[----:B------:R-:W-:-:S03]  /*159b0*/  ISETP.NE.U32.AND P0, PT, RZ, UR6, PT ;  /* 0x00000006ff007c0c */ /* 0x000fc6000bf05070 */
[----:B------:R-:W-:Y:S01]  /*159c0*/  UIMAD UR40, UR5, UR40, URZ ;  /* 0x00000028052872a4 */ /* 0x000fe2000f8e023f */
[----:B------:R-:W-:-:S13]  /*159d0*/  ISETP.NE.AND.EX P0, PT, RZ, UR7, PT, P0 ;  /* 0x00000007ff007c0c */ /* 0x000fda000bf05300 */
[----:B------:R-:W-:Y:S05]  /*159e0*/  @!P0 BRA `(.L_x_1543) ;  /* 0x0000000000148947 */ /* 0x000fea0003800000 */
[----:B------:R-:W0:Y:S02]  /*159f0*/  LDC.64 R2, c[0x0][0xa20] ;  /* 0x00028800ff027b82 */ /* 0x000e240000000a00 */
[----:B0-----:R-:W-:-:S06]  /*15a00*/  IMAD.WIDE R2, R27, 0x4, R2 ;  /* 0x000000041b027825 */ /* 0x001fcc00078e0202 */
[----:B------:R-:W2:Y:S02]  /*15a10*/  LDG.E R2, desc[UR52][R2.64] ;  /* 0x0000003402027981 */ /* 0x000ea4000c1e1900 */
[----:B--2---:R-:W-:Y:S01]  /*15a20*/  R2UR UR40, R2 ;  /* 0x00000000022872ca */ /* 0x004fe200000e0000 */
[----:B------:R-:W-:-:S14]  /*15a30*/  BRA `(.L_x_1544) ;  /* 0x00000000002c7947 */ /* 0x000fdc0003800000 */
.L_x_1543:
        /* <DEDUP_REMOVED lines=11> */
.L_x_1544:
[----:B------:R-:W-:Y:S01]  /*15af0*/  ULDC UR5, c[0x0][0x448] ;  /* 0x0001120000057ab9 */ /* 0x000fe20000000800 */
[----:B------:R-:W-:Y:S02]  /*15b00*/  USHF.L.U32 UR39, UR4, 0x7, URZ ;  /* 0x0000000704277899 */ /* 0x000fe4000800063f */
[----:B------:R-:W-:Y:S02]  /*15b10*/  UISETP.NE.AND UP0, UPT, UR5, 0x1, UPT ;  /* 0x000000010500788c */ /* 0x000fe4000bf05270 */
[----:B------:R-:W-:Y:S01]  /*15b20*/  UIADD3 UR8, UR39, 0x7f, URZ ;  /* 0x0000007f27087890 */ /* 0x000fe2000fffe03f */
[----:B------:R-:W-:Y:S01]  /*15b30*/  ULDC.64 UR4, c[0x0][0x9e0] ;  /* 0x0002780000047ab9 */ /* 0x000fe20000000a00 */
[----:B------:R-:W-:Y:S02]  /*15b40*/  UP2UR UR46, UPR, URZ, 0x1 ;  /* 0x000000013f2e7883 */ /* 0x000fe40008000000 */
[----:B------:R-:W-:-:S05]  /*15b50*/  UIADD3 UR40, -UR37, UR40, URZ ;  /* 0x0000002825287290 */ /* 0x000fca000fffe13f */
[----:B------:R-:W-:Y:S01]  /*15b60*/  @UP0 ULDC UR6, c[0x0][0x44c] ;  /* 0x0001130000060ab9 */ /* 0x000fe20000000800 */
[----:B------:R-:W-:Y:S01]  /*15b70*/  @UP0 ULDC UR10, c[0x0][0x450] ;  /* 0x00011400000a0ab9 */ /* 0x000fe20000000800 */
[----:B------:R-:W-:Y:S02]  /*15b80*/  UIMAD.WIDE.U32 UR6, UR8, UR6, URZ ;  /* 0x00000006080672a5 */ /* 0x000fe4000f8e003f */
[----:B------:R-:W-:Y:S02]  /*15b90*/  UIADD3 UR9, UR40, 0x1, -UR38 ;  /* 0x0000000128097890 */ /* 0x000fe4000fffe826 */
[----:B------:R-:W-:Y:S02]  /*15ba0*/  @UP0 USHF.R.U32.HI UR8, URZ, UR10, UR7 ;  /* 0x0000000a3f080299 */ /* 0x000fe40008011607 */
[----:B------:R-:W-:Y:S02]  /*15bb0*/  UISETP.GE.AND UP0, UPT, UR5, 0x1, UPT ;  /* 0x000000010500788c */ /* 0x000fe4000bf06270 */
[----:B------:R-:W-:-:S04]  /*15bc0*/  UIADD3 UR9, UR9, UR8, URZ ;  /* 0x0000000809097290 */ /* 0x000fc8000fffe03f */
[----:B------:R-:W-:Y:S01]  /*15bd0*/  PLOP3.LUT P1, PT, PT, PT, UP0, 0x80, 0x0 ;  /* 0x000000000000781c */ /* 0x000fe20003f2f008 */
[----:B------:R-:W-:-:S12]  /*15be0*/  UIADD3 UR4, UR9, UR4, URZ ;  /* 0x0000000409047290 */ /* 0x000fd8000fffe03f */
[----:B------:R-:W-:Y:S05]  /*15bf0*/  @!P1 BRA `(.L_x_1545) ;  /* 0x0000000000449947 */ /* 0x000fea0003800000 */
        /* <DEDUP_REMOVED lines=10> */
.L_x_1546:
[----:B------:R-:W-:-:S11]  /*15ca0*/  UISETP.NE.AND UP0, UPT, UR5, 0x1, UPT ;  /* 0x000000010500788c */ /* 0x000fd6000bf05270 */
[----:B------:R-:W-:Y:S02]  /*15cb0*/  @UP0 ULDC.64 UR10, c[0x0][0x9e8] ;  /* 0x00027a00000a0ab9 */ /* 0x000fe40000000a00 */
[----:B------:R-:W-:-:S04]  /*15cc0*/  UIMAD.WIDE.U32 UR6, UR8, UR10, URZ ;  /* 0x0000000a080672a5 */ /* 0x000fc8000f8e003f */
[----:B------:R-:W-:-:S12]  /*15cd0*/  @UP0 USHF.R.U32.HI UR8, URZ, UR11, UR7 ;  /* 0x0000000b3f080299 */ /* 0x000fd80008011607 */
.L_x_1547:
[----:B------:R-:W-:-:S04]  /*15ce0*/  UIMAD UR8, UR8, UR5, UR5 ;  /* 0x00000005080872a4 */ /* 0x000fc8000f8e0205 */
[----:B------:R-:W-:-:S04]  /*15cf0*/  UISETP.LT.AND UP0, UPT, UR4, UR8, UPT ;  /* 0x000000080400728c */ /* 0x000fc8000bf01270 */
[----:B------:R-:W-:-:S12]  /*15d00*/  USEL UR4, UR4, UR8, UP0 ;  /* 0x0000000804047287 */ /* 0x000fd80008000000 */
.L_x_1545:
[----:B------:R-:W-:Y:S02]  /*15d10*/  UISETP.NE.AND UP0, UPT, UR46, URZ, UPT ;  /* 0x0000003f2e00728c */ /* 0x000fe4000bf05270 */
[----:B------:R-:W-:Y:S02]  /*15d20*/  UIADD3 UR6, UR40, 0x9f, URZ ;  /* 0x0000009f28067890 */ /* 0x000fe4000fffe03f */
[----:B------:R-:W-:Y:S02]  /*15d30*/  UIADD3 UR8, UR4, 0x9f, URZ ;  /* 0x0000009f04087890 */ /* 0x000fe4000fffe03f */
[----:B------:R-:W-:Y:S02]  /*15d40*/  UIMAD.WIDE UR6, UR6, 0x66666667, URZ ;  /* 0x66666667060678a5 */ /* 0x000fe4000f8e023f */
[----:B------:R-:W-:Y:S02]  /*15d50*/  UIMAD.WIDE UR8, UR8, 0x66666667, URZ ;  /* 0x66666667080878a5 */ /* 0x000fe4000f8e023f */
[----:B------:R-:W-:Y:S01]  /*15d60*/  USHF.R.U32.HI UR4, URZ, 0x1f, UR7 ;  /* 0x0000001f3f047899 */ /* 0x000fe20008011607 */
[----:B------:R-:W-:Y:S01]  /*15d70*/  @UP0 ULDC UR10, c[0x0][0x44c] ;  /* 0x00011300000a0ab9 */ /* 0x000fe20000000800 */
[----:B------:R-:W-:-:S02]  /*15d80*/  USHF.R.U32.HI UR6, URZ, 0x1f, UR9 ;  /* 0x0000001f3f067899 */ /* 0x000fc40008011609 */
[----:B------:R-:W-:Y:S01]  /*15d90*/  UIMAD.WIDE.U32 UR10, UR39, UR10, URZ ;  /* 0x0000000a270a72a5 */ /* 0x000fe2000f8e003f */
[----:B------:R-:W-:Y:S01]  /*15da0*/  @UP0 ULDC UR13, c[0x0][0x450] ;  /* 0x00011400000d0ab9 */ /* 0x000fe20000000800 */
[----:B------:R-:W-:Y:S02]  /*15db0*/  UMOV UR12, UR39 ;  /* 0x00000027000c7c82 */ /* 0x000fe40008000000 */
[----:B------:R-:W-:Y:S02]  /*15dc0*/  @UP0 USHF.R.U32.HI UR12, URZ, UR13, UR11 ;  /* 0x0000000d3f0c0299 */ /* 0x000fe4000801160b */
[----:B------:R-:W-:Y:S02]  /*15dd0*/  ULEA.HI.SX32 UR4, UR7, UR4, 0x1a ;  /* 0x0000000407047291 */ /* 0x000fe4000f8fd23f */
[----:B------:R-:W-:Y:S02]  /*15de0*/  ULEA.HI.SX32 UR6, UR9, UR6, 0x1a ;  /* 0x0000000609067291 */ /* 0x000fe4000f8fd23f */
[----:B------:R-:W-:-:S02]  /*15df0*/  UIADD3 UR7, UR12, UR40, -UR38 ;  /* 0x000000280c077290 */ /* 0x000fc4000fffe826 */
[----:B------:R-:W-:Y:S01]  /*15e00*/  UISETP.LT.AND UP0, UPT, UR4, UR6, UPT ;  /* 0x000000060400728c */ /* 0x000fe2000bf01270 */
[----:B------:R-:W-:Y:S02]  /*15e10*/  ULDC UR8, c[0x0][0x9dc] ;  /* 0x0002770000087ab9 */ /* 0x000fe40000000800 */
[----:B------:R-:W-:Y:S02]  /*15e20*/  UIADD3 UR8, UR7, -UR8, URZ ;  /* 0x8000000807087290 */ /* 0x000fe4000fffe03f */
[----:B------:R-:W-:Y:S01]  /*15e30*/  USEL UR41, UR4, UR6, UP0 ;  /* 0x0000000604297287 */ /* 0x000fe20008000000 */
        /* <DEDUP_REMOVED lines=12> */
.L_x_1549:
[----:B------:R-:W-:-:S11]  /*15f00*/  UISETP.NE.AND UP0, UPT, UR5, 0x1, UPT ;  /* 0x000000010500788c */ /* 0x000fd6000bf05270 */
[----:B------:R-:W-:Y:S02]  /*15f10*/  @UP0 ULDC.64 UR10, c[0x0][0x9e8] ;  /* 0x00027a00000a0ab9 */ /* 0x000fe40000000a00 */
[----:B------:R-:W-:-:S04]  /*15f20*/  UIMAD.WIDE.U32 UR6, UR4, UR10, URZ ;  /* 0x0000000a040672a5 */ /* 0x000fc8000f8e003f */
[----:B------:R-:W-:-:S12]  /*15f30*/  @UP0 USHF.R.U32.HI UR4, URZ, UR11, UR7 ;  /* 0x0000000b3f040299 */ /* 0x000fd80008011607 */
.L_x_1550:
[----:B------:R-:W-:-:S04]  /*15f40*/  UIMAD UR4, UR4, UR5, URZ ;  /* 0x00000005040472a4 */ /* 0x000fc8000f8e023f */
[----:B------:R-:W-:-:S04]  /*15f50*/  UISETP.LT.AND UP0, UPT, UR8, UR4, UPT ;  /* 0x000000040800728c */ /* 0x000fc8000bf01270 */
[----:B------:R-:W-:-:S12]  /*15f60*/  USEL UR8, UR8, UR4, !UP0 ;  /* 0x0000000408087287 */ /* 0x000fd8000c000000 */
.L_x_1548:
        /* <DEDUP_REMOVED lines=26> */
.L_x_1552:
        /* <DEDUP_REMOVED lines=20> */
.L_x_1555:
[----:B------:R-:W-:Y:S05]  /*16250*/  BSYNC B6 ;  /* 0x0000000000067941 */ /* 0x000fea0003800000 */
.L_x_1554:
        /* <DEDUP_REMOVED lines=22> */
.L_x_1557:
[----:B------:R-:W-:Y:S05]  /*163c0*/  BSYNC B6 ;  /* 0x0000000000067941 */ /* 0x000fea0003800000 */
.L_x_1556:
        /* <DEDUP_REMOVED lines=20> */
.L_x_1559:
[----:B------:R-:W-:Y:S05]  /*16510*/  BSYNC B6 ;  /* 0x0000000000067941 */ /* 0x000fea0003800000 */
.L_x_1558:
        /* <DEDUP_REMOVED lines=19> */
.L_x_1561:
[----:B------:R-:W-:Y:S05]  /*16650*/  BSYNC B6 ;  /* 0x0000000000067941 */ /* 0x000fea0003800000 */
.L_x_1560:
[----:B------:R-:W0:Y:S01]  /*16660*/  LDC.64 R2, c[0x0][0x9f8] ;  /* 0x00027e00ff027b82 */ /* 0x000e220000000a00 */
[----:B------:R-:W-:-:S07]  /*16670*/  IMAD.MOV.U32 R35, RZ, RZ, R27 ;  /* 0x000000ffff237224 */ /* 0x000fce00078e001b */
[----:B------:R-:W1:Y:S01]  /*16680*/  LDC R18, c[0x0][0x430] ;  /* 0x00010c00ff127b82 */ /* 0x000e620000000800 */
[----:B0-----:R-:W-:-:S04]  /*16690*/  ISETP.NE.U32.AND P0, PT, R2, RZ, PT ;  /* 0x000000ff0200720c */ /* 0x001fc80003f05070 */
[----:B------:R-:W-:-:S13]  /*166a0*/  ISETP.NE.AND.EX P0, PT, R3, RZ, PT, P0 ;  /* 0x000000ff0300720c */ /* 0x000fda0003f05300 */
[----:B------:R-:W0:Y:S02]  /*166b0*/  @P0 LDC.64 R2, c[0x0][0x9f8] ;  /* 0x00027e00ff020b82 */ /* 0x000e240000000a00 */
[----:B0-----:R-:W-:-:S05]  /*166c0*/  @P0 IMAD.WIDE R2, R27, 0x4, R2 ;  /* 0x000000041b020825 */ /* 0x001fca00078e0202 */
[----:B------:R0:W5:Y:S01]  /*166d0*/  @P0 LDG.E R35, desc[UR52][R2.64] ;  /* 0x0000003402230981 */ /* 0x000162000c1e1900 */
[----:B-1----:R-:W-:Y:S01]  /*166e0*/  ISETP.NE.AND P2, PT, R18, 0x1, PT ;  /* 0x000000011200780c */ /* 0x002fe20003f45270 */
[----:B------:R-:W-:Y:S01]  /*166f0*/  UMOV UR4, 0xffffffff ;  /* 0xffffffff00047882 */ /* 0x000fe20000000000 */
[----:B------:R-:W-:-:S11]  /*16700*/  LOP3.LUT R16, R16, 0xfffffff7, RZ, 0xc0, !PT ;  /* 0xfffffff710107812 */ /* 0x000fd600078ec0ff */
[----:B------:R-:W-:Y:S01]  /*16710*/  @P2 LOP3.LUT R16, R16, 0x8, RZ, 0xfc, !PT ;  /* 0x0000000810102812 */ /* 0x000fe200078efcff */
[----:B0-----:R-:W-:Y:S06]  /*16720*/  BRA.DIV UR4, `(.L_x_1562) ;  /* 0x0000005604447947 */ /* 0x001fec000b800000 */
.L_x_1640:
[----:B------:R-:W0:Y:S01]  /*16730*/  S2R R0, SR_TID.X ;  /* 0x0000000000007919 */ /* 0x000e220000002100 */
[----:B------:R-:W-:Y:S01]  /*16740*/  UMOV UR4, 0xa0 ;  /* 0x000000a000047882 */ /* 0x000fe20000000000 */
[----:B------:R-:W1:Y:S01]  /*16750*/  @P2 LDC R3, c[0x0][0x434] ;  /* 0x00010d00ff032b82 */ /* 0x000e620000000800 */
[----:B------:R-:W-:Y:S01]  /*16760*/  UIMAD UR4, UR41, UR4, -0xa0 ;  /* 0xffffff60290474a4 */ /* 0x000fe2000f8e0204 */
[----:B------:R-:W2:Y:S01]  /*16770*/  S2R R9, SR_TID.X ;  /* 0x0000000000097919 */ /* 0x000ea20000002100 */
[----:B-----5:R-:W-:-:S05]  /*16780*/  SHF.R.S32.HI R13, RZ, 0x1f, R35 ;  /* 0x0000001fff0d7819 */ /* 0x020fca0000011423 */
[----:B------:R-:W3:Y:S01]  /*16790*/  @P2 LDC R5, c[0x0][0x438] ;  /* 0x00010e00ff052b82 */ /* 0x000ee20000000800 */
[----:B------:R4:W-:Y:S01]  /*167a0*/  STL [R1], R13 ;  /* 0x0000000d01007387 */ /* 0x0009e20000100800 */
[----:B0-----:R-:W-:Y:S01]  /*167b0*/  LOP3.LUT R0, R0, 0x7f, RZ, 0xc0, !PT ;  /* 0x0000007f00007812 */ /* 0x001fe200078ec0ff */
[----:B--2---:R-:W-:-:S03]  /*167c0*/  IMAD.SHL.U32 R12, R9, 0x10, RZ ;  /* 0x00000010090c7824 */ /* 0x004fc600078e00ff */
[----:B------:R-:W-:Y:S01]  /*167d0*/  SHF.R.U32.HI R10, RZ, 0x3, R0 ;  /* 0x00000003ff0a7819 */ /* 0x000fe20000011600 */
[----:B------:R-:W-:-:S03]  /*167e0*/  IMAD.SHL.U32 R9, R9, 0x10, RZ ;  /* 0x0000001009097824 */ /* 0x000fc600078e00ff */
[C---:B------:R-:W-:Y:S02]  /*167f0*/  LOP3.LUT R12, R10.reuse, 0x70, R12, 0xf8, !PT ;  /* 0x000000700a0c7812 */ /* 0x040fe400078ef80c */
[----:B------:R-:W-:Y:S02]  /*16800*/  LOP3.LUT R9, R10, 0x70, R9, 0xf8, !PT ;  /* 0x000000700a097812 */ /* 0x000fe400078ef809 */
[----:B------:R-:W-:-:S05]  /*16810*/  LOP3.LUT R12, R12, 0x80, RZ, 0xfc, !PT ;  /* 0x000000800c0c7812 */ /* 0x000fca00078efcff */
[----:B------:R-:W-:-:S05]  /*16820*/  VIADD R0, R12, UR4 ;  /* 0x000000040c007c36 */ /* 0x000fca0008000000 */
[C---:B------:R-:W-:Y:S01]  /*16830*/  ISETP.GE.AND P0, PT, R0.reuse, UR40, PT ;  /* 0x0000002800007c0c */ /* 0x040fe2000bf06270 */
[----:B------:R-:W-:-:S03]  /*16840*/  VIADD R0, R0, UR37 ;  /* 0x0000002500007c36 */ /* 0x000fc60008000000 */
[----:B------:R-:W-:Y:S01]  /*16850*/  ISETP.GT.U32.OR P0, PT, R12, 0x9f, P0 ;  /* 0x0000009f0c00780c */ /* 0x000fe20000704470 */
[----:B-1----:R-:W-:-:S04]  /*16860*/  @P2 IMAD.HI.U32 R2, R0, R3, RZ ;  /* 0x0000000300022227 */ /* 0x002fc800078e00ff */
[----:B------:R-:W-:Y:S01]  /*16870*/  IMAD.MOV.U32 R8, RZ, RZ, R0 ;  /* 0x000000ffff087224 */ /* 0x000fe200078e0000 */
[----:B---3--:R-:W-:-:S07]  /*16880*/  @P2 SHF.R.U32.HI R8, RZ, R5, R2 ;  /* 0x00000005ff082219 */ /* 0x008fce0000011602 */
        /* <DEDUP_REMOVED lines=9> */
[----:B------:R-:W-:-:S03]  /*16920*/  VIADD R4, R9, UR4 ;  /* 0x0000000409047c36 */ /* 0x000fc60008000000 */
[----:B------:R-:W-:Y:S02]  /*16930*/  @!P0 LEA.HI.X R11, R2, R5, R3, 0x2, P1 ;  /* 0x00000005020b8211 */ /* 0x000fe400008f1403 */
[C---:B------:R-:W-:Y:S01]  /*16940*/  ISETP.GE.AND P1, PT, R4.reuse, UR40, PT ;  /* 0x0000002804007c0c */ /* 0x040fe2000bf26270 */
[----:B------:R-:W0:Y:S01]  /*16950*/  @P2 LDC R3, c[0x0][0x434] ;  /* 0x00010d00ff032b82 */ /* 0x000e220000000800 */
[----:B------:R-:W-:-:S04]  /*16960*/  VIADD R4, R4, UR37 ;  /* 0x0000002504047c36 */ /* 0x000fc80008000000 */
[----:B------:R-:W-:-:S03]  /*16970*/  IMAD.MOV.U32 R9, RZ, RZ, R4 ;  /* 0x000000ffff097224 */ /* 0x000fc600078e0004 */
[----:B------:R-:W1:Y:S08]  /*16980*/  @P2 LDC R5, c[0x0][0x438] ;  /* 0x00010e00ff052b82 */ /* 0x000e700000000800 */
[----:B------:R-:W2:Y:S01]  /*16990*/  @!P1 LDC.64 R6, c[0x0][0x428] ;  /* 0x00010a00ff069b82 */ /* 0x000ea20000000a00 */
[----:B0-----:R-:W-:-:S05]  /*169a0*/  @P2 IMAD.HI.U32 R2, R4, R3, RZ ;  /* 0x0000000304022227 */ /* 0x001fca00078e00ff */
[----:B-1----:R-:W-:Y:S01]  /*169b0*/  @P2 SHF.R.U32.HI R9, RZ, R5, R2 ;  /* 0x00000005ff092219 */ /* 0x002fe20000011602 */
[----:B------:R-:W-:-:S03]  /*169c0*/  IMAD.MOV.U32 R5, RZ, RZ, RZ ;  /* 0x000000ffff057224 */ /* 0x000fc600078e00ff */
[----:B------:R-:W-:-:S03]  /*169d0*/  @!P1 SHF.R.S32.HI R3, RZ, 0x1f, R9 ;  /* 0x0000001fff039819 */ /* 0x000fc60000011409 */
[----:B------:R0:W5:Y:S01]  /*169e0*/  @!P0 LDG.E R5, desc[UR52][R10.64] ;  /* 0x000000340a058981 */ /* 0x000162000c1e1900 */
[----:B--2---:R-:W-:-:S04]  /*169f0*/  @!P1 IMAD R2, R13, R6, RZ ;  /* 0x000000060d029224 */ /* 0x004fc800078e02ff */
[----:B0-----:R-:W-:Y:S02]  /*16a00*/  @!P1 IMAD R10, R35, R7, R2 ;  /* 0x00000007230a9224 */ /* 0x001fe400078e0202 */
[----:B------:R-:W-:-:S04]  /*16a10*/  @!P1 IMAD.MOV.U32 R2, RZ, RZ, R9 ;  /* 0x000000ffff029224 */ /* 0x000fc800078e0009 */
[----:B------:R-:W-:Y:S02]  /*16a20*/  @!P1 IMAD.WIDE.U32 R2, R35, R6, R2 ;  /* 0x0000000623029225 */ /* 0x000fe400078e0002 */
[----:B------:R-:W0:Y:S02]  /*16a30*/  @!P1 LDC.64 R6, c[0x0][0x418] ;  /* 0x00010600ff069b82 */ /* 0x000e240000000a00 */
[----:B------:R-:W-:Y:S02]  /*16a40*/  @!P1 IMAD.IADD R3, R3, 0x1, R10 ;  /* 0x0000000103039824 */ /* 0x000fe400078e020a */
[----:B----4-:R-:W-:Y:S01]  /*16a50*/  IMAD.MOV R13, RZ, RZ, -R8 ;  /* 0x000000ffff0d7224 */ /* 0x010fe200078e0a08 */
[----:B------:R-:W-:Y:S02]  /*16a60*/  LOP3.LUT R16, R16, 0xfffffffd, RZ, 0xc0, !PT ;  /* 0xfffffffd10107812 */ /* 0x000fe400078ec0ff */
[----:B0-----:R-:W-:Y:S01]  /*16a70*/  @!P1 LEA R10, P0, R2, R6, 0x2 ;  /* 0x00000006020a9211 */ /* 0x001fe200078010ff */
[----:B------:R-:W-:-:S03]  /*16a80*/  IMAD R6, R18, R13, R0 ;  /* 0x0000000d12067224 */ /* 0x000fc600078e0200 */
[----:B------:R-:W-:Y:S01]  /*16a90*/  @!P1 LEA.HI.X R11, R2, R7, R3, 0x2, P0 ;  /* 0x00000007020b9211 */ /* 0x000fe200000f1403 */
[----:B------:R-:W-:Y:S01]  /*16aa0*/  IMAD.U32 R0, RZ, RZ, UR43 ;  /* 0x0000002bff007e24 */ /* 0x000fe2000f8e00ff */
[----:B------:R-:W-:Y:S01]  /*16ab0*/  ISETP.GT.U32.AND P0, PT, R12, 0x9f, PT ;  /* 0x0000009f0c00780c */ /* 0x000fe20003f04070 */
[----:B------:R-:W-:-:S03]  /*16ac0*/  IMAD.MOV.U32 R7, RZ, RZ, RZ ;  /* 0x000000ffff077224 */ /* 0x000fc600078e00ff */
[----:B------:R-:W-:Y:S01]  /*16ad0*/  ISETP.NE.AND P2, PT, R0, 0x3, PT ;  /* 0x000000030000780c */ /* 0x000fe20003f45270 */
[----:B------:R-:W-:Y:S02]  /*16ae0*/  IMAD.MOV R3, RZ, RZ, -R9 ;  /* 0x000000ffff037224 */ /* 0x000fe400078e0a09 */
[----:B------:R-:W-:Y:S01]  /*16af0*/  IMAD.U32 R0, RZ, RZ, UR41 ;  /* 0x00000029ff007e24 */ /* 0x000fe2000f8e00ff */
[----:B------:R0:W5:Y:S01]  /*16b00*/  @!P1 LDG.E R7, desc[UR52][R10.64] ;  /* 0x000000340a079981 */ /* 0x000162000c1e1900 */
[----:B------:R-:W-:Y:S01]  /*16b10*/  IMAD R8, R18, R3, R4 ;  /* 0x0000000312087224 */ /* 0x000fe200078e0204 */
[----:B------:R-:W-:-:S03]  /*16b20*/  SHF.R.S32.HI R37, RZ, 0x1f, R26 ;  /* 0x0000001fff257819 */ /* 0x000fc6000001141a */
[----:B------:R-:W-:-:S04]  /*16b30*/  @P0 LOP3.LUT R16, R16, 0x2, RZ, 0xfc, !PT ;  /* 0x0000000210100812 */ /* 0x000fc800078efcff */
[----:B------:R-:W-:Y:S01]  /*16b40*/  LOP3.LUT R16, R16, 0xfffffffb, RZ, 0xc0, !PT ;  /* 0xfffffffb10107812 */ /* 0x000fe200078ec0ff */
[----:B0-----:R-:W-:-:S03]  /*16b50*/  VIADD R11, R0, 0xffffffff ;  /* 0xffffffff000b7836 */ /* 0x001fc60000000000 */
[----:B------:R-:W-:Y:S01]  /*16b60*/  @P2 LOP3.LUT R16, R16, 0x4, RZ, 0xfc, !PT ;  /* 0x0000000410102812 */ /* 0x000fe200078efcff */
[----:B------:R-:W-:Y:S06]  /*16b70*/  @!P2 BRA `(.L_x_1563) ;  /* 0x000000000004a947 */ /* 0x000fec0003800000 */
[----:B------:R-:W-:Y:S01]  /*16b80*/  BPT.TRAP 0x1 ;  /* 0x000000040000795c */ /* 0x000fe20000300000 */
.L_x_1563:
[----:B------:R-:W-:Y:S01]  /*16b90*/  IMAD R0, R32, 0x8, R17 ;  /* 0x0000000820007824 */ /* 0x000fe200078e0211 */
[----:B------:R-:W-:Y:S01]  /*16ba0*/  SHF.L.U32 R29, R36, 0x1f, RZ ;  /* 0x0000001f241d7819 */ /* 0x000fe200000006ff */
[----:B------:R-:W-:Y:S01]  /*16bb0*/  BSSY B0, `(.L_x_1564) ;  /* 0x0000004000007945 */ /* 0x000fe20003800000 */
[----:B------:R-:W-:Y:S02]  /*16bc0*/  SHF.R.S32.HI R21, RZ, 0x1f, R8 ;  /* 0x0000001fff157819 */ /* 0x000fe40000011408 */
[----:B------:R-:W0:Y:S02]  /*16bd0*/  SYNCS.PHASECHK.TRANS64.TRYWAIT P0, [R0+URZ+0x22880], R29 ;  /* 0x0228801d000075a7 */ /* 0x000e24000800017f */
[----:B0-----:R-:W-:Y:S05]  /*16be0*/  @!P0 BRA `(.L_x_1565) ;  /* 0x0000005000408947 */ /* 0x001fea0003800000 */
.L_x_1641:
[----:B------:R-:W-:Y:S05]  /*16bf0*/  BSYNC B0 ;  /* 0x0000000000007941 */ /* 0x000fea0003800000 */
.L_x_1564:
[----:B------:R-:W2:Y:S01]  /*16c00*/  LDL R12, [R1+0x8] ;  /* 0x00000800010c7983 */ /* 0x000ea20000100800 */
[----:B------:R-:W-:Y:S01]  /*16c10*/  ULDC.64 UR4, c[0x0][0x328] ;  /* 0x0000ca0000047ab9 */ /* 0x000fe20000000a00 */
[----:B-----5:R-:W-:Y:S01]  /*16c20*/  SHF.R.S32.HI R23, RZ, 0x1f, R7 ;  /* 0x0000001fff177819 */ /* 0x020fe20000011407 */
[----:B------:R-:W-:Y:S01]  /*16c30*/  IMAD R3, R21, UR4, RZ ;  /* 0x0000000415037c24 */ /* 0x000fe2000f8e02ff */
[----:B------:R-:W-:Y:S01]  /*16c40*/  ULDC.64 UR6, c[0x0][0x338] ;  /* 0x0000ce0000067ab9 */ /* 0x000fe20000000a00 */
[----:B------:R-:W1:Y:S01]  /*16c50*/  LDC R13, c[0x0][0x2f4] ;  /* 0x0000bd00ff0d7b82 */ /* 0x000e620000000800 */
[----:B------:R-:W-:Y:S01]  /*16c60*/  ULDC.64 UR8, c[0x0][0x330] ;  /* 0x0000cc0000087ab9 */ /* 0x000fe20000000a00 */
[C---:B------:R-:W-:Y:S01]  /*16c70*/  IMAD R4, R8.reuse, UR5, R3 ;  /* 0x0000000508047c24 */ /* 0x040fe2000f8e0203 */
[----:B------:R-:W-:Y:S01]  /*16c80*/  ULDC.64 UR10, c[0x0][0x318] ;  /* 0x0000c600000a7ab9 */ /* 0x000fe20000000a00 */
[----:B------:R-:W-:Y:S01]  /*16c90*/  IMAD.WIDE.U32 R2, R8, UR4, RZ ;  /* 0x0000000408027c25 */ /* 0x000fe2000f8e00ff */
[----:B------:R-:W-:-:S02]  /*16ca0*/  SHF.R.S32.HI R25, RZ, 0x1f, R6 ;  /* 0x0000001fff197819 */ /* 0x000fc40000011406 */
[----:B------:R-:W-:Y:S01]  /*16cb0*/  SHF.R.S32.HI R28, RZ, 0x1f, R5 ;  /* 0x0000001fff1c7819 */ /* 0x000fe20000011405 */
        /* <DEDUP_REMOVED lines=8> */
[----:B------:R-:W-:Y:S01]  /*16d40*/  IMAD.WIDE.U32 R2, R26, UR8, R2 ;  /* 0x000000081a027c25 */ /* 0x000fe2000f8e0002 */
[----:B-1----:R-:W-:-:S03]  /*16d50*/  ISETP.GE.AND P1, PT, R30, R13, PT ;  /* 0x0000000d1e00720c */ /* 0x002fc60003f26270 */
[----:B------:R-:W-:Y:S01]  /*16d60*/  IMAD R4, R25, UR4, RZ ;  /* 0x0000000419047c24 */ /* 0x000fe2000f8e02ff */
[----:B------:R-:W-:-:S03]  /*16d70*/  IADD3 R9, P0, R2, UR10, RZ ;  /* 0x0000000a02097c10 */ /* 0x000fc6000ff1e0ff */
[C---:B------:R-:W-:Y:S01]  /*16d80*/  IMAD R4, R6.reuse, UR5, R4 ;  /* 0x0000000506047c24 */ /* 0x040fe2000f8e0204 */
[----:B------:R-:W-:Y:S01]  /*16d90*/  IADD3.X R10, R3, UR11, R20, P0, !PT ;  /* 0x0000000b030a7c10 */ /* 0x000fe200087fe414 */
[----:B------:R-:W-:Y:S01]  /*16da0*/  IMAD.WIDE.U32 R2, R6, UR4, RZ ;  /* 0x0000000406027c25 */ /* 0x000fe2000f8e00ff */
[----:B------:R-:W-:Y:S01]  /*16db0*/  ISETP.GE.AND P0, PT, R30, R13, PT ;  /* 0x0000000d1e00720c */ /* 0x000fe20003f06270 */
[----:B------:R-:W-:Y:S01]  /*16dc0*/  UMOV UR4, 0xffffffff ;  /* 0xffffffff00047882 */ /* 0x000fe20000000000 */
[----:B------:R-:W1:Y:S01]  /*16dd0*/  S2R R13, SR_TID.X ;  /* 0x00000000000d7919 */ /* 0x000e620000002100 */
[----:B------:R-:W-:Y:S01]  /*16de0*/  IMAD.IADD R3, R3, 0x1, R4 ;  /* 0x0000000103037824 */ /* 0x000fe200078e0204 */
[----:B------:R-:W-:Y:S01]  /*16df0*/  @P1 LOP3.LUT R16, R16, 0x1, RZ, 0xfc, !PT ;  /* 0x0000000110101812 */ /* 0x000fe200078efcff */
[----:B------:R-:W-:Y:S02]  /*16e00*/  IMAD R4, R28, UR6, RZ ;  /* 0x000000061c047c24 */ /* 0x000fe4000f8e02ff */
[----:B------:R-:W-:Y:S01]  /*16e10*/  IMAD.WIDE.U32 R2, R5, UR6, R2 ;  /* 0x0000000605027c25 */ /* 0x000fe2000f8e0002 */
[----:B------:R-:W-:-:S03]  /*16e20*/  LOP3.LUT R16, R16, 0xffffff7f, RZ, 0xc0, !PT ;  /* 0xffffff7f10107812 */ /* 0x000fc600078ec0ff */
[----:B------:R-:W-:-:S04]  /*16e30*/  IMAD R4, R5, UR7, R4 ;  /* 0x0000000705047c24 */ /* 0x000fc8000f8e0204 */
[----:B------:R-:W-:Y:S02]  /*16e40*/  IMAD.IADD R3, R3, 0x1, R4 ;  /* 0x0000000103037824 */ /* 0x000fe400078e0204 */
[----:B------:R-:W-:-:S03]  /*16e50*/  IMAD.WIDE.U32 R2, R26, UR8, R2 ;  /* 0x000000081a027c25 */ /* 0x000fc6000f8e0002 */
[----:B------:R-:W-:Y:S01]  /*16e60*/  IADD3 R19, P1, R2, UR10, RZ ;  /* 0x0000000a02137c10 */ /* 0x000fe2000ff3e0ff */
[----:B------:R-:W-:-:S03]  /*16e70*/  IMAD.MOV.U32 R2, RZ, RZ, -0xa0 ;  /* 0xffffff60ff027424 */ /* 0x000fc600078e00ff */
[----:B------:R-:W-:Y:S01]  /*16e80*/  IADD3.X R20, R20, UR11, R3, P1, !PT ;  /* 0x0000000b14147c10 */ /* 0x000fe20008ffe403 */
[----:B------:R-:W-:Y:S01]  /*16e90*/  IMAD R11, R11, R2, UR40 ;  /* 0x000000280b0b7e24 */ /* 0x000fe2000f8e0202 */
[----:B-1----:R-:W-:-:S04]  /*16ea0*/  LOP3.LUT R13, R13, 0x7f, RZ, 0xc0, !PT ;  /* 0x0000007f0d0d7812 */ /* 0x002fc800078ec0ff */
[----:B------:R-:W-:-:S05]  /*16eb0*/  SHF.R.U32.HI R13, RZ, 0x3, R13 ;  /* 0x00000003ff0d7819 */ /* 0x000fca000001160d */
[----:B------:R-:W-:-:S05]  /*16ec0*/  IMAD.IADD R18, R11, 0x1, -R13 ;  /* 0x000000010b127824 */ /* 0x000fca00078e0a0d */
[----:B------:R-:W-:-:S13]  /*16ed0*/  ISETP.GE.AND P1, PT, R18, 0x1, PT ;  /* 0x000000011200780c */ /* 0x000fda0003f26270 */
[----:B------:R-:W-:Y:S01]  /*16ee0*/  @P1 LOP3.LUT R16, R16, 0x80, RZ, 0xfc, !PT ;  /* 0x0000008010101812 */ /* 0x000fe200078efcff */
[----:B--2---:R-:W-:Y:S01]  /*16ef0*/  IMAD R4, R32, 0x5000, R12 ;  /* 0x0000500020047824 */ /* 0x004fe200078e020c */
[----:B------:R-:W-:Y:S06]  /*16f00*/  BRA.DIV UR4, `(.L_x_1566) ;  /* 0x0000004e048c7947 */ /* 0x000fec000b800000 */
[----:B------:R-:W1:Y:S01]  /*16f10*/  SHFL.IDX PT, R2, R9, RZ, 0x181f ;  /* 0x00181fff09027589 */ /* 0x000e6200000e0000 */
[----:B------:R-:W-:Y:S01]  /*16f20*/  IMAD.IADD R4, R17, 0x1, R4 ;  /* 0x0000000111047824 */ /* 0x000fe200078e0204 */
[----:B------:R-:W-:Y:S02]  /*16f30*/  ISETP.GE.AND P3, PT, R18, 0x41, PT ;  /* 0x000000411200780c */ /* 0x000fe40003f66270 */
        /* <DEDUP_REMOVED lines=74> */
.L_x_1663:
        /* <DEDUP_REMOVED lines=9> */
.L_x_1567:
        /* <DEDUP_REMOVED lines=11> */
.L_x_1568:
[----:B------:R1:W-:Y:S01]  /*17520*/  SYNCS.ARRIVE.TRANS64.A1T0 RZ, [R0+URZ+0x22870], RZ ;  /* 0x022870ff00ff79a7 */ /* 0x0003e2000810003f */
[----:B------:R-:W-:Y:S05]  /*17530*/  @!P6 BRA `(.L_x_1569) ;  /* 0x000000000004e947 */ /* 0x000fea0003800000 */
[----:B------:R-:W-:Y:S01]  /*17540*/  BPT.TRAP 0x1 ;  /* 0x000000040000795c */ /* 0x000fe20000300000 */
.L_x_1569:
[----:B------:R-:W2:Y:S01]  /*17550*/  SYNCS.PHASECHK.TRANS64.TRYWAIT P0, [R0+URZ+0x22840], R29 ;  /* 0x0228401d000075a7 */ /* 0x000ea2000800017f */
[----:B------:R-:W-:Y:S04]  /*17560*/  BSSY B0, `(.L_x_1570) ;  /* 0x0000002000007945 */ /* 0x000fe80003800000 */
[----:B--2---:R-:W-:Y:S05]  /*17570*/  @!P0 BRA `(.L_x_1571) ;  /* 0x0000005400148947 */ /* 0x004fea0003800000 */
.L_x_1664:
[----:B------:R-:W-:Y:S05]  /*17580*/  BSYNC B0 ;  /* 0x0000000000007941 */ /* 0x000fea0003800000 */
.L_x_1570:
        /* <DEDUP_REMOVED lines=17> */
[----:B------:R-:W-:Y:S01]  /*176a0*/  IMAD R25, R25, UR4, RZ ;  /* 0x0000000419197c24 */ /* 0x000fe2000f8e02ff */
[----:B---3--:R-:W-:Y:S02]  /*176b0*/  ISETP.GE.AND P2, PT, R30, R11, PT ;  /* 0x0000000b1e00720c */ /* 0x008fe40003f46270 */
[----:B------:R-:W-:Y:S01]  /*176c0*/  IADD3.X R7, R3, UR11, R9, P0, !PT ;  /* 0x0000000b03077c10 */ /* 0x000fe200087fe409 */
[C---:B------:R-:W-:Y:S02]  /*176d0*/  IMAD R10, R6.reuse, UR5, R25 ;  /* 0x00000005060a7c24 */ /* 0x040fe4000f8e0219 */
        /* <DEDUP_REMOVED lines=56> */
[----:B------:R-:W-:Y:S01]  /*17a60*/  @P5 IMAD.MOV.U32 R3, RZ, RZ, R9 ;  /* 0x000000ffff035224 */ /* 0x000fe200078e0009 */
[----:B------:R-:W3:Y:S04]  /*17a70*/  SHFL.IDX PT, R14, R8, 0x6, 0x181f ;  /* 0x00d81f00080e7f89 */ /* 0x000ee800000e0000 */
        /* <DEDUP_REMOVED lines=23> */
.L_x_1686:
        /* <DEDUP_REMOVED lines=9> */
.L_x_1573:
        /* <DEDUP_REMOVED lines=11> */
.L_x_1574:
[----:B------:R3:W-:Y:S02]  /*17d30*/  SYNCS.ARRIVE.TRANS64.A1T0 RZ, [R0+URZ+0x22830], RZ ;  /* 0x022830ff00ff79a7 */ /* 0x0007e4000810003f */
[----:B------:R-:W-:Y:S05]  /*17d40*/  WARPSYNC.ALL ;  /* 0x0000000000007948 */ /* 0x000fea0003800000 */
[----:B0123--:R-:W-:Y:S01]  /*17d50*/  SHF.R.S32.HI R0, RZ, 0x1f, R22 ;  /* 0x0000001fff007819 */ /* 0x00ffe20000011416 */
[----:B------:R-:W-:Y:S01]  /*17d60*/  ULDC.64 UR4, c[0x0][0x298] ;  /* 0x0000a60000047ab9 */ /* 0x000fe20000000a00 */
[----:B------:R-:W-:Y:S03]  /*17d70*/  BSSY B6, `(.L_x_1575) ;  /* 0x0000019000067945 */ /* 0x000fe60003800000 */
[----:B------:R-:W-:-:S02]  /*17d80*/  IMAD R3, R0, UR4, RZ ;  /* 0x0000000400037c24 */ /* 0x000fc4000f8e02ff */
[----:B------:R-:W-:Y:S02]  /*17d90*/  VIADD R0, R17, 0x14400 ;  /* 0x0001440011007836 */ /* 0x000fe40000000000 */
[C---:B------:R-:W-:Y:S02]  /*17da0*/  IMAD R3, R22.reuse, UR5, R3 ;  /* 0x0000000516037c24 */ /* 0x040fe4000f8e0203 */
[----:B------:R-:W-:Y:S01]  /*17db0*/  IMAD.WIDE.U32 R22, R22, UR4, RZ ;  /* 0x0000000416167c25 */ /* 0x000fe2000f8e00ff */
[----:B------:R-:W-:Y:S01]  /*17dc0*/  BAR.SYNC.DEFER_BLOCKING 0x8, 0x180 ;  /* 0x0206000000007b1d */ /* 0x000fe20000010000 */
[----:B------:R-:W-:Y:S02]  /*17dd0*/  LOP3.LUT P0, RZ, R0, 0x3ff, RZ, 0xc0, !PT ;  /* 0x000003ff00ff7812 */ /* 0x000fe4000780c0ff */
[----:B------:R-:W-:-:S11]  /*17de0*/  IMAD.IADD R18, R23, 0x1, R3 ;  /* 0x0000000117127824 */ /* 0x000fd600078e0203 */
        /* <DEDUP_REMOVED lines=17> */
.L_x_1576:
[----:B------:R-:W-:Y:S05]  /*17f00*/  BSYNC B6 ;  /* 0x0000000000067941 */ /* 0x000fea0003800000 */
.L_x_1575:
[----:B------:R0:W5:Y:S01]  /*17f10*/  LDL R10, [R1+0x18] ;  /* 0x00001800010a7983 */ /* 0x0001620000100800 */
[----:B------:R-:W-:Y:S01]  /*17f20*/  UISETP.NE.AND UP0, UPT, UR46, URZ, UPT ;  /* 0x0000003f2e00728c */ /* 0x000fe2000bf05270 */
[----:B------:R-:W-:Y:S01]  /*17f30*/  IMAD.MOV.U32 R2, RZ, RZ, R22 ;  /* 0x000000ffff027224 */ /* 0x000fe200078e0016 */
[----:B------:R-:W-:Y:S01]  /*17f40*/  ULDC.64 UR4, c[0x0][0x2d8] ;  /* 0x0000b60000047ab9 */ /* 0x000fe20000000a00 */
[----:B------:R-:W1:Y:S01]  /*17f50*/  S2R R19, SR_TID.X ;  /* 0x0000000000137919 */ /* 0x000e620000002100 */
[----:B------:R-:W-:Y:S01]  /*17f60*/  IMAD R5, R37, UR4, RZ ;  /* 0x0000000425057c24 */ /* 0x000fe2000f8e02ff */
[----:B------:R-:W-:Y:S01]  /*17f70*/  LOP3.LUT P6, RZ, R16, 0x400, RZ, 0xc0, !PT ;  /* 0x0000040010ff7812 */ /* 0x000fe200078cc0ff */
[----:B------:R-:W-:Y:S01]  /*17f80*/  IMAD.MOV.U32 R3, RZ, RZ, R18 ;  /* 0x000000ffff037224 */ /* 0x000fe200078e0012 */
[----:B------:R-:W-:Y:S01]  /*17f90*/  PLOP3.LUT P0, PT, PT, PT, UP0, 0x80, 0x0 ;  /* 0x000000000000781c */ /* 0x000fe20003f0f008 */
[C---:B------:R-:W-:Y:S01]  /*17fa0*/  IMAD R5, R26.reuse, UR5, R5 ;  /* 0x000000051a057c24 */ /* 0x040fe2000f8e0205 */
[----:B------:R-:W-:Y:S01]  /*17fb0*/  SHF.R.S32.HI R0, RZ, 0x1f, R27 ;  /* 0x0000001fff007819 */ /* 0x000fe2000001141b */
[----:B------:R-:W-:Y:S01]  /*17fc0*/  IMAD.WIDE.U32 R2, R26, UR4, R2 ;  /* 0x000000041a027c25 */ /* 0x000fe2000f8e0002 */
[----:B------:R-:W-:Y:S01]  /*17fd0*/  PLOP3.LUT P1, PT, PT, PT, UP0, 0x80, 0x0 ;  /* 0x000000000000781c */ /* 0x000fe20003f2f008 */
[----:B------:R-:W-:Y:S01]  /*17fe0*/  @UP0 ULDC UR6, c[0x0][0x44c] ;  /* 0x0001130000060ab9 */ /* 0x000fe20000000800 */
[----:B------:R-:W-:Y:S01]  /*17ff0*/  SEL R4, R0, RZ, !P6 ;  /* 0x000000ff00047207 */ /* 0x000fe20007000000 */
[----:B------:R-:W-:Y:S01]  /*18000*/  IMAD.IADD R3, R3, 0x1, R5 ;  /* 0x0000000103037824 */ /* 0x000fe200078e0205 */
[----:B------:R-:W-:Y:S01]  /*18010*/  ULDC.64 UR4, c[0x0][0x2e0] ;  /* 0x0000b80000047ab9 */ /* 0x000fe20000000a00 */
[----:B------:R-:W2:Y:S01]  /*18020*/  LDC R5, c[0x0][0x448] ;  /* 0x00011200ff057b82 */ /* 0x000ea20000000800 */
[----:B------:R-:W-:-:S02]  /*18030*/  SEL R7, R27, RZ, !P6 ;  /* 0x000000ff1b077207 */ /* 0x000fc40007000000 */
[C---:B-1----:R-:W-:Y:S01]  /*18040*/  LOP3.LUT R20, R19.reuse, 0x7f, RZ, 0xc0, !PT ;  /* 0x0000007f13147812 */ /* 0x042fe200078ec0ff */
[----:B------:R-:W-:-:S03]  /*18050*/  IMAD.SHL.U32 R19, R19, 0x10, RZ ;  /* 0x0000001013137824 */ /* 0x000fc600078e00ff */
[----:B------:R-:W-:-:S04]  /*18060*/  SHF.R.U32.HI R20, RZ, 0x3, R20 ;  /* 0x00000003ff147819 */ /* 0x000fc80000011614 */
[----:B------:R-:W-:-:S05]  /*18070*/  LOP3.LUT R19, R20, 0x70, R19, 0xf8, !PT ;  /* 0x0000007014137812 */ /* 0x000fca00078ef813 */
[----:B------:R-:W-:-:S04]  /*18080*/  VIADD R0, R19, UR39 ;  /* 0x0000002713007c36 */ /* 0x000fc80008000000 */
[----:B------:R-:W-:Y:S01]  /*18090*/  @P0 IMAD.HI.U32 R8, R0, UR6, RZ ;  /* 0x0000000600080c27 */ /* 0x000fe2000f8e00ff */
[----:B------:R-:W-:-:S03]  /*180a0*/  @UP0 ULDC UR6, c[0x0][0x450] ;  /* 0x0001140000060ab9 */ /* 0x000fc60000000800 */
[----:B------:R-:W-:Y:S02]  /*180b0*/  IMAD R6, R4, UR4, RZ ;  /* 0x0000000404067c24 */ /* 0x000fe4000f8e02ff */
[----:B------:R-:W-:Y:S01]  /*180c0*/  IMAD.MOV.U32 R4, RZ, RZ, R0 ;  /* 0x000000ffff047224 */ /* 0x000fe200078e0000 */
[----:B------:R-:W-:Y:S01]  /*180d0*/  @P1 SHF.R.U32.HI R4, RZ, UR6, R8 ;  /* 0x00000006ff041c19 */ /* 0x000fe20008011608 */
[----:B------:R-:W-:-:S03]  /*180e0*/  IMAD R9, R7, UR5, R6 ;  /* 0x0000000507097c24 */ /* 0x000fc6000f8e0206 */
[----:B------:R-:W-:Y:S01]  /*180f0*/  SHF.R.S32.HI R6, RZ, 0x1f, R4 ;  /* 0x0000001fff067819 */ /* 0x000fe20000011404 */
[----:B------:R-:W-:Y:S01]  /*18100*/  IMAD.WIDE.U32 R2, R7, UR4, R2 ;  /* 0x0000000407027c25 */ /* 0x000fe2000f8e0002 */
[----:B------:R-:W-:Y:S01]  /*18110*/  ULDC.64 UR4, c[0x0][0x2d0] ;  /* 0x0000b40000047ab9 */ /* 0x000fe20000000a00 */
[----:B------:R-:W1:Y:S02]  /*18120*/  S2R R19, SR_TID.X ;  /* 0x0000000000137919 */ /* 0x000e640000002100 */
[----:B------:R-:W-:Y:S02]  /*18130*/  IMAD R7, R6, UR4, RZ ;  /* 0x0000000406077c24 */ /* 0x000fe4000f8e02ff */
[----:B------:R-:W-:Y:S02]  /*18140*/  IMAD.IADD R3, R3, 0x1, R9 ;  /* 0x0000000103037824 */ /* 0x000fe400078e0209 */
[----:B------:R-:W-:Y:S02]  /*18150*/  IMAD R9, R4, UR5, R7 ;  /* 0x0000000504097c24 */ /* 0x000fe4000f8e0207 */
[----:B------:R-:W-:-:S04]  /*18160*/  IMAD.MOV R7, RZ, RZ, -R4 ;  /* 0x000000ffff077224 */ /* 0x000fc800078e0a04 */
[----:B--2---:R-:W-:Y:S02]  /*18170*/  IMAD R7, R5, R7, R0 ;  /* 0x0000000705077224 */ /* 0x004fe400078e0200 */
[----:B------:R-:W-:Y:S01]  /*18180*/  IMAD.WIDE.U32 R2, R4, UR4, R2 ;  /* 0x0000000404027c25 */ /* 0x000fe2000f8e0002 */
[----:B------:R-:W-:Y:S02]  /*18190*/  ULDC.64 UR4, c[0x0][0x2c8] ;  /* 0x0000b20000047ab9 */ /* 0x000fe40000000a00 */
[----:B------:R-:W-:Y:S01]  /*181a0*/  SHF.R.S32.HI R0, RZ, 0x1f, R7 ;  /* 0x0000001fff007819 */ /* 0x000fe20000011407 */
[----:B------:R-:W-:-:S04]  /*181b0*/  IMAD.IADD R3, R3, 0x1, R9 ;  /* 0x0000000103037824 */ /* 0x000fc800078e0209 */
        /* <DEDUP_REMOVED lines=14> */
[----:B------:R-:W-:Y:S01]  /*182a0*/  VIADD R4, R18, UR39 ;  /* 0x0000002712047c36 */ /* 0x000fe20008000000 */
        /* <DEDUP_REMOVED lines=44> */
[----:B------:R-:W-:-:S03]  /*18570*/  ISETP.GE.AND P2, PT, R8, R5, PT ;  /* 0x000000050800720c */ /* 0x000fc60003f46270 */
[----:B------:R-:W2:Y:S10]  /*18580*/  SHFL.IDX PT, R6, R6, 0x7, 0x181f ;  /* 0x00f81f0006067f89 */ /* 0x000eb400000e0000 */
[----:B0-----:R-:W-:-:S02]  /*18590*/  @!P2 IADD3 R2, P1, R30, R14, RZ ;  /* 0x0000000e1e02a210 */ /* 0x001fc40007f3e0ff */
[----:B------:R0:W3:Y:S03]  /*185a0*/  SHFL.IDX PT, R14, R0, 0x7, 0x181f ;  /* 0x00f81f00000e7f89 */ /* 0x0000e600000e0000 */
[----:B-1----:R-:W-:-:S05]  /*185b0*/  @!P2 IMAD.X R3, RZ, RZ, R7, P1 ;  /* 0x000000ffff03a224 */ /* 0x002fca00008e0607 */
[----:B------:R0:W-:Y:S03]  /*185c0*/  @!P2 LDGSTS.E.BYPASS.LTC128B.128 [R10+0x17400], desc[UR52][R2.64], !P0 ;  /* 0x17400000020aafae */ /* 0x0001e6000c101d74 */
.L_x_1703:
[----:B------:R-:W-:-:S05]  /*185d0*/  VIADD R4, R4, 0x70 ;  /* 0x0000007004047836 */ /* 0x000fca0000000000 */
[----:B------:R-:W-:-:S13]  /*185e0*/  ISETP.GE.AND P1, PT, R4, R5, PT ;  /* 0x000000050400720c */ /* 0x000fda0003f26270 */
[----:B0--3--:R-:W-:-:S05]  /*185f0*/  @!P1 IADD3 R2, P2, R30, R14, RZ ;  /* 0x0000000e1e029210 */ /* 0x009fca0007f5e0ff */
[----:B--2---:R-:W-:-:S05]  /*18600*/  @!P1 IMAD.X R3, RZ, RZ, R6, P2 ;  /* 0x000000ffff039224 */ /* 0x004fca00010e0606 */
[----:B------:R-:W-:Y:S01]  /*18610*/  @!PT LDS RZ, [RZ] ;  /* 0x00000000fffff984 */ /* 0x000fe20000000800 */
[----:B------:R-:W-:Y:S01]  /*18620*/  @!PT LDS RZ, [RZ] ;  /* 0x00000000fffff984 */ /* 0x000fe20000000800 */
[----:B------:R-:W-:Y:S01]  /*18630*/  @!PT LDS RZ, [RZ] ;  /* 0x00000000fffff984 */ /* 0x000fe20000000800 */
[----:B------:R0:W-:Y:S01]  /*18640*/  @!P1 LDGSTS.E.BYPASS.LTC128B.128 [R10+0x17c00], desc[UR52][R2.64], !P0 ;  /* 0x17c00000020a9fae */ /* 0x0001e2000c101d74 */
[----:B------:R-:W-:Y:S01]  /*18650*/  PLOP3.LUT P0, PT, PT, PT, PT, 0x80, 0x0 ;  /* 0x000000000000781c */ /* 0x000fe20003f0f070 */
[----:B------:R-:W-:-:S12]  /*18660*/  NOP ;  /* 0x0000000000007918 */ /* 0x000fd80000000000 */
.L_x_1578:
        /* <DEDUP_REMOVED lines=18> */
.L_x_1704:
[----:B------:R-:W-:Y:S05]  /*18790*/  BSYNC B0 ;  /* 0x0000000000007941 */ /* 0x000fea0003800000 */
.L_x_1579:
[----:B------:R-:W-:-:S04]  /*187a0*/  UIADD3 UR4, UR41, -0x2, URZ ;  /* 0xfffffffe29047890 */ /* 0x000fc8000fffe03f */
[----:B------:R-:W-:-:S06]  /*187b0*/  UISETP.GE.AND UP0, UPT, UR4, UR42, UPT ;  /* 0x0000002a0400728c */ /* 0x000fcc000bf06270 */
[----:B------:R-:W-:-:S13]  /*187c0*/  PLOP3.LUT P0, PT, PT, PT, UP0, 0x80, 0x0 ;  /* 0x000000000000781c */ /* 0x000fda0003f0f008 */
[----:B------:R-:W-:Y:S05]  /*187d0*/  @!P0 BRA `(.L_x_1581) ;  /* 0x00000018002c8947 */ /* 0x000fea0003800000 */
[----:B------:R-:W-:Y:S02]  /*187e0*/  IMAD.MOV.U32 R20, RZ, RZ, R32 ;  /* 0x000000ffff147224 */ /* 0x000fe400078e0020 */
[----:B------:R-:W-:Y:S02]  /*187f0*/  IMAD.MOV.U32 R21, RZ, RZ, R36 ;  /* 0x000000ffff157224 */ /* 0x000fe400078e0024 */
[----:B------:R-:W-:-:S07]  /*18800*/  IMAD.U32 R34, RZ, RZ, UR4 ;  /* 0x00000004ff227e24 */ /* 0x000fce000f8e00ff */
.L_x_1601:
[----:B0-----:R-:W2:Y:S01]  /*18810*/  LDL R12, [R1] ;  /* 0x00000000010c7983 */ /* 0x001ea20000100800 */
[----:B-1----:R-:W1:Y:S01]  /*18820*/  LDC R2, c[0x0][0x430] ;  /* 0x00010c00ff027b82 */ /* 0x002e620000000800 */
[----:B0-----:R-:W0:Y:S01]  /*18830*/  S2R R0, SR_TID.X ;  /* 0x0000000000007919 */ /* 0x001e220000002100 */
[----:B------:R-:W3:Y:S01]  /*18840*/  S2R R6, SR_TID.X ;  /* 0x0000000000067919 */ /* 0x000ee20000002100 */
[----:B------:R-:W4:Y:S01]  /*18850*/  S2R R8, SR_TID.X ;  /* 0x0000000000087919 */ /* 0x000f220000002100 */
[----:B-1----:R-:W-:Y:S01]  /*18860*/  ISETP.NE.AND P0, PT, R2, 0x1, PT ;  /* 0x000000010200780c */ /* 0x002fe20003f05270 */
[----:B------:R-:W-:-:S12]  /*18870*/  IMAD.MOV.U32 R9, RZ, RZ, 0xa0 ;  /* 0x000000a0ff097424 */ /* 0x000fd800078e00ff */
[----:B------:R-:W1:Y:S01]  /*18880*/  @P0 LDC R5, c[0x0][0x434] ;  /* 0x00010d00ff050b82 */ /* 0x000e620000000800 */
[----:B0-----:R-:W-:-:S04]  /*18890*/  LOP3.LUT R0, R0, 0x7f, RZ, 0xc0, !PT ;  /* 0x0000007f00007812 */ /* 0x001fc800078ec0ff */
[----:B------:R-:W-:-:S03]  /*188a0*/  SHF.R.U32.HI R2, RZ, 0x3, R0 ;  /* 0x00000003ff027819 */ /* 0x000fc60000011600 */
[----:B------:R-:W0:Y:S01]  /*188b0*/  @P0 LDC R7, c[0x0][0x438] ;  /* 0x00010e00ff070b82 */ /* 0x000e220000000800 */
[C---:B---3--:R-:W-:Y:S01]  /*188c0*/  LOP3.LUT R0, R6.reuse, 0x7f, RZ, 0xc0, !PT ;  /* 0x0000007f06007812 */ /* 0x048fe200078ec0ff */
[----:B------:R-:W-:-:S06]  /*188d0*/  IMAD.SHL.U32 R6, R6, 0x10, RZ ;  /* 0x0000001006067824 */ /* 0x000fcc00078e00ff */
[----:B------:R-:W3:Y:S01]  /*188e0*/  @P0 LDC R3, c[0x0][0x434] ;  /* 0x00010d00ff030b82 */ /* 0x000ee20000000800 */
[----:B------:R-:W-:Y:S01]  /*188f0*/  LOP3.LUT R6, R2, 0x70, R6, 0xf8, !PT ;  /* 0x0000007002067812 */ /* 0x000fe200078ef806 */
[----:B------:R-:W-:Y:S01]  /*18900*/  IMAD R4, R34, R9, UR37 ;  /* 0x0000002522047e24 */ /* 0x000fe2000f8e0209 */
[----:B------:R-:W-:Y:S01]  /*18910*/  SHF.R.U32.HI R0, RZ, 0x3, R0 ;  /* 0x00000003ff007819 */ /* 0x000fe20000011600 */
[----:B----4-:R-:W-:-:S04]  /*18920*/  IMAD.SHL.U32 R8, R8, 0x10, RZ ;  /* 0x0000001008087824 */ /* 0x010fc800078e00ff */
[----:B------:R-:W4:Y:S01]  /*18930*/  @P0 LDC R2, c[0x0][0x438] ;  /* 0x00010e00ff020b82 */ /* 0x000f220000000800 */
[----:B------:R-:W-:Y:S01]  /*18940*/  IMAD.IADD R6, R6, 0x1, R4 ;  /* 0x0000000106067824 */ /* 0x000fe200078e0204 */
[----:B------:R-:W-:-:S03]  /*18950*/  LOP3.LUT R8, R0, 0x70, R8, 0xf8, !PT ;  /* 0x0000007000087812 */ /* 0x000fc600078ef808 */
[----:B-1----:R-:W-:Y:S01]  /*18960*/  @P0 IMAD.HI.U32 R0, R6, R5, RZ ;  /* 0x0000000506000227 */ /* 0x002fe200078e00ff */
[----:B------:R-:W-:-:S03]  /*18970*/  LOP3.LUT R8, R8, 0x80, RZ, 0xfc, !PT ;  /* 0x0000008008087812 */ /* 0x000fc600078efcff */
[----:B------:R-:W-:Y:S01]  /*18980*/  IMAD.MOV.U32 R10, RZ, RZ, R6 ;  /* 0x000000ffff0a7224 */ /* 0x000fe200078e0006 */
[----:B0-----:R-:W-:Y:S01]  /*18990*/  @P0 SHF.R.U32.HI R10, RZ, R7, R0 ;  /* 0x00000007ff0a0219 */ /* 0x001fe20000011600 */
[----:B------:R-:W-:Y:S01]  /*189a0*/  IMAD.IADD R0, R8, 0x1, R4 ;  /* 0x0000000108007824 */ /* 0x000fe200078e0204 */
[----:B------:R-:W-:Y:S05]  /*189b0*/  YIELD ;  /* 0x0000000000007946 */ /* 0x000fea0003800000 */
[----:B---3--:R-:W-:Y:S01]  /*189c0*/  @P0 IMAD.HI.U32 R3, R0, R3, RZ ;  /* 0x0000000300030227 */ /* 0x008fe200078e00ff */
[----:B------:R-:W-:Y:S01]  /*189d0*/  ULDC.64 UR4, c[0x0][0x428] ;  /* 0x00010a0000047ab9 */ /* 0x000fe20000000a00 */
[----:B------:R-:W-:-:S02]  /*189e0*/  ULDC.64 UR6, c[0x0][0x418] ;  /* 0x0001060000067ab9 */ /* 0x000fc40000000a00 */
[----:B------:R-:W-:Y:S01]  /*189f0*/  IMAD.MOV.U32 R11, RZ, RZ, R0 ;  /* 0x000000ffff0b7224 */ /* 0x000fe200078e0000 */
[----:B----4-:R-:W-:Y:S01]  /*18a00*/  @P0 SHF.R.U32.HI R11, RZ, R2, R3 ;  /* 0x00000002ff0b0219 */ /* 0x010fe20000011603 */
[--C-:B------:R-:W-:Y:S01]  /*18a10*/  IMAD.MOV.U32 R2, RZ, RZ, R10.reuse ;  /* 0x000000ffff027224 */ /* 0x100fe200078e000a */
[----:B------:R-:W-:-:S03]  /*18a20*/  SHF.R.S32.HI R3, RZ, 0x1f, R10 ;  /* 0x0000001fff037819 */ /* 0x000fc6000001140a */
[----:B------:R-:W-:Y:S01]  /*18a30*/  IMAD.WIDE.U32 R2, R35, UR4, R2 ;  /* 0x0000000423027c25 */ /* 0x000fe2000f8e0002 */
[----:B------:R-:W-:Y:S02]  /*18a40*/  ISETP.GT.U32.AND P1, PT, R8, 0x9f, PT ;  /* 0x0000009f0800780c */ /* 0x000fe40003f24070 */
[----:B------:R-:W-:Y:S01]  /*18a50*/  LEA R8, P0, R2, UR6, 0x2 ;  /* 0x0000000602087c11 */ /* 0x000fe2000f8010ff */
[----:B--2---:R-:W-:-:S04]  /*18a60*/  IMAD R4, R12, UR4, RZ ;  /* 0x000000040c047c24 */ /* 0x004fc8000f8e02ff */
[----:B------:R-:W-:-:S04]  /*18a70*/  IMAD R4, R35, UR5, R4 ;  /* 0x0000000523047c24 */ /* 0x000fc8000f8e0204 */
[----:B------:R-:W-:-:S05]  /*18a80*/  IMAD.IADD R3, R4, 0x1, R3 ;  /* 0x0000000104037824 */ /* 0x000fca00078e0203 */
[----:B------:R-:W-:-:S05]  /*18a90*/  LEA.HI.X R9, R2, UR7, R3, 0x2, P0 ;  /* 0x0000000702097c11 */ /* 0x000fca00080f1403 */
[----:B------:R0:W2:Y:S01]  /*18aa0*/  LDG.E R8, desc[UR52][R8.64] ;  /* 0x0000003408087981 */ /* 0x0000a2000c1e1900 */
[--C-:B------:R-:W-:Y:S01]  /*18ab0*/  @!P1 SHF.R.S32.HI R3, RZ, 0x1f, R11.reuse ;  /* 0x0000001fff039819 */ /* 0x100fe2000001140b */
[----:B------:R-:W-:Y:S02]  /*18ac0*/  @!P1 IMAD.MOV.U32 R2, RZ, RZ, R11 ;  /* 0x000000ffff029224 */ /* 0x000fe400078e000b */
[----:B------:R-:W-:Y:S02]  /*18ad0*/  IMAD.U32 R12, RZ, RZ, UR43 ;  /* 0x0000002bff0c7e24 */ /* 0x000fe4000f8e00ff */
[----:B------:R-:W-:Y:S01]  /*18ae0*/  @!P1 IMAD.WIDE.U32 R2, R35, UR4, R2 ;  /* 0x0000000423029c25 */ /* 0x000fe2000f8e0002 */
[----:B------:R-:W-:Y:S02]  /*18af0*/  ULDC UR4, c[0x0][0x430] ;  /* 0x00010c0000047ab9 */ /* 0x000fe40000000800 */
[----:B------:R-:W-:Y:S01]  /*18b00*/  ISETP.NE.AND P2, PT, R12, 0x3, PT ;  /* 0x000000030c00780c */ /* 0x000fe20003f45270 */
[----:B------:R-:W-:Y:S01]  /*18b10*/  @!P1 IMAD.IADD R3, R4, 0x1, R3 ;  /* 0x0000000104039824 */ /* 0x000fe200078e0203 */
[----:B------:R-:W-:Y:S01]  /*18b20*/  @!P1 LEA R4, P0, R2, UR6, 0x2 ;  /* 0x0000000602049c11 */ /* 0x000fe2000f8010ff */
[----:B------:R-:W-:-:S02]  /*18b30*/  VIADD R32, R20, 0x1 ;  /* 0x0000000114207836 */ /* 0x000fc40000000000 */
[----:B------:R-:W-:Y:S01]  /*18b40*/  IMAD.MOV.U32 R7, RZ, RZ, RZ ;  /* 0x000000ffff077224 */ /* 0x000fe200078e00ff */
[----:B------:R-:W-:Y:S01]  /*18b50*/  @!P1 LEA.HI.X R5, R2, UR7, R3, 0x2, P0 ;  /* 0x0000000702059c11 */ /* 0x000fe200080f1403 */
[----:B------:R-:W-:Y:S01]  /*18b60*/  IMAD.MOV R3, RZ, RZ, -R10 ;  /* 0x000000ffff037224 */ /* 0x000fe200078e0a0a */
[----:B------:R-:W-:Y:S01]  /*18b70*/  ISETP.NE.AND P0, PT, R32, 0x2, PT ;  /* 0x000000022000780c */ /* 0x000fe20003f05270 */
[----:B------:R-:W-:Y:S02]  /*18b80*/  IMAD.MOV R11, RZ, RZ, -R11 ;  /* 0x000000ffff0b7224 */ /* 0x000fe400078e0a0b */
[----:B------:R1:W5:Y:S01]  /*18b90*/  @!P1 LDG.E R7, desc[UR52][R4.64] ;  /* 0x0000003404079981 */ /* 0x000362000c1e1900 */
[----:B------:R-:W-:Y:S01]  /*18ba0*/  SEL R36, RZ, 0x1, P0 ;  /* 0x00000001ff247807 */ /* 0x000fe20000000000 */
[----:B0-----:R-:W-:Y:S01]  /*18bb0*/  IMAD R9, R11, UR4, R0 ;  /* 0x000000040b097c24 */ /* 0x001fe2000f8e0200 */
[C---:B------:R-:W-:Y:S01]  /*18bc0*/  ISETP.GT.AND P1, PT, R34.reuse, UR42, PT ;  /* 0x0000002a22007c0c */ /* 0x040fe2000bf24270 */
[----:B------:R-:W-:Y:S01]  /*18bd0*/  VIADD R34, R34, 0xffffffff ;  /* 0xffffffff22227836 */ /* 0x000fe20000000000 */
[----:B------:R-:W-:-:S02]  /*18be0*/  SEL R32, R32, RZ, P0 ;  /* 0x000000ff20207207 */ /* 0x000fc40000000000 */
[----:B------:R-:W-:Y:S01]  /*18bf0*/  LOP3.LUT R36, R21, R36, RZ, 0x3c, !PT ;  /* 0x0000002415247212 */ /* 0x000fe200078e3cff */
[----:B-1----:R-:W-:Y:S01]  /*18c00*/  IMAD R4, R3, UR4, R6 ;  /* 0x0000000403047c24 */ /* 0x002fe2000f8e0206 */
[----:B--2---:R-:W-:Y:S01]  /*18c10*/  SHF.R.S32.HI R28, RZ, 0x1f, R8 ;  /* 0x0000001fff1c7819 */ /* 0x004fe20000011408 */
[----:B------:R-:W-:Y:S06]  /*18c20*/  @!P2 BRA `(.L_x_1582) ;  /* 0x000000000004a947 */ /* 0x000fec0003800000 */
[----:B------:R-:W-:Y:S01]  /*18c30*/  BPT.TRAP 0x1 ;  /* 0x000000040000795c */ /* 0x000fe20000300000 */
.L_x_1582:
[----:B------:R-:W-:Y:S01]  /*18c40*/  IMAD R0, R32, 0x8, R17 ;  /* 0x0000000820007824 */ /* 0x000fe200078e0211 */
[----:B------:R-:W-:Y:S01]  /*18c50*/  SHF.L.U32 R29, R36, 0x1f, RZ ;  /* 0x0000001f241d7819 */ /* 0x000fe200000006ff */
[----:B------:R-:W-:Y:S01]  /*18c60*/  BSSY B0, `(.L_x_1583) ;  /* 0x0000004000007945 */ /* 0x000fe20003800000 */
[----:B------:R-:W-:Y:S02]  /*18c70*/  SHF.R.S32.HI R25, RZ, 0x1f, R4 ;  /* 0x0000001fff197819 */ /* 0x000fe40000011404 */
[----:B------:R-:W0:Y:S02]  /*18c80*/  SYNCS.PHASECHK.TRANS64.TRYWAIT P0, [R0+URZ+0x22880], R29 ;  /* 0x0228801d000075a7 */ /* 0x000e24000800017f */
[----:B0-----:R-:W-:Y:S05]  /*18c90*/  @!P0 BRA `(.L_x_1584) ;  /* 0x0000005000848947 */ /* 0x001fea0003800000 */
.L_x_1705:
[----:B------:R-:W-:Y:S05]  /*18ca0*/  BSYNC B0 ;  /* 0x0000000000007941 */ /* 0x000fea0003800000 */
.L_x_1583:
        /* <DEDUP_REMOVED lines=16> */
[C---:B------:R-:W-:Y:S02]  /*18db0*/  IMAD R10, R26.reuse, UR9, R10 ;  /* 0x000000091a0a7c24 */ /* 0x040fe4000f8e020a */
[----:B------:R-:W-:Y:S02]  /*18dc0*/  IMAD.IADD R3, R3, 0x1, R5 ;  /* 0x0000000103037824 */ /* 0x000fe400078e0205 */
[----:B------:R-:W-:Y:S02]  /*18dd0*/  IMAD R5, R23, UR4, RZ ;  /* 0x0000000417057c24 */ /* 0x000fe4000f8e02ff */
[----:B------:R-:W-:-:S04]  /*18de0*/  IMAD.WIDE.U32 R2, R26, UR8, R2 ;  /* 0x000000081a027c25 */ /* 0x000fc8000f8e0002 */
[C---:B------:R-:W-:Y:S01]  /*18df0*/  IMAD R5, R9.reuse, UR5, R5 ;  /* 0x0000000509057c24 */ /* 0x040fe2000f8e0205 */
        /* <DEDUP_REMOVED lines=22> */
[----:B-1----:R-:W-:-:S05]  /*18f60*/  IADD3 R2, P0, R30, R2, RZ ;  /* 0x000000021e027210 */ /* 0x002fca0007f1e0ff */
[----:B--2---:R-:W-:-:S05]  /*18f70*/  IMAD.X R3, RZ, RZ, R3, P0 ;  /* 0x000000ffff037224 */ /* 0x004fca00000e0603 */
[----:B------:R3:W-:Y:S02]  /*18f80*/  LDGSTS.E.BYPASS.LTC128B.128 [R6+0xa400], desc[UR52][R2.64], !P2 ;  /* 0x0a40000002067fae */ /* 0x0007e4000d101d74 */
[----:B---3--:R-:W-:Y:S02]  /*18f90*/  IADD3 R2, P0, R30, R12, RZ ;  /* 0x0000000c1e027210 */ /* 0x008fe40007f1e0ff */
[----:B------:R-:W-:Y:S03]  /*18fa0*/  SHFL.IDX PT, R12, R5, RZ, 0x181f ;  /* 0x00181fff050c7589 */ /* 0x000fe600000e0000 */
        /* <DEDUP_REMOVED lines=24> */
[----:B------:R-:W2:Y:S04]  /*19130*/  SHFL.IDX PT, R18, R10, RZ, 0x181f ;  /* 0x00181fff0a127589 */ /* 0x000ea800000e0000 */
[----:B------:R-:W3:Y:S01]  /*19140*/  SHFL.IDX PT, R10, R10, 0x1, 0x181f ;  /* 0x00381f000a0a7f89 */ /* 0x000ee200000e0000 */
[----:B0-----:R-:W-:-:S05]  /*19150*/  IADD3 R2, P0, R30, R2, RZ ;  /* 0x000000021e027210 */ /* 0x001fca0007f1e0ff */
[----:B-1----:R-:W-:-:S05]  /*19160*/  IMAD.X R3, RZ, RZ, R3, P0 ;  /* 0x000000ffff037224 */ /* 0x002fca00000e0603 */
[----:B------:R0:W-:Y:S02]  /*19170*/  LDGSTS.E.BYPASS.LTC128B.128 [R6+0xd400], desc[UR52][R2.64], !P2 ;  /* 0x0d40000002067fae */ /* 0x0001e4000d101d74 */
[----:B0-----:R-:W-:-:S05]  /*19180*/  IADD3 R2, P0, R30, R11, RZ ;  /* 0x0000000b1e027210 */ /* 0x001fca0007f1e0ff */
[----:B------:R-:W-:-:S05]  /*19190*/  IMAD.X R3, RZ, RZ, R31, P0 ;  /* 0x000000ffff037224 */ /* 0x000fca00000e061f */
[----:B------:R0:W-:Y:S02]  /*191a0*/  LDGSTS.E.BYPASS.LTC128B.128 [R6+0xdc00], desc[UR52][R2.64], !P2 ;  /* 0x0dc0000002067fae */ /* 0x0001e4000d101d74 */
[----:B0-----:R-:W-:-:S05]  /*191b0*/  IADD3 R2, P0, R30, R12, RZ ;  /* 0x0000000c1e027210 */ /* 0x001fca0007f1e0ff */
[----:B--2---:R-:W-:-:S05]  /*191c0*/  IMAD.X R3, RZ, RZ, R18, P0 ;  /* 0x000000ffff037224 */ /* 0x004fca00000e0612 */
[----:B------:R0:W-:Y:S04]  /*191d0*/  LDGSTS.E.BYPASS.LTC128B.128 [R6+0xe400], desc[UR52][R2.64], !P2 ;  /* 0x0e40000002067fae */ /* 0x0001e8000d101d74 */
[----:B0--3--:R0:W1:Y:S02]  /*191e0*/  SHFL.IDX PT, R2, R5, 0x1, 0x181f ;  /* 0x00381f0005027f89 */ /* 0x00906400000e0000 */
.L_x_1727:
        /* <DEDUP_REMOVED lines=8> */
.L_x_1586:
        /* <DEDUP_REMOVED lines=11> */
.L_x_1587:
[----:B------:R1:W-:Y:S01]  /*19320*/  SYNCS.ARRIVE.TRANS64.A1T0 RZ, [R0+URZ+0x22870], RZ ;  /* 0x022870ff00ff79a7 */ /* 0x0003e2000810003f */
[----:B------:R-:W-:Y:S05]  /*19330*/  @!P3 BRA `(.L_x_1588) ;  /* 0x000000000004b947 */ /* 0x000fea0003800000 */
[----:B------:R-:W-:Y:S01]  /*19340*/  BPT.TRAP 0x1 ;  /* 0x000000040000795c */ /* 0x000fe20000300000 */
.L_x_1588:
[----:B------:R-:W2:Y:S01]  /*19350*/  SYNCS.PHASECHK.TRANS64.TRYWAIT P0, [R0+URZ+0x22840], R29 ;  /* 0x0228401d000075a7 */ /* 0x000ea2000800017f */
[----:B------:R-:W-:Y:S04]  /*19360*/  BSSY B0, `(.L_x_1589) ;  /* 0x0000002000007945 */ /* 0x000fe80003800000 */
[----:B--2---:R-:W-:Y:S05]  /*19370*/  @!P0 BRA `(.L_x_1590) ;  /* 0x00000054009c8947 */ /* 0x004fea0003800000 */
.L_x_1728:
[----:B------:R-:W-:Y:S05]  /*19380*/  BSYNC B0 ;  /* 0x0000000000007941 */ /* 0x000fea0003800000 */
.L_x_1589:
        /* <DEDUP_REMOVED lines=13> */
[C---:B------:R-:W-:Y:S01]  /*19460*/  IMAD R8, R9.reuse, UR5, R8 ;  /* 0x0000000509087c24 */ /* 0x040fe2000f8e0208 */
        /* <DEDUP_REMOVED lines=26> */
[----:B------:R-:W-:Y:S02]  /*19610*/  SHFL.IDX PT, R14, R7, 0x1, 0x181f ;  /* 0x00381f00070e7f89 */ /* 0x000fe400000e0000 */
[----:B---3--:R-:W-:-:S05]  /*19620*/  IMAD.X R3, RZ, RZ, R3, P0 ;  /* 0x000000ffff037224 */ /* 0x008fca00000e0603 */
[----:B------:R4:W-:Y:S02]  /*19630*/  LDGSTS.E.BYPASS.LTC128B.128 [R6+0x18400], desc[UR52][R2.64], !P2 ;  /* 0x1840000002067fae */ /* 0x0009e4000d101d74 */
[----:B----4-:R-:W-:-:S05]  /*19640*/  IADD3 R2, P0, R30, R12, RZ ;  /* 0x0000000c1e027210 */ /* 0x010fca0007f1e0ff */
[----:B-----5:R-:W-:Y:S02]  /*19650*/  IMAD.X R3, RZ, RZ, R10, P0 ;  /* 0x000000ffff037224 */ /* 0x020fe400000e060a */
[----:B------:R-:W-:Y:S04]  /*19660*/  SHFL.IDX PT, R10, R4, 0x7, 0x181f ;  /* 0x00f81f00040a7f89 */ /* 0x000fe800000e0000 */
[----:B------:R1:W-:Y:S02]  /*19670*/  LDGSTS.E.BYPASS.LTC128B.128 [R6+0x18c00], desc[UR52][R2.64], !P2 ;  /* 0x18c0000002067fae */ /* 0x0003e4000d101d74 */
[----:B-1----:R-:W-:-:S05]  /*19680*/  IADD3 R2, P0, R30, R11, RZ ;  /* 0x0000000b1e027210 */ /* 0x002fca0007f1e0ff */
[----:B--2---:R-:W-:Y:S02]  /*19690*/  IMAD.X R3, RZ, RZ, R5, P0 ;  /* 0x000000ffff037224 */ /* 0x004fe400000e0605 */
[----:B------:R-:W-:Y:S04]  /*196a0*/  SHFL.IDX PT, R5, R7, RZ, 0x181f ;  /* 0x00181fff07057589 */ /* 0x000fe800000e0000 */
        /* <DEDUP_REMOVED lines=30> */
.L_x_1750:
        /* <DEDUP_REMOVED lines=8> */
.L_x_1592:
        /* <DEDUP_REMOVED lines=11> */
.L_x_1593:
[----:B------:R0:W-:Y:S02]  /*199c0*/  SYNCS.ARRIVE.TRANS64.A1T0 RZ, [R0+URZ+0x22830], RZ ;  /* 0x022830ff00ff79a7 */ /* 0x0001e4000810003f */
[----:B0-----:R-:W-:-:S05]  /*199d0*/  IMAD.U32 R0, RZ, RZ, UR44 ;  /* 0x0000002cff007e24 */ /* 0x001fca000f8e00ff */
[----:B------:R-:W-:-:S13]  /*199e0*/  ISETP.NE.AND P0, PT, R0, 0x3, PT ;  /* 0x000000030000780c */ /* 0x000fda0003f05270 */
[----:B------:R-:W-:Y:S05]  /*199f0*/  @!P0 BRA `(.L_x_1594) ;  /* 0x0000000000048947 */ /* 0x000fea0003800000 */
[----:B------:R-:W-:Y:S01]  /*19a00*/  BPT.TRAP 0x1 ;  /* 0x000000040000795c */ /* 0x000fe20000300000 */
.L_x_1594:
[----:B------:R-:W-:Y:S01]  /*19a10*/  LOP3.LUT R3, R21, 0x1, RZ, 0x3c, !PT ;  /* 0x0000000115037812 */ /* 0x000fe200078e3cff */
[----:B------:R-:W-:Y:S01]  /*19a20*/  IMAD R18, R20, 0x8, R17 ;  /* 0x0000000814127824 */ /* 0x000fe200078e0211 */
[----:B------:R-:W-:Y:S02]  /*19a30*/  BSSY B0, `(.L_x_1595) ;  /* 0x0000004000007945 */ /* 0x000fe40003800000 */
[----:B------:R-:W-:-:S04]  /*19a40*/  SHF.L.U32 R3, R3, 0x1f, RZ ;  /* 0x0000001f03037819 */ /* 0x000fc800000006ff */
[----:B------:R-:W0:Y:S02]  /*19a50*/  SYNCS.PHASECHK.TRANS64.TRYWAIT P2, [R18+URZ+0x22870], R3 ;  /* 0x02287003120075a7 */ /* 0x000e24000804017f */
[----:B0-----:R-:W-:Y:S05]  /*19a60*/  @!P2 BRA `(.L_x_1596) ;  /* 0x0000005800a4a947 */ /* 0x001fea0003800000 */
.L_x_1751:
[----:B------:R-:W-:Y:S05]  /*19a70*/  BSYNC B0 ;  /* 0x0000000000007941 */ /* 0x000fea0003800000 */
.L_x_1595:
[----:B------:R-:W-:-:S05]  /*19a80*/  IMAD.U32 R0, RZ, RZ, UR43 ;  /* 0x0000002bff007e24 */ /* 0x000fca000f8e00ff */
[----:B------:R-:W-:-:S13]  /*19a90*/  ISETP.NE.AND P2, PT, R0, 0x3, PT ;  /* 0x000000030000780c */ /* 0x000fda0003f45270 */
[----:B------:R-:W-:Y:S05]  /*19aa0*/  @!P2 BRA `(.L_x_1597) ;  /* 0x000000000004a947 */ /* 0x000fea0003800000 */
[----:B------:R-:W-:Y:S01]  /*19ab0*/  BPT.TRAP 0x1 ;  /* 0x000000040000795c */ /* 0x000fe20000300000 */
.L_x_1597:
[----:B0-----:R-:W-:Y:S01]  /*19ac0*/  SHF.L.U32 R3, R21, 0x1f, RZ ;  /* 0x0000001f15037819 */ /* 0x001fe200000006ff */
[----:B------:R-:W-:-:S03]  /*19ad0*/  IMAD R2, R20, 0x5000, RZ ;  /* 0x0000500014027824 */ /* 0x000fc600078e02ff */
[----:B------:R-:W0:Y:S02]  /*19ae0*/  SYNCS.PHASECHK.TRANS64.TRYWAIT P2, [R18+URZ+0x22860], R3 ;  /* 0x02286003120075a7 */ /* 0x000e24000804017f */
[----:B0-----:R-:W-:Y:S05]  /*19af0*/  @!P2 BRA `(.L_x_1598) ;  /* 0x000000580094a947 */ /* 0x001fea0003800000 */
.L_x_1752:
[----:B------:R-:W2:Y:S04]  /*19b00*/  LDL R0, [R1+0x10] ;  /* 0x0000100001007983 */ /* 0x000ea80000100800 */
[----:B------:R-:W0:Y:S04]  /*19b10*/  LDL R13, [R1+0x14] ;  /* 0x00001400010d7983 */ /* 0x000e280000100800 */
[----:B------:R-:W3:Y:S01]  /*19b20*/  LDL R12, [R1+0xc] ;  /* 0x00000c00010c7983 */ /* 0x000ee20000100800 */
[----:B------:R-:W-:Y:S05]  /*19b30*/  WARPSYNC.ALL ;  /* 0x0000000000007948 */ /* 0x000fea0003800000 */
[----:B------:R-:W-:-:S05]  /*19b40*/  IMAD.U32 R19, RZ, RZ, UR43 ;  /* 0x0000002bff137e24 */ /* 0x000fca000f8e00ff */
[----:B------:R-:W-:Y:S02]  /*19b50*/  ISETP.NE.AND P2, PT, R19, 0x3, PT ;  /* 0x000000031300780c */ /* 0x000fe40003f45270 */
[----:B--2---:R-:W-:-:S05]  /*19b60*/  LOP3.LUT R0, R2, R0, RZ, 0xfc, !PT ;  /* 0x0000000002007212 */ /* 0x004fca00078efcff */
[C---:B------:R-:W-:Y:S01]  /*19b70*/  IMAD.IADD R0, R17.reuse, 0x1, R0 ;  /* 0x0000000111007824 */ /* 0x040fe200078e0200 */
[----:B---3--:R-:W-:-:S03]  /*19b80*/  IADD3 R2, R17, R2, R12 ;  /* 0x0000000211027210 */ /* 0x008fc60007ffe00c */
[----:B0-----:R-:W-:Y:S01]  /*19b90*/  IMAD.IADD R3, R13, 0x1, R0 ;  /* 0x000000010d037824 */ /* 0x001fe200078e0200 */
        /* <DEDUP_REMOVED lines=68> */
.L_x_1599:
[----:B-1----:R1:W-:Y:S01]  /*19fe0*/  SYNCS.ARRIVE.TRANS64.A1T0 RZ, [R18+URZ+0x22850], RZ ;  /* 0x022850ff12ff79a7 */ /* 0x0023e2000810003f */
[----:B------:R-:W-:Y:S06]  /*19ff0*/  BAR.SYNC.DEFER_BLOCKING 0x2, 0x80 ;  /* 0x0082000000007b1d */ /* 0x000fec0000010000 */
[----:B------:R-:W-:Y:S05]  /*1a000*/  @!P0 BRA `(.L_x_1600) ;  /* 0x0000000000048947 */ /* 0x000fea0003800000 */
[----:B------:R-:W-:Y:S01]  /*1a010*/  BPT.TRAP 0x1 ;  /* 0x000000040000795c */ /* 0x000fe20000300000 */
.L_x_1600:
[----:B------:R-:W2:Y:S01]  /*1a020*/  LDL R0, [R1+0x4] ;  /* 0x0000040001007983 */ /* 0x000ea20000100800 */
[----:B-1----:R-:W-:Y:S02]  /*1a030*/  VIADD R18, R18, 0x22880 ;  /* 0x0002288012127836 */ /* 0x002fe40000000000 */
[----:B------:R-:W-:Y:S02]  /*1a040*/  IMAD.MOV.U32 R20, RZ, RZ, R32 ;  /* 0x000000ffff147224 */ /* 0x000fe400078e0020 */
[----:B------:R-:W-:Y:S01]  /*1a050*/  IMAD.MOV.U32 R21, RZ, RZ, R36 ;  /* 0x000000ffff157224 */ /* 0x000fe200078e0024 */
[----:B--2---:R-:W-:-:S04]  /*1a060*/  PRMT R18, R0, 0x654, R18 ;  /* 0x0000065400127816 */ /* 0x004fc80000000012 */
[----:B------:R1:W-:Y:S01]  /*1a070*/  SYNCS.ARRIVE.TRANS64.RED.A1T0 RZ, [R18+URZ], RZ ;  /* 0x000000ff12ff79a7 */ /* 0x0003e2000810043f */
[----:B------:R-:W-:Y:S05]  /*1a080*/  @P1 BRA `(.L_x_1601) ;  /* 0xffffffe400e01947 */ /* 0x000fea000383ffff */
.L_x_1581:
[----:B0-----:R-:W0:Y:S01]  /*1a090*/  S2R R0, SR_TID.X ;  /* 0x0000000000007919 */ /* 0x001e220000002100 */
[----:B------:R-:W-:Y:S01]  /*1a0a0*/  BSSY B0, `(.L_x_1602) ;  /* 0x0000012000007945 */ /* 0x000fe20003800000 */
[----:B0-----:R-:W-:Y:S01]  /*1a0b0*/  LOP3.LUT R2, R0, 0x7f, RZ, 0xc0, !PT ;  /* 0x0000007f00027812 */ /* 0x001fe200078ec0ff */
[----:B------:R-:W-:-:S03]  /*1a0c0*/  IMAD.U32 R0, RZ, RZ, UR44 ;  /* 0x0000002cff007e24 */ /* 0x000fc6000f8e00ff */
[----:B------:R-:W-:Y:S02]  /*1a0d0*/  ISETP.NE.AND P1, PT, R2, RZ, PT ;  /* 0x000000ff0200720c */ /* 0x000fe40003f25270 */
[----:B------:R-:W-:-:S11]  /*1a0e0*/  ISETP.NE.AND P0, PT, R0, 0x3, PT ;  /* 0x000000030000780c */ /* 0x000fd60003f05270 */
        /* <DEDUP_REMOVED lines=12> */
[----:B0-----:R-:W-:-:S07]  /*1a1b0*/  IADD3 R24, R0, UR45, R7 ;  /* 0x0000002d00187c10 */ /* 0x001fce000fffe007 */
.L_x_1603:
[----:B------:R-:W-:Y:S05]  /*1a1c0*/  BSYNC B0 ;  /* 0x0000000000007941 */ /* 0x000fea0003800000 */
.L_x_1602:
[----:B------:R-:W-:Y:S05]  /*1a1d0*/  @!P0 BRA `(.L_x_1604) ;  /* 0x0000000000048947 */ /* 0x000fea0003800000 */
[----:B------:R-:W-:Y:S01]  /*1a1e0*/  BPT.TRAP 0x1 ;  /* 0x000000040000795c */ /* 0x000fe20000300000 */
.L_x_1604:
[----:B------:R-:W-:Y:S01]  /*1a1f0*/  LOP3.LUT R3, R36, 0x1, RZ, 0x3c, !PT ;  /* 0x0000000124037812 */ /* 0x000fe200078e3cff */
[----:B-1----:R-:W-:Y:S01]  /*1a200*/  IMAD R18, R32, 0x8, R17 ;  /* 0x0000000820127824 */ /* 0x002fe200078e0211 */
[----:B------:R-:W-:Y:S02]  /*1a210*/  BSSY B0, `(.L_x_1605) ;  /* 0x0000004000007945 */ /* 0x000fe40003800000 */
[----:B------:R-:W-:-:S04]  /*1a220*/  SHF.L.U32 R3, R3, 0x1f, RZ ;  /* 0x0000001f03037819 */ /* 0x000fc800000006ff */
[----:B------:R-:W0:Y:S02]  /*1a230*/  SYNCS.PHASECHK.TRANS64.TRYWAIT P1, [R18+URZ+0x22870], R3 ;  /* 0x02287003120075a7 */ /* 0x000e24000802017f */
[----:B0-----:R-:W-:Y:S05]  /*1a240*/  @!P1 BRA `(.L_x_1606) ;  /* 0x0000005000d49947 */ /* 0x001fea0003800000 */
.L_x_1753:
[----:B------:R-:W-:Y:S05]  /*1a250*/  BSYNC B0 ;  /* 0x0000000000007941 */ /* 0x000fea0003800000 */
.L_x_1605:
[----:B------:R-:W-:-:S05]  /*1a260*/  IMAD.U32 R0, RZ, RZ, UR43 ;  /* 0x0000002bff007e24 */ /* 0x000fca000f8e00ff */
[----:B------:R-:W-:-:S13]  /*1a270*/  ISETP.NE.AND P1, PT, R0, 0x3, PT ;  /* 0x000000030000780c */ /* 0x000fda0003f25270 */
[----:B------:R-:W-:Y:S05]  /*1a280*/  @!P1 BRA `(.L_x_1607) ;  /* 0x0000000000049947 */ /* 0x000fea0003800000 */
[----:B------:R-:W-:Y:S01]  /*1a290*/  BPT.TRAP 0x1 ;  /* 0x000000040000795c */ /* 0x000fe20000300000 */
.L_x_1607:
[----:B0-----:R-:W-:-:S04]  /*1a2a0*/  SHF.L.U32 R3, R36, 0x1f, RZ ;  /* 0x0000001f24037819 */ /* 0x001fc800000006ff */
[----:B------:R-:W0:Y:S02]  /*1a2b0*/  SYNCS.PHASECHK.TRANS64.TRYWAIT P1, [R18+URZ+0x22860], R3 ;  /* 0x02286003120075a7 */ /* 0x000e24000802017f */
[----:B0-----:R-:W-:Y:S05]  /*1a2c0*/  @!P1 BRA `(.L_x_1608) ;  /* 0x0000005000c89947 */ /* 0x001fea0003800000 */
.L_x_1754:
[----:B------:R-:W2:Y:S04]  /*1a2d0*/  LDL R2, [R1+0x10] ;  /* 0x0000100001027983 */ /* 0x000ea80000100800 */
[----:B------:R-:W0:Y:S04]  /*1a2e0*/  LDL R4, [R1+0x14] ;  /* 0x0000140001047983 */ /* 0x000e280000100800 */
[----:B------:R-:W3:Y:S01]  /*1a2f0*/  LDL R19, [R1+0xc] ;  /* 0x00000c0001137983 */ /* 0x000ee20000100800 */
[----:B------:R-:W-:Y:S01]  /*1a300*/  IMAD R0, R32, 0x5000, RZ ;  /* 0x0000500020007824 */ /* 0x000fe200078e02ff */
        /* <DEDUP_REMOVED lines=75> */
.L_x_1609:
[----:B-1----:R1:W-:Y:S01]  /*1a7c0*/  SYNCS.ARRIVE.TRANS64.A1T0 RZ, [R18+URZ+0x22850], RZ ;  /* 0x022850ff12ff79a7 */ /* 0x0023e2000810003f */
[----:B------:R-:W-:Y:S06]  /*1a7d0*/  BAR.SYNC.DEFER_BLOCKING 0x2, 0x80 ;  /* 0x0082000000007b1d */ /* 0x000fec0000010000 */
[----:B------:R-:W-:Y:S05]  /*1a7e0*/  @!P0 BRA `(.L_x_1610) ;  /* 0x0000000000048947 */ /* 0x000fea0003800000 */
[----:B------:R-:W-:Y:S01]  /*1a7f0*/  BPT.TRAP 0x1 ;  /* 0x000000040000795c */ /* 0x000fe20000300000 */
.L_x_1610:
[----:B0-----:R-:W2:Y:S01]  /*1a800*/  LDL R0, [R1+0x4] ;  /* 0x0000040001007983 */ /* 0x001ea20000100800 */
[----:B-1----:R-:W-:Y:S02]  /*1a810*/  VIADD R18, R18, 0x22880 ;  /* 0x0002288012127836 */ /* 0x002fe40000000000 */
[----:B------:R-:W-:-:S05]  /*1a820*/  VIADD R32, R32, 0x1 ;  /* 0x0000000120207836 */ /* 0x000fca0000000000 */
[----:B------:R-:W-:-:S04]  /*1a830*/  ISETP.NE.AND P0, PT, R32, 0x2, PT ;  /* 0x000000022000780c */ /* 0x000fc80003f05270 */
[----:B------:R-:W-:Y:S02]  /*1a840*/  SEL R3, RZ, 0x1, P0 ;  /* 0x00000001ff037807 */ /* 0x000fe40000000000 */
[----:B------:R-:W-:Y:S02]  /*1a850*/  SEL R32, R32, RZ, P0 ;  /* 0x000000ff20207207 */ /* 0x000fe40000000000 */
[----:B------:R-:W-:Y:S02]  /*1a860*/  LOP3.LUT R36, R36, R3, RZ, 0x3c, !PT ;  /* 0x0000000324247212 */ /* 0x000fe400078e3cff */
[----:B--2---:R-:W-:-:S04]  /*1a870*/  PRMT R18, R0, 0x654, R18 ;  /* 0x0000065400127816 */ /* 0x004fc80000000012 */
[----:B------:R0:W-:Y:S03]  /*1a880*/  SYNCS.ARRIVE.TRANS64.RED.A1T0 RZ, [R18+URZ], RZ ;  /* 0x000000ff12ff79a7 */ /* 0x0001e6000810043f */
.L_x_1553:
[----:B------:R-:W-:Y:S05]  /*1a890*/  BSYNC B7 ;  /* 0x0000000000077941 */ /* 0x000fea0003800000 */
.L_x_1551:
[----:B------:R-:W-:-:S13]  /*1a8a0*/  LOP3.LUT P0, RZ, R16, 0x800, RZ, 0xc0, !PT ;  /* 0x0000080010ff7812 */ /* 0x000fda000780c0ff */
[----:B------:R-:W-:Y:S05]  /*1a8b0*/  @!P0 BRA `(.L_x_1611) ;  /* 0x0000000000288947 */ /* 0x000fea0003800000 */
[----:B------:R-:W1:Y:S08]  /*1a8c0*/  S2UR UR4, SR_CgaCtaId ;  /* 0x00000000000479c3 */ /* 0x000e700000008800 */
[----:B------:R-:W-:Y:S01]  /*1a8d0*/  BAR.SYNC.DEFER_BLOCKING 0x5, 0x180 ;  /* 0x0146000000007b1d */ /* 0x000fe20000010000 */
[----:B------:R-:W-:Y:S01]  /*1a8e0*/  MOV R17, 0x400 ;  /* 0x0000040000117802 */ /* 0x000fe20000000f00 */
[----:B-1----:R-:W-:-:S05]  /*1a8f0*/  IMAD.U32 R0, RZ, RZ, UR4 ;  /* 0x00000004ff007e24 */ /* 0x002fca000f8e00ff */
[----:B------:R-:W-:Y:S01]  /*1a900*/  LEA R17, R0, R17, 0x18 ;  /* 0x0000001100117211 */ /* 0x000fe200078ec0ff */
[----:B------:R-:W-:Y:S04]  /*1a910*/  STL [R1+0x4], R0 ;  /* 0x0000040001007387 */ /* 0x000fe80000100800 */
[----:B------:R-:W1:Y:S02]  /*1a920*/  LDS.128 R24, [R17+0x228d0] ;  /* 0x0228d00011187984 */ /* 0x000e640000000c00 */
[----:B-1----:R-:W-:Y:S01]  /*1a930*/  R2UR UR4, R25 ;  /* 0x00000000190472ca */ /* 0x002fe200000e0000 */
[----:B------:R-:W-:Y:S06]  /*1a940*/  BAR.ARV 0x4, 0x180 ;  /* 0x0106000000007b1d */ /* 0x000fec0000002000 */
[----:B------:R-:W-:Y:S08]  /*1a950*/  BRA `(.L_x_1612) ;  /* 0x0000000800d07947 */ /* 0x000ff00003800000 */
.L_x_1611:
[----:B------:R-:W1:Y:S01]  /*1a960*/  S2R R0, SR_TID.X ;  /* 0x0000000000007919 */ /* 0x000e620000002100 */
[----:B------:R-:W-:Y:S01]  /*1a970*/  ULDC UR4, c[0x0][0xc3c] ;  /* 0x00030f0000047ab9 */ /* 0x000fe20000000800 */
[----:B------:R-:W-:Y:S01]  /*1a980*/  IMAD.MOV.U32 R4, RZ, RZ, RZ ;  /* 0x000000ffff047224 */ /* 0x000fe200078e00ff */
[----:B-1----:R-:W-:-:S04]  /*1a990*/  LOP3.LUT R7, R0, 0x1f, RZ, 0xc0, !PT ;  /* 0x0000001f00077812 */ /* 0x002fc800078ec0ff */
[----:B------:R-:W-:Y:S01]  /*1a9a0*/  ISETP.NE.AND P0, PT, R7, 0x1f, PT ;  /* 0x0000001f0700780c */ /* 0x000fe20003f05270 */
[----:B------:R-:W-:-:S05]  /*1a9b0*/  IMAD.IADD R5, R27, 0x1, R7 ;  /* 0x000000011b057824 */ /* 0x000fca00078e0207 */
        /* <DEDUP_REMOVED lines=17> */
[----:B-1----:R-:W-:Y:S02]  /*1aad0*/  SEL R3, R6, RZ, P3 ;  /* 0x000000ff06037207 */ /* 0x002fe40001800000 */
[----:B------:R-:W-:Y:S03]  /*1aae0*/  SHFL.IDX PT, R6, R24, 0x1, 0x1f ;  /* 0x00201f0018067f89 */ /* 0x000fe600000e0000 */
[----:B------:R-:W-:Y:S02]  /*1aaf0*/  IMAD.IADD R3, R0, 0x1, R3 ;  /* 0x0000000100037824 */ /* 0x000fe400078e0203 */
[----:B------:R-:W1:Y:S03]  /*1ab00*/  LDC R0, c[0x0][0xc38] ;  /* 0x00030e00ff007b82 */ /* 0x000e660000000800 */
[----:B------:R-:W2:Y:S02]  /*1ab10*/  SHFL.UP PT, R2, R3, 0x8, RZ ;  /* 0x0500000003027989 */ /* 0x000ea400000e00ff */
[----:B--2---:R-:W-:-:S05]  /*1ab20*/  SEL R2, R2, RZ, P4 ;  /* 0x000000ff02027207 */ /* 0x004fca0002000000 */
[----:B------:R-:W-:-:S05]  /*1ab30*/  IMAD.IADD R2, R3, 0x1, R2 ;  /* 0x0000000103027824 */ /* 0x000fca00078e0202 */
[----:B------:R-:W2:Y:S02]  /*1ab40*/  SHFL.UP PT, R5, R2, 0x10, RZ ;  /* 0x0600000002057989 */ /* 0x000ea400000e00ff */
[----:B--2---:R-:W-:-:S05]  /*1ab50*/  SEL R5, R5, RZ, P5 ;  /* 0x000000ff05057207 */ /* 0x004fca0002800000 */
[----:B------:R-:W-:Y:S02]  /*1ab60*/  IMAD.IADD R7, R2, 0x1, R5 ;  /* 0x0000000102077824 */ /* 0x000fe400078e0205 */
[----:B------:R-:W-:Y:S04]  /*1ab70*/  SHFL.IDX PT, R5, R24, RZ, 0x1f ;  /* 0x00001fff18057589 */ /* 0x000fe800000e0000 */
[----:B------:R-:W1:Y:S02]  /*1ab80*/  SHFL.IDX PT, R9, R7, 0x1f, 0x1f ;  /* 0x03e01f0007097f89 */ /* 0x000e6400000e0000 */
[----:B-1----:R-:W-:-:S04]  /*1ab90*/  IMAD R9, R9, R0, RZ ;  /* 0x0000000009097224 */ /* 0x002fc800078e02ff */
[----:B------:R-:W-:-:S05]  /*1aba0*/  IMAD.IADD R6, R6, 0x1, R9 ;  /* 0x0000000106067824 */ /* 0x000fca00078e0209 */
[----:B------:R-:W-:-:S13]  /*1abb0*/  ISETP.GT.AND P6, PT, R6, R5, PT ;  /* 0x000000050600720c */ /* 0x000fda0003fc4270 */
[----:B------:R-:W-:Y:S05]  /*1abc0*/  @P6 BRA `(.L_x_1613) ;  /* 0x0000000000946947 */ /* 0x000fea0003800000 */
.L_x_1617:
[----:B------:R-:W-:-:S05]  /*1abd0*/  VIADD R27, R27, 0x1f ;  /* 0x0000001f1b1b7836 */ /* 0x000fca0000000000 */
[----:B------:R-:W-:-:S13]  /*1abe0*/  ISETP.GE.AND P6, PT, R27, UR4, PT ;  /* 0x000000041b007c0c */ /* 0x000fda000bfc6270 */
[----:B------:R-:W-:Y:S05]  /*1abf0*/  @P6 BRA `(.L_x_1614) ;  /* 0x0000000400e86947 */ /* 0x000fea0003800000 */
[----:B------:R-:W1:Y:S01]  /*1ac00*/  S2R R0, SR_TID.X ;  /* 0x0000000000007919 */ /* 0x000e620000002100 */
[----:B------:R-:W-:Y:S01]  /*1ac10*/  BSSY B0, `(.L_x_1615) ;  /* 0x0000009000007945 */ /* 0x000fe20003800000 */
[----:B------:R-:W-:Y:S01]  /*1ac20*/  IMAD.MOV.U32 R4, RZ, RZ, RZ ;  /* 0x000000ffff047224 */ /* 0x000fe200078e00ff */
[----:B-1----:R-:W-:-:S05]  /*1ac30*/  LOP3.LUT R0, R0, 0x1f, RZ, 0xc0, !PT ;  /* 0x0000001f00007812 */ /* 0x002fca00078ec0ff */
[----:B------:R-:W-:-:S05]  /*1ac40*/  IMAD.IADD R7, R27, 0x1, R0 ;  /* 0x000000011b077824 */ /* 0x000fca00078e0200 */
[----:B------:R-:W-:-:S13]  /*1ac50*/  ISETP.GE.OR P6, PT, R7, UR4, !P0 ;  /* 0x0000000407007c0c */ /* 0x000fda000c7c6670 */
[----:B------:R-:W-:Y:S05]  /*1ac60*/  @P6 BRA `(.L_x_1616) ;  /* 0x00000000000c6947 */ /* 0x000fea0003800000 */
[----:B------:R-:W1:Y:S02]  /*1ac70*/  LDC.64 R2, c[0x0][0xc80] ;  /* 0x00032000ff027b82 */ /* 0x000e640000000a00 */
[----:B-1----:R-:W-:-:S05]  /*1ac80*/  IMAD.WIDE R2, R7, 0x4, R2 ;  /* 0x0000000407027825 */ /* 0x002fca00078e0202 */
[----:B------:R1:W5:Y:S02]  /*1ac90*/  LDG.E R4, desc[UR52][R2.64] ;  /* 0x0000003402047981 */ /* 0x000364000c1e1900 */
.L_x_1616:
[----:B------:R-:W-:Y:S05]  /*1aca0*/  BSYNC B0 ;  /* 0x0000000000007941 */ /* 0x000fea0003800000 */
.L_x_1615:
[----:B-----5:R-:W1:Y:S02]  /*1acb0*/  SHFL.UP PT, R0, R4, 0x1, RZ ;  /* 0x0420000004007989 */ /* 0x020e6400000e00ff */
        /* <DEDUP_REMOVED lines=20> */
[----:B------:R-:W-:Y:S02]  /*1ae00*/  IMAD.MOV.U32 R7, RZ, RZ, R9 ;  /* 0x000000ffff077224 */ /* 0x000fe400078e0009 */
[----:B------:R-:W-:-:S07]  /*1ae10*/  IMAD.MOV.U32 R9, RZ, RZ, R3 ;  /* 0x000000ffff097224 */ /* 0x000fce00078e0003 */
.L_x_1613:
[----:B------:R-:W-:-:S04]  /*1ae20*/  IMAD.IADD R9, R6, 0x1, -R9 ;  /* 0x0000000106097824 */ /* 0x000fc800078e0a09 */
[----:B------:R-:W-:-:S05]  /*1ae30*/  IMAD R2, R7, R0, R9 ;  /* 0x0000000007027224 */ /* 0x000fca00078e0209 */
[----:B------:R-:W-:Y:S02]  /*1ae40*/  ISETP.GT.AND P0, PT, R2, R5, PT ;  /* 0x000000050200720c */ /* 0x000fe40003f04270 */
[----:B------:R-:W1:Y:S11]  /*1ae50*/  LDC.64 R2, c[0x0][0xc90] ;  /* 0x00032400ff027b82 */ /* 0x000e760000000a00 */
[----:B------:R-:W-:-:S04]  /*1ae60*/  VOTE.ANY R12, PT, !P0 ;  /* 0x00000000000c7806 */ /* 0x000fc800040e0100 */
[----:B------:R-:W2:Y:S02]  /*1ae70*/  POPC R10, R12 ;  /* 0x0000000c000a7309 */ /* 0x000ea40000000000 */
[----:B--2---:R-:W-:-:S04]  /*1ae80*/  IMAD.IADD R27, R10, 0x1, R27 ;  /* 0x000000010a1b7824 */ /* 0x004fc800078e021b */
[----:B-1----:R-:W-:-:S05]  /*1ae90*/  IMAD.WIDE R2, R27, 0x4, R2 ;  /* 0x000000041b027825 */ /* 0x002fca00078e0202 */
[----:B------:R-:W2:Y:S01]  /*1aea0*/  LDG.E R11, desc[UR52][R2.64] ;  /* 0x00000034020b7981 */ /* 0x000ea2000c1e1900 */
[----:B------:R-:W-:Y:S01]  /*1aeb0*/  ISETP.NE.AND P0, PT, R12, RZ, PT ;  /* 0x000000ff0c00720c */ /* 0x000fe20003f05270 */
[----:B------:R-:W-:Y:S02]  /*1aec0*/  IMAD.MOV.U32 R24, RZ, RZ, RZ ;  /* 0x000000ffff187224 */ /* 0x000fe400078e00ff */
[----:B------:R-:W1:Y:S02]  /*1aed0*/  SHFL.IDX PT, R4, R4, R10, 0x1f ;  /* 0x00001f0a04047589 */ /* 0x000e6400000e0000 */
[----:B-1----:R-:W-:-:S13]  /*1aee0*/  R2UR UR7, R4 ;  /* 0x00000000040772ca */ /* 0x002fda00000e0000 */
[----:B--2---:R-:W-:-:S05]  /*1aef0*/  IMAD R6, R11, UR7, RZ ;  /* 0x000000070b067c24 */ /* 0x004fca000f8e02ff */
[----:B------:R-:W-:-:S04]  /*1af00*/  IABS R8, R6 ;  /* 0x0000000600087213 */ /* 0x000fc80000000000 */
[----:B------:R-:W1:Y:S08]  /*1af10*/  I2F.RP R13, R8 ;  /* 0x00000008000d7306 */ /* 0x000e700000209400 */
[----:B-1----:R-:W1:Y:S02]  /*1af20*/  MUFU.RCP R13, R13 ;  /* 0x0000000d000d7308 */ /* 0x002e640000001000 */
[----:B-1----:R-:W-:-:S06]  /*1af30*/  VIADD R14, R13, 0xffffffe ;  /* 0x0ffffffe0d0e7836 */ /* 0x002fcc0000000000 */
[----:B------:R1:W2:Y:S01]  /*1af40*/  F2I.FTZ.U32.TRUNC.NTZ R3, R14 ;  /* 0x0000000e00037305 */ /* 0x0002a2000021f000 */
[----:B------:R-:W-:Y:S05]  /*1af50*/  @!P0 BRA `(.L_x_1618) ;  /* 0x0000000000088947 */ /* 0x000fea0003800000 */
[----:B------:R-:W-:-:S05]  /*1af60*/  VIADD R10, R10, 0xffffffff ;  /* 0xffffffff0a0a7836 */ /* 0x000fca0000000000 */
[----:B------:R3:W4:Y:S02]  /*1af70*/  SHFL.IDX PT, R24, R7, R10, 0x1f ;  /* 0x00001f0a07187589 */ /* 0x00072400000e0000 */
.L_x_1618:
[----:B--23--:R-:W-:Y:S02]  /*1af80*/  IMAD.MOV R7, RZ, RZ, -R3 ;  /* 0x000000ffff077224 */ /* 0x00cfe400078e0a03 */
[----:B------:R-:W-:Y:S02]  /*1af90*/  IMAD.MOV.U32 R2, RZ, RZ, RZ ;  /* 0x000000ffff027224 */ /* 0x000fe400078e00ff */
[----:B------:R-:W-:Y:S02]  /*1afa0*/  IMAD R4, R7, R8, RZ ;  /* 0x0000000807047224 */ /* 0x000fe400078e02ff */
[----:B----4-:R-:W-:Y:S02]  /*1afb0*/  IMAD R24, R24, R0, R9 ;  /* 0x0000000018187224 */ /* 0x010fe400078e0209 */
[----:B------:R-:W-:Y:S01]  /*1afc0*/  IMAD.HI.U32 R2, R3, R4, R2 ;  /* 0x0000000403027227 */ /* 0x000fe200078e0002 */
[----:B------:R-:W-:-:S03]  /*1afd0*/  IABS R4, R6 ;  /* 0x0000000600047213 */ /* 0x000fc60000000000 */
[----:B------:R-:W-:Y:S02]  /*1afe0*/  IMAD.IADD R3, R5, 0x1, -R24 ;  /* 0x0000000105037824 */ /* 0x000fe400078e0a18 */
[----:B------:R-:W-:-:S03]  /*1aff0*/  IMAD.MOV R4, RZ, RZ, -R4 ;  /* 0x000000ffff047224 */ /* 0x000fc600078e0a04 */
[----:B------:R-:W-:-:S05]  /*1b000*/  IABS R5, R3 ;  /* 0x0000000300057213 */ /* 0x000fca0000000000 */
[----:B------:R-:W-:-:S04]  /*1b010*/  IMAD.HI.U32 R2, R2, R5, RZ ;  /* 0x0000000502027227 */ /* 0x000fc800078e00ff */
[----:B------:R-:W-:Y:S01]  /*1b020*/  IMAD R5, R2, R4, R5 ;  /* 0x0000000402057224 */ /* 0x000fe200078e0205 */
[----:B------:R-:W-:-:S04]  /*1b030*/  LOP3.LUT R4, R3, R6, RZ, 0x3c, !PT ;  /* 0x0000000603047212 */ /* 0x000fc800078e3cff */
[----:B------:R-:W-:Y:S02]  /*1b040*/  ISETP.GT.U32.AND P1, PT, R8, R5, PT ;  /* 0x000000050800720c */ /* 0x000fe40003f24070 */
[----:B------:R-:W-:-:S11]  /*1b050*/  ISETP.GE.AND P2, PT, R4, RZ, PT ;  /* 0x000000ff0400720c */ /* 0x000fd60003f46270 */
[----:B------:R-:W-:Y:S02]  /*1b060*/  @!P1 IMAD.IADD R5, R5, 0x1, -R8 ;  /* 0x0000000105059824 */ /* 0x000fe400078e0a08 */
[----:B------:R-:W-:Y:S01]  /*1b070*/  @!P1 VIADD R2, R2, 0x1 ;  /* 0x0000000102029836 */ /* 0x000fe20000000000 */
[----:B------:R-:W-:Y:S02]  /*1b080*/  ISETP.NE.AND P1, PT, R6, RZ, PT ;  /* 0x000000ff0600720c */ /* 0x000fe40003f25270 */
[----:B------:R-:W-:-:S13]  /*1b090*/  ISETP.GE.U32.AND P0, PT, R5, R8, PT ;  /* 0x000000080500720c */ /* 0x000fda0003f06070 */
[----:B------:R-:W-:-:S04]  /*1b0a0*/  @P0 VIADD R2, R2, 0x1 ;  /* 0x0000000102020836 */ /* 0x000fc80000000000 */
[----:B------:R-:W-:-:S04]  /*1b0b0*/  IMAD.MOV.U32 R4, RZ, RZ, R2 ;  /* 0x000000ffff047224 */ /* 0x000fc800078e0002 */
        /* <DEDUP_REMOVED lines=11> */
[----:B------:R-:W-:Y:S02]  /*1b170*/  IABS R0, UR9 ;  /* 0x0000000900007c13 */ /* 0x000fe40008000000 */
[----:B------:R-:W-:Y:S02]  /*1b180*/  IABS R3, UR9 ;  /* 0x0000000900037c13 */ /* 0x000fe40008000000 */
[----:B------:R-:W2:Y:S01]  /*1b190*/  I2F.RP R5, R0 ;  /* 0x0000000000057306 */ /* 0x000ea20000209400 */
[----:B------:R-:W-:Y:S02]  /*1b1a0*/  R2UR UR6, R0 ;  /* 0x00000000000672ca */ /* 0x000fe400000e0000 */
[----:B------:R-:W-:-:S05]  /*1b1b0*/  IMAD.MOV R3, RZ, RZ, -R3 ;  /* 0x000000ffff037224 */ /* 0x000fca00078e0a03 */
[----:B--2---:R-:W2:Y:S02]  /*1b1c0*/  MUFU.RCP R5, R5 ;  /* 0x0000000500057308 */ /* 0x004ea40000001000 */
[----:B--2---:R-:W-:-:S06]  /*1b1d0*/  VIADD R7, R5, 0xffffffe ;  /* 0x0ffffffe05077836 */ /* 0x004fcc0000000000 */
[----:B------:R-:W2:Y:S02]  /*1b1e0*/  F2I.FTZ.U32.TRUNC.NTZ R7, R7 ;  /* 0x0000000700077305 */ /* 0x000ea4000021f000 */
[----:B--2---:R-:W-:-:S13]  /*1b1f0*/  R2UR UR5, R7 ;  /* 0x00000000070572ca */ /* 0x004fda00000e0000 */
[----:B------:R-:W-:-:S04]  /*1b200*/  UIADD3 UR4, URZ, -UR5, URZ ;  /* 0x800000053f047290 */ /* 0x000fc8000fffe03f */
[----:B------:R-:W-:-:S03]  /*1b210*/  UIMAD UR6, UR4, UR6, URZ ;  /* 0x00000006040672a4 */ /* 0x000fc6000f8e023f */
[----:B------:R-:W-:Y:S02]  /*1b220*/  UMOV UR4, URZ ;  /* 0x0000003f00047c82 */ /* 0x000fe40008000000 */
[----:B------:R-:W-:-:S04]  /*1b230*/  UIMAD.WIDE.U32 UR4, UR5, UR6, UR4 ;  /* 0x00000006050472a5 */ /* 0x000fc8000f8e0004 */
[----:B------:R-:W-:-:S06]  /*1b240*/  UIMAD.WIDE.U32 UR4, UR5, UR8, URZ ;  /* 0x00000008050472a5 */ /* 0x000fcc000f8e003f */
[----:B------:R-:W-:Y:S01]  /*1b250*/  IMAD.U32 R4, RZ, RZ, UR5 ;  /* 0x00000005ff047e24 */ /* 0x000fe2000f8e00ff */
[----:B------:R-:W-:-:S03]  /*1b260*/  R2UR UR4, R9 ;  /* 0x00000000090472ca */ /* 0x000fc600000e0000 */
[----:B------:R-:W-:-:S05]  /*1b270*/  IMAD R3, R3, R4, UR8 ;  /* 0x0000000803037e24 */ /* 0x000fca000f8e0204 */
[----:B------:R-:W-:-:S05]  /*1b280*/  ISETP.GT.U32.AND P0, PT, R0, R3, PT ;  /* 0x000000030000720c */ /* 0x000fca0003f04070 */
[----:B------:R-:W-:-:S08]  /*1b290*/  ULOP3.LUT UR4, UR4, UR9, URZ, 0x3c, !UPT ;  /* 0x0000000904047292 */ /* 0x000fd0000f8e3c3f */
[----:B------:R-:W-:Y:S01]  /*1b2a0*/  VOTEU.ANY UP1, P0 ;  /* 0x00000000003f7886 */ /* 0x000fe20000020100 */
[----:B------:R-:W-:-:S04]  /*1b2b0*/  PLOP3.LUT P0, PT, PT, PT, UP1, 0x80, 0x0 ;  /* 0x000000000000781c */ /* 0x000fc80003f0f018 */
[----:B------:R-:W-:Y:S02]  /*1b2c0*/  @!UP1 UIADD3 UR5, UR5, 0x1, URZ ;  /* 0x0000000105059890 */ /* 0x000fe4000fffe03f */
[----:B------:R-:W-:-:S07]  /*1b2d0*/  UISETP.GE.AND UP1, UPT, UR4, URZ, UPT ;  /* 0x0000003f0400728c */ /* 0x000fce000bf26270 */
[----:B------:R-:W-:-:S05]  /*1b2e0*/  @!P0 IMAD.IADD R3, R3, 0x1, -R0 ;  /* 0x0000000103038824 */ /* 0x000fca00078e0a00 */
[----:B------:R-:W-:Y:S01]  /*1b2f0*/  ISETP.GE.U32.AND P0, PT, R3, R0, PT ;  /* 0x000000000300720c */ /* 0x000fe20003f06070 */
[----:B------:R-:W-:-:S12]  /*1b300*/  IMAD R3, RZ, RZ, -UR9 ;  /* 0x80000009ff037e24 */ /* 0x000fd8000f8e02ff */
        /* <DEDUP_REMOVED lines=9> */
.L_x_1614:
[----:B------:R-:W1:Y:S01]  /*1b3a0*/  LDC R27, c[0x0][0xc3c] ;  /* 0x00030f00ff1b7b82 */ /* 0x000e620000000800 */
[----:B------:R-:W-:Y:S01]  /*1b3b0*/  IMAD.MOV.U32 R24, RZ, RZ, R5 ;  /* 0x000000ffff187224 */ /* 0x000fe200078e0005 */
[----:B------:R-:W-:Y:S01]  /*1b3c0*/  UMOV UR4, URZ ;  /* 0x0000003f00047c82 */ /* 0x000fe20008000000 */
[----:B------:R-:W-:-:S07]  /*1b3d0*/  IMAD.MOV.U32 R26, RZ, RZ, RZ ;  /* 0x000000ffff1a7224 */ /* 0x000fce00078e00ff */
.L_x_1619:
[----:B------:R2:W3:Y:S01]  /*1b3e0*/  LDL R2, [R1+0x4] ;  /* 0x0000040001027983 */ /* 0x0004e20000100800 */
[----:B------:R-:W4:Y:S02]  /*1b3f0*/  S2R R0, SR_TID.X ;  /* 0x0000000000007919 */ /* 0x000f240000002100 */
[----:B----4-:R-:W-:Y:S01]  /*1b400*/  LOP3.LUT R0, R0, 0x1f, RZ, 0xc0, !PT ;  /* 0x0000001f00007812 */ /* 0x010fe200078ec0ff */
[----:B------:R-:W-:Y:S03]  /*1b410*/  BAR.SYNC.DEFER_BLOCKING 0x4, 0x180 ;  /* 0x0106000000007b1d */ /* 0x000fe60000010000 */
[----:B------:R-:W-:Y:S01]  /*1b420*/  ISETP.NE.AND P0, PT, R0, RZ, PT ;  /* 0x000000ff0000720c */ /* 0x000fe20003f05270 */
[----:B------:R-:W-:-:S12]  /*1b430*/  IMAD.U32 R25, RZ, RZ, UR4 ;  /* 0x00000004ff197e24 */ /* 0x000fd8000f8e00ff */
[----:B------:R-:W-:Y:S01]  /*1b440*/  @!P0 MOV R0, 0x400 ;  /* 0x0000040000008802 */ /* 0x000fe20000000f00 */
[----:B---3--:R-:W3:Y:S03]  /*1b450*/  @!P0 S2R R2, SR_CgaCtaId ;  /* 0x0000000000028919 */ /* 0x008ee60000008800 */
[----:B---3--:R-:W-:Y:S01]  /*1b460*/  @!P0 LEA R17, R2, R0, 0x18 ;  /* 0x0000000002118211 */ /* 0x008fe200078ec0ff */
[----:B------:R2:W-:Y:S04]  /*1b470*/  @!P0 STL [R1+0x4], R2 ;  /* 0x0000040201008387 */ /* 0x0005e80000100800 */
[----:B-1----:R2:W-:Y:S01]  /*1b480*/  @!P0 STS.128 [R17+0x228d0], R24 ;  /* 0x0228d01811008388 */ /* 0x0025e20000000c00 */
[----:B------:R-:W-:Y:S06]  /*1b490*/  BAR.ARV 0x5, 0x180 ;  /* 0x0146000000007b1d */ /* 0x000fec0000002000 */
.L_x_1612:
[----:B------:R-:W-:Y:S02]  /*1b4a0*/  ULDC UR5, c[0x0][0xc3c] ;  /* 0x00030f0000057ab9 */ /* 0x000fe40000000800 */
[----:B------:R-:W-:-:S13]  /*1b4b0*/  ISETP.GE.AND P0, PT, R27, UR5, PT ;  /* 0x000000051b007c0c */ /* 0x000fda000bf06270 */
[----:B------:R-:W-:Y:S05]  /*1b4c0*/  @!P0 BRA `(.L_x_1620) ;  /* 0xffffffa0009c8947 */ /* 0x000fea000383ffff */
.L_x_1541:
[----:B0-----:R-:W3:Y:S01]  /*1b4d0*/  LDL.LU R0, [R1+0x1c] ;  /* 0x00001c0001007983 */ /* 0x001ee20000300800 */
[----:B------:R-:W-:Y:S01]  /*1b4e0*/  BSSY B0, `(.L_x_1621) ;  /* 0x000000b000007945 */ /* 0x000fe20003800000 */
[----:B------:R-:W0:Y:S01]  /*1b4f0*/  S2R R5, SR_CgaCtaId ;  /* 0x0000000000057919 */ /* 0x000e220000008800 */
[----:B---3--:R-:W-:-:S05]  /*1b500*/  VIADD R0, R0, 0x1 ;  /* 0x0000000100007836 */ /* 0x008fca0000000000 */
[----:B--2---:R-:W-:-:S04]  /*1b510*/  LEA.HI R2, R0, R0, RZ, 0x1 ;  /* 0x0000000000027211 */ /* 0x004fc800078f08ff */
[----:B------:R-:W-:Y:S02]  /*1b520*/  LOP3.LUT R3, R2, 0xfffffffe, RZ, 0xc0, !PT ;  /* 0xfffffffe02037812 */ /* 0x000fe400078ec0ff */
[----:B------:R-:W-:-:S03]  /*1b530*/  MOV R2, 0x400 ;  /* 0x0000040000027802 */ /* 0x000fc60000000f00 */
[----:B------:R-:W-:Y:S01]  /*1b540*/  IMAD.IADD R0, R0, 0x1, -R3 ;  /* 0x0000000100007824 */ /* 0x000fe200078e0a03 */
[----:B0-----:R-:W-:-:S04]  /*1b550*/  LEA R7, R5, R2, 0x18 ;  /* 0x0000000205077211 */ /* 0x001fc800078ec0ff */
[----:B------:R-:W-:-:S04]  /*1b560*/  SHF.L.U32 R0, R0, 0x1f, RZ ;  /* 0x0000001f00007819 */ /* 0x000fc800000006ff */
[----:B------:R-:W0:Y:S02]  /*1b570*/  SYNCS.PHASECHK.TRANS64.TRYWAIT P0, [R7+URZ+0x22820], R0 ;  /* 0x02282000070075a7 */ /* 0x000e24000800017f */
[----:B0-----:R-:W-:Y:S05]  /*1b580*/  @!P0 BRA `(.L_x_1622) ;  /* 0x00000040002c8947 */ /* 0x001fea0003800000 */
.L_x_1755:
[----:B------:R-:W-:Y:S05]  /*1b590*/  BSYNC B0 ;  /* 0x0000000000007941 */ /* 0x000fea0003800000 */
.L_x_1621:
[----:B------:R-:W-:-:S03]  /*1b5a0*/  UMOV UR4, 0xffffffff ;  /* 0xffffffff00047882 */ /* 0x000fc60000000000 */
[----:B------:R-:W-:Y:S05]  /*1b5b0*/  BRA.DIV UR4, `(.L_x_1623) ;  /* 0x0000004204347947 */ /* 0x000fea000b800000 */
[----:B0-----:R-:W0:Y:S02]  /*1b5c0*/  S2R R0, SR_TID.X ;  /* 0x0000000000007919 */ /* 0x001e240000002100 */
[----:B0-----:R-:W-:-:S04]  /*1b5d0*/  SHF.R.U32.HI R0, RZ, 0x5, R0 ;  /* 0x00000005ff007819 */ /* 0x001fc80000011600 */
[----:B------:R-:W-:-:S05]  /*1b5e0*/  LOP3.LUT R0, R0, 0x3, RZ, 0xc0, !PT ;  /* 0x0000000300007812 */ /* 0x000fca00078ec0ff */
[----:B------:R0:W1:Y:S02]  /*1b5f0*/  SHFL.IDX PT, R14, R0, RZ, 0x1f ;  /* 0x00001fff000e7589 */ /* 0x00006400000e0000 */
.L_x_1758:
[----:B-1----:R-:W-:Y:S01]  /*1b600*/  ISETP.NE.AND P0, PT, R14, RZ, PT ;  /* 0x000000ff0e00720c */ /* 0x002fe20003f05270 */
[----:B------:R-:W-:-:S12]  /*1b610*/  BSSY B0, `(.L_x_1624) ;  /* 0x000002c000007945 */ /* 0x000fd80003800000 */
[----:B------:R-:W-:Y:S05]  /*1b620*/  @P0 BRA `(.L_x_1625) ;  /* 0x0000000000a80947 */ /* 0x000fea0003800000 */
[----:B------:R-:W-:-:S03]  /*1b630*/  UMOV UR4, 0xffffffff ;  /* 0xffffffff00047882 */ /* 0x000fc60000000000 */
[----:B------:R-:W-:Y:S05]  /*1b640*/  BRA.DIV UR4, `(.L_x_1626) ;  /* 0x0000004204447947 */ /* 0x000fea000b800000 */
[----:B------:R-:W-:-:S13]  /*1b650*/  ELECT P6, URZ, PT ;  /* 0x00000000003f782f */ /* 0x000fda00038c0000 */
.L_x_1761:
[----:B------:R-:W-:Y:S05]  /*1b660*/  @!P6 BRA `(.L_x_1625) ;  /* 0x000000000098e947 */ /* 0x000fea0003800000 */
[----:B------:R-:W-:-:S06]  /*1b670*/  ULOP3.LUT UR4, UR36, 0x2, URZ, 0xfc, !UPT ;  /* 0x0000000224047892 */ /* 0x000fcc000f8efc3f */
[----:B0-----:R-:W-:-:S05]  /*1b680*/  IMAD.U32 R0, RZ, RZ, UR4 ;  /* 0x00000004ff007e24 */ /* 0x001fca000f8e00ff */
[----:B------:R-:W-:-:S13]  /*1b690*/  ISETP.NE.AND P0, PT, R0, 0x3, PT ;  /* 0x000000030000780c */ /* 0x000fda0003f05270 */
[----:B------:R-:W-:Y:S05]  /*1b6a0*/  @!P0 BRA `(.L_x_1627) ;  /* 0x0000000000048947 */ /* 0x000fea0003800000 */
[----:B------:R-:W-:Y:S01]  /*1b6b0*/  BPT.TRAP 0x1 ;  /* 0x000000040000795c */ /* 0x000fe20000300000 */
.L_x_1627:
[----:B------:R-:W-:Y:S01]  /*1b6c0*/  IMAD R5, R32, 0x8, R7 ;  /* 0x0000000820057824 */ /* 0x000fe200078e0207 */
[----:B------:R-:W-:Y:S01]  /*1b6d0*/  SHF.L.U32 R0, R36, 0x1f, RZ ;  /* 0x0000001f24007819 */ /* 0x000fe200000006ff */
[----:B------:R-:W-:-:S03]  /*1b6e0*/  VIADD R32, R32, 0x1 ;  /* 0x0000000120207836 */ /* 0x000fc60000000000 */
[----:B------:R-:W0:Y:S02]  /*1b6f0*/  SYNCS.PHASECHK.TRANS64.TRYWAIT P1, [R5+URZ+0x22840], R0 ;  /* 0x02284000050075a7 */ /* 0x000e24000802017f */
[----:B------:R-:W-:-:S04]  /*1b700*/  ISETP.NE.AND P2, PT, R32, 0x2, PT ;  /* 0x000000022000780c */ /* 0x000fc80003f45270 */
[----:B------:R-:W-:Y:S01]  /*1b710*/  SEL R3, RZ, 0x1, P2 ;  /* 0x00000001ff037807 */ /* 0x000fe20001000000 */
[----:B0-----:R-:W-:Y:S08]  /*1b720*/  @!P1 BRA `(.L_x_1628) ;  /* 0x00000040002c9947 */ /* 0x001ff00003800000 */
.L_x_1762:
[----:B------:R-:W-:Y:S02]  /*1b730*/  SEL R32, R32, RZ, P2 ;  /* 0x000000ff20207207 */ /* 0x000fe40001000000 */
[----:B------:R-:W-:Y:S01]  /*1b740*/  LOP3.LUT R2, R36, R3, RZ, 0x3c, !PT ;  /* 0x0000000324027212 */ /* 0x000fe200078e3cff */
[----:B------:R-:W-:Y:S06]  /*1b750*/  @!P0 BRA `(.L_x_1629) ;  /* 0x0000000000048947 */ /* 0x000fec0003800000 */
[----:B------:R-:W-:Y:S01]  /*1b760*/  BPT.TRAP 0x1 ;  /* 0x000000040000795c */ /* 0x000fe20000300000 */
.L_x_1629:
[----:B------:R-:W-:Y:S01]  /*1b770*/  IMAD R3, R32, 0x8, R7 ;  /* 0x0000000820037824 */ /* 0x000fe200078e0207 */
[----:B------:R-:W-:-:S04]  /*1b780*/  SHF.L.U32 R2, R2, 0x1f, RZ ;  /* 0x0000001f02027819 */ /* 0x000fc800000006ff */
[----:B------:R-:W1:Y:S02]  /*1b790*/  SYNCS.PHASECHK.TRANS64.TRYWAIT P1, [R3+URZ+0x22840], R2 ;  /* 0x02284002030075a7 */ /* 0x000e64000802017f */
[----:B-1----:R-:W-:Y:S05]  /*1b7a0*/  @!P1 BRA `(.L_x_1630) ;  /* 0x0000004000209947 */ /* 0x002fea0003800000 */
.L_x_1763:
[----:B------:R-:W-:Y:S05]  /*1b7b0*/  @!P0 BRA `(.L_x_1631) ;  /* 0x0000000000048947 */ /* 0x000fea0003800000 */
[----:B------:R-:W-:Y:S01]  /*1b7c0*/  BPT.TRAP 0x1 ;  /* 0x000000040000795c */ /* 0x000fe20000300000 */
.L_x_1631:
[----:B------:R-:W2:Y:S02]  /*1b7d0*/  SYNCS.PHASECHK.TRANS64.TRYWAIT P1, [R5+URZ+0x22860], R0 ;  /* 0x02286000050075a7 */ /* 0x000ea4000802017f */
[----:B--2---:R-:W-:Y:S05]  /*1b7e0*/  @!P1 BRA `(.L_x_1632) ;  /* 0x0000004000249947 */ /* 0x004fea0003800000 */
.L_x_1764:
[----:B------:R-:W-:Y:S05]  /*1b7f0*/  @!P0 BRA `(.L_x_1633) ;  /* 0x0000000000048947 */ /* 0x000fea0003800000 */
[----:B------:R-:W-:Y:S01]  /*1b800*/  BPT.TRAP 0x1 ;  /* 0x000000040000795c */ /* 0x000fe20000300000 */
.L_x_1633:
[----:B------:R-:W3:Y:S02]  /*1b810*/  SYNCS.PHASECHK.TRANS64.TRYWAIT P1, [R3+URZ+0x22860], R2 ;  /* 0x02286002030075a7 */ /* 0x000ee4000802017f */
[----:B---3--:R-:W-:Y:S05]  /*1b820*/  @!P1 BRA `(.L_x_1634) ;  /* 0x0000004000289947 */ /* 0x008fea0003800000 */
.L_x_1765:
[----:B------:R-:W-:Y:S05]  /*1b830*/  @!P0 BRA `(.L_x_1635) ;  /* 0x0000000000048947 */ /* 0x000fea0003800000 */
[----:B------:R-:W-:Y:S01]  /*1b840*/  BPT.TRAP 0x1 ;  /* 0x000000040000795c */ /* 0x000fe20000300000 */
.L_x_1635:
[----:B------:R-:W4:Y:S02]  /*1b850*/  SYNCS.PHASECHK.TRANS64.TRYWAIT P1, [R5+URZ+0x22880], R0 ;  /* 0x02288000050075a7 */ /* 0x000f24000802017f */
[----:B----4-:R-:W-:Y:S05]  /*1b860*/  @!P1 BRA `(.L_x_1636) ;  /* 0x00000040002c9947 */ /* 0x010fea0003800000 */
.L_x_1766:
[----:B------:R-:W-:Y:S05]  /*1b870*/  @!P0 BRA `(.L_x_1637) ;  /* 0x0000000000048947 */ /* 0x000fea0003800000 */
[----:B------:R-:W-:Y:S01]  /*1b880*/  BPT.TRAP 0x1 ;  /* 0x000000040000795c */ /* 0x000fe20000300000 */
.L_x_1637:
[----:B------:R0:W0:Y:S02]  /*1b890*/  SYNCS.PHASECHK.TRANS64.TRYWAIT P0, [R3+URZ+0x22880], R2 ;  /* 0x02288002030075a7 */ /* 0x000024000800017f */
[----:B0-----:R-:W-:Y:S05]  /*1b8a0*/  @!P0 NANOSLEEP.SYNCS 0x989680 ;  /* 0x009896800000895d */ /* 0x001fea0003900000 */
[----:B------:R-:W0:Y:S02]  /*1b8b0*/  @!P0 SYNCS.PHASECHK.TRANS64 P0, [R3+URZ+0x22880], R2 ;  /* 0x02288002030085a7 */ /* 0x000e24000800007f */
[----:B0-----:R-:W-:Y:S05]  /*1b8c0*/  @!P0 BRA `(.L_x_1637) ;  /* 0xfffffffc00f08947 */ /* 0x001fea000383ffff */
.L_x_1625:
[----:B------:R-:W-:Y:S05]  /*1b8d0*/  BSYNC B0 ;  /* 0x0000000000007941 */ /* 0x000fea0003800000 */
.L_x_1624:
[----:B------:R-:W-:Y:S05]  /*1b8e0*/  EXIT ;  /* 0x000000000000794d */ /* 0x000fea0003800000 */
.L_x_1436:
[----:B0-----:R-:W-:-:S04]  /*1b8f0*/  IMAD.U32 R3, RZ, RZ, UR43 ;  /* 0x0000002bff037e24 */ /* 0x001fc8000f8e00ff */
[----:B------:R0:W1:Y:S03]  /*1b900*/  SYNCS.PHASECHK.TRANS64.TRYWAIT P1, [R3+URZ+0x22800], R0 ;  /* 0x02280000030075a7 */ /* 0x000066000802017f */
[----:B-1----:R-:W-:Y:S05]  /*1b910*/  @!P1 NANOSLEEP.SYNCS 0x989680 ;  /* 0x009896800000995d */ /* 0x002fea0003900000 */
[----:B------:R-:W1:Y:S02]  /*1b920*/  @!P1 SYNCS.PHASECHK.TRANS64 P1, [R3+URZ+0x22800], R0 ;  /* 0x02280000030095a7 */ /* 0x000e64000802007f */
[----:B-1----:R-:W-:Y:S05]  /*1b930*/  @!P1 BRA `(.L_x_1436) ;  /* 0xfffffffc00ec9947 */ /* 0x002fea000383ffff */
[----:B------:R-:W-:Y:S05]  /*1b940*/  BRA `(.L_x_1638) ;  /* 0xfffffe6400307947 */ /* 0x000fea000383ffff */
.L_x_1440:
[----:B-1----:R1:W2:Y:S02]  /*1b950*/  SYNCS.PHASECHK.TRANS64.TRYWAIT P1, [R3+URZ+0x22830], R0 ;  /* 0x02283000030075a7 */ /* 0x0022a4000802017f */
[----:B--2---:R-:W-:Y:S05]  /*1b960*/  @!P1 NANOSLEEP.SYNCS 0x989680 ;  /* 0x009896800000995d */ /* 0x004fea0003900000 */
[----:B------:R-:W2:Y:S02]  /*1b970*/  @!P1 SYNCS.PHASECHK.TRANS64 P1, [R3+URZ+0x22830], R0 ;  /* 0x02283000030095a7 */ /* 0x000ea4000802007f */
[----:B--2---:R-:W-:Y:S05]  /*1b980*/  @!P1 BRA `(.L_x_1440) ;  /* 0xfffffffc00f09947 */ /* 0x004fea000383ffff */
[----:B------:R-:W-:Y:S05]  /*1b990*/  BRA `(.L_x_1439) ;  /* 0xfffffe64004c7947 */ /* 0x000fea000383ffff */
.L_x_1457:
[----:B-1----:R-:W-:-:S04]  /*1b9a0*/  IMAD.U32 R10, RZ, RZ, UR6 ;  /* 0x00000006ff0a7e24 */ /* 0x002fc8000f8e00ff */
[----:B------:R1:W2:Y:S03]  /*1b9b0*/  SYNCS.PHASECHK.TRANS64.TRYWAIT P1, [R10+URZ+0x22830], R5 ;  /* 0x022830050a0075a7 */ /* 0x0002a6000802017f */
[----:B--2---:R-:W-:Y:S05]  /*1b9c0*/  @!P1 NANOSLEEP.SYNCS 0x989680 ;  /* 0x009896800000995d */ /* 0x004fea0003900000 */
[----:B------:R-:W2:Y:S02]  /*1b9d0*/  @!P1 SYNCS.PHASECHK.TRANS64 P1, [R10+URZ+0x22830], R5 ;  /* 0x022830050a0095a7 */ /* 0x000ea4000802007f */
[----:B--2---:R-:W-:Y:S05]  /*1b9e0*/  @!P1 BRA `(.L_x_1457) ;  /* 0xfffffffc00ec9947 */ /* 0x004fea000383ffff */
[----:B------:R-:W-:Y:S05]  /*1b9f0*/  BRA `(.L_x_1454) ;  /* 0xfffffea400647947 */ /* 0x000fea000383ffff */
.L_x_1461:
[----:B-1----:R-:W-:-:S04]  /*1ba00*/  IMAD.U32 R10, RZ, RZ, UR6 ;  /* 0x00000006ff0a7e24 */ /* 0x002fc8000f8e00ff */
[----:B------:R1:W2:Y:S03]  /*1ba10*/  SYNCS.PHASECHK.TRANS64.TRYWAIT P1, [R10+URZ+0x22850], R5 ;  /* 0x022850050a0075a7 */ /* 0x0002a6000802017f */
[----:B--2---:R-:W-:Y:S05]  /*1ba20*/  @!P1 NANOSLEEP.SYNCS 0x989680 ;  /* 0x009896800000995d */ /* 0x004fea0003900000 */
[----:B------:R-:W2:Y:S02]  /*1ba30*/  @!P1 SYNCS.PHASECHK.TRANS64 P1, [R10+URZ+0x22850], R5 ;  /* 0x022850050a0095a7 */ /* 0x000ea4000802007f */
[----:B--2---:R-:W-:Y:S05]  /*1ba40*/  @!P1 BRA `(.L_x_1461) ;  /* 0xfffffffc00ec9947 */ /* 0x004fea000383ffff */
[----:B------:R-:W-:Y:S05]  /*1ba50*/  BRA `(.L_x_1458) ;  /* 0xfffffeac00807947 */ /* 0x000fea000383ffff */
.L_x_1480:
[----:B-1----:R-:W-:-:S04]  /*1ba60*/  IMAD.U32 R10, RZ, RZ, UR6 ;  /* 0x00000006ff0a7e24 */ /* 0x002fc8000f8e00ff */
[----:B------:R1:W2:Y:S03]  /*1ba70*/  SYNCS.PHASECHK.TRANS64.TRYWAIT P1, [R10+URZ+0x22830], R5 ;  /* 0x022830050a0075a7 */ /* 0x0002a6000802017f */
[----:B--2---:R-:W-:Y:S05]  /*1ba80*/  @!P1 NANOSLEEP.SYNCS 0x989680 ;  /* 0x009896800000995d */ /* 0x004fea0003900000 */
[----:B------:R-:W2:Y:S02]  /*1ba90*/  @!P1 SYNCS.PHASECHK.TRANS64 P1, [R10+URZ+0x22830], R5 ;  /* 0x022830050a0095a7 */ /* 0x000ea4000802007f */
[----:B--2---:R-:W-:Y:S05]  /*1baa0*/  @!P1 BRA `(.L_x_1480) ;  /* 0xfffffffc00ec9947 */ /* 0x004fea000383ffff */
[----:B------:R-:W-:Y:S05]  /*1bab0*/  BRA `(.L_x_1477) ;  /* 0xfffffeec00487947 */ /* 0x000fea000383ffff */
.L_x_1484:
[----:B-1----:R-:W-:-:S04]  /*1bac0*/  IMAD.U32 R10, RZ, RZ, UR6 ;  /* 0x00000006ff0a7e24 */ /* 0x002fc8000f8e00ff */
[----:B------:R1:W2:Y:S03]  /*1bad0*/  SYNCS.PHASECHK.TRANS64.TRYWAIT P1, [R10+URZ+0x22850], R5 ;  /* 0x022850050a0075a7 */ /* 0x0002a6000802017f */
[----:B--2---:R-:W-:Y:S05]  /*1bae0*/  @!P1 NANOSLEEP.SYNCS 0x989680 ;  /* 0x009896800000995d */ /* 0x004fea0003900000 */
[----:B------:R-:W2:Y:S02]  /*1baf0*/  @!P1 SYNCS.PHASECHK.TRANS64 P1, [R10+URZ+0x22850], R5 ;  /* 0x022850050a0095a7 */ /* 0x000ea4000802007f */
[----:B--2---:R-:W-:Y:S05]  /*1bb00*/  @!P1 BRA `(.L_x_1484) ;  /* 0xfffffffc00ec9947 */ /* 0x004fea000383ffff */
[----:B------:R-:W-:Y:S05]  /*1bb10*/  BRA `(.L_x_1481) ;  /* 0xfffffef400647947 */ /* 0x000fea000383ffff */
.L_x_1492:
[----:B-1----:R-:W-:-:S04]  /*1bb20*/  IMAD.U32 R10, RZ, RZ, UR6 ;  /* 0x00000006ff0a7e24 */ /* 0x002fc8000f8e00ff */
[----:B------:R1:W2:Y:S03]  /*1bb30*/  SYNCS.PHASECHK.TRANS64.TRYWAIT P1, [R10+URZ+0x22830], R5 ;  /* 0x022830050a0075a7 */ /* 0x0002a6000802017f */
[----:B--2---:R-:W-:Y:S05]  /*1bb40*/  @!P1 NANOSLEEP.SYNCS 0x989680 ;  /* 0x009896800000995d */ /* 0x004fea0003900000 */
[----:B------:R-:W2:Y:S02]  /*1bb50*/  @!P1 SYNCS.PHASECHK.TRANS64 P1, [R10+URZ+0x22830], R5 ;  /* 0x022830050a0095a7 */ /* 0x000ea4000802007f */
[----:B--2---:R-:W-:Y:S05]  /*1bb60*/  @!P1 BRA `(.L_x_1492) ;  /* 0xfffffffc00ec9947 */ /* 0x004fea000383ffff */
[----:B------:R-:W-:Y:S05]  /*1bb70*/  BRA `(.L_x_1489) ;  /* 0xffffff1400747947 */ /* 0x000fea000383ffff */
.L_x_1496:
[----:B-1----:R-:W-:-:S04]  /*1bb80*/  IMAD.U32 R10, RZ, RZ, UR6 ;  /* 0x00000006ff0a7e24 */ /* 0x002fc8000f8e00ff */
[----:B------:R1:W2:Y:S03]  /*1bb90*/  SYNCS.PHASECHK.TRANS64.TRYWAIT P1, [R10+URZ+0x22850], R5 ;  /* 0x022850050a0075a7 */ /* 0x0002a6000802017f */
[----:B--2---:R-:W-:Y:S05]  /*1bba0*/  @!P1 NANOSLEEP.SYNCS 0x989680 ;  /* 0x009896800000995d */ /* 0x004fea0003900000 */
[----:B------:R-:W2:Y:S02]  /*1bbb0*/  @!P1 SYNCS.PHASECHK.TRANS64 P1, [R10+URZ+0x22850], R5 ;  /* 0x022850050a0095a7 */ /* 0x000ea4000802007f */
[----:B--2---:R-:W-:Y:S05]  /*1bbc0*/  @!P1 BRA `(.L_x_1496) ;  /* 0xfffffffc00ec9947 */ /* 0x004fea000383ffff */
[----:B------:R-:W-:Y:S05]  /*1bbd0*/  BRA `(.L_x_1493) ;  /* 0xffffff1c00847947 */ /* 0x000fea000383ffff */
.L_x_1511:
[----:B-1----:R-:W-:-:S04]  /*1bbe0*/  IMAD.U32 R7, RZ, RZ, UR9 ;  /* 0x00000009ff077e24 */ /* 0x002fc8000f8e00ff */
[----:B------:R1:W2:Y:S03]  /*1bbf0*/  SYNCS.PHASECHK.TRANS64.TRYWAIT P1, [R7+URZ+0x22850], R4 ;  /* 0x02285004070075a7 */ /* 0x0002a6000802017f */
[----:B--2---:R-:W-:Y:S05]  /*1bc00*/  @!P1 NANOSLEEP.SYNCS 0x989680 ;  /* 0x009896800000995d */ /* 0x004fea0003900000 */
[----:B------:R-:W2:Y:S02]  /*1bc10*/  @!P1 SYNCS.PHASECHK.TRANS64 P1, [R7+URZ+0x22850], R4 ;  /* 0x02285004070095a7 */ /* 0x000ea4000802007f */
[----:B--2---:R-:W-:Y:S05]  /*1bc20*/  @!P1 BRA `(.L_x_1511) ;  /* 0xfffffffc00ec9947 */ /* 0x004fea000383ffff */
[----:B------:R-:W-:Y:S05]  /*1bc30*/  BRA `(.L_x_1510) ;  /* 0xffffff58007c7947 */ /* 0x000fea000383ffff */
.L_x_1562:
        /* <DEDUP_REMOVED lines=10> */
.L_x_1639:
[----:B------:R-:W-:Y:S05]  /*1bce0*/  BRA `(.L_x_1640) ;  /* 0xffffffa800907947 */ /* 0x000fea000383ffff */
.L_x_1565:
[----:B0-----:R0:W1:Y:S02]  /*1bcf0*/  SYNCS.PHASECHK.TRANS64.TRYWAIT P0, [R0+URZ+0x22880], R29 ;  /* 0x0228801d000075a7 */ /* 0x001064000800017f */
[----:B-1----:R-:W-:Y:S05]  /*1bd00*/  @!P0 NANOSLEEP.SYNCS 0x989680 ;  /* 0x009896800000895d */ /* 0x002fea0003900000 */
[----:B------:R-:W1:Y:S02]  /*1bd10*/  @!P0 SYNCS.PHASECHK.TRANS64 P0, [R0+URZ+0x22880], R29 ;  /* 0x0228801d000085a7 */ /* 0x000e64000800007f */
[----:B-1----:R-:W-:Y:S05]  /*1bd20*/  @!P0 BRA `(.L_x_1565) ;  /* 0xfffffffc00f08947 */ /* 0x002fea000383ffff */
[----:B------:R-:W-:Y:S05]  /*1bd30*/  BRA `(.L_x_1641) ;  /* 0xffffffac00ac7947 */ /* 0x000fea000383ffff */
.L_x_1566:
        /* <DEDUP_REMOVED lines=8> */
.L_x_1643:
[----:B------:R-:W-:Y:S05]  /*1bdc0*/  BSYNC B0 ;  /* 0x0000000000007941 */ /* 0x000fea0003800000 */
.L_x_1642:
[----:B------:R-:W-:Y:S01]  /*1bdd0*/  IMAD.MOV.U32 R13, RZ, RZ, R9 ;  /* 0x000000ffff0d7224 */ /* 0x000fe200078e0009 */
[----:B------:R-:W-:Y:S01]  /*1bde0*/  ISETP.GE.AND P3, PT, R18, 0x41, PT ;  /* 0x000000411200780c */ /* 0x000fe20003f66270 */
        /* <DEDUP_REMOVED lines=12> */
.L_x_1644:
[----:B------:R-:W-:Y:S02]  /*1beb0*/  IMAD.MOV.U32 R13, RZ, RZ, R10 ;  /* 0x000000ffff0d7224 */ /* 0x000fe400078e000a */
[----:B------:R-:W-:Y:S02]  /*1bec0*/  IMAD.MOV.U32 R12, RZ, RZ, 0x1 ;  /* 0x00000001ff0c7424 */ /* 0x000fe400078e00ff */
[----:B------:R-:W-:-:S07]  /*1bed0*/  IMAD.MOV.U32 R2, RZ, RZ, R14 ;  /* 0x000000ffff027224 */ /* 0x000fce00078e000e */
[----:B------:R-:W-:Y:S05]  /*1bee0*/  WARPSYNC.COLLECTIVE R15, `(.L_x_1645) ;  /* 0x000000000f087348 */ /* 0x000fea0003c00000 */
[----:B------:R0:W1:Y:S02]  /*1bef0*/  SHFL.IDX P6, R14, R13, R12, R11 ;  /* 0x0000000c0d0e7389 */ /* 0x00006400000c000b */
[----:B01----:R-:W-:Y:S01]  /*1bf00*/  ENDCOLLECTIVE ;  /* 0x000000000000791b */ /* 0x003fe20003800000 */
.L_x_1645:
        /* <DEDUP_REMOVED lines=12> */
.L_x_1646:
[----:B------:R-:W-:Y:S02]  /*1bfd0*/  IMAD.MOV.U32 R13, RZ, RZ, R10 ;  /* 0x000000ffff0d7224 */ /* 0x000fe400078e000a */
[----:B------:R-:W-:Y:S02]  /*1bfe0*/  IMAD.MOV.U32 R12, RZ, RZ, 0x2 ;  /* 0x00000002ff0c7424 */ /* 0x000fe400078e00ff */
[----:B------:R-:W-:-:S07]  /*1bff0*/  IMAD.MOV.U32 R2, RZ, RZ, R14 ;  /* 0x000000ffff027224 */ /* 0x000fce00078e000e */
[----:B------:R-:W-:Y:S05]  /*1c000*/  WARPSYNC.COLLECTIVE R15, `(.L_x_1647) ;  /* 0x000000000f087348 */ /* 0x000fea0003c00000 */
[----:B------:R0:W1:Y:S02]  /*1c010*/  SHFL.IDX P6, R14, R13, R12, R11 ;  /* 0x0000000c0d0e7389 */ /* 0x00006400000c000b */
[----:B01----:R-:W-:Y:S01]  /*1c020*/  ENDCOLLECTIVE ;  /* 0x000000000000791b */ /* 0x003fe20003800000 */
.L_x_1647:
        /* <DEDUP_REMOVED lines=12> */
.L_x_1648:
[----:B------:R-:W-:Y:S02]  /*1c0f0*/  IMAD.MOV.U32 R13, RZ, RZ, R10 ;  /* 0x000000ffff0d7224 */ /* 0x000fe400078e000a */
[----:B------:R-:W-:Y:S02]  /*1c100*/  IMAD.MOV.U32 R12, RZ, RZ, 0x3 ;  /* 0x00000003ff0c7424 */ /* 0x000fe400078e00ff */
[----:B------:R-:W-:-:S07]  /*1c110*/  IMAD.MOV.U32 R2, RZ, RZ, R14 ;  /* 0x000000ffff027224 */ /* 0x000fce00078e000e */
[----:B------:R-:W-:Y:S05]  /*1c120*/  WARPSYNC.COLLECTIVE R15, `(.L_x_1649) ;  /* 0x000000000f087348 */ /* 0x000fea0003c00000 */
[----:B------:R0:W1:Y:S02]  /*1c130*/  SHFL.IDX P6, R14, R13, R12, R11 ;  /* 0x0000000c0d0e7389 */ /* 0x00006400000c000b */
[----:B01----:R-:W-:Y:S01]  /*1c140*/  ENDCOLLECTIVE ;  /* 0x000000000000791b */ /* 0x003fe20003800000 */
.L_x_1649:
        /* <DEDUP_REMOVED lines=12> */
.L_x_1650:
[----:B------:R-:W-:Y:S02]  /*1c210*/  IMAD.MOV.U32 R13, RZ, RZ, R10 ;  /* 0x000000ffff0d7224 */ /* 0x000fe400078e000a */
[----:B------:R-:W-:Y:S02]  /*1c220*/  IMAD.MOV.U32 R12, RZ, RZ, 0x4 ;  /* 0x00000004ff0c7424 */ /* 0x000fe400078e00ff */
[----:B------:R-:W-:-:S07]  /*1c230*/  IMAD.MOV.U32 R2, RZ, RZ, R14 ;  /* 0x000000ffff027224 */ /* 0x000fce00078e000e */
[----:B------:R-:W-:Y:S05]  /*1c240*/  WARPSYNC.COLLECTIVE R15, `(.L_x_1651) ;  /* 0x000000000f087348 */ /* 0x000fea0003c00000 */
[----:B------:R0:W1:Y:S02]  /*1c250*/  SHFL.IDX P6, R14, R13, R12, R11 ;  /* 0x0000000c0d0e7389 */ /* 0x00006400000c000b */
[----:B01----:R-:W-:Y:S01]  /*1c260*/  ENDCOLLECTIVE ;  /* 0x000000000000791b */ /* 0x003fe20003800000 */
.L_x_1651:
        /* <DEDUP_REMOVED lines=12> */
.L_x_1652:
[----:B------:R-:W-:Y:S02]  /*1c330*/  IMAD.MOV.U32 R13, RZ, RZ, R10 ;  /* 0x000000ffff0d7224 */ /* 0x000fe400078e000a */
[----:B------:R-:W-:Y:S02]  /*1c340*/  IMAD.MOV.U32 R12, RZ, RZ, 0x5 ;  /* 0x00000005ff0c7424 */ /* 0x000fe400078e00ff */
[----:B------:R-:W-:-:S07]  /*1c350*/  IMAD.MOV.U32 R2, RZ, RZ, R14 ;  /* 0x000000ffff027224 */ /* 0x000fce00078e000e */
[----:B------:R-:W-:Y:S05]  /*1c360*/  WARPSYNC.COLLECTIVE R15, `(.L_x_1653) ;  /* 0x000000000f087348 */ /* 0x000fea0003c00000 */
[----:B------:R0:W1:Y:S02]  /*1c370*/  SHFL.IDX P6, R14, R13, R12, R11 ;  /* 0x0000000c0d0e7389 */ /* 0x00006400000c000b */
[----:B01----:R-:W-:Y:S01]  /*1c380*/  ENDCOLLECTIVE ;  /* 0x000000000000791b */ /* 0x003fe20003800000 */
.L_x_1653:
        /* <DEDUP_REMOVED lines=12> */
.L_x_1654:
[----:B------:R-:W-:Y:S02]  /*1c450*/  IMAD.MOV.U32 R13, RZ, RZ, R10 ;  /* 0x000000ffff0d7224 */ /* 0x000fe400078e000a */
[----:B------:R-:W-:Y:S02]  /*1c460*/  IMAD.MOV.U32 R12, RZ, RZ, 0x6 ;  /* 0x00000006ff0c7424 */ /* 0x000fe400078e00ff */
[----:B------:R-:W-:-:S07]  /*1c470*/  IMAD.MOV.U32 R2, RZ, RZ, R14 ;  /* 0x000000ffff027224 */ /* 0x000fce00078e000e */
[----:B------:R-:W-:Y:S05]  /*1c480*/  WARPSYNC.COLLECTIVE R15, `(.L_x_1655) ;  /* 0x000000000f087348 */ /* 0x000fea0003c00000 */
[----:B------:R0:W1:Y:S02]  /*1c490*/  SHFL.IDX P6, R14, R13, R12, R11 ;  /* 0x0000000c0d0e7389 */ /* 0x00006400000c000b */
[----:B01----:R-:W-:Y:S01]  /*1c4a0*/  ENDCOLLECTIVE ;  /* 0x000000000000791b */ /* 0x003fe20003800000 */
.L_x_1655:
        /* <DEDUP_REMOVED lines=12> */
.L_x_1656:
[----:B------:R-:W-:Y:S02]  /*1c570*/  IMAD.MOV.U32 R13, RZ, RZ, R10 ;  /* 0x000000ffff0d7224 */ /* 0x000fe400078e000a */
[----:B------:R-:W-:Y:S02]  /*1c580*/  IMAD.MOV.U32 R12, RZ, RZ, 0x7 ;  /* 0x00000007ff0c7424 */ /* 0x000fe400078e00ff */
[----:B------:R-:W-:-:S07]  /*1c590*/  IMAD.MOV.U32 R2, RZ, RZ, R14 ;  /* 0x000000ffff027224 */ /* 0x000fce00078e000e */
[----:B------:R-:W-:Y:S05]  /*1c5a0*/  WARPSYNC.COLLECTIVE R15, `(.L_x_1657) ;  /* 0x000000000f087348 */ /* 0x000fea0003c00000 */
[----:B------:R0:W1:Y:S02]  /*1c5b0*/  SHFL.IDX P6, R14, R13, R12, R11 ;  /* 0x0000000c0d0e7389 */ /* 0x00006400000c000b */
[----:B01----:R-:W-:Y:S01]  /*1c5c0*/  ENDCOLLECTIVE ;  /* 0x000000000000791b */ /* 0x003fe20003800000 */
.L_x_1657:
        /* <DEDUP_REMOVED lines=12> */
.L_x_1658:
[----:B------:R-:W-:Y:S02]  /*1c690*/  IMAD.MOV.U32 R13, RZ, RZ, R20 ;  /* 0x000000ffff0d7224 */ /* 0x000fe400078e0014 */
[----:B------:R-:W-:Y:S02]  /*1c6a0*/  IMAD.MOV.U32 R12, RZ, RZ, RZ ;  /* 0x000000ffff0c7224 */ /* 0x000fe400078e00ff */
[----:B------:R-:W-:-:S07]  /*1c6b0*/  IMAD.MOV.U32 R2, RZ, RZ, R14 ;  /* 0x000000ffff027224 */ /* 0x000fce00078e000e */
[----:B------:R-:W-:Y:S05]  /*1c6c0*/  WARPSYNC.COLLECTIVE R15, `(.L_x_1659) ;  /* 0x000000000f087348 */ /* 0x000fea0003c00000 */
[----:B------:R0:W1:Y:S02]  /*1c6d0*/  SHFL.IDX P6, R14, R13, R12, R11 ;  /* 0x0000000c0d0e7389 */ /* 0x00006400000c000b */
[----:B01----:R-:W-:Y:S01]  /*1c6e0*/  ENDCOLLECTIVE ;  /* 0x000000000000791b */ /* 0x003fe20003800000 */
.L_x_1659:
        /* <DEDUP_REMOVED lines=12> */
.L_x_1660:
[----:B------:R-:W-:Y:S02]  /*1c7b0*/  IMAD.MOV.U32 R13, RZ, RZ, R20 ;  /* 0x000000ffff0d7224 */ /* 0x000fe400078e0014 */
[----:B------:R-:W-:Y:S02]  /*1c7c0*/  IMAD.MOV.U32 R12, RZ, RZ, 0x1 ;  /* 0x00000001ff0c7424 */ /* 0x000fe400078e00ff */
[----:B------:R-:W-:-:S07]  /*1c7d0*/  IMAD.MOV.U32 R2, RZ, RZ, R14 ;  /* 0x000000ffff027224 */ /* 0x000fce00078e000e */
[----:B------:R-:W-:Y:S05]  /*1c7e0*/  WARPSYNC.COLLECTIVE R15, `(.L_x_1661) ;  /* 0x000000000f087348 */ /* 0x000fea0003c00000 */
[----:B------:R0:W1:Y:S02]  /*1c7f0*/  SHFL.IDX P6, R14, R13, R12, R11 ;  /* 0x0000000c0d0e7389 */ /* 0x00006400000c000b */
[----:B01----:R-:W-:Y:S01]  /*1c800*/  ENDCOLLECTIVE ;  /* 0x000000000000791b */ /* 0x003fe20003800000 */
.L_x_1661:
        /* <DEDUP_REMOVED lines=13> */
.L_x_1662:
        /* <DEDUP_REMOVED lines=15> */
.L_x_1571:
[----:B--2---:R2:W3:Y:S02]  /*1c9d0*/  SYNCS.PHASECHK.TRANS64.TRYWAIT P0, [R0+URZ+0x22840], R29 ;  /* 0x0228401d000075a7 */ /* 0x0044e4000800017f */
[----:B---3--:R-:W-:Y:S05]  /*1c9e0*/  @!P0 NANOSLEEP.SYNCS 0x989680 ;  /* 0x009896800000895d */ /* 0x008fea0003900000 */
[----:B------:R-:W3:Y:S02]  /*1c9f0*/  @!P0 SYNCS.PHASECHK.TRANS64 P0, [R0+URZ+0x22840], R29 ;  /* 0x0228401d000085a7 */ /* 0x000ee4000800007f */
[----:B---3--:R-:W-:Y:S05]  /*1ca00*/  @!P0 BRA `(.L_x_1571) ;  /* 0xfffffffc00f08947 */ /* 0x008fea000383ffff */
[----:B------:R-:W-:Y:S05]  /*1ca10*/  BRA `(.L_x_1664) ;  /* 0xffffffa800d87947 */ /* 0x000fea000383ffff */
.L_x_1572:
        /* <DEDUP_REMOVED lines=8> */
.L_x_1666:
[----:B------:R-:W-:Y:S05]  /*1caa0*/  BSYNC B0 ;  /* 0x0000000000007941 */ /* 0x000fea0003800000 */
.L_x_1665:
        /* <DEDUP_REMOVED lines=8> */
.L_x_1667:
        /* <DEDUP_REMOVED lines=13> */
.L_x_1668:
[----:B------:R-:W-:Y:S02]  /*1cc00*/  IMAD.MOV.U32 R13, RZ, RZ, R8 ;  /* 0x000000ffff0d7224 */ /* 0x000fe400078e0008 */
[----:B------:R-:W-:-:S07]  /*1cc10*/  IMAD.MOV.U32 R2, RZ, RZ, R14 ;  /* 0x000000ffff027224 */ /* 0x000fce00078e000e */
[----:B------:R-:W-:Y:S05]  /*1cc20*/  WARPSYNC.COLLECTIVE R15, `(.L_x_1669) ;  /* 0x000000000f087348 */ /* 0x000fea0003c00000 */
[----:B------:R0:W1:Y:S02]  /*1cc30*/  SHFL.IDX P6, R14, R13, R12, R11 ;  /* 0x0000000c0d0e7389 */ /* 0x00006400000c000b */
[----:B01----:R-:W-:Y:S01]  /*1cc40*/  ENDCOLLECTIVE ;  /* 0x000000000000791b */ /* 0x003fe20003800000 */
.L_x_1669:
        /* <DEDUP_REMOVED lines=13> */
.L_x_1670:
[----:B------:R-:W-:Y:S02]  /*1cd20*/  IMAD.MOV.U32 R13, RZ, RZ, R8 ;  /* 0x000000ffff0d7224 */ /* 0x000fe400078e0008 */
[----:B------:R-:W-:-:S07]  /*1cd30*/  IMAD.MOV.U32 R2, RZ, RZ, R14 ;  /* 0x000000ffff027224 */ /* 0x000fce00078e000e */
[----:B------:R-:W-:Y:S05]  /*1cd40*/  WARPSYNC.COLLECTIVE R15, `(.L_x_1671) ;  /* 0x000000000f087348 */ /* 0x000fea0003c00000 */
[----:B------:R0:W1:Y:S02]  /*1cd50*/  SHFL.IDX P6, R14, R13, R12, R11 ;  /* 0x0000000c0d0e7389 */ /* 0x00006400000c000b */
[----:B01----:R-:W-:Y:S01]  /*1cd60*/  ENDCOLLECTIVE ;  /* 0x000000000000791b */ /* 0x003fe20003800000 */
.L_x_1671:
        /* <DEDUP_REMOVED lines=8> */
.L_x_1672:
        /* <DEDUP_REMOVED lines=11> */
.L_x_1673:
        /* <DEDUP_REMOVED lines=8> */
.L_x_1674:
        /* <DEDUP_REMOVED lines=11> */
.L_x_1675:
        /* <DEDUP_REMOVED lines=8> */
.L_x_1676:
        /* <DEDUP_REMOVED lines=11> */
.L_x_1677:
        /* <DEDUP_REMOVED lines=8> */
.L_x_1678:
        /* <DEDUP_REMOVED lines=10> */
.L_x_1679:
        /* <DEDUP_REMOVED lines=8> */
.L_x_1680:
        /* <DEDUP_REMOVED lines=10> */
.L_x_1681:
[----:B------:R-:W-:Y:S02]  /*1d340*/  IMAD.MOV.U32 R13, RZ, RZ, R5 ;  /* 0x000000ffff0d7224 */ /* 0x000fe400078e0005 */
[----:B------:R-:W-:Y:S01]  /*1d350*/  IMAD.MOV.U32 R12, RZ, RZ, RZ ;  /* 0x000000ffff0c7224 */ /* 0x000fe200078e00ff */
[----:B------:R-:W-:-:S05]  /*1d360*/  @P3 IADD3 R14, P0, R30, R14, RZ ;  /* 0x0000000e1e0e3210 */ /* 0x000fca0007f1e0ff */
[----:B------:R-:W-:-:S08]  /*1d370*/  @P3 IMAD.MOV.U32 R2, RZ, RZ, R14 ;  /* 0x000000ffff023224 */ /* 0x000fd000078e000e */
[----:B------:R-:W-:Y:S05]  /*1d380*/  WARPSYNC.COLLECTIVE R15, `(.L_x_1682) ;  /* 0x000000000f087348 */ /* 0x000fea0003c00000 */
[----:B------:R0:W1:Y:S02]  /*1d390*/  SHFL.IDX P6, R14, R13, R12, R11 ;  /* 0x0000000c0d0e7389 */ /* 0x00006400000c000b */
[----:B01----:R-:W-:Y:S01]  /*1d3a0*/  ENDCOLLECTIVE ;  /* 0x000000000000791b */ /* 0x003fe20003800000 */
.L_x_1682:
        /* <DEDUP_REMOVED lines=11> */
.L_x_1683:
        /* <DEDUP_REMOVED lines=8> */
.L_x_1684:
        /* <DEDUP_REMOVED lines=10> */
.L_x_1685:
[----:B------:R-:W-:Y:S05]  /*1d580*/  BRA `(.L_x_1686) ;  /* 0xffffffa400987947 */ /* 0x000fea000383ffff */
.L_x_1577:
[----:B------:R-:W-:Y:S02]  /*1d590*/  IMAD.MOV.U32 R13, RZ, RZ, R6 ;  /* 0x000000ffff0d7224 */ /* 0x000fe400078e0006 */
[----:B------:R-:W-:Y:S02]  /*1d5a0*/  IMAD.MOV.U32 R12, RZ, RZ, RZ ;  /* 0x000000ffff0c7224 */ /* 0x000fe400078e00ff */
[----:B------:R-:W-:Y:S02]  /*1d5b0*/  IMAD.MOV.U32 R11, RZ, RZ, 0x181f ;  /* 0x0000181fff0b7424 */ /* 0x000fe400078e00ff */
[----:B------:R-:W-:Y:S02]  /*1d5c0*/  IMAD.MOV.U32 R15, RZ, RZ, -0x1 ;  /* 0xffffffffff0f7424 */ /* 0x000fe400078e00ff */
[----:B------:R-:W-:Y:S02]  /*1d5d0*/  IMAD R5, R5, UR38, RZ ;  /* 0x0000002605057c24 */ /* 0x000fe4000f8e02ff */
[----:B------:R-:W-:-:S07]  /*1d5e0*/  VIADD R4, R18, UR39 ;  /* 0x0000002712047c36 */ /* 0x000fce0008000000 */
[----:B-----5:R-:W-:Y:S05]  /*1d5f0*/  WARPSYNC.COLLECTIVE R15, `(.L_x_1687) ;  /* 0x000000000f087348 */ /* 0x020fea0003c00000 */
[----:B------:R0:W1:Y:S02]  /*1d600*/  SHFL.IDX P6, R14, R13, R12, R11 ;  /* 0x0000000c0d0e7389 */ /* 0x00006400000c000b */
[----:B01---5:R-:W-:Y:S01]  /*1d610*/  ENDCOLLECTIVE ;  /* 0x000000000000791b */ /* 0x023fe20003800000 */
.L_x_1687:
[C---:B------:R-:W-:Y:S01]  /*1d620*/  VIADD R8, R4.reuse, 0x10 ;  /* 0x0000001004087836 */ /* 0x040fe20000000000 */
[----:B------:R-:W-:Y:S01]  /*1d630*/  ISETP.GE.AND P2, PT, R4, R5, PT ;  /* 0x000000050400720c */ /* 0x000fe20003f46270 */
[----:B------:R-:W-:Y:S02]  /*1d640*/  IMAD.MOV.U32 R13, RZ, RZ, R0 ;  /* 0x000000ffff0d7224 */ /* 0x000fe400078e0000 */
[----:B------:R-:W-:-:S10]  /*1d650*/  IMAD.MOV.U32 R2, RZ, RZ, R14 ;  /* 0x000000ffff027224 */ /* 0x000fd400078e000e */
[----:B------:R-:W-:Y:S05]  /*1d660*/  WARPSYNC.COLLECTIVE R15, `(.L_x_1688) ;  /* 0x000000000f087348 */ /* 0x000fea0003c00000 */
[----:B------:R0:W1:Y:S02]  /*1d670*/  SHFL.IDX P6, R14, R13, R12, R11 ;  /* 0x0000000c0d0e7389 */ /* 0x00006400000c000b */
[----:B01----:R-:W-:Y:S01]  /*1d680*/  ENDCOLLECTIVE ;  /* 0x000000000000791b */ /* 0x003fe20003800000 */
.L_x_1688:
        /* <DEDUP_REMOVED lines=8> */
.L_x_1689:
        /* <DEDUP_REMOVED lines=11> */
.L_x_1690:
[----:B------:R-:W-:Y:S02]  /*1d7c0*/  IMAD.MOV.U32 R13, RZ, RZ, R6 ;  /* 0x000000ffff0d7224 */ /* 0x000fe400078e0006 */
[----:B------:R-:W-:Y:S01]  /*1d7d0*/  IMAD.MOV.U32 R12, RZ, RZ, 0x2 ;  /* 0x00000002ff0c7424 */ /* 0x000fe200078e00ff */
[----:B------:R-:W-:-:S13]  /*1d7e0*/  @!P2 IADD3 R2, P1, R30, R14, RZ ;  /* 0x0000000e1e02a210 */ /* 0x000fda0007f3e0ff */
[----:B------:R-:W-:Y:S05]  /*1d7f0*/  WARPSYNC.COLLECTIVE R15, `(.L_x_1691) ;  /* 0x000000000f087348 */ /* 0x000fea0003c00000 */
[----:B------:R0:W1:Y:S02]  /*1d800*/  SHFL.IDX P6, R14, R13, R12, R11 ;  /* 0x0000000c0d0e7389 */ /* 0x00006400000c000b */
[----:B01----:R-:W-:Y:S01]  /*1d810*/  ENDCOLLECTIVE ;  /* 0x000000000000791b */ /* 0x003fe20003800000 */
.L_x_1691:
        /* <DEDUP_REMOVED lines=12> */
.L_x_1692:
[----:B------:R-:W-:Y:S02]  /*1d8e0*/  IMAD.MOV.U32 R13, RZ, RZ, R6 ;  /* 0x000000ffff0d7224 */ /* 0x000fe400078e0006 */
[----:B------:R-:W-:Y:S01]  /*1d8f0*/  IMAD.MOV.U32 R12, RZ, RZ, 0x3 ;  /* 0x00000003ff0c7424 */ /* 0x000fe200078e00ff */
[----:B------:R-:W-:-:S13]  /*1d900*/  @!P2 IADD3 R2, P1, R30, R14, RZ ;  /* 0x0000000e1e02a210 */ /* 0x000fda0007f3e0ff */
[----:B------:R-:W-:Y:S05]  /*1d910*/  WARPSYNC.COLLECTIVE R15, `(.L_x_1693) ;  /* 0x000000000f087348 */ /* 0x000fea0003c00000 */
[----:B------:R0:W1:Y:S02]  /*1d920*/  SHFL.IDX P6, R14, R13, R12, R11 ;  /* 0x0000000c0d0e7389 */ /* 0x00006400000c000b */
[----:B01----:R-:W-:Y:S01]  /*1d930*/  ENDCOLLECTIVE ;  /* 0x000000000000791b */ /* 0x003fe20003800000 */
.L_x_1693:
        /* <DEDUP_REMOVED lines=12> */
.L_x_1694:
[----:B------:R-:W-:Y:S02]  /*1da00*/  IMAD.MOV.U32 R13, RZ, RZ, R6 ;  /* 0x000000ffff0d7224 */ /* 0x000fe400078e0006 */
[----:B------:R-:W-:Y:S01]  /*1da10*/  IMAD.MOV.U32 R12, RZ, RZ, 0x4 ;  /* 0x00000004ff0c7424 */ /* 0x000fe200078e00ff */
[----:B------:R-:W-:-:S13]  /*1da20*/  @!P2 IADD3 R2, P1, R30, R14, RZ ;  /* 0x0000000e1e02a210 */ /* 0x000fda0007f3e0ff */
[----:B------:R-:W-:Y:S05]  /*1da30*/  WARPSYNC.COLLECTIVE R15, `(.L_x_1695) ;  /* 0x000000000f087348 */ /* 0x000fea0003c00000 */
[----:B------:R0:W1:Y:S02]  /*1da40*/  SHFL.IDX P6, R14, R13, R12, R11 ;  /* 0x0000000c0d0e7389 */ /* 0x00006400000c000b */
[----:B01----:R-:W-:Y:S01]  /*1da50*/  ENDCOLLECTIVE ;  /* 0x000000000000791b */ /* 0x003fe20003800000 */
.L_x_1695:
        /* <DEDUP_REMOVED lines=12> */
.L_x_1696:
[----:B------:R-:W-:Y:S02]  /*1db20*/  IMAD.MOV.U32 R13, RZ, RZ, R6 ;  /* 0x000000ffff0d7224 */ /* 0x000fe400078e0006 */
[----:B------:R-:W-:Y:S01]  /*1db30*/  IMAD.MOV.U32 R12, RZ, RZ, 0x5 ;  /* 0x00000005ff0c7424 */ /* 0x000fe200078e00ff */
[----:B------:R-:W-:-:S13]  /*1db40*/  @!P2 IADD3 R2, P1, R30, R14, RZ ;  /* 0x0000000e1e02a210 */ /* 0x000fda0007f3e0ff */
[----:B------:R-:W-:Y:S05]  /*1db50*/  WARPSYNC.COLLECTIVE R15, `(.L_x_1697) ;  /* 0x000000000f087348 */ /* 0x000fea0003c00000 */
[----:B------:R0:W1:Y:S02]  /*1db60*/  SHFL.IDX P6, R14, R13, R12, R11 ;  /* 0x0000000c0d0e7389 */ /* 0x00006400000c000b */
[----:B01----:R-:W-:Y:S01]  /*1db70*/  ENDCOLLECTIVE ;  /* 0x000000000000791b */ /* 0x003fe20003800000 */
.L_x_1697:
        /* <DEDUP_REMOVED lines=11> */
.L_x_1698:
[----:B------:R-:W-:Y:S02]  /*1dc30*/  IMAD.MOV.U32 R13, RZ, RZ, R6 ;  /* 0x000000ffff0d7224 */ /* 0x000fe400078e0006 */
[----:B------:R-:W-:Y:S01]  /*1dc40*/  IMAD.MOV.U32 R12, RZ, RZ, 0x6 ;  /* 0x00000006ff0c7424 */ /* 0x000fe200078e00ff */
[----:B------:R-:W-:-:S13]  /*1dc50*/  @!P2 IADD3 R2, P1, R30, R14, RZ ;  /* 0x0000000e1e02a210 */ /* 0x000fda0007f3e0ff */
[----:B------:R-:W-:Y:S05]  /*1dc60*/  WARPSYNC.COLLECTIVE R15, `(.L_x_1699) ;  /* 0x000000000f087348 */ /* 0x000fea0003c00000 */
[----:B------:R0:W1:Y:S02]  /*1dc70*/  SHFL.IDX P6, R14, R13, R12, R11 ;  /* 0x0000000c0d0e7389 */ /* 0x00006400000c000b */
[----:B01----:R-:W-:Y:S01]  /*1dc80*/  ENDCOLLECTIVE ;  /* 0x000000000000791b */ /* 0x003fe20003800000 */
.L_x_1699:
        /* <DEDUP_REMOVED lines=12> */
.L_x_1700:
[----:B------:R-:W-:Y:S02]  /*1dd50*/  IMAD.MOV.U32 R13, RZ, RZ, R6 ;  /* 0x000000ffff0d7224 */ /* 0x000fe400078e0006 */
[----:B------:R-:W-:Y:S01]  /*1dd60*/  IMAD.MOV.U32 R12, RZ, RZ, 0x7 ;  /* 0x00000007ff0c7424 */ /* 0x000fe200078e00ff */
[----:B------:R-:W-:-:S13]  /*1dd70*/  @!P2 IADD3 R2, P1, R30, R14, RZ ;  /* 0x0000000e1e02a210 */ /* 0x000fda0007f3e0ff */
[----:B------:R-:W-:Y:S05]  /*1dd80*/  WARPSYNC.COLLECTIVE R15, `(.L_x_1701) ;  /* 0x000000000f087348 */ /* 0x000fea0003c00000 */
[----:B------:R0:W1:Y:S02]  /*1dd90*/  SHFL.IDX P6, R14, R13, R12, R11 ;  /* 0x0000000c0d0e7389 */ /* 0x00006400000c000b */
[----:B01----:R-:W-:Y:S01]  /*1dda0*/  ENDCOLLECTIVE ;  /* 0x000000000000791b */ /* 0x003fe20003800000 */
.L_x_1701:
        /* <DEDUP_REMOVED lines=10> */
.L_x_1702:
[----:B------:R-:W-:Y:S05]  /*1de50*/  BRA `(.L_x_1703) ;  /* 0xffffffa400dc7947 */ /* 0x000fea000383ffff */
.L_x_1580:
[----:B0-----:R0:W1:Y:S02]  /*1de60*/  SYNCS.PHASECHK.TRANS64.TRYWAIT P0, [R17+URZ+0x22820], R0 ;  /* 0x02282000110075a7 */ /* 0x001064000800017f */
[----:B-1----:R-:W-:Y:S05]  /*1de70*/  @!P0 NANOSLEEP.SYNCS 0x989680 ;  /* 0x009896800000895d */ /* 0x002fea0003900000 */
[----:B------:R-:W1:Y:S02]  /*1de80*/  @!P0 SYNCS.PHASECHK.TRANS64 P0, [R17+URZ+0x22820], R0 ;  /* 0x02282000110085a7 */ /* 0x000e64000800007f */
[----:B-1----:R-:W-:Y:S05]  /*1de90*/  @!P0 BRA `(.L_x_1580) ;  /* 0xfffffffc00f08947 */ /* 0x002fea000383ffff */
[----:B------:R-:W-:Y:S05]  /*1dea0*/  BRA `(.L_x_1704) ;  /* 0xffffffa800387947 */ /* 0x000fea000383ffff */
.L_x_1584:
[----:B0-----:R0:W1:Y:S02]  /*1deb0*/  SYNCS.PHASECHK.TRANS64.TRYWAIT P0, [R0+URZ+0x22880], R29 ;  /* 0x0228801d000075a7 */ /* 0x001064000800017f */
[----:B-1----:R-:W-:Y:S05]  /*1dec0*/  @!P0 NANOSLEEP.SYNCS 0x989680 ;  /* 0x009896800000895d */ /* 0x002fea0003900000 */
[----:B------:R-:W1:Y:S02]  /*1ded0*/  @!P0 SYNCS.PHASECHK.TRANS64 P0, [R0+URZ+0x22880], R29 ;  /* 0x0228801d000085a7 */ /* 0x000e64000800007f */
[----:B-1----:R-:W-:Y:S05]  /*1dee0*/  @!P0 BRA `(.L_x_1584) ;  /* 0xfffffffc00f08947 */ /* 0x002fea000383ffff */
[----:B------:R-:W-:Y:S05]  /*1def0*/  BRA `(.L_x_1705) ;  /* 0xffffffac00687947 */ /* 0x000fea000383ffff */
.L_x_1585:
        /* <DEDUP_REMOVED lines=8> */
.L_x_1707:
[----:B------:R-:W-:Y:S05]  /*1df80*/  BSYNC B0 ;  /* 0x0000000000007941 */ /* 0x000fea0003800000 */
.L_x_1706:
        /* <DEDUP_REMOVED lines=9> */
.L_x_1708:
[----:B------:R-:W-:Y:S02]  /*1e020*/  IMAD.MOV.U32 R13, RZ, RZ, R19 ;  /* 0x000000ffff0d7224 */ /* 0x000fe400078e0013 */
[----:B------:R-:W-:Y:S02]  /*1e030*/  IMAD.MOV.U32 R12, RZ, RZ, 0x1 ;  /* 0x00000001ff0c7424 */ /* 0x000fe400078e00ff */
[----:B------:R-:W-:-:S07]  /*1e040*/  IMAD.MOV.U32 R2, RZ, RZ, R14 ;  /* 0x000000ffff027224 */ /* 0x000fce00078e000e */
[----:B------:R-:W-:Y:S05]  /*1e050*/  WARPSYNC.COLLECTIVE R15, `(.L_x_1709) ;  /* 0x000000000f087348 */ /* 0x000fea0003c00000 */
[----:B------:R0:W1:Y:S02]  /*1e060*/  SHFL.IDX P6, R14, R13, R12, R11 ;  /* 0x0000000c0d0e7389 */ /* 0x00006400000c000b */
[----:B01----:R-:W-:Y:S01]  /*1e070*/  ENDCOLLECTIVE ;  /* 0x000000000000791b */ /* 0x003fe20003800000 */
.L_x_1709:
        /* <DEDUP_REMOVED lines=11> */
.L_x_1710:
        /* <DEDUP_REMOVED lines=8> */
.L_x_1711:
        /* <DEDUP_REMOVED lines=9> */
.L_x_1712:
        /* <DEDUP_REMOVED lines=9> */
.L_x_1713:
        /* <DEDUP_REMOVED lines=9> */
.L_x_1714:
[----:B------:R-:W-:Y:S02]  /*1e360*/  IMAD.MOV.U32 R13, RZ, RZ, R19 ;  /* 0x000000ffff0d7224 */ /* 0x000fe400078e0013 */
[----:B------:R-:W-:Y:S02]  /*1e370*/  IMAD.MOV.U32 R12, RZ, RZ, 0x4 ;  /* 0x00000004ff0c7424 */ /* 0x000fe400078e00ff */
[----:B------:R-:W-:-:S07]  /*1e380*/  IMAD.MOV.U32 R2, RZ, RZ, R14 ;  /* 0x000000ffff027224 */ /* 0x000fce00078e000e */
[----:B------:R-:W-:Y:S05]  /*1e390*/  WARPSYNC.COLLECTIVE R15, `(.L_x_1715) ;  /* 0x000000000f087348 */ /* 0x000fea0003c00000 */
[----:B------:R0:W1:Y:S02]  /*1e3a0*/  SHFL.IDX P6, R14, R13, R12, R11 ;  /* 0x0000000c0d0e7389 */ /* 0x00006400000c000b */
[----:B01----:R-:W-:Y:S01]  /*1e3b0*/  ENDCOLLECTIVE ;  /* 0x000000000000791b */ /* 0x003fe20003800000 */
.L_x_1715:
        /* <DEDUP_REMOVED lines=11> */
.L_x_1716:
[----:B------:R-:W-:Y:S02]  /*1e470*/  IMAD.MOV.U32 R13, RZ, RZ, R19 ;  /* 0x000000ffff0d7224 */ /* 0x000fe400078e0013 */
[----:B------:R-:W-:Y:S02]  /*1e480*/  IMAD.MOV.U32 R12, RZ, RZ, 0x5 ;  /* 0x00000005ff0c7424 */ /* 0x000fe400078e00ff */
[----:B------:R-:W-:-:S07]  /*1e490*/  IMAD.MOV.U32 R2, RZ, RZ, R14 ;  /* 0x000000ffff027224 */ /* 0x000fce00078e000e */
[----:B------:R-:W-:Y:S05]  /*1e4a0*/  WARPSYNC.COLLECTIVE R15, `(.L_x_1717) ;  /* 0x000000000f087348 */ /* 0x000fea0003c00000 */
[----:B------:R0:W1:Y:S02]  /*1e4b0*/  SHFL.IDX P6, R14, R13, R12, R11 ;  /* 0x0000000c0d0e7389 */ /* 0x00006400000c000b */
[----:B01----:R-:W-:Y:S01]  /*1e4c0*/  ENDCOLLECTIVE ;  /* 0x000000000000791b */ /* 0x003fe20003800000 */
.L_x_1717:
        /* <DEDUP_REMOVED lines=11> */
.L_x_1718:
[----:B------:R-:W-:Y:S02]  /*1e580*/  IMAD.MOV.U32 R13, RZ, RZ, R19 ;  /* 0x000000ffff0d7224 */ /* 0x000fe400078e0013 */
[----:B------:R-:W-:Y:S02]  /*1e590*/  IMAD.MOV.U32 R12, RZ, RZ, 0x6 ;  /* 0x00000006ff0c7424 */ /* 0x000fe400078e00ff */
[----:B------:R-:W-:-:S07]  /*1e5a0*/  IMAD.MOV.U32 R2, RZ, RZ, R14 ;  /* 0x000000ffff027224 */ /* 0x000fce00078e000e */
[----:B------:R-:W-:Y:S05]  /*1e5b0*/  WARPSYNC.COLLECTIVE R15, `(.L_x_1719) ;  /* 0x000000000f087348 */ /* 0x000fea0003c00000 */
[----:B------:R0:W1:Y:S02]  /*1e5c0*/  SHFL.IDX P6, R14, R13, R12, R11 ;  /* 0x0000000c0d0e7389 */ /* 0x00006400000c000b */
[----:B01----:R-:W-:Y:S01]  /*1e5d0*/  ENDCOLLECTIVE ;  /* 0x000000000000791b */ /* 0x003fe20003800000 */
.L_x_1719:
        /* <DEDUP_REMOVED lines=11> */
.L_x_1720:
[----:B------:R-:W-:Y:S02]  /*1e690*/  IMAD.MOV.U32 R13, RZ, RZ, R19 ;  /* 0x000000ffff0d7224 */ /* 0x000fe400078e0013 */
[----:B------:R-:W-:Y:S02]  /*1e6a0*/  IMAD.MOV.U32 R12, RZ, RZ, 0x7 ;  /* 0x00000007ff0c7424 */ /* 0x000fe400078e00ff */
[----:B------:R-:W-:-:S07]  /*1e6b0*/  IMAD.MOV.U32 R2, RZ, RZ, R14 ;  /* 0x000000ffff027224 */ /* 0x000fce00078e000e */
[----:B------:R-:W-:Y:S05]  /*1e6c0*/  WARPSYNC.COLLECTIVE R15, `(.L_x_1721) ;  /* 0x000000000f087348 */ /* 0x000fea0003c00000 */
[----:B------:R0:W1:Y:S02]  /*1e6d0*/  SHFL.IDX P6, R14, R13, R12, R11 ;  /* 0x0000000c0d0e7389 */ /* 0x00006400000c000b */
[----:B01----:R-:W-:Y:S01]  /*1e6e0*/  ENDCOLLECTIVE ;  /* 0x000000000000791b */ /* 0x003fe20003800000 */
.L_x_1721:
[----:B------:R-:W-:Y:S01]  /*1e6f0*/  IMAD.MOV.U32 R13, RZ, RZ, R18 ;  /* 0x000000ffff0d7224 */ /* 0x000fe200078e0012 */
[----:B------:R-:W-:-:S05]  /*1e700*/  IADD3 R18, P0, R30, R2, RZ ;  /* 0x000000021e127210 */ /* 0x000fca0007f1e0ff */
[----:B------:R-:W-:Y:S02]  /*1e710*/  IMAD.X R19, RZ, RZ, R3, P0 ;  /* 0x000000ffff137224 */ /* 0x000fe400000e0603 */
[----:B------:R-:W-:-:S03]  /*1e720*/  IMAD.MOV.U32 R31, RZ, RZ, R14 ;  /* 0x000000ffff1f7224 */ /* 0x000fc600078e000e */
[----:B------:R-:W-:Y:S01]  /*1e730*/  @!PT LDS RZ, [RZ] ;  /* 0x00000000fffff984 */ /* 0x000fe20000000800 */
[----:B------:R-:W-:Y:S01]  /*1e740*/  @!PT LDS RZ, [RZ] ;  /* 0x00000000fffff984 */ /* 0x000fe20000000800 */
[----:B------:R-:W-:Y:S01]  /*1e750*/  @!PT LDS RZ, [RZ] ;  /* 0x00000000fffff984 */ /* 0x000fe20000000800 */
[----:B------:R0:W-:Y:S04]  /*1e760*/  LDGSTS.E.BYPASS.LTC128B.128 [R6+0xd400], desc[UR52][R18.64], !P2 ;  /* 0x0d40000012067fae */ /* 0x0001e8000d101d74 */
[----:B0-----:R-:W-:Y:S05]  /*1e770*/  WARPSYNC.COLLECTIVE R15, `(.L_x_1722) ;  /* 0x000000000f087348 */ /* 0x001fea0003c00000 */
[----:B------:R1:W2:Y:S02]  /*1e780*/  SHFL.IDX P6, R14, R13, R12, R11 ;  /* 0x0000000c0d0e7389 */ /* 0x0002a400000c000b */
[----:B012---:R-:W-:Y:S01]  /*1e790*/  ENDCOLLECTIVE ;  /* 0x000000000000791b */ /* 0x007fe20003800000 */
.L_x_1722:
        /* <DEDUP_REMOVED lines=9> */
.L_x_1723:
        /* <DEDUP_REMOVED lines=9> */
.L_x_1724:
        /* <DEDUP_REMOVED lines=8> */
.L_x_1725:
        /* <DEDUP_REMOVED lines=9> */
.L_x_1726:
[----:B------:R-:W-:Y:S01]  /*1e9d0*/  IMAD.MOV.U32 R2, RZ, RZ, R14 ;  /* 0x000000ffff027224 */ /* 0x000fe200078e000e */
[----:B------:R-:W-:Y:S06]  /*1e9e0*/  BRA `(.L_x_1727) ;  /* 0xffffffa800007947 */ /* 0x000fec000383ffff */
.L_x_1590:
[----:B--2---:R2:W3:Y:S02]  /*1e9f0*/  SYNCS.PHASECHK.TRANS64.TRYWAIT P0, [R0+URZ+0x22840], R29 ;  /* 0x0228401d000075a7 */ /* 0x0044e4000800017f */
[----:B---3--:R-:W-:Y:S05]  /*1ea00*/  @!P0 NANOSLEEP.SYNCS 0x989680 ;  /* 0x009896800000895d */ /* 0x008fea0003900000 */
[----:B------:R-:W3:Y:S02]  /*1ea10*/  @!P0 SYNCS.PHASECHK.TRANS64 P0, [R0+URZ+0x22840], R29 ;  /* 0x0228401d000085a7 */ /* 0x000ee4000800007f */
[----:B---3--:R-:W-:Y:S05]  /*1ea20*/  @!P0 BRA `(.L_x_1590) ;  /* 0xfffffffc00f08947 */ /* 0x008fea000383ffff */
[----:B------:R-:W-:Y:S05]  /*1ea30*/  BRA `(.L_x_1728) ;  /* 0xffffffa800507947 */ /* 0x000fea000383ffff */
.L_x_1591:
        /* <DEDUP_REMOVED lines=8> */
.L_x_1730:
[----:B------:R-:W-:Y:S05]  /*1eac0*/  BSYNC B0 ;  /* 0x0000000000007941 */ /* 0x000fea0003800000 */
.L_x_1729:
        /* <DEDUP_REMOVED lines=8> */
.L_x_1731:
[----:B------:R-:W-:Y:S02]  /*1eb50*/  IMAD.MOV.U32 R13, RZ, RZ, R4 ;  /* 0x000000ffff0d7224 */ /* 0x000fe400078e0004 */
[----:B------:R-:W-:Y:S02]  /*1eb60*/  IMAD.MOV.U32 R12, RZ, RZ, 0x1 ;  /* 0x00000001ff0c7424 */ /* 0x000fe400078e00ff */
[----:B------:R-:W-:-:S07]  /*1eb70*/  IMAD.MOV.U32 R2, RZ, RZ, R14 ;  /* 0x000000ffff027224 */ /* 0x000fce00078e000e */
[----:B------:R-:W-:Y:S05]  /*1eb80*/  WARPSYNC.COLLECTIVE R15, `(.L_x_1732) ;  /* 0x000000000f087348 */ /* 0x000fea0003c00000 */
[----:B------:R0:W1:Y:S02]  /*1eb90*/  SHFL.IDX P6, R14, R13, R12, R11 ;  /* 0x0000000c0d0e7389 */ /* 0x00006400000c000b */
[----:B01----:R-:W-:Y:S01]  /*1eba0*/  ENDCOLLECTIVE ;  /* 0x000000000000791b */ /* 0x003fe20003800000 */
.L_x_1732:
        /* <DEDUP_REMOVED lines=11> */
.L_x_1733:
        /* <DEDUP_REMOVED lines=8> */
.L_x_1734:
        /* <DEDUP_REMOVED lines=9> */
.L_x_1735:
        /* <DEDUP_REMOVED lines=9> */
.L_x_1736:
        /* <DEDUP_REMOVED lines=9> */
.L_x_1737:
[----:B------:R-:W-:Y:S02]  /*1ee90*/  IMAD.MOV.U32 R13, RZ, RZ, R4 ;  /* 0x000000ffff0d7224 */ /* 0x000fe400078e0004 */
[----:B------:R-:W-:Y:S02]  /*1eea0*/  IMAD.MOV.U32 R12, RZ, RZ, 0x4 ;  /* 0x00000004ff0c7424 */ /* 0x000fe400078e00ff */
[----:B------:R-:W-:-:S07]  /*1eeb0*/  IMAD.MOV.U32 R2, RZ, RZ, R14 ;  /* 0x000000ffff027224 */ /* 0x000fce00078e000e */
[----:B------:R-:W-:Y:S05]  /*1eec0*/  WARPSYNC.COLLECTIVE R15, `(.L_x_1738) ;  /* 0x000000000f087348 */ /* 0x000fea0003c00000 */
[----:B------:R0:W1:Y:S02]  /*1eed0*/  SHFL.IDX P6, R14, R13, R12, R11 ;  /* 0x0000000c0d0e7389 */ /* 0x00006400000c000b */
[----:B01----:R-:W-:Y:S01]  /*1eee0*/  ENDCOLLECTIVE ;  /* 0x000000000000791b */ /* 0x003fe20003800000 */
.L_x_1738:
        /* <DEDUP_REMOVED lines=11> */
.L_x_1739:
[----:B------:R-:W-:Y:S02]  /*1efa0*/  IMAD.MOV.U32 R13, RZ, RZ, R4 ;  /* 0x000000ffff0d7224 */ /* 0x000fe400078e0004 */
[----:B------:R-:W-:Y:S02]  /*1efb0*/  IMAD.MOV.U32 R12, RZ, RZ, 0x5 ;  /* 0x00000005ff0c7424 */ /* 0x000fe400078e00ff */
[----:B------:R-:W-:-:S07]  /*1efc0*/  IMAD.MOV.U32 R2, RZ, RZ, R14 ;  /* 0x000000ffff027224 */ /* 0x000fce00078e000e */
[----:B------:R-:W-:Y:S05]  /*1efd0*/  WARPSYNC.COLLECTIVE R15, `(.L_x_1740) ;  /* 0x000000000f087348 */ /* 0x000fea0003c00000 */
[----:B------:R0:W1:Y:S02]  /*1efe0*/  SHFL.IDX P6, R14, R13, R12, R11 ;  /* 0x0000000c0d0e7389 */ /* 0x00006400000c000b */
[----:B01----:R-:W-:Y:S01]  /*1eff0*/  ENDCOLLECTIVE ;  /* 0x000000000000791b */ /* 0x003fe20003800000 */
.L_x_1740:
        /* <DEDUP_REMOVED lines=11> */
.L_x_1741:
[----:B------:R-:W-:Y:S02]  /*1f0b0*/  IMAD.MOV.U32 R13, RZ, RZ, R4 ;  /* 0x000000ffff0d7224 */ /* 0x000fe400078e0004 */
[----:B------:R-:W-:Y:S02]  /*1f0c0*/  IMAD.MOV.U32 R12, RZ, RZ, 0x6 ;  /* 0x00000006ff0c7424 */ /* 0x000fe400078e00ff */
[----:B------:R-:W-:-:S07]  /*1f0d0*/  IMAD.MOV.U32 R2, RZ, RZ, R14 ;  /* 0x000000ffff027224 */ /* 0x000fce00078e000e */
[----:B------:R-:W-:Y:S05]  /*1f0e0*/  WARPSYNC.COLLECTIVE R15, `(.L_x_1742) ;  /* 0x000000000f087348 */ /* 0x000fea0003c00000 */
[----:B------:R0:W1:Y:S02]  /*1f0f0*/  SHFL.IDX P6, R14, R13, R12, R11 ;  /* 0x0000000c0d0e7389 */ /* 0x00006400000c000b */
[----:B01----:R-:W-:Y:S01]  /*1f100*/  ENDCOLLECTIVE ;  /* 0x000000000000791b */ /* 0x003fe20003800000 */
.L_x_1742:
        /* <DEDUP_REMOVED lines=11> */
.L_x_1743:
[----:B------:R-:W-:Y:S02]  /*1f1c0*/  IMAD.MOV.U32 R13, RZ, RZ, R4 ;  /* 0x000000ffff0d7224 */ /* 0x000fe400078e0004 */
[----:B------:R-:W-:Y:S02]  /*1f1d0*/  IMAD.MOV.U32 R12, RZ, RZ, 0x7 ;  /* 0x00000007ff0c7424 */ /* 0x000fe400078e00ff */
[----:B------:R-:W-:-:S07]  /*1f1e0*/  IMAD.MOV.U32 R2, RZ, RZ, R14 ;  /* 0x000000ffff027224 */ /* 0x000fce00078e000e */
[----:B------:R-:W-:Y:S05]  /*1f1f0*/  WARPSYNC.COLLECTIVE R15, `(.L_x_1744) ;  /* 0x000000000f087348 */ /* 0x000fea0003c00000 */
[----:B------:R0:W1:Y:S02]  /*1f200*/  SHFL.IDX P6, R14, R13, R12, R11 ;  /* 0x0000000c0d0e7389 */ /* 0x00006400000c000b */
[----:B01----:R-:W-:Y:S01]  /*1f210*/  ENDCOLLECTIVE ;  /* 0x000000000000791b */ /* 0x003fe20003800000 */
.L_x_1744:
        /* <DEDUP_REMOVED lines=11> */
.L_x_1745:
[----:B------:R-:W-:Y:S02]  /*1f2d0*/  IMAD.MOV.U32 R13, RZ, RZ, R8 ;  /* 0x000000ffff0d7224 */ /* 0x000fe400078e0008 */
[----:B------:R-:W-:Y:S02]  /*1f2e0*/  IMAD.MOV.U32 R12, RZ, RZ, RZ ;  /* 0x000000ffff0c7224 */ /* 0x000fe400078e00ff */
[----:B------:R-:W-:-:S07]  /*1f2f0*/  IMAD.MOV.U32 R9, RZ, RZ, R14 ;  /* 0x000000ffff097224 */ /* 0x000fce00078e000e */
[----:B------:R-:W-:Y:S05]  /*1f300*/  WARPSYNC.COLLECTIVE R15, `(.L_x_1746) ;  /* 0x000000000f087348 */ /* 0x000fea0003c00000 */
[----:B------:R0:W1:Y:S02]  /*1f310*/  SHFL.IDX P6, R14, R13, R12, R11 ;  /* 0x0000000c0d0e7389 */ /* 0x00006400000c000b */
[----:B01----:R-:W-:Y:S01]  /*1f320*/  ENDCOLLECTIVE ;  /* 0x000000000000791b */ /* 0x003fe20003800000 */
.L_x_1746:
        /* <DEDUP_REMOVED lines=11> */
.L_x_1747:
[----:B------:R-:W-:Y:S02]  /*1f3e0*/  IMAD.MOV.U32 R13, RZ, RZ, R8 ;  /* 0x000000ffff0d7224 */ /* 0x000fe400078e0008 */
[----:B------:R-:W-:Y:S02]  /*1f3f0*/  IMAD.MOV.U32 R12, RZ, RZ, 0x1 ;  /* 0x00000001ff0c7424 */ /* 0x000fe400078e00ff */
[----:B------:R-:W-:-:S07]  /*1f400*/  IMAD.MOV.U32 R5, RZ, RZ, R14 ;  /* 0x000000ffff057224 */ /* 0x000fce00078e000e */
[----:B------:R-:W-:Y:S05]  /*1f410*/  WARPSYNC.COLLECTIVE R15, `(.L_x_1748) ;  /* 0x000000000f087348 */ /* 0x000fea0003c00000 */
[----:B------:R0:W1:Y:S02]  /*1f420*/  SHFL.IDX P6, R14, R13, R12, R11 ;  /* 0x0000000c0d0e7389 */ /* 0x00006400000c000b */
[----:B01----:R-:W-:Y:S01]  /*1f430*/  ENDCOLLECTIVE ;  /* 0x000000000000791b */ /* 0x003fe20003800000 */
.L_x_1748:
        /* <DEDUP_REMOVED lines=11> */
.L_x_1749:
[----:B------:R-:W-:Y:S05]  /*1f4f0*/  BRA `(.L_x_1750) ;  /* 0xffffffa000e47947 */ /* 0x000fea000383ffff */
.L_x_1596:
[----:B0-----:R0:W1:Y:S02]  /*1f500*/  SYNCS.PHASECHK.TRANS64.TRYWAIT P2, [R18+URZ+0x22870], R3 ;  /* 0x02287003120075a7 */ /* 0x001064000804017f */
[----:B-1----:R-:W-:Y:S05]  /*1f510*/  @!P2 NANOSLEEP.SYNCS 0x989680 ;  /* 0x009896800000a95d */ /* 0x002fea0003900000 */
[----:B------:R-:W1:Y:S02]  /*1f520*/  @!P2 SYNCS.PHASECHK.TRANS64 P2, [R18+URZ+0x22870], R3 ;  /* 0x022870031200a5a7 */ /* 0x000e64000804007f */
[----:B-1----:R-:W-:Y:S05]  /*1f530*/  @!P2 BRA `(.L_x_1596) ;  /* 0xfffffffc00f0a947 */ /* 0x002fea000383ffff */
[----:B------:R-:W-:Y:S05]  /*1f540*/  BRA `(.L_x_1751) ;  /* 0xffffffa400487947 */ /* 0x000fea000383ffff */
.L_x_1598:
[----:B0-----:R0:W1:Y:S02]  /*1f550*/  SYNCS.PHASECHK.TRANS64.TRYWAIT P2, [R18+URZ+0x22860], R3 ;  /* 0x02286003120075a7 */ /* 0x001064000804017f */
[----:B-1----:R-:W-:Y:S05]  /*1f560*/  @!P2 NANOSLEEP.SYNCS 0x989680 ;  /* 0x009896800000a95d */ /* 0x002fea0003900000 */
[----:B------:R-:W1:Y:S02]  /*1f570*/  @!P2 SYNCS.PHASECHK.TRANS64 P2, [R18+URZ+0x22860], R3 ;  /* 0x022860031200a5a7 */ /* 0x000e64000804007f */
[----:B-1----:R-:W-:Y:S05]  /*1f580*/  @!P2 BRA `(.L_x_1598) ;  /* 0xfffffffc00f0a947 */ /* 0x002fea000383ffff */
[----:B------:R-:W-:Y:S05]  /*1f590*/  BRA `(.L_x_1752) ;  /* 0xffffffa400587947 */ /* 0x000fea000383ffff */
.L_x_1606:
[----:B0-----:R0:W1:Y:S02]  /*1f5a0*/  SYNCS.PHASECHK.TRANS64.TRYWAIT P1, [R18+URZ+0x22870], R3 ;  /* 0x02287003120075a7 */ /* 0x001064000802017f */
[----:B-1----:R-:W-:Y:S05]  /*1f5b0*/  @!P1 NANOSLEEP.SYNCS 0x989680 ;  /* 0x009896800000995d */ /* 0x002fea0003900000 */
[----:B------:R-:W1:Y:S02]  /*1f5c0*/  @!P1 SYNCS.PHASECHK.TRANS64 P1, [R18+URZ+0x22870], R3 ;  /* 0x02287003120095a7 */ /* 0x000e64000802007f */
[----:B-1----:R-:W-:Y:S05]  /*1f5d0*/  @!P1 BRA `(.L_x_1606) ;  /* 0xfffffffc00f09947 */ /* 0x002fea000383ffff */
[----:B------:R-:W-:Y:S05]  /*1f5e0*/  BRA `(.L_x_1753) ;  /* 0xffffffac00187947 */ /* 0x000fea000383ffff */
.L_x_1608:
[----:B0-----:R0:W1:Y:S02]  /*1f5f0*/  SYNCS.PHASECHK.TRANS64.TRYWAIT P1, [R18+URZ+0x22860], R3 ;  /* 0x02286003120075a7 */ /* 0x001064000802017f */
[----:B-1----:R-:W-:Y:S05]  /*1f600*/  @!P1 NANOSLEEP.SYNCS 0x989680 ;  /* 0x009896800000995d */ /* 0x002fea0003900000 */
[----:B------:R-:W1:Y:S02]  /*1f610*/  @!P1 SYNCS.PHASECHK.TRANS64 P1, [R18+URZ+0x22860], R3 ;  /* 0x02286003120095a7 */ /* 0x000e64000802007f */
[----:B-1----:R-:W-:Y:S05]  /*1f620*/  @!P1 BRA `(.L_x_1608) ;  /* 0xfffffffc00f09947 */ /* 0x002fea000383ffff */
[----:B------:R-:W-:Y:S05]  /*1f630*/  BRA `(.L_x_1754) ;  /* 0xffffffac00247947 */ /* 0x000fea000383ffff */
.L_x_1622:
[----:B0-----:R0:W1:Y:S02]  /*1f640*/  SYNCS.PHASECHK.TRANS64.TRYWAIT P0, [R7+URZ+0x22820], R0 ;  /* 0x02282000070075a7 */ /* 0x001064000800017f */
[----:B-1----:R-:W-:Y:S05]  /*1f650*/  @!P0 NANOSLEEP.SYNCS 0x989680 ;  /* 0x009896800000895d */ /* 0x002fea0003900000 */
[----:B------:R-:W1:Y:S02]  /*1f660*/  @!P0 SYNCS.PHASECHK.TRANS64 P0, [R7+URZ+0x22820], R0 ;  /* 0x02282000070085a7 */ /* 0x000e64000800007f */
[----:B-1----:R-:W-:Y:S05]  /*1f670*/  @!P0 BRA `(.L_x_1622) ;  /* 0xfffffffc00f08947 */ /* 0x002fea000383ffff */
[----:B------:R-:W-:Y:S05]  /*1f680*/  BRA `(.L_x_1755) ;  /* 0xffffffbc00c07947 */ /* 0x000fea000383ffff */
.L_x_1623:
[----:B------:R-:W1:Y:S01]  /*1f690*/  S2R R2, SR_TID.X ;  /* 0x0000000000027919 */ /* 0x000e620000002100 */
[----:B------:R-:W-:Y:S01]  /*1f6a0*/  BSSY B0, `(.L_x_1756) ;  /* 0x000000a000007945 */ /* 0x000fe20003800000 */
[----:B------:R-:W-:Y:S02]  /*1f6b0*/  IMAD.MOV.U32 R12, RZ, RZ, RZ ;  /* 0x000000ffff0c7224 */ /* 0x000fe400078e00ff */
[----:B------:R-:W-:Y:S02]  /*1f6c0*/  IMAD.MOV.U32 R11, RZ, RZ, 0x1f ;  /* 0x0000001fff0b7424 */ /* 0x000fe400078e00ff */
[----:B------:R-:W-:Y:S01]  /*1f6d0*/  IMAD.MOV.U32 R15, RZ, RZ, -0x1 ;  /* 0xffffffffff0f7424 */ /* 0x000fe200078e00ff */
[----:B-1----:R-:W-:-:S04]  /*1f6e0*/  SHF.R.U32.HI R2, RZ, 0x5, R2 ;  /* 0x00000005ff027819 */ /* 0x002fc80000011602 */
[----:B------:R-:W-:-:S05]  /*1f6f0*/  LOP3.LUT R2, R2, 0x3, RZ, 0xc0, !PT ;  /* 0x0000000302027812 */ /* 0x000fca00078ec0ff */
[----:B------:R-:W-:-:S07]  /*1f700*/  IMAD.MOV.U32 R13, RZ, RZ, R2 ;  /* 0x000000ffff0d7224 */ /* 0x000fce00078e0002 */
[----:B0-----:R-:W-:Y:S05]  /*1f710*/  WARPSYNC.COLLECTIVE R15, `(.L_x_1757) ;  /* 0x000000000f087348 */ /* 0x001fea0003c00000 */
[----:B------:R1:W2:Y:S02]  /*1f720*/  SHFL.IDX P6, R14, R13, R12, R11 ;  /* 0x0000000c0d0e7389 */ /* 0x0002a400000c000b */
[----:B012---:R-:W-:Y:S01]  /*1f730*/  ENDCOLLECTIVE ;  /* 0x000000000000791b */ /* 0x007fe20003800000 */
.L_x_1757:
[----:B------:R-:W-:Y:S05]  /*1f740*/  BSYNC B0 ;  /* 0x0000000000007941 */ /* 0x000fea0003800000 */
.L_x_1756:
[----:B------:R-:W-:Y:S05]  /*1f750*/  BRA `(.L_x_1758) ;  /* 0xffffffbc00a87947 */ /* 0x000fea000383ffff */
.L_x_1626:
[----:B------:R-:W-:Y:S01]  /*1f760*/  BSSY B1, `(.L_x_1759) ;  /* 0x0000006000017945 */ /* 0x000fe20003800000 */
[----:B------:R-:W-:-:S07]  /*1f770*/  IMAD.MOV.U32 R15, RZ, RZ, -0x1 ;  /* 0xffffffffff0f7424 */ /* 0x000fce00078e00ff */
[----:B0-----:R-:W-:Y:S05]  /*1f780*/  WARPSYNC.COLLECTIVE R15, `(.L_x_1760) ;  /* 0x000000000f0c7348 */ /* 0x001fea0003c00000 */
[----:B------:R-:W-:Y:S02]  /*1f790*/  ELECT P6, UR62, PT ;  /* 0x00000000003e782f */ /* 0x000fe400038c0000 */
[----:B------:R-:W-:Y:S01]  /*1f7a0*/  MOV R14, UR62 ;  /* 0x0000003e000e7c02 */ /* 0x000fe20008000f00 */
[----:B0-----:R-:W-:Y:S10]  /*1f7b0*/  ENDCOLLECTIVE ;  /* 0x000000000000791b */ /* 0x001ff40003800000 */
.L_x_1760:
[----:B------:R-:W-:Y:S05]  /*1f7c0*/  BSYNC B1 ;  /* 0x0000000000017941 */ /* 0x000fea0003800000 */
.L_x_1759:
[----:B------:R-:W-:Y:S05]  /*1f7d0*/  BRA `(.L_x_1761) ;  /* 0xffffffbc00a07947 */ /* 0x000fea000383ffff */
.L_x_1628:
[----:B0-----:R0:W1:Y:S02]  /*1f7e0*/  SYNCS.PHASECHK.TRANS64.TRYWAIT P1, [R5+URZ+0x22840], R0 ;  /* 0x02284000050075a7 */ /* 0x001064000802017f */
[----:B-1----:R-:W-:Y:S05]  /*1f7f0*/  @!P1 NANOSLEEP.SYNCS 0x989680 ;  /* 0x009896800000995d */ /* 0x002fea0003900000 */
[----:B------:R-:W1:Y:S02]  /*1f800*/  @!P1 SYNCS.PHASECHK.TRANS64 P1, [R5+URZ+0x22840], R0 ;  /* 0x02284000050095a7 */ /* 0x000e64000802007f */
[----:B-1----:R-:W-:Y:S05]  /*1f810*/  @!P1 BRA `(.L_x_1628) ;  /* 0xfffffffc00f09947 */ /* 0x002fea000383ffff */
[----:B------:R-:W-:Y:S05]  /*1f820*/  BRA `(.L_x_1762) ;  /* 0xffffffbc00c07947 */ /* 0x000fea000383ffff */
.L_x_1630:
[----:B-1----:R1:W2:Y:S02]  /*1f830*/  SYNCS.PHASECHK.TRANS64.TRYWAIT P1, [R3+URZ+0x22840], R2 ;  /* 0x02284002030075a7 */ /* 0x0022a4000802017f */
[----:B--2---:R-:W-:Y:S05]  /*1f840*/  @!P1 NANOSLEEP.SYNCS 0x989680 ;  /* 0x009896800000995d */ /* 0x004fea0003900000 */
[----:B------:R-:W2:Y:S02]  /*1f850*/  @!P1 SYNCS.PHASECHK.TRANS64 P1, [R3+URZ+0x22840], R2 ;  /* 0x02284002030095a7 */ /* 0x000ea4000802007f */
[----:B--2---:R-:W-:Y:S05]  /*1f860*/  @!P1 BRA `(.L_x_1630) ;  /* 0xfffffffc00f09947 */ /* 0x004fea000383ffff */
[----:B------:R-:W-:Y:S05]  /*1f870*/  BRA `(.L_x_1763) ;  /* 0xffffffbc00cc7947 */ /* 0x000fea000383ffff */
.L_x_1632:
[----:B--2---:R2:W3:Y:S02]  /*1f880*/  SYNCS.PHASECHK.TRANS64.TRYWAIT P1, [R5+URZ+0x22860], R0 ;  /* 0x02286000050075a7 */ /* 0x0044e4000802017f */
[----:B---3--:R-:W-:Y:S05]  /*1f890*/  @!P1 NANOSLEEP.SYNCS 0x989680 ;  /* 0x009896800000995d */ /* 0x008fea0003900000 */
[----:B------:R-:W3:Y:S02]  /*1f8a0*/  @!P1 SYNCS.PHASECHK.TRANS64 P1, [R5+URZ+0x22860], R0 ;  /* 0x02286000050095a7 */ /* 0x000ee4000802007f */
[----:B---3--:R-:W-:Y:S05]  /*1f8b0*/  @!P1 BRA `(.L_x_1632) ;  /* 0xfffffffc00f09947 */ /* 0x008fea000383ffff */
[----:B------:R-:W-:Y:S05]  /*1f8c0*/  BRA `(.L_x_1764) ;  /* 0xffffffbc00c87947 */ /* 0x000fea000383ffff */
.L_x_1634:
[----:B---3--:R3:W4:Y:S02]  /*1f8d0*/  SYNCS.PHASECHK.TRANS64.TRYWAIT P1, [R3+URZ+0x22860], R2 ;  /* 0x02286002030075a7 */ /* 0x008724000802017f */
[----:B----4-:R-:W-:Y:S05]  /*1f8e0*/  @!P1 NANOSLEEP.SYNCS 0x989680 ;  /* 0x009896800000995d */ /* 0x010fea0003900000 */
[----:B------:R-:W4:Y:S02]  /*1f8f0*/  @!P1 SYNCS.PHASECHK.TRANS64 P1, [R3+URZ+0x22860], R2 ;  /* 0x02286002030095a7 */ /* 0x000f24000802007f */
[----:B----4-:R-:W-:Y:S05]  /*1f900*/  @!P1 BRA `(.L_x_1634) ;  /* 0xfffffffc00f09947 */ /* 0x010fea000383ffff */
[----:B------:R-:W-:Y:S05]  /*1f910*/  BRA `(.L_x_1765) ;  /* 0xffffffbc00c47947 */ /* 0x000fea000383ffff */
.L_x_1636:
[----:B----4-:R4:W0:Y:S02]  /*1f920*/  SYNCS.PHASECHK.TRANS64.TRYWAIT P1, [R5+URZ+0x22880], R0 ;  /* 0x02288000050075a7 */ /* 0x010824000802017f */
[----:B0-----:R-:W-:Y:S05]  /*1f930*/  @!P1 NANOSLEEP.SYNCS 0x989680 ;  /* 0x009896800000995d */ /* 0x001fea0003900000 */
[----:B------:R-:W0:Y:S02]  /*1f940*/  @!P1 SYNCS.PHASECHK.TRANS64 P1, [R5+URZ+0x22880], R0 ;  /* 0x02288000050095a7 */ /* 0x000e24000802007f */
[----:B0-----:R-:W-:Y:S05]  /*1f950*/  @!P1 BRA `(.L_x_1636) ;  /* 0xfffffffc00f09947 */ /* 0x001fea000383ffff */
[----:B------:R-:W-:Y:S05]  /*1f960*/  BRA `(.L_x_1766) ;  /* 0xffffffbc00c07947 */ /* 0x000fea000383ffff */
.L_x_1767:
        /* <DEDUP_REMOVED lines=9> */
.L_x_3626:


//--------------------- .text._ZN7cutlass13device_kernelIN5flash11enable_sm90INS1_16FlashAttnFwdSm90INS1_25CollectiveMainloopFwdSm90ILi2EN4cute5tupleIJNS5_1CILi1EEES8_S8_EEENS6_IJNS7_ILi128EEENS7_ILi160EEESA_EEELi128ENS_12float_e4m3_tEfNS_4arch4Sm90ELb0ELb1ELb0ELb1ELb1ELb1ELb0ELb1ELb1ELb1ELb0ELb0EEENS1_21CollectiveEpilogueFwdINS6_IJSA_SA_SB_EEES9_NS_10bfloat16_tESF_Li256ELb1ELb1ELb0ELb1EEENS1_36VarlenDynamicPersistentTileSchedulerILi128ELi160ELi256ELi128ELb0ELb1ELb1ELb1ELb0ELb1EEEEEEEEEvNT_6ParamsE --------------------------
	.section	.text._ZN7cutlass13device_kernelIN5flash11enable_sm90INS1_16FlashAttnFwdSm90INS1_25CollectiveMainloopFwdSm90ILi2EN4cute5tupleIJNS5_1CILi1EEES8_S8_EEENS6_IJNS7_ILi128EEENS7_ILi160EEESA_EEELi128ENS_12float_e4m3_tEfNS_4arch4Sm90ELb0ELb1ELb0ELb1ELb1ELb1ELb0ELb1ELb1ELb1ELb0ELb0EEENS1_21CollectiveEpilogueFwdINS6_IJSA_SA_SB_EEES9_NS_10bfloat16_tESF_Li256ELb1ELb1ELb0ELb1EEENS1_36VarlenDynamicPersistentTileSchedulerILi128ELi160ELi256ELi128ELb0ELb1ELb1ELb1ELb0ELb1EEEEEEEEEvNT_6ParamsE,"ax",@progbits
	.align	128
.text._ZN7cutlass13device_kernelIN5flash11enable_sm90INS1_16FlashAttnFwdSm90INS1_25CollectiveMainloopFwdSm90ILi2EN4cute5tupleIJNS5_1CILi1EEES8_S8_EEENS6_IJNS7_ILi128EEENS7_ILi160EEESA_EEELi128ENS_12float_e4m3_tEfNS_4arch4Sm90ELb0ELb1ELb0ELb1ELb1ELb1ELb0ELb1ELb1ELb1ELb0ELb0EEENS1_21CollectiveEpilogueFwdINS6_IJSA_SA_SB_EEES9_NS_10bfloat16_tESF_Li256ELb1ELb1ELb0ELb1EEENS1_36VarlenDynamicPersistentTileSchedulerILi128ELi160ELi256ELi128ELb0ELb1ELb1ELb1ELb0ELb1EEEEEEEEEvNT_6ParamsE:
        .type           _ZN7cutlass13device_kernelIN5flash11enable_sm90INS1_16FlashAttnFwdSm90INS1_25CollectiveMainloopFwdSm90ILi2EN4cute5tupleIJNS5_1CILi1EEES8_S8_EEENS6_IJNS7_ILi128EEENS7_ILi160EEESA_EEELi128ENS_12float_e4m3_tEfNS_4arch4Sm90ELb0ELb1ELb0ELb1ELb1ELb1ELb0ELb1ELb1ELb1ELb0ELb0EEENS1_21CollectiveEpilogueFwdINS6_IJSA_SA_SB_EEES9_NS_10bfloat16_tESF_Li256ELb1ELb1ELb0ELb1EEENS1_36VarlenDynamicPersistentTileSchedulerILi128ELi160ELi256ELi128ELb0ELb1ELb1ELb1ELb0ELb1EEEEEEEEEvNT_6ParamsE,@function
        .size           _ZN7cutlass13device_kernelIN5flash11enable_sm90INS1_16FlashAttnFwdSm90INS1_25CollectiveMainloopFwdSm90ILi2EN4cute5tupleIJNS5_1CILi1EEES8_S8_EEENS6_IJNS7_ILi128EEENS7_ILi160EEESA_EEELi128ENS_12float_e4m3_tEfNS_4arch4Sm90ELb0ELb1ELb0ELb1ELb1ELb1ELb0ELb1ELb1ELb1ELb0ELb0EEENS1_21CollectiveEpilogueFwdINS6_IJSA_SA_SB_EEES9_NS_10bfloat16_tESF_Li256ELb1ELb1ELb0ELb1EEENS1_36VarlenDynamicPersistentTileSchedulerILi128ELi160ELi256ELi128ELb0ELb1ELb1ELb1ELb0ELb1EEEEEEEEEvNT_6ParamsE,(.L_x_3627 - _ZN7cutlass13device_kernelIN5flash11enable_sm90INS1_16FlashAttnFwdSm90INS1_25CollectiveMainloopFwdSm90ILi2EN4cute5tupleIJNS5_1CILi1EEES8_S8_EEENS6_IJNS7_ILi128EEENS7_ILi160EEESA_EEELi128ENS_12float_e4m3_tEfNS_4arch4Sm90ELb0ELb1ELb0ELb1ELb1ELb1ELb0ELb1ELb1ELb1ELb0ELb0EEENS1_21CollectiveEpilogueFwdINS6_IJSA_SA_SB_EEES9_NS_10bfloat16_tESF_Li256ELb1ELb1ELb0ELb1EEENS1_36VarlenDynamicPersistentTileSchedulerILi128ELi160ELi256ELi128ELb0ELb1ELb1ELb1ELb0ELb1EEEEEEEEEvNT_6ParamsE)
        .other          _ZN7cutlass13device_kernelIN5flash11enable_sm90INS1_16FlashAttnFwdSm90INS1_25CollectiveMainloopFwdSm90ILi2EN4cute5tupleIJNS5_1CILi1EEES8_S8_EEENS6_IJNS7_ILi128EEENS7_ILi160EEESA_EEELi128ENS_12float_e4m3_tEfNS_4arch4Sm90ELb0ELb1ELb0ELb1ELb1ELb1ELb0ELb1ELb1ELb1ELb0ELb0EEENS1_21CollectiveEpilogueFwdINS6_IJSA_SA_SB_EEES9_NS_10bfloat16_tESF_Li256ELb1ELb1ELb0ELb1EEENS1_36VarlenDynamicPersistentTileSchedulerILi128ELi160ELi256ELi128ELb0ELb1ELb1ELb1ELb0ELb1EEEEEEEEEvNT_6ParamsE,@"STO_CUDA_ENTRY STV_DEFAULT"
_ZN7cutlass13device_kernelIN5flash11enable_sm90INS1_16FlashAttnFwdSm90INS1_25CollectiveMainloopFwdSm90ILi2EN4cute5tupleIJNS5_1CILi1EEES8_S8_EEENS6_IJNS7_ILi128EEENS7_ILi160EEESA_EEELi128ENS_12float_e4m3_tEfNS_4arch4Sm90ELb0ELb1ELb0ELb1ELb1ELb1ELb0ELb1ELb1ELb1ELb0ELb0EEENS1_21CollectiveEpilogueFwdINS6_IJSA_SA_SB_EEES9_NS_10bfloat16_tESF_Li256ELb1ELb1ELb0ELb1EEENS1_36VarlenDynamicPersistentTileSchedulerILi128ELi160ELi256ELi128ELb0ELb1ELb1ELb1ELb0ELb1EEEEEEEEEvNT_6ParamsE:
        /* <DEDUP_REMOVED lines=17> */
.L_x_1769:
[----:B------:R-:W-:Y:S05]  /*0110*/  BSYNC B0 ;  /* 0x0000000000007941 */ /* 0x000fea0003800000 */
.L_x_1768:
        /* <DEDUP_REMOVED lines=40> */
.L_x_1770:
        /* <DEDUP_REMOVED lines=22> */
.L_x_1771:
        /* <DEDUP_REMOVED lines=18> */
.L_x_1772:
        /* <DEDUP_REMOVED lines=22> */
.L_x_1773:
        /* <DEDUP_REMOVED lines=23> */
.L_x_1774:
        /* <DEDUP_REMOVED lines=9> */
.L_x_1777:
[----:B------:R-:W-:-:S08]  /*0980*/  NOP ;  /* 0x0000000000007918 */ /* 0x000fd00000000000 */
[----:B------:R-:W0:Y:S02]  /*0990*/  USETMAXREG.TRY_ALLOC.CTAPOOL UP0, 0xe8 ;  /* 0x000000e8000079c8 */ /* 0x000e240008000600 */
[----:B0-----:R-:W-:-:S13]  /*09a0*/  PLOP3.LUT P0, PT, PT, PT, UP0, 0x80, 0x0 ;  /* 0x000000000000781c */ /* 0x001fda0003f0f008 */
[----:B------:R-:W-:Y:S05]  /*09b0*/  @!P0 BRA `(.L_x_1777) ;  /* 0xfffffffc00f08947 */ /* 0x000fea000383ffff */
[----:B------:R-:W0:Y:S01]  /*09c0*/  S2R R0, SR_TID.X ;  /* 0x0000000000007919 */ /* 0x000e220000002100 */
[----:B------:R-:W-:Y:S01]  /*09d0*/  LOP3.LUT R22, R22, 0xffffffdf, RZ, 0xc0, !PT ;  /* 0xffffffdf16167812 */ /* 0x000fe200078ec0ff */
[----:B------:R-:W-:Y:S01]  /*09e0*/  ULDC UR4, c[0x0][0xc3c] ;  /* 0x00030f0000047ab9 */ /* 0x000fe20000000800 */
[----:B------:R-:W1:Y:S01]  /*09f0*/  S2R R229, SR_CgaCtaId ;  /* 0x0000000000e57919 */ /* 0x000e620000008800 */
[----:B0-----:R-:W-:Y:S01]  /*0a00*/  SHF.R.U32.HI R0, RZ, 0x7, R0 ;  /* 0x00000007ff007819 */ /* 0x001fe20000011600 */
[----:B------:R-:W-:Y:S06]  /*0a10*/  BAR.ARV 0x8, 0x180 ;  /* 0x0206000000007b1d */ /* 0x000fec0000002000 */
[----:B------:R-:W-:-:S02]  /*0a20*/  ISETP.NE.AND P0, PT, R0, 0x1, PT ;  /* 0x000000010000780c */ /* 0x000fc40003f05270 */
[----:B------:R-:W-:-:S04]  /*0a30*/  MOV R0, 0x400 ;  /* 0x0000040000007802 */ /* 0x000fc80000000f00 */
[----:B-1----:R-:W-:-:S07]  /*0a40*/  LEA R17, R229, R0, 0x18 ;  /* 0x00000000e5117211 */ /* 0x002fce00078ec0ff */
[----:B------:R-:W-:Y:S06]  /*0a50*/  @!P0 BAR.ARV 0x9, 0x100 ;  /* 0x0244000000008b1d */ /* 0x000fec0000002000 */
[----:B------:R-:W-:Y:S02]  /*0a60*/  @P0 LOP3.LUT R22, R22, 0x20, RZ, 0xfc, !PT ;  /* 0x0000002016160812 */ /* 0x000fe400078efcff */
[----:B------:R-:W-:Y:S06]  /*0a70*/  BAR.SYNC.DEFER_BLOCKING 0x5, 0x180 ;  /* 0x0146000000007b1d */ /* 0x000fec0000010000 */
[----:B------:R-:W0:Y:S02]  /*0a80*/  LDS.128 R188, [R17+0x228d0] ;  /* 0x0228d00011bc7984 */ /* 0x000e240000000c00 */
[----:B------:R-:W-:Y:S06]  /*0a90*/  BAR.ARV 0x4, 0x180 ;  /* 0x0106000000007b1d */ /* 0x000fec0000002000 */
[----:B0-----:R-:W-:-:S13]  /*0aa0*/  ISETP.GE.AND P0, PT, R191, UR4, PT ;  /* 0x00000004bf007c0c */ /* 0x001fda000bf06270 */
[----:B------:R-:W-:Y:S05]  /*0ab0*/  @P0 BRA `(.L_x_1778) ;  /* 0x000002a800a00947 */ /* 0x000fea0003800000 */
[----:B------:R-:W3:Y:S01]  /*0ac0*/  LDL.LU R13, [R1+0x18] ;  /* 0x00001800010d7983 */ /* 0x000ee20000300800 */
[----:B--2---:R-:W0:Y:S02]  /*0ad0*/  S2R R2, SR_TID.X ;  /* 0x0000000000027919 */ /* 0x004e240000002100 */
[----:B0-----:R-:W-:-:S05]  /*0ae0*/  VIADD R12, R2, 0xffffff80 ;  /* 0xffffff80020c7836 */ /* 0x001fca0000000000 */
[----:B------:R-:W-:-:S04]  /*0af0*/  SHF.R.S32.HI R0, RZ, 0x1f, R12 ;  /* 0x0000001fff007819 */ /* 0x000fc8000001140c */
[----:B------:R-:W-:-:S04]  /*0b00*/  LEA.HI R2, R0, R12, RZ, 0x7 ;  /* 0x0000000c00027211 */ /* 0x000fc800078f38ff */
[----:B------:R-:W-:-:S05]  /*0b10*/  LOP3.LUT R3, R2, 0xffffff80, RZ, 0xc0, !PT ;  /* 0xffffff8002037812 */ /* 0x000fca00078ec0ff */
[----:B------:R-:W-:-:S05]  /*0b20*/  IMAD.IADD R11, R12, 0x1, -R3 ;  /* 0x000000010c0b7824 */ /* 0x000fca00078e0a03 */
[----:B------:R-:W-:-:S04]  /*0b30*/  SHF.R.S32.HI R6, RZ, 0x1f, R11 ;  /* 0x0000001fff067819 */ /* 0x000fc8000001140b */
[----:B------:R-:W-:-:S04]  /*0b40*/  LEA.HI R8, R6, R11, RZ, 0x2 ;  /* 0x0000000b06087211 */ /* 0x000fc800078f10ff */
[--C-:B------:R-:W-:Y:S02]  /*0b50*/  SHF.R.S32.HI R5, RZ, 0x2, R8.reuse ;  /* 0x00000002ff057819 */ /* 0x100fe40000011408 */
[----:B------:R-:W-:Y:S02]  /*0b60*/  SHF.R.S32.HI R4, RZ, 0x1f, R8 ;  /* 0x0000001fff047819 */ /* 0x000fe40000011408 */
[----:B------:R-:W-:Y:S02]  /*0b70*/  SHF.R.S32.HI R14, RZ, 0x7, R2 ;  /* 0x00000007ff0e7819 */ /* 0x000fe40000011402 */
[----:B------:R-:W-:Y:S02]  /*0b80*/  LEA.HI R3, R4, R5, RZ, 0x3 ;  /* 0x0000000504037211 */ /* 0x000fe400078f18ff */
[----:B------:R-:W-:Y:S02]  /*0b90*/  LEA.HI R4, R0, R12, RZ, 0x4 ;  /* 0x0000000c00047211 */ /* 0x000fe400078f20ff */
[----:B------:R-:W-:-:S02]  /*0ba0*/  LOP3.LUT R10, R3, 0xfffffff8, RZ, 0xc0, !PT ;  /* 0xfffffff8030a7812 */ /* 0x000fc400078ec0ff */
[----:B------:R-:W-:Y:S02]  /*0bb0*/  LEA.HI R2, R2, R14, RZ, 0x1 ;  /* 0x0000000e02027211 */ /* 0x000fe400078f08ff */
[----:B------:R-:W-:Y:S02]  /*0bc0*/  LEA.HI R6, R6, R11, RZ, 0x5 ;  /* 0x0000000b06067211 */ /* 0x000fe400078f28ff */
[----:B------:R-:W-:Y:S02]  /*0bd0*/  LEA.HI R3, R0, R12, RZ, 0x5 ;  /* 0x0000000c00037211 */ /* 0x000fe400078f28ff */
[----:B------:R-:W-:Y:S01]  /*0be0*/  SHF.R.S32.HI R7, RZ, 0x4, R4 ;  /* 0x00000004ff077819 */ /* 0x000fe20000011404 */
[----:B------:R-:W-:Y:S01]  /*0bf0*/  IMAD.IADD R9, R5, 0x1, -R10 ;  /* 0x0000000105097824 */ /* 0x000fe200078e0a0a */
[----:B------:R-:W-:Y:S02]  /*0c00*/  SHF.R.S32.HI R6, RZ, 0x5, R6 ;  /* 0x00000005ff067819 */ /* 0x000fe40000011406 */
[----:B------:R-:W-:Y:S01]  /*0c10*/  LOP3.LUT R2, R2, 0x3fffffe, RZ, 0xc0, !PT ;  /* 0x03fffffe02027812 */ /* 0x000fe200078ec0ff */
[----:B------:R-:W-:Y:S01]  /*0c20*/  IMAD.SHL.U32 R3, R3, 0x20, RZ ;  /* 0x0000002003037824 */ /* 0x000fe200078e00ff */
[----:B------:R-:W-:-:S02]  /*0c30*/  LOP3.LUT R5, R4, 0x3fffff0, RZ, 0xc0, !PT ;  /* 0x03fffff004057812 */ /* 0x000fc400078ec0ff */
[----:B------:R-:W-:Y:S01]  /*0c40*/  LEA.HI R4, R4, R7, RZ, 0x1 ;  /* 0x0000000704047211 */ /* 0x000fe200078f08ff */
[----:B------:R-:W-:Y:S02]  /*0c50*/  IMAD R9, R6, 0x10, R9 ;  /* 0x0000001006097824 */ /* 0x000fe400078e0209 */
[----:B------:R-:W-:Y:S01]  /*0c60*/  IMAD.IADD R2, R14, 0x1, -R2 ;  /* 0x000000010e027824 */ /* 0x000fe200078e0a02 */
[----:B------:R-:W-:Y:S01]  /*0c70*/  LOP3.LUT R212, R3, 0xfffffc00, RZ, 0xc0, !PT ;  /* 0xfffffc0003d47812 */ /* 0x000fe200078ec0ff */
[----:B------:R-:W-:Y:S01]  /*0c80*/  IMAD.IADD R5, R12, 0x1, -R5 ;  /* 0x000000010c057824 */ /* 0x000fe200078e0a05 */
[----:B------:R-:W-:Y:S01]  /*0c90*/  LOP3.LUT R4, R4, 0x1ffffffe, RZ, 0xc0, !PT ;  /* 0x1ffffffe04047812 */ /* 0x000fe200078ec0ff */
[----:B------:R-:W-:Y:S01]  /*0ca0*/  IMAD R6, R2, 0x40, R9 ;  /* 0x0000004002067824 */ /* 0x000fe200078e0209 */
[----:B------:R-:W-:Y:S01]  /*0cb0*/  LEA.HI R2, R0, R12, RZ, 0x2 ;  /* 0x0000000c00027211 */ /* 0x000fe200078f10ff */
[----:B------:R-:W-:Y:S02]  /*0cc0*/  IMAD R5, R5, 0x40, R212 ;  /* 0x0000004005057824 */ /* 0x000fe400078e02d4 */
[----:B------:R-:W-:Y:S01]  /*0cd0*/  IMAD.IADD R4, R7, 0x1, -R4 ;  /* 0x0000000107047824 */ /* 0x000fe200078e0a04 */
[----:B------:R-:W-:-:S03]  /*0ce0*/  SHF.R.S32.HI R198, RZ, 0x2, R2 ;  /* 0x00000002ffc67819 */ /* 0x000fc60000011402 */
[----:B------:R-:W-:Y:S01]  /*0cf0*/  IMAD R3, R4, 0x8, R5 ;  /* 0x0000000804037824 */ /* 0x000fe200078e0205 */
[----:B------:R-:W-:Y:S01]  /*0d00*/  LEA.HI R0, R0, R12, RZ, 0x3 ;  /* 0x0000000c00007211 */ /* 0x000fe200078f18ff */
[----:B------:R-:W-:Y:S01]  /*0d10*/  VIADD R7, R198, 0x40 ;  /* 0x00000040c6077836 */ /* 0x000fe20000000000 */
[----:B------:R-:W-:Y:S02]  /*0d20*/  LOP3.LUT R228, R2, 0xfffffffc, RZ, 0xc0, !PT ;  /* 0xfffffffc02e47812 */ /* 0x000fe400078ec0ff */
[----:B------:R0:W-:Y:S01]  /*0d30*/  STL [R1+0x24], R3 ;  /* 0x0000240301007387 */ /* 0x0001e20000100800 */
[----:B------:R-:W-:Y:S01]  /*0d40*/  LOP3.LUT R220, R0, 0xfffffff8, RZ, 0xc0, !PT ;  /* 0xfffffff800dc7812 */ /* 0x000fe200078ec0ff */
[----:B------:R-:W-:Y:S02]  /*0d50*/  VIADD R5, R198, 0x80 ;  /* 0x00000080c6057836 */ /* 0x000fe40000000000 */
[----:B------:R-:W-:Y:S01]  /*0d60*/  IMAD.IADD R228, R12, 0x1, -R228 ;  /* 0x000000010ce47824 */ /* 0x000fe200078e0ae4 */
[----:B0-----:R-:W-:-:S02]  /*0d70*/  SHF.R.S32.HI R3, RZ, 0x1f, R2 ;  /* 0x0000001fff037819 */ /* 0x001fc40000011402 */
[----:B------:R-:W-:Y:S02]  /*0d80*/  SHF.R.S32.HI R2, RZ, 0x1f, R7 ;  /* 0x0000001fff027819 */ /* 0x000fe40000011407 */
[----:B------:R-:W-:Y:S01]  /*0d90*/  LEA.HI R3, R3, R198, RZ, 0x3 ;  /* 0x000000c603037211 */ /* 0x000fe200078f18ff */
[----:B------:R-:W-:Y:S01]  /*0da0*/  IMAD.IADD R220, R12, 0x1, -R220 ;  /* 0x000000010cdc7824 */ /* 0x000fe200078e0adc */
[----:B------:R-:W-:Y:S01]  /*0db0*/  LEA.HI R2, R2, R7, RZ, 0x3 ;  /* 0x0000000702027211 */ /* 0x000fe200078f18ff */
[----:B------:R-:W-:Y:S01]  /*0dc0*/  IMAD.SHL.U32 R208, R7, 0x80, RZ ;  /* 0x0000008007d07824 */ /* 0x000fe200078e00ff */
[----:B------:R-:W-:Y:S01]  /*0dd0*/  LOP3.LUT R3, R3, 0xfffffff8, RZ, 0xc0, !PT ;  /* 0xfffffff803037812 */ /* 0x000fe200078ec0ff */
[----:B------:R-:W-:Y:S01]  /*0de0*/  IMAD.SHL.U32 R210, R220, 0x8, RZ ;  /* 0x00000008dcd27824 */ /* 0x000fe200078e00ff */
[----:B------:R-:W-:Y:S01]  /*0df0*/  SHF.R.S32.HI R226, RZ, 0x3, R0 ;  /* 0x00000003ffe27819 */ /* 0x000fe20000011400 */
[C---:B------:R-:W-:Y:S01]  /*0e00*/  IMAD.SHL.U32 R18, R228.reuse, 0x10, RZ ;  /* 0x00000010e4127824 */ /* 0x040fe200078e00ff */
[----:B------:R-:W-:Y:S01]  /*0e10*/  LEA.HI R0, R228, R228, RZ, 0x1 ;  /* 0x000000e4e4007211 */ /* 0x000fe200078f08ff */
[----:B------:R-:W-:Y:S01]  /*0e20*/  IMAD.SHL.U32 R2, R2, 0x80, RZ ;  /* 0x0000008002027824 */ /* 0x000fe200078e00ff */
[----:B------:R-:W-:Y:S01]  /*0e30*/  SHF.R.S32.HI R4, RZ, 0x1f, R5 ;  /* 0x0000001fff047819 */ /* 0x000fe20000011405 */
[----:B------:R-:W-:Y:S01]  /*0e40*/  IMAD.IADD R213, R198, 0x1, -R3 ;  /* 0x00000001c6d57824 */ /* 0x000fe200078e0a03 */
[----:B------:R-:W-:Y:S01]  /*0e50*/  LOP3.LUT R208, R208, 0x380, RZ, 0xc0, !PT ;  /* 0x00000380d0d07812 */ /* 0x000fe200078ec0ff */
[----:B------:R-:W-:Y:S01]  /*0e60*/  IMAD.SHL.U32 R209, R5, 0x80, RZ ;  /* 0x0000008005d17824 */ /* 0x000fe200078e00ff */
[----:B------:R-:W-:-:S02]  /*0e70*/  LOP3.LUT R3, R0, 0x1ffffffe, RZ, 0xc0, !PT ;  /* 0x1ffffffe00037812 */ /* 0x000fc400078ec0ff */
[----:B------:R-:W-:Y:S02]  /*0e80*/  LEA.HI R4, R4, R5, RZ, 0x3 ;  /* 0x0000000504047211 */ /* 0x000fe400078f18ff */
[----:B------:R-:W-:Y:S02]  /*0e90*/  SHF.R.S32.HI R0, RZ, 0x1f, R210 ;  /* 0x0000001fff007819 */ /* 0x000fe400000114d2 */
[----:B------:R-:W-:Y:S02]  /*0ea0*/  SHF.R.U32.HI R0, RZ, 0x3, R208 ;  /* 0x00000003ff007819 */ /* 0x000fe400000116d0 */
[----:B------:R-:W-:Y:S02]  /*0eb0*/  LOP3.LUT R5, R208, 0x70, R18, 0xf8, !PT ;  /* 0x00000070d0057812 */ /* 0x000fe400078ef812 */
[----:B------:R-:W-:-:S04]  /*0ec0*/  LOP3.LUT R214, R2, 0xfffffc00, RZ, 0xc0, !PT ;  /* 0xfffffc0002d67812 */ /* 0x000fc800078ec0ff */
[----:B------:R-:W-:Y:S01]  /*0ed0*/  LOP3.LUT R0, R214, R5, R0, 0xf6, !PT ;  /* 0x00000005d6007212 */ /* 0x000fe200078ef600 */
[----:B------:R0:W-:Y:S04]  /*0ee0*/  STL [R1+0x20], R6 ;  /* 0x0000200601007387 */ /* 0x0001e80000100800 */
[----:B------:R-:W-:-:S05]  /*0ef0*/  IMAD.IADD R0, R17, 0x1, R0 ;  /* 0x0000000111007824 */ /* 0x000fca00078e0200 */
[----:B------:R0:W-:Y:S01]  /*0f00*/  STL [R1+0x8], R0 ;  /* 0x0000080001007387 */ /* 0x0001e20000100800 */
[----:B------:R-:W-:Y:S01]  /*0f10*/  IMAD.SHL.U32 R192, R228, 0x8, RZ ;  /* 0x00000008e4c07824 */ /* 0x000fe200078e00ff */
[----:B------:R-:W-:Y:S01]  /*0f20*/  LOP3.LUT R206, R8, 0x7ffffffc, RZ, 0xc0, !PT ;  /* 0x7ffffffc08ce7812 */ /* 0x000fe200078ec0ff */
[----:B------:R-:W-:Y:S02]  /*0f30*/  VIADD R23, R18, 0x40 ;  /* 0x0000004012177836 */ /* 0x000fe40000000000 */
[----:B------:R-:W-:Y:S02]  /*0f40*/  VIADD R199, R192, 0x20 ;  /* 0x00000020c0c77836 */ /* 0x000fe40000000000 */
[----:B------:R-:W-:Y:S02]  /*0f50*/  VIADD R219, R210, 0x40 ;  /* 0x00000040d2db7836 */ /* 0x000fe40000000000 */
[----:B------:R-:W-:Y:S02]  /*0f60*/  IMAD.SHL.U32 R4, R4, 0x80, RZ ;  /* 0x0000008004047824 */ /* 0x000fe400078e00ff */
[----:B------:R-:W-:Y:S01]  /*0f70*/  IMAD.IADD R3, R228, 0x1, -R3 ;  /* 0x00000001e4037824 */ /* 0x000fe200078e0a03 */
[----:B------:R-:W-:Y:S01]  /*0f80*/  CS2R R194, SRZ ;  /* 0x0000000000c27805 */ /* 0x000fe2000001ff00 */
[----:B------:R-:W-:Y:S01]  /*0f90*/  IMAD.MOV.U32 R225, RZ, RZ, RZ ;  /* 0x000000ffffe17224 */ /* 0x000fe200078e00ff */
[----:B------:R-:W-:Y:S01]  /*0fa0*/  LOP3.LUT R209, R209, 0x380, RZ, 0xc0, !PT ;  /* 0x00000380d1d17812 */ /* 0x000fe200078ec0ff */
[----:B------:R-:W-:Y:S01]  /*0fb0*/  IMAD.MOV.U32 R201, RZ, RZ, RZ ;  /* 0x000000ffffc97224 */ /* 0x000fe200078e00ff */
[----:B------:R-:W-:Y:S01]  /*0fc0*/  SHF.R.S32.HI R19, RZ, 0x1f, R18 ;  /* 0x0000001fff137819 */ /* 0x000fe20000011412 */
[----:B------:R-:W-:Y:S01]  /*0fd0*/  IMAD.MOV.U32 R196, RZ, RZ, RZ ;  /* 0x000000ffffc47224 */ /* 0x000fe200078e00ff */
[----:B------:R-:W-:Y:S01]  /*0fe0*/  SHF.R.S32.HI R197, RZ, 0x1f, R23 ;  /* 0x0000001fffc57819 */ /* 0x000fe20000011417 */
[----:B------:R-:W-:Y:S01]  /*0ff0*/  IMAD.IADD R206, R11, 0x1, -R206 ;  /* 0x000000010bce7824 */ /* 0x000fe200078e0ace */
[----:B------:R-:W-:Y:S01]  /*1000*/  SHF.R.S32.HI R227, RZ, 0x1f, R199 ;  /* 0x0000001fffe37819 */ /* 0x000fe200000114c7 */
[----:B------:R-:W-:Y:S01]  /*1010*/  IMAD R207, R3, 0x8, R6 ;  /* 0x0000000803cf7824 */ /* 0x000fe200078e0206 */
[----:B------:R-:W-:-:S02]  /*1020*/  SHF.R.S32.HI R2, RZ, 0x1f, R219 ;  /* 0x0000001fff027819 */ /* 0x000fc400000114db */
[----:B------:R-:W-:Y:S02]  /*1030*/  LOP3.LUT R215, R4, 0xfffffc00, RZ, 0xc0, !PT ;  /* 0xfffffc0004d77812 */ /* 0x000fe400078ec0ff */
[----:B0--3--:R-:W-:-:S07]  /*1040*/  LOP3.LUT R200, R13, 0x1, RZ, 0xfc, !PT ;  /* 0x000000010dc87812 */ /* 0x009fce00078efcff */
.L_x_2019:
[----:B------:R-:W-:Y:S05]  /*1050*/  YIELD ;  /* 0x0000000000007946 */ /* 0x000fea0003800000 */
[----:B------:R-:W-:Y:S01]  /*1060*/  ULDC.64 UR4, c[0x0][0xa28] ;  /* 0x00028a0000047ab9 */ /* 0x000fe20000000a00 */
[----:B0--3--:R-:W0:Y:S01]  /*1070*/  LDC.64 R4, c[0x0][0xa08] ;  /* 0x00028200ff047b82 */ /* 0x009e220000000a00 */
[----:B------:R-:W-:Y:S01]  /*1080*/  ISETP.NE.U32.AND P1, PT, RZ, UR4, PT ;  /* 0x00000004ff007c0c */ /* 0x000fe2000bf25070 */
[----:B------:R-:W-:Y:S02]  /*1090*/  IMAD.MOV.U32 R85, RZ, RZ, RZ ;  /* 0x000000ffff557224 */ /* 0x000fe400078e00ff */
[----:B------:R-:W-:Y:S01]  /*10a0*/  IMAD.MOV.U32 R11, RZ, RZ, RZ ;  /* 0x000000ffff0b7224 */ /* 0x000fe200078e00ff */
[----:B------:R-:W-:Y:S01]  /*10b0*/  ISETP.NE.AND.EX P1, PT, RZ, UR5, PT, P1 ;  /* 0x00000005ff007c0c */ /* 0x000fe2000bf25310 */
[----:B------:R-:W-:-:S02]  /*10c0*/  ULDC.64 UR4, c[0x0][0xa18] ;  /* 0x0002860000047ab9 */ /* 0x000fc40000000a00 */
[----:B------:R-:W-:-:S04]  /*10d0*/  ISETP.NE.U32.AND P2, PT, RZ, UR4, PT ;  /* 0x00000004ff007c0c */ /* 0x000fc8000bf45070 */
[----:B------:R-:W-:Y:S01]  /*10e0*/  ISETP.NE.AND.EX P2, PT, RZ, UR5, PT, P2 ;  /* 0x00000005ff007c0c */ /* 0x000fe2000bf45320 */
[----:B------:R-:W-:Y:S02]  /*10f0*/  ULDC.64 UR4, c[0x0][0xa08] ;  /* 0x0002820000047ab9 */ /* 0x000fe40000000a00 */
[----:B------:R-:W-:-:S03]  /*1100*/  ISETP.NE.U32.AND P0, PT, RZ, UR4, PT ;  /* 0x00000004ff007c0c */ /* 0x000fc6000bf05070 */
[----:B----4-:R-:W1:Y:S01]  /*1110*/  @P1 LDC.64 R2, c[0x0][0xa28] ;  /* 0x00028a00ff021b82 */ /* 0x010e620000000a00 */
[----:B------:R-:W-:Y:S01]  /*1120*/  ISETP.NE.AND.EX P0, PT, RZ, UR5, PT, P0 ;  /* 0x00000005ff007c0c */ /* 0x000fe2000bf05300 */
[----:B0-----:R-:W-:-:S06]  /*1130*/  IMAD.WIDE R8, R191, 0x4, R4 ;  /* 0x00000004bf087825 */ /* 0x001fcc00078e0204 */
[----:B------:R-:W0:Y:S01]  /*1140*/  @P2 LDC.64 R6, c[0x0][0xa18] ;  /* 0x00028600ff062b82 */ /* 0x000e220000000a00 */
[----:B------:R-:W-:Y:S02]  /*1150*/  ULDC UR4, c[0x0][0x288] ;  /* 0x0000a20000047ab9 */ /* 0x000fe40000000800 */
[----:B------:R-:W-:Y:S01]  /*1160*/  IMAD.U32 R188, RZ, RZ, UR4 ;  /* 0x00000004ffbc7e24 */ /* 0x000fe2000f8e00ff */
[----:B------:R-:W-:Y:S02]  /*1170*/  ULDC.64 UR4, c[0x0][0x418] ;  /* 0x0001060000047ab9 */ /* 0x000fe40000000a00 */
[----:B------:R-:W5:Y:S01]  /*1180*/  @P0 LDG.E R85, desc[UR60][R8.64] ;  /* 0x0000003c08550981 */ /* 0x000f62000c1e1900 */
[----:B-1----:R-:W-:-:S04]  /*1190*/  @P1 IMAD.WIDE R2, R191, 0x4, R2 ;  /* 0x00000004bf021825 */ /* 0x002fc800078e0202 */
[----:B0-----:R-:W-:Y:S01]  /*11a0*/  @P2 IMAD.WIDE R4, R191, 0x4, R6 ;  /* 0x00000004bf042825 */ /* 0x001fe200078e0206 */
[----:B------:R-:W-:Y:S01]  /*11b0*/  UISETP.NE.U32.AND UP0, UPT, UR4, URZ, UPT ;  /* 0x0000003f0400728c */ /* 0x000fe2000bf05070 */
[----:B------:R0:W5:Y:S02]  /*11c0*/  @P1 LDG.E R11, desc[UR60][R2.64] ;  /* 0x0000003c020b1981 */ /* 0x000164000c1e1900 */
[----:B------:R-:W-:Y:S02]  /*11d0*/  ULDC UR4, c[0x0][0x424] ;  /* 0x0001090000047ab9 */ /* 0x000fe40000000800 */
[----:B------:R1:W5:Y:S01]  /*11e0*/  @P2 LDG.E R188, desc[UR60][R4.64] ;  /* 0x0000003c04bc2981 */ /* 0x000362000c1e1900 */
[----:B------:R-:W-:-:S03]  /*11f0*/  UISETP.NE.AND.EX UP0, UPT, UR5, URZ, UPT, UP0 ;  /* 0x0000003f0500728c */ /* 0x000fc6000bf05300 */
[----:B------:R-:W-:Y:S01]  /*1200*/  ULDC UR5, c[0x0][0x2f0] ;  /* 0x0000bc0000057ab9 */ /* 0x000fe20000000800 */
[----:B------:R-:W-:-:S04]  /*1210*/  USEL UR4, UR4, 0x1, UP0 ;  /* 0x0000000104047887 */ /* 0x000fc80008000000 */
[----:B------:R-:W-:-:S03]  /*1220*/  UIMAD UR4, UR4, UR5, URZ ;  /* 0x00000005040472a4 */ /* 0x000fc6000f8e023f */
[----:B------:R-:W-:Y:S02]  /*1230*/  ULDC UR5, c[0x0][0x348] ;  /* 0x0000d20000057ab9 */ /* 0x000fe40000000800 */
[----:B0-----:R-:W-:Y:S02]  /*1240*/  IMAD.U32 R2, RZ, RZ, UR5 ;  /* 0x00000005ff027e24 */ /* 0x001fe4000f8e00ff */
[----:B------:R-:W-:Y:S01]  /*1250*/  IMAD.U32 R28, RZ, RZ, UR4 ;  /* 0x00000004ff1c7e24 */ /* 0x000fe2000f8e00ff */
[----:B-12---:R-:W-:Y:S06]  /*1260*/  @P2 BRA `(.L_x_1779) ;  /* 0x0000000000242947 */ /* 0x006fec0003800000 */
        /* <DEDUP_REMOVED lines=9> */
.L_x_1779:
[----:B------:R-:W-:Y:S01]  /*1300*/  ULDC.64 UR4, c[0x0][0xa20] ;  /* 0x0002880000047ab9 */ /* 0x000fe20000000a00 */
[----:B------:R-:W-:Y:S01]  /*1310*/  IMAD.MOV.U32 R223, RZ, RZ, R190 ;  /* 0x000000ffffdf7224 */ /* 0x000fe200078e00be */
[----:B------:R-:W-:Y:S01]  /*1320*/  ISETP.NE.U32.AND P1, PT, RZ, UR4, PT ;  /* 0x00000004ff007c0c */ /* 0x000fe2000bf25070 */
[----:B------:R-:W-:-:S03]  /*1330*/  IMAD.MOV.U32 R224, RZ, RZ, R191 ;  /* 0x000000ffffe07224 */ /* 0x000fc600078e00bf */
[----:B------:R-:W-:-:S13]  /*1340*/  ISETP.NE.AND.EX P1, PT, RZ, UR5, PT, P1 ;  /* 0x00000005ff007c0c */ /* 0x000fda000bf25310 */
[----:B------:R-:W-:Y:S05]  /*1350*/  @!P1 BRA `(.L_x_1780) ;  /* 0x0000000000109947 */ /* 0x000fea0003800000 */
[----:B------:R-:W0:Y:S02]  /*1360*/  LDC.64 R4, c[0x0][0xa20] ;  /* 0x00028800ff047b82 */ /* 0x000e240000000a00 */
[----:B0-----:R-:W-:-:S05]  /*1370*/  IMAD.WIDE R4, R191, 0x4, R4 ;  /* 0x00000004bf047825 */ /* 0x001fca00078e0204 */
[----:B------:R0:W5:Y:S01]  /*1380*/  LDG.E R28, desc[UR60][R4.64] ;  /* 0x0000003c041c7981 */ /* 0x000162000c1e1900 */
[----:B------:R-:W-:Y:S05]  /*1390*/  BRA `(.L_x_1781) ;  /* 0x0000000000107947 */ /* 0x000fea0003800000 */
.L_x_1780:
[----:B------:R-:W-:Y:S05]  /*13a0*/  @!P0 BRA `(.L_x_1781) ;  /* 0x00000000000c8947 */ /* 0x000fea0003800000 */
[----:B------:R-:W2:Y:S04]  /*13b0*/  LDG.E R3, desc[UR60][R8.64] ;  /* 0x0000003c08037981 */ /* 0x000ea8000c1e1900 */
[----:B------:R-:W2:Y:S02]  /*13c0*/  LDG.E R28, desc[UR60][R8.64+0x4] ;  /* 0x0000043c081c7981 */ /* 0x000ea4000c1e1900 */
[----:B--2---:R-:W-:-:S07]  /*13d0*/  IMAD.IADD R28, R28, 0x1, -R3 ;  /* 0x000000011c1c7824 */ /* 0x004fce00078e0a03 */
.L_x_1781:
[----:B------:R-:W-:Y:S01]  /*13e0*/  ULDC.64 UR4, c[0x0][0xa10] ;  /* 0x0002840000047ab9 */ /* 0x000fe20000000a00 */
[----:B------:R-:W1:Y:S01]  /*13f0*/  LDC R8, c[0x0][0x448] ;  /* 0x00011200ff087b82 */ /* 0x000e620000000800 */
[----:B------:R-:W-:-:S04]  /*1400*/  ISETP.NE.U32.AND P0, PT, RZ, UR4, PT ;  /* 0x00000004ff007c0c */ /* 0x000fc8000bf05070 */
[----:B------:R-:W-:Y:S01]  /*1410*/  ISETP.NE.AND.EX P0, PT, RZ, UR5, PT, P0 ;  /* 0x00000005ff007c0c */ /* 0x000fe2000bf05300 */
[----:B------:R-:W-:Y:S02]  /*1420*/  ULDC.64 UR4, c[0x0][0xa30] ;  /* 0x00028c0000047ab9 */ /* 0x000fe40000000a00 */
[----:B------:R-:W-:Y:S01]  /*1430*/  ISETP.NE.U32.AND P1, PT, RZ, UR4, PT ;  /* 0x00000004ff007c0c */ /* 0x000fe2000bf25070 */
[----:B-----5:R-:W-:Y:S01]  /*1440*/  IMAD.MOV.U32 R24, RZ, RZ, R28 ;  /* 0x000000ffff187224 */ /* 0x020fe200078e001c */
[----:B------:R-:W2:Y:S02]  /*1450*/  LDC.64 R12, c[0x0][0x9e0] ;  /* 0x00027800ff0c7b82 */ /* 0x000ea40000000a00 */
[----:B------:R-:W-:-:S06]  /*1460*/  ISETP.NE.AND.EX P1, PT, RZ, UR5, PT, P1 ;  /* 0x00000005ff007c0c */ /* 0x000fcc000bf25310 */
[----:B0-----:R-:W0:Y:S08]  /*1470*/  @P0 LDC.64 R4, c[0x0][0xa10] ;  /* 0x00028400ff040b82 */ /* 0x001e300000000a00 */
[----:B------:R-:W3:Y:S01]  /*1480*/  @P1 LDC.64 R6, c[0x0][0xa30] ;  /* 0x00028c00ff061b82 */ /* 0x000ee20000000a00 */
[----:B0-----:R-:W-:-:S05]  /*1490*/  @P0 IMAD.WIDE R4, R191, 0x4, R4 ;  /* 0x00000004bf040825 */ /* 0x001fca00078e0204 */
[----:B------:R-:W4:Y:S04]  /*14a0*/  @P0 LDG.E R0, desc[UR60][R4.64] ;  /* 0x0000003c04000981 */ /* 0x000f28000c1e1900 */
[----:B------:R-:W4:Y:S01]  /*14b0*/  @P0 LDG.E R3, desc[UR60][R4.64+0x4] ;  /* 0x0000043c04030981 */ /* 0x000f22000c1e1900 */
[----:B---3--:R-:W-:-:S05]  /*14c0*/  @P1 IMAD.WIDE R6, R191, 0x4, R6 ;  /* 0x00000004bf061825 */ /* 0x008fca00078e0206 */
[----:B------:R0:W5:Y:S01]  /*14d0*/  @P1 LDG.E R24, desc[UR60][R6.64] ;  /* 0x0000003c06181981 */ /* 0x000162000c1e1900 */
[----:B-1----:R-:W-:Y:S01]  /*14e0*/  ISETP.NE.AND P1, PT, R8, 0x1, PT ;  /* 0x000000010800780c */ /* 0x002fe20003f25270 */
[----:B------:R-:W-:Y:S01]  /*14f0*/  IMAD.SHL.U32 R202, R189, 0x80, RZ ;  /* 0x00000080bdca7824 */ /* 0x000fe200078e00ff */
[----:B--2---:R-:W-:Y:S01]  /*1500*/  ISETP.GE.AND P2, PT, R13, 0x1, PT ;  /* 0x000000010d00780c */ /* 0x004fe20003f46270 */
[----:B------:R-:W-:-:S10]  /*1510*/  IMAD.IADD R11, R28, 0x1, -R11 ;  /* 0x000000011c0b7824 */ /* 0x000fd400078e0a0b */
[----:B------:R-:W1:Y:S08]  /*1520*/  @P1 LDC R8, c[0x0][0x44c] ;  /* 0x00011300ff081b82 */ /* 0x000e700000000800 */
[----:B------:R-:W2:Y:S01]  /*1530*/  @P1 LDC R9, c[0x0][0x450] ;  /* 0x00011400ff091b82 */ /* 0x000ea20000000800 */
[----:B----4-:R-:W-:Y:S02]  /*1540*/  @P0 IMAD.IADD R2, R3, 0x1, -R0 ;  /* 0x0000000103020824 */ /* 0x010fe400078e0a00 */
[----:B------:R-:W-:-:S02]  /*1550*/  VIADD R3, R202, 0x7f ;  /* 0x0000007fca037836 */ /* 0x000fc40000000000 */
[----:B------:R-:W-:Y:S02]  /*1560*/  IMAD.IADD R189, R11, 0x1, R2 ;  /* 0x000000010bbd7824 */ /* 0x000fe400078e0202 */
[----:B-1----:R-:W-:-:S04]  /*1570*/  @P1 IMAD.HI.U32 R4, R3, R8, RZ ;  /* 0x0000000803041227 */ /* 0x002fc800078e00ff */
[C---:B------:R-:W-:Y:S01]  /*1580*/  VIADD R0, R189.reuse, 0x9f ;  /* 0x0000009fbd007836 */ /* 0x040fe20000000000 */
[----:B--2---:R-:W-:Y:S02]  /*1590*/  @P1 SHF.R.U32.HI R3, RZ, R9, R4 ;  /* 0x00000009ff031219 */ /* 0x004fe40000011604 */
[----:B------:R-:W-:Y:S01]  /*15a0*/  IADD3 R4, R189, 0x1, -R188 ;  /* 0x00000001bd047810 */ /* 0x000fe20007ffe8bc */
[----:B------:R-:W-:-:S04]  /*15b0*/  IMAD.HI R0, R0, 0x66666667, RZ ;  /* 0x6666666700007827 */ /* 0x000fc800078e02ff */
[----:B0-----:R-:W-:Y:S01]  /*15c0*/  IMAD.IADD R7, R4, 0x1, R3 ;  /* 0x0000000104077824 */ /* 0x001fe200078e0203 */
[----:B------:R-:W-:-:S04]  /*15d0*/  SHF.R.U32.HI R25, RZ, 0x1f, R0 ;  /* 0x0000001fff197819 */ /* 0x000fc80000011600 */
[----:B------:R-:W-:Y:S01]  /*15e0*/  LEA.HI.SX32 R25, R0, R25, 0x1a ;  /* 0x0000001900197211 */ /* 0x000fe200078fd2ff */
[----:B------:R-:W-:Y:S01]  /*15f0*/  IMAD.IADD R0, R7, 0x1, R12 ;  /* 0x0000000107007824 */ /* 0x000fe200078e020c */
[----:B------:R-:W-:Y:S06]  /*1600*/  @!P2 BRA `(.L_x_1782) ;  /* 0x000000000048a947 */ /* 0x000fec0003800000 */
[C---:B------:R-:W-:Y:S01]  /*1610*/  ISETP.GT.AND P0, PT, R7.reuse, RZ, PT ;  /* 0x000000ff0700720c */ /* 0x040fe20003f04270 */
[----:B------:R-:W-:Y:S01]  /*1620*/  BSSY B0, `(.L_x_1783) ;  /* 0x000000e000007945 */ /* 0x000fe20003800000 */
[----:B------:R-:W-:-:S11]  /*1630*/  VIADD R3, R7, 0xffffffff ;  /* 0xffffffff07037836 */ /* 0x000fd60000000000 */
        /* <DEDUP_REMOVED lines=8> */
.L_x_1784:
[----:B------:R-:W-:-:S13]  /*16c0*/  ISETP.NE.AND P0, PT, R13, 0x1, PT ;  /* 0x000000010d00780c */ /* 0x000fda0003f05270 */
[----:B------:R-:W0:Y:S02]  /*16d0*/  @P0 LDC.64 R4, c[0x0][0x9e8] ;  /* 0x00027a00ff040b82 */ /* 0x000e240000000a00 */
[----:B0-----:R-:W-:-:S05]  /*16e0*/  @P0 IMAD.HI.U32 R4, R3, R4, RZ ;  /* 0x0000000403040227 */ /* 0x001fca00078e00ff */
[----:B------:R-:W-:-:S07]  /*16f0*/  @P0 SHF.R.U32.HI R3, RZ, R5, R4 ;  /* 0x00000005ff030219 */ /* 0x000fce0000011604 */
.L_x_1785:
[----:B------:R-:W-:Y:S05]  /*1700*/  BSYNC B0 ;  /* 0x0000000000007941 */ /* 0x000fea0003800000 */
.L_x_1783:
[----:B------:R-:W-:-:S05]  /*1710*/  IMAD R3, R3, R13, R13 ;  /* 0x0000000d03037224 */ /* 0x000fca00078e020d */
[----:B------:R-:W-:-:S07]  /*1720*/  VIMNMX R0, R0, R3, PT ;  /* 0x0000000300007248 */ /* 0x000fce0003fe0100 */
.L_x_1782:
[----:B------:R-:W0:Y:S01]  /*1730*/  @P1 LDC R3, c[0x0][0x44c] ;  /* 0x00011300ff031b82 */ /* 0x000e220000000800 */
[----:B------:R-:W-:Y:S01]  /*1740*/  IMAD.IADD R104, R189, 0x1, -R188 ;  /* 0x00000001bd687824 */ /* 0x000fe200078e0abc */
[----:B------:R-:W-:-:S06]  /*1750*/  ULDC UR4, c[0x0][0x9dc] ;  /* 0x0002770000047ab9 */ /* 0x000fcc0000000800 */
[----:B------:R-:W1:Y:S01]  /*1760*/  @P1 LDC R5, c[0x0][0x450] ;  /* 0x00011400ff051b82 */ /* 0x000e620000000800 */
[----:B0-----:R-:W-:-:S04]  /*1770*/  @P1 IMAD.HI.U32 R4, R202, R3, RZ ;  /* 0x00000003ca041227 */ /* 0x001fc800078e00ff */
[----:B------:R-:W-:Y:S01]  /*1780*/  IMAD.MOV.U32 R3, RZ, RZ, R202 ;  /* 0x000000ffff037224 */ /* 0x000fe200078e00ca */
[----:B-1----:R-:W-:-:S05]  /*1790*/  @P1 SHF.R.U32.HI R3, RZ, R5, R4 ;  /* 0x00000005ff031219 */ /* 0x002fca0000011604 */
[----:B------:R-:W-:-:S04]  /*17a0*/  IMAD.IADD R3, R104, 0x1, R3 ;  /* 0x0000000168037824 */ /* 0x000fc800078e0203 */
[----:B------:R-:W-:Y:S01]  /*17b0*/  VIADD R4, R3, -UR4 ;  /* 0x8000000403047c36 */ /* 0x000fe20008000000 */
[----:B------:R-:W-:Y:S06]  /*17c0*/  @!P2 BRA `(.L_x_1786) ;  /* 0x000000000044a947 */ /* 0x000fec0003800000 */
[----:B------:R-:W-:Y:S01]  /*17d0*/  ISETP.GT.AND P0, PT, R3, -0x1, PT ;  /* 0xffffffff0300780c */ /* 0x000fe20003f04270 */
[----:B------:R-:W-:-:S12]  /*17e0*/  BSSY B0, `(.L_x_1787) ;  /* 0x000000d000007945 */ /* 0x000fd80003800000 */
        /* <DEDUP_REMOVED lines=8> */
.L_x_1788:
[----:B------:R-:W-:-:S13]  /*1870*/  ISETP.NE.AND P0, PT, R13, 0x1, PT ;  /* 0x000000010d00780c */ /* 0x000fda0003f05270 */
[----:B------:R-:W0:Y:S02]  /*1880*/  @P0 LDC.64 R6, c[0x0][0x9e8] ;  /* 0x00027a00ff060b82 */ /* 0x000e240000000a00 */
[----:B0-----:R-:W-:-:S05]  /*1890*/  @P0 IMAD.HI.U32 R6, R3, R6, RZ ;  /* 0x0000000603060227 */ /* 0x001fca00078e00ff */
[----:B------:R-:W-:-:S07]  /*18a0*/  @P0 SHF.R.U32.HI R3, RZ, R7, R6 ;  /* 0x00000007ff030219 */ /* 0x000fce0000011606 */
.L_x_1789:
[----:B------:R-:W-:Y:S05]  /*18b0*/  BSYNC B0 ;  /* 0x0000000000007941 */ /* 0x000fea0003800000 */
.L_x_1787:
[----:B------:R-:W-:-:S05]  /*18c0*/  IMAD R3, R3, R13, RZ ;  /* 0x0000000d03037224 */ /* 0x000fca00078e02ff */
[----:B------:R-:W-:-:S07]  /*18d0*/  VIMNMX R4, R4, R3, !PT ;  /* 0x0000000304047248 */ /* 0x000fce0007fe0100 */
.L_x_1786:
[----:B------:R-:W-:Y:S02]  /*18e0*/  VIADD R0, R0, 0x9f ;  /* 0x0000009f00007836 */ /* 0x000fe40000000000 */
[----:B------:R-:W-:-:S04]  /*18f0*/  IMAD.HI R4, R4, 0x66666667, RZ ;  /* 0x6666666704047827 */ /* 0x000fc800078e02ff */
[----:B------:R-:W-:Y:S01]  /*1900*/  IMAD.HI R0, R0, 0x66666667, RZ ;  /* 0x6666666700007827 */ /* 0x000fe200078e02ff */
[----:B------:R-:W-:-:S04]  /*1910*/  SHF.R.U32.HI R5, RZ, 0x1f, R4 ;  /* 0x0000001fff057819 */ /* 0x000fc80000011604 */
[----:B------:R-:W-:Y:S02]  /*1920*/  SHF.R.U32.HI R3, RZ, 0x1f, R0 ;  /* 0x0000001fff037819 */ /* 0x000fe40000011600 */
[----:B------:R-:W-:Y:S02]  /*1930*/  LEA.HI.SX32 R5, R4, R5, 0x1a ;  /* 0x0000000504057211 */ /* 0x000fe400078fd2ff */
[----:B------:R-:W-:Y:S02]  /*1940*/  LEA.HI.SX32 R0, R0, R3, 0x1a ;  /* 0x0000000300007211 */ /* 0x000fe400078fd2ff */
[----:B------:R-:W-:Y:S02]  /*1950*/  VIMNMX R5, RZ, R5, !PT ;  /* 0x00000005ff057248 */ /* 0x000fe40007fe0100 */
[----:B------:R-:W-:-:S03]  /*1960*/  VIMNMX R0, R25, R0, PT ;  /* 0x0000000019007248 */ /* 0x000fc60003fe0100 */
[--C-:B------:R-:W-:Y:S02]  /*1970*/  IMAD R5, R5, 0xa0, -R11.reuse ;  /* 0x000000a005057824 */ /* 0x100fe400078e0a0b */
[----:B------:R-:W-:-:S03]  /*1980*/  IMAD R3, R0, 0xa0, -R11 ;  /* 0x000000a000037824 */ /* 0x000fc600078e0a0b */
[----:B------:R-:W-:Y:S02]  /*1990*/  VIMNMX R5, RZ, R5, !PT ;  /* 0x00000005ff057248 */ /* 0x000fe40007fe0100 */
[----:B------:R-:W-:-:S04]  /*19a0*/  VIMNMX R0, R3, R2, PT ;  /* 0x0000000203007248 */ /* 0x000fc80003fe0100 */
[----:B------:R-:W-:Y:S01]  /*19b0*/  ISETP.GT.AND P0, PT, R0, R5, PT ;  /* 0x000000050000720c */ /* 0x000fe20003f04270 */
[----:B------:R-:W-:-:S05]  /*19c0*/  IMAD.WIDE.U32 R4, R5, -0x33333333, RZ ;  /* 0xcccccccd05047825 */ /* 0x000fca00078e00ff */
[----:B------:R-:W-:-:S05]  /*19d0*/  SHF.R.U32.HI R27, RZ, 0x7, R5 ;  /* 0x00000007ff1b7819 */ /* 0x000fca0000011605 */
[----:B------:R-:W-:Y:S02]  /*19e0*/  IMAD.MOV.U32 R26, RZ, RZ, R27 ;  /* 0x000000ffff1a7224 */ /* 0x000fe400078e001b */
        /* <DEDUP_REMOVED lines=26> */
[----:B-1---5:R-:W-:Y:S05]  /*1b90*/  CALL.ABS.NOINC R14 ;  /* 0x000000000e007343 */ /* 0x022fea0003c00000 */
.L_x_1792:
[----:B------:R-:W-:Y:S05]  /*1ba0*/  BSYNC B6 ;  /* 0x0000000000067941 */ /* 0x000fea0003800000 */
.L_x_1791:
        /* <DEDUP_REMOVED lines=20> */
.L_x_1794:
[----:B------:R-:W-:Y:S05]  /*1cf0*/  BSYNC B6 ;  /* 0x0000000000067941 */ /* 0x000fea0003800000 */
.L_x_1793:
[----:B------:R-:W-:Y:S01]  /*1d00*/  ULDC.64 UR4, c[0x0][0x9f8] ;  /* 0x00027e0000047ab9 */ /* 0x000fe20000000a00 */
[----:B------:R-:W-:Y:S01]  /*1d10*/  IMAD.MOV.U32 R86, RZ, RZ, R191 ;  /* 0x000000ffff567224 */ /* 0x000fe200078e00bf */
[----:B------:R-:W-:Y:S01]  /*1d20*/  ISETP.NE.U32.AND P0, PT, RZ, UR4, PT ;  /* 0x00000004ff007c0c */ /* 0x000fe2000bf05070 */
[----:B------:R-:W0:Y:S03]  /*1d30*/  LDC.64 R50, c[0x0][0x3f8] ;  /* 0x0000fe00ff327b82 */ /* 0x000e260000000a00 */
[----:B------:R-:W-:-:S05]  /*1d40*/  ISETP.NE.AND.EX P0, PT, RZ, UR5, PT, P0 ;  /* 0x00000005ff007c0c */ /* 0x000fca000bf05300 */
[----:B------:R-:W1:Y:S08]  /*1d50*/  LDC.64 R56, c[0x0][0x408] ;  /* 0x00010200ff387b82 */ /* 0x000e700000000a00 */
[----:B------:R-:W2:Y:S08]  /*1d60*/  @P0 LDC.64 R4, c[0x0][0x9f8] ;  /* 0x00027e00ff040b82 */ /* 0x000eb00000000a00 */
[----:B------:R-:W3:Y:S01]  /*1d70*/  LDC R29, c[0x0][0x3f4] ;  /* 0x0000fd00ff1d7b82 */ /* 0x000ee20000000800 */
[----:B--2---:R-:W-:-:S05]  /*1d80*/  @P0 IMAD.WIDE R4, R191, 0x4, R4 ;  /* 0x00000004bf040825 */ /* 0x004fca00078e0204 */
[----:B------:R2:W4:Y:S01]  /*1d90*/  @P0 LDG.E R86, desc[UR60][R4.64] ;  /* 0x0000003c04560981 */ /* 0x000522000c1e1900 */
[----:B------:R-:W-:Y:S01]  /*1da0*/  SHF.R.S32.HI R3, RZ, 0x1f, R198 ;  /* 0x0000001fff037819 */ /* 0x000fe200000114c6 */
[-C--:B0-----:R-:W-:Y:S01]  /*1db0*/  IMAD.WIDE.U32 R8, R198, R50.reuse, R18 ;  /* 0x00000032c6087225 */ /* 0x081fe200078e0012 */
[----:B------:R-:W-:Y:S01]  /*1dc0*/  SHF.R.S32.HI R193, RZ, 0x1f, R192 ;  /* 0x0000001fffc17819 */ /* 0x000fe200000114c0 */
[----:B------:R-:W0:Y:S01]  /*1dd0*/  S2R R30, SR_TID.X ;  /* 0x00000000001e7919 */ /* 0x000e220000002100 */
[----:B---3--:R-:W-:Y:S01]  /*1de0*/  ISETP.GE.AND P0, PT, R18, R29, PT ;  /* 0x0000001d1200720c */ /* 0x008fe20003f06270 */
[C---:B------:R-:W-:Y:S01]  /*1df0*/  IMAD R0, R3.reuse, R50, RZ ;  /* 0x0000003203007224 */ /* 0x040fe200078e02ff */
[C-C-:B-1----:R-:W-:Y:S01]  /*1e00*/  SHF.L.U64.HI R80, R56.reuse, 0x6, R57.reuse ;  /* 0x0000000638507819 */ /* 0x142fe20000010239 */
[----:B------:R-:W-:Y:S01]  /*1e10*/  IMAD R3, R3, R56, RZ ;  /* 0x0000003803037224 */ /* 0x000fe200078e02ff */
[----:B------:R-:W-:Y:S01]  /*1e20*/  SHF.L.U64.HI R79, R56, 0x7, R57 ;  /* 0x00000007384f7819 */ /* 0x000fe20000010239 */
[C---:B------:R-:W-:Y:S01]  /*1e30*/  IMAD R13, R198.reuse, R51, R0 ;  /* 0x00000033c60d7224 */ /* 0x040fe200078e0200 */
[----:B------:R-:W-:Y:S01]  /*1e40*/  SHF.R.U32.HI R76, RZ, 0x3, R209 ;  /* 0x00000003ff4c7819 */ /* 0x000fe200000116d1 */
[----:B------:R-:W-:Y:S01]  /*1e50*/  IMAD.WIDE.U32 R6, R198, R50, R192 ;  /* 0x00000032c6067225 */ /* 0x000fe200078e00c0 */
[----:B------:R-:W-:-:S02]  /*1e60*/  SHF.L.U64.HI R84, R50, 0x6, R51 ;  /* 0x0000000632547819 */ /* 0x000fc40000010233 */
[----:B------:R-:W-:Y:S01]  /*1e70*/  SHF.L.U64.HI R83, R50, 0x7, R51 ;  /* 0x0000000732537819 */ /* 0x000fe20000010233 */
[C---:B------:R-:W-:Y:S01]  /*1e80*/  IMAD R15, R198.reuse, R57, R3 ;  /* 0x00000039c60f7224 */ /* 0x040fe200078e0203 */
[----:B------:R-:W-:Y:S01]  /*1e90*/  SEL R3, R29, RZ, P0 ;  /* 0x000000ff1d037207 */ /* 0x000fe20000000000 */
[----:B------:R-:W-:Y:S01]  /*1ea0*/  IMAD.IADD R7, R7, 0x1, R13 ;  /* 0x0000000107077824 */ /* 0x000fe200078e020d */
[----:B------:R-:W-:Y:S01]  /*1eb0*/  LOP3.LUT P1, RZ, R213, 0x4, RZ, 0xc0, !PT ;  /* 0x00000004d5ff7812 */ /* 0x000fe2000782c0ff */
[----:B------:R-:W-:Y:S01]  /*1ec0*/  IMAD.IADD R9, R13, 0x1, R9 ;  /* 0x000000010d097824 */ /* 0x000fe200078e0209 */
[----:B-----5:R-:W-:Y:S01]  /*1ed0*/  SHF.R.S32.HI R13, RZ, 0x1f, R24 ;  /* 0x0000001fff0d7819 */ /* 0x020fe20000011418 */
[----:B--2---:R-:W-:Y:S01]  /*1ee0*/  IMAD.WIDE.U32 R4, R198, R56, R192 ;  /* 0x00000038c6047225 */ /* 0x004fe200078e00c0 */
[----:B------:R-:W-:-:S03]  /*1ef0*/  SHF.R.S32.HI R74, RZ, 0x1f, R190 ;  /* 0x0000001fff4a7819 */ /* 0x000fc600000114be */
[----:B------:R-:W-:Y:S02]  /*1f00*/  IMAD.SHL.U32 R75, R213, 0x80, RZ ;  /* 0x00000080d54b7824 */ /* 0x000fe400078e00ff */
[----:B------:R-:W-:-:S03]  /*1f10*/  IMAD.WIDE.U32 R10, R198, R56, R18 ;  /* 0x00000038c60a7225 */ /* 0x000fc600078e0012 */
[----:B------:R-:W-:Y:S01]  /*1f20*/  LOP3.LUT R75, R75, 0x380, RZ, 0xc0, !PT ;  /* 0x000003804b4b7812 */ /* 0x000fe200078ec0ff */
[----:B------:R-:W-:Y:S02]  /*1f30*/  IMAD.IADD R3, R18, 0x1, R3 ;  /* 0x0000000112037824 */ /* 0x000fe400078e0203 */
[----:B------:R-:W-:Y:S01]  /*1f40*/  IMAD.IADD R5, R5, 0x1, R15 ;  /* 0x0000000105057824 */ /* 0x000fe200078e020f */
[----:B------:R-:W-:Y:S01]  /*1f50*/  SHF.R.U32.HI R71, RZ, 0x3, R75 ;  /* 0x00000003ff477819 */ /* 0x000fe2000001164b */
[----:B------:R-:W-:Y:S01]  /*1f60*/  IMAD R12, R13, R50, RZ ;  /* 0x000000320d0c7224 */ /* 0x000fe200078e02ff */
[----:B0-----:R-:W-:Y:S01]  /*1f70*/  SHF.R.U32.HI R30, RZ, 0x7, R30 ;  /* 0x00000007ff1e7819 */ /* 0x001fe2000001161e */
[----:B------:R-:W-:Y:S01]  /*1f80*/  IMAD.IADD R11, R15, 0x1, R11 ;  /* 0x000000010f0b7824 */ /* 0x000fe200078e020b */
[----:B------:R-:W-:Y:S01]  /*1f90*/  SHF.R.S32.HI R0, RZ, 0x1f, R3 ;  /* 0x0000001fff007819 */ /* 0x000fe20000011403 */
[----:B------:R-:W-:Y:S01]  /*1fa0*/  IMAD R13, R13, R56, RZ ;  /* 0x000000380d0d7224 */ /* 0x000fe200078e02ff */
[----:B------:R-:W-:Y:S01]  /*1fb0*/  ISETP.NE.AND P6, PT, R30, 0x1, PT ;  /* 0x000000011e00780c */ /* 0x000fe20003fc5270 */
[----:B------:R-:W-:Y:S01]  /*1fc0*/  IMAD.WIDE.U32 R20, R24, R50, R6 ;  /* 0x0000003218147225 */ /* 0x000fe200078e0006 */
[----:B------:R-:W-:-:S03]  /*1fd0*/  LEA.HI R0, R0, R3, RZ, 0x4 ;  /* 0x0000000300007211 */ /* 0x000fc600078f20ff */
[-C--:B------:R-:W-:Y:S01]  /*1fe0*/  IMAD.WIDE.U32 R52, R24, R56.reuse, R4 ;  /* 0x0000003818347225 */ /* 0x080fe200078e0004 */
[----:B------:R-:W-:Y:S02]  /*1ff0*/  LOP3.LUT R4, R75, 0x30, R18, 0xf8, !PT ;  /* 0x000000304b047812 */ /* 0x000fe400078ef812 */
[--C-:B------:R-:W-:Y:S01]  /*2000*/  LOP3.LUT R5, R208, 0x70, R0.reuse, 0xf8, !PT ;  /* 0x00000070d0057812 */ /* 0x100fe200078ef800 */
[----:B------:R-:W-:Y:S01]  /*2010*/  IMAD R13, R24, R57, R13 ;  /* 0x00000039180d7224 */ /* 0x000fe200078e020d */
[----:B------:R-:W-:Y:S01]  /*2020*/  LOP3.LUT R67, R4, R71, RZ, 0x3c, !PT ;  /* 0x0000004704437212 */ /* 0x000fe200078e3cff */
[----:B------:R-:W-:Y:S01]  /*2030*/  IMAD R7, R57, 0xa0, RZ ;  /* 0x000000a039077824 */ /* 0x000fe200078e02ff */
[--C-:B------:R-:W-:Y:S01]  /*2040*/  LOP3.LUT R4, R75, 0x70, R0.reuse, 0xf8, !PT ;  /* 0x000000704b047812 */ /* 0x100fe200078ef800 */
[----:B------:R-:W-:Y:S05]  /*2050*/  @!P6 WARPSYNC.ALL ;  /* 0x000000000000e948 */ /* 0x000fea0003800000 */
[C---:B------:R-:W-:Y:S01]  /*2060*/  IMAD.SHL.U32 R78, R56.reuse, 0x40, RZ ;  /* 0x00000040384e7824 */ /* 0x040fe200078e00ff */
[----:B------:R-:W-:Y:S01]  /*2070*/  ULDC UR4, c[0x0][0x2f4] ;  /* 0x0000bd0000047ab9 */ /* 0x000fe20000000800 */
[----:B------:R-:W-:Y:S01]  /*2080*/  IMAD.SHL.U32 R77, R56, 0x80, RZ ;  /* 0x00000080384d7824 */ /* 0x000fe200078e00ff */
[----:B------:R-:W-:Y:S01]  /*2090*/  SHF.R.S32.HI R61, RZ, 0x4, R0 ;  /* 0x00000004ff3d7819 */ /* 0x000fe20000011400 */
[----:B------:R-:W-:Y:S01]  /*20a0*/  IMAD.WIDE.U32 R54, R24, R56, R10 ;  /* 0x0000003818367225 */ /* 0x000fe200078e000a */
[----:B------:R-:W-:-:S02]  /*20b0*/  LOP3.LUT R60, R0, 0xfffffff0, RZ, 0xc0, !PT ;  /* 0xfffffff0003c7812 */ /* 0x000fc400078ec0ff */
[----:B------:R-:W-:Y:S01]  /*20c0*/  ISETP.GE.AND P2, PT, R23, UR4, PT ;  /* 0x0000000417007c0c */ /* 0x000fe2000bf46270 */
[----:B------:R-:W-:Y:S01]  /*20d0*/  IMAD.WIDE.U32 R56, R56, 0xa0, RZ ;  /* 0x000000a038387825 */ /* 0x000fe200078e00ff */
[----:B------:R-:W-:Y:S02]  /*20e0*/  ISETP.GE.AND P1, PT, R18, UR4, PT ;  /* 0x0000000412007c0c */ /* 0x000fe4000bf26270 */
[----:B------:R-:W-:Y:S01]  /*20f0*/  P2R R88, PR, RZ, 0x4 ;  /* 0x00000004ff587803 */ /* 0x000fe20000000000 */
[C---:B------:R-:W-:Y:S01]  /*2100*/  IMAD R3, R24.reuse, R51, R12 ;  /* 0x0000003318037224 */ /* 0x040fe200078e020c */
[----:B------:R-:W-:Y:S01]  /*2110*/  SHF.R.S32.HI R59, RZ, 0x1f, R60 ;  /* 0x0000001fff3b7819 */ /* 0x000fe2000001143c */
[----:B------:R-:W-:-:S04]  /*2120*/  IMAD.WIDE.U32 R48, R24, R50, R8 ;  /* 0x0000003218307225 */ /* 0x000fc800078e0008 */
[----:B------:R-:W-:Y:S01]  /*2130*/  VIADD R73, R30, 0x8 ;  /* 0x000000081e497836 */ /* 0x000fe20000000000 */
[----:B------:R-:W-:Y:S01]  /*2140*/  SHF.R.U32.HI R30, RZ, 0x3, R208 ;  /* 0x00000003ff1e7819 */ /* 0x000fe200000116d0 */
[----:B------:R-:W-:Y:S01]  /*2150*/  IMAD.IADD R68, R57, 0x1, R7 ;  /* 0x0000000139447824 */ /* 0x000fe200078e0207 */
[----:B------:R-:W-:Y:S01]  /*2160*/  LOP3.LUT R7, R209, 0x70, R0, 0xf8, !PT ;  /* 0x00000070d1077812 */ /* 0x000fe200078ef800 */
[----:B------:R-:W-:Y:S01]  /*2170*/  IMAD.IADD R65, R21, 0x1, R3 ;  /* 0x0000000115417824 */ /* 0x000fe200078e0203 */
[----:B------:R-:W-:Y:S01]  /*2180*/  LOP3.LUT R5, R5, R30, RZ, 0x3c, !PT ;  /* 0x0000001e05057212 */ /* 0x000fe200078e3cff */
[----:B------:R-:W-:Y:S01]  /*2190*/  IMAD.IADD R64, R3, 0x1, R49 ;  /* 0x0000000103407824 */ /* 0x000fe200078e0231 */
[----:B------:R-:W-:Y:S01]  /*21a0*/  LOP3.LUT R3, R4, R71, RZ, 0x3c, !PT ;  /* 0x0000004704037212 */ /* 0x000fe200078e3cff */
[----:B------:R-:W-:Y:S01]  /*21b0*/  IMAD R69, R51, 0xa0, RZ ;  /* 0x000000a033457824 */ /* 0x000fe200078e02ff */
[----:B------:R-:W-:Y:S01]  /*21c0*/  LOP3.LUT R0, R7, R76, RZ, 0x3c, !PT ;  /* 0x0000004c07007212 */ /* 0x000fe200078e3cff */
[----:B------:R-:W-:-:S02]  /*21d0*/  IMAD.SHL.U32 R82, R50, 0x40, RZ ;  /* 0x0000004032527824 */ /* 0x000fc400078e00ff */
[C---:B------:R-:W-:Y:S02]  /*21e0*/  IMAD.SHL.U32 R81, R50.reuse, 0x80, RZ ;  /* 0x0000008032517824 */ /* 0x040fe400078e00ff */
        /* <DEDUP_REMOVED lines=10> */
[----:B------:R-:W-:Y:S01]  /*2290*/  IMAD.IADD R0, R215, 0x1, R0 ;  /* 0x00000001d7007824 */ /* 0x000fe200078e0200 */
[----:B----4-:R-:W-:Y:S01]  /*22a0*/  SHF.R.S32.HI R66, RZ, 0x1f, R86 ;  /* 0x0000001fff427819 */ /* 0x010fe20000011456 */
[----:B------:R-:W-:Y:S06]  /*22b0*/  @!P6 BAR.SYNC.DEFER_BLOCKING 0x9, 0x100 ;  /* 0x024400000000eb1d */ /* 0x000fec0000010000 */
.L_x_1869:
[----:B0-----:R-:W0:Y:S01]  /*22c0*/  LDC R93, c[0x0][0x430] ;  /* 0x00010c00ff5d7b82 */ /* 0x001e220000000800 */
[----:B------:R-:W-:Y:S02]  /*22d0*/  VIADD R26, R26, 0xffffffff ;  /* 0xffffffff1a1a7836 */ /* 0x000fe40000000000 */
[----:B------:R-:W-:Y:S02]  /*22e0*/  IMAD.MOV.U32 R92, RZ, RZ, RZ ;  /* 0x000000ffff5c7224 */ /* 0x000fe400078e00ff */
[----:B--23--:R-:W-:-:S03]  /*22f0*/  IMAD R8, R26, 0xa0, R72 ;  /* 0x000000a01a087824 */ /* 0x00cfc600078e0248 */
[----:B------:R-:W1:Y:S01]  /*2300*/  LDC R103, c[0x0][0x3f4] ;  /* 0x0000fd00ff677b82 */ /* 0x000e620000000800 */
[----:B------:R-:W-:Y:S01]  /*2310*/  IMAD.IADD R11, R85, 0x1, R8 ;  /* 0x00000001550b7824 */ /* 0x000fe200078e0208 */
[----:B------:R-:W-:-:S03]  /*2320*/  ISETP.GE.AND P2, PT, R8, R2, PT ;  /* 0x000000020800720c */ /* 0x000fc60003f46270 */
[----:B------:R-:W-:Y:S01]  /*2330*/  IMAD.MOV.U32 R9, RZ, RZ, R11 ;  /* 0x000000ffff097224 */ /* 0x000fe200078e000b */
[----:B------:R-:W-:Y:S02]  /*2340*/  ISETP.GT.OR P2, PT, R72, 0x9f, P2 ;  /* 0x0000009f4800780c */ /* 0x000fe40001744670 */
[----:B0-----:R-:W-:-:S11]  /*2350*/  ISETP.NE.AND P3, PT, R93, 0x1, PT ;  /* 0x000000015d00780c */ /* 0x001fd60003f65270 */
[----:B------:R-:W0:Y:S08]  /*2360*/  @!P2 LDC.64 R6, c[0x0][0x428] ;  /* 0x00010a00ff06ab82 */ /* 0x000e300000000a00 */
[----:B------:R-:W2:Y:S08]  /*2370*/  @!P2 LDC.64 R12, c[0x0][0x418] ;  /* 0x00010600ff0cab82 */ /* 0x000eb00000000a00 */
[----:B------:R-:W3:Y:S08]  /*2380*/  @P3 LDC R4, c[0x0][0x434] ;  /* 0x00010d00ff043b82 */ /* 0x000ef00000000800 */
[----:B------:R-:W4:Y:S01]  /*2390*/  @P3 LDC R5, c[0x0][0x438] ;  /* 0x00010e00ff053b82 */ /* 0x000f220000000800 */
        /* <DEDUP_REMOVED lines=9> */
[----:B------:R-:W-:-:S05]  /*2430*/  @!P2 LEA.HI.X R7, R4, R13, R5, 0x2, P3 ;  /* 0x0000000d0407a211 */ /* 0x000fca00018f1405 */
[----:B------:R0:W5:Y:S01]  /*2440*/  @!P2 LDG.E R92, desc[UR60][R6.64] ;  /* 0x0000003c065ca981 */ /* 0x000162000c1e1900 */
[----:B------:R-:W-:Y:S01]  /*2450*/  ISETP.GT.AND P2, PT, R26, R27, PT ;  /* 0x0000001b1a00720c */ /* 0x000fe20003f44270 */
[----:B------:R-:W-:Y:S01]  /*2460*/  IMAD R4, R195, 0x5000, R67 ;  /* 0x00005000c3047824 */ /* 0x000fe200078e0243 */
[----:B------:R-:W-:Y:S01]  /*2470*/  LOP3.LUT P4, RZ, R213, 0x4, RZ, 0xc0, !PT ;  /* 0x00000004d5ff7812 */ /* 0x000fe2000788c0ff */
[----:B------:R-:W-:Y:S01]  /*2480*/  IMAD.MOV R8, RZ, RZ, -R9 ;  /* 0x000000ffff087224 */ /* 0x000fe200078e0a09 */
[----:B------:R-:W-:Y:S01]  /*2490*/  P2R R89, PR, RZ, 0x4 ;  /* 0x00000004ff597803 */ /* 0x000fe20000000000 */
[----:B------:R-:W-:Y:S01]  /*24a0*/  VIADD R90, R4, 0x40 ;  /* 0x00000040045a7836 */ /* 0x000fe20000000000 */
[----:B-1----:R-:W-:Y:S01]  /*24b0*/  ISETP.GE.AND P2, PT, R103, 0x1, PT ;  /* 0x000000016700780c */ /* 0x002fe20003f46270 */
[----:B------:R-:W-:Y:S05]  /*24c0*/  YIELD ;  /* 0x0000000000007946 */ /* 0x000fea0003800000 */
[----:B------:R-:W-:Y:S01]  /*24d0*/  BSSY B0, `(.L_x_1795) ;  /* 0x00006cc000007945 */ /* 0x000fe20003800000 */
[----:B------:R-:W-:-:S02]  /*24e0*/  IMAD R93, R93, R8, R11 ;  /* 0x000000085d5d7224 */ /* 0x000fc400078e020b */
[----:B------:R-:W-:Y:S02]  /*24f0*/  @P4 VIADD R90, R4, 0xffffffc0 ;  /* 0xffffffc0045a4836 */ /* 0x000fe40000000000 */
[C---:B------:R-:W-:Y:S02]  /*2500*/  IMAD.IADD R91, R17.reuse, 0x1, R4 ;  /* 0x00000001115b7824 */ /* 0x040fe400078e0204 */
[----:B------:R-:W-:Y:S01]  /*2510*/  IMAD.IADD R90, R17, 0x1, R90 ;  /* 0x00000001115a7824 */ /* 0x000fe200078e025a */
[----:B0-----:R-:W-:Y:S06]  /*2520*/  @!P2 BRA `(.L_x_1796) ;  /* 0x0000006400c0a947 */ /* 0x001fec0003800000 */
[----:B------:R-:W-:Y:S01]  /*2530*/  SHF.R.S32.HI R94, RZ, 0x1f, R93 ;  /* 0x0000001fff5e7819 */ /* 0x000fe2000001145d */
[----:B------:R-:W-:Y:S01]  /*2540*/  ULDC.64 UR4, c[0x0][0x300] ;  /* 0x0000c00000047ab9 */ /* 0x000fe20000000a00 */
[----:B-----5:R-:W-:Y:S01]  /*2550*/  SHF.R.S32.HI R95, RZ, 0x1f, R92 ;  /* 0x0000001fff5f7819 */ /* 0x020fe2000001145c */
[----:B------:R-:W-:-:S04]  /*2560*/  IMAD.WIDE.U32 R4, R93, UR4, RZ ;  /* 0x000000045d047c25 */ /* 0x000fc8000f8e00ff */
[----:B------:R-:W-:Y:S02]  /*2570*/  IMAD R6, R94, UR4, RZ ;  /* 0x000000045e067c24 */ /* 0x000fe4000f8e02ff */
[-C--:B------:R-:W-:Y:S02]  /*2580*/  IMAD R8, R68, R26.reuse, RZ ;  /* 0x0000001a44087224 */ /* 0x080fe400078e02ff */
[----:B------:R-:W-:Y:S01]  /*2590*/  IMAD R7, R93, UR5, R6 ;  /* 0x000000055d077c24 */ /* 0x000fe2000f8e0206 */
[----:B------:R-:W-:Y:S01]  /*25a0*/  ULDC.64 UR4, c[0x0][0x310] ;  /* 0x0000c40000047ab9 */ /* 0x000fe20000000a00 */
[----:B------:R-:W-:Y:S02]  /*25b0*/  IMAD R6, R69, R26, RZ ;  /* 0x0000001a45067224 */ /* 0x000fe400078e02ff */
[----:B------:R-:W-:Y:S02]  /*25c0*/  IMAD R9, R95, UR4, RZ ;  /* 0x000000045f097c24 */ /* 0x000fe4000f8e02ff */
[----:B------:R-:W-:Y:S01]  /*25d0*/  IMAD.IADD R5, R5, 0x1, R7 ;  /* 0x0000000105057824 */ /* 0x000fe200078e0207 */
[----:B------:R-:W-:Y:S01]  /*25e0*/  SHF.R.S32.HI R7, RZ, 0x1f, R26 ;  /* 0x0000001fff077819 */ /* 0x000fe2000001141a */
[----:B------:R-:W-:-:S02]  /*25f0*/  IMAD R9, R92, UR5, R9 ;  /* 0x000000055c097c24 */ /* 0x000fc4000f8e0209 */
[----:B------:R-:W-:Y:S01]  /*2600*/  IMAD.WIDE.U32 R4, R92, UR4, R4 ;  /* 0x000000045c047c25 */ /* 0x000fe2000f8e0004 */
[----:B------:R-:W-:-:S03]  /*2610*/  ULDC.64 UR4, c[0x0][0x308] ;  /* 0x0000c20000047ab9 */ /* 0x000fc60000000a00 */
[----:B------:R-:W-:Y:S02]  /*2620*/  IMAD.IADD R5, R5, 0x1, R9 ;  /* 0x0000000105057824 */ /* 0x000fe400078e0209 */
[----:B------:R-:W-:Y:S02]  /*2630*/  IMAD R9, R74, UR4, RZ ;  /* 0x000000044a097c24 */ /* 0x000fe4000f8e02ff */
[----:B------:R-:W-:-:S04]  /*2640*/  IMAD.WIDE.U32 R4, R190, UR4, R4 ;  /* 0x00000004be047c25 */ /* 0x000fc8000f8e0004 */
[----:B------:R-:W-:Y:S01]  /*2650*/  IMAD R9, R190, UR5, R9 ;  /* 0x00000005be097c24 */ /* 0x000fe2000f8e0209 */
[----:B------:R-:W-:Y:S01]  /*2660*/  ULDC.64 UR4, c[0x0][0x2e8] ;  /* 0x0000ba0000047ab9 */ /* 0x000fe20000000a00 */
[C---:B------:R-:W-:Y:S01]  /*2670*/  IMAD R11, R7.reuse, R50, R6 ;  /* 0x00000032070b7224 */ /* 0x040fe200078e0206 */
[----:B------:R-:W-:Y:S01]  /*2680*/  IADD3 R100, P2, R4, UR4, RZ ;  /* 0x0000000404647c10 */ /* 0x000fe2000ff5e0ff */
[----:B------:R-:W-:Y:S01]  /*2690*/  ULDC.U8 UR4, c[0x0][0x410] ;  /* 0x0001040000047ab9 */ /* 0x000fe20000000000 */
[----:B------:R-:W-:Y:S02]  /*26a0*/  IMAD R13, R7, R56, R8 ;  /* 0x00000038070d7224 */ /* 0x000fe400078e0208 */
[----:B------:R-:W-:Y:S01]  /*26b0*/  IADD3.X R101, R5, UR5, R9, P2, !PT ;  /* 0x0000000505657c10 */ /* 0x000fe200097fe409 */
[----:B------:R-:W-:Y:S01]  /*26c0*/  IMAD R96, R26, -0xa0, R2 ;  /* 0xffffff601a607824 */ /* 0x000fe200078e0202 */
[----:B------:R-:W-:Y:S01]  /*26d0*/  ISETP.NE.AND P2, PT, RZ, UR4, PT ;  /* 0x00000004ff007c0c */ /* 0x000fe2000bf45270 */
[----:B------:R-:W-:-:S03]  /*26e0*/  IMAD.WIDE.U32 R4, R50, R26, RZ ;  /* 0x0000001a32047225 */ /* 0x000fc600078e00ff */
[----:B------:R-:W-:Y:S01]  /*26f0*/  VIMNMX R96, R96, 0xa0, PT ;  /* 0x000000a060607848 */ /* 0x000fe20003fe0100 */
[----:B------:R-:W-:-:S04]  /*2700*/  IMAD.WIDE.U32 R6, R56, R26, RZ ;  /* 0x0000001a38067225 */ /* 0x000fc800078e00ff */
[----:B------:R-:W-:Y:S02]  /*2710*/  IMAD.IADD R102, R5, 0x1, R11 ;  /* 0x0000000105667824 */ /* 0x000fe400078e020b */
[----:B------:R-:W-:Y:S02]  /*2720*/  IMAD.IADD R106, R7, 0x1, R13 ;  /* 0x00000001076a7824 */ /* 0x000fe400078e020d */
[----:B------:R-:W-:Y:S05]  /*2730*/  @!P2 BRA `(.L_x_1797) ;  /* 0x0000003000a8a947 */ /* 0x000fea0003800000 */
        /* <DEDUP_REMOVED lines=31> */
.L_x_1799:
[----:B------:R-:W-:Y:S05]  /*2930*/  BSYNC B1 ;  /* 0x0000000000017941 */ /* 0x000fea0003800000 */
.L_x_1798:
[----:B0-----:R-:W-:Y:S01]  /*2940*/  VIADD R10, R198, 0x40 ;  /* 0x00000040c60a7836 */ /* 0x001fe20000000000 */
[----:B------:R-:W-:Y:S01]  /*2950*/  BSSY B1, `(.L_x_1800) ;  /* 0x0000019000017945 */ /* 0x000fe20003800000 */
[----:B-----5:R-:W-:Y:S02]  /*2960*/  IMAD.MOV.U32 R111, RZ, RZ, R42 ;  /* 0x000000ffff6f7224 */ /* 0x020fe400078e002a */
[----:B------:R-:W-:Y:S01]  /*2970*/  IMAD.MOV.U32 R123, RZ, RZ, R46 ;  /* 0x000000ffff7b7224 */ /* 0x000fe200078e002e */
[----:B------:R-:W-:-:S13]  /*2980*/  ISETP.GE.AND P3, PT, R10, R96, PT ;  /* 0x000000600a00720c */ /* 0x000fda0003f66270 */
[----:B------:R-:W-:Y:S05]  /*2990*/  @P3 BRA `(.L_x_1801) ;  /* 0x0000000000503947 */ /* 0x000fea0003800000 */
[----:B------:R-:W-:Y:S01]  /*29a0*/  IADD3 R10, P4, P5, R20, R4, R82 ;  /* 0x00000004140a7210 */ /* 0x000fe20007d9e052 */
        /* <DEDUP_REMOVED lines=19> */
.L_x_1801:
[----:B------:R-:W-:Y:S05]  /*2ae0*/  BSYNC B1 ;  /* 0x0000000000017941 */ /* 0x000fea0003800000 */
.L_x_1800:
[----:B0-----:R-:W-:Y:S01]  /*2af0*/  VIADD R10, R198, 0x80 ;  /* 0x00000080c60a7836 */ /* 0x001fe20000000000 */
[----:B------:R-:W-:Y:S04]  /*2b00*/  BSSY B1, `(.L_x_1802) ;  /* 0x0000015000017945 */ /* 0x000fe80003800000 */
[----:B------:R-:W-:-:S13]  /*2b10*/  ISETP.GE.AND P4, PT, R10, R96, PT ;  /* 0x000000600a00720c */ /* 0x000fda0003f86270 */
        /* <DEDUP_REMOVED lines=19> */
.L_x_1803:
[----:B------:R-:W-:Y:S05]  /*2c50*/  BSYNC B1 ;  /* 0x0000000000017941 */ /* 0x000fea0003800000 */
.L_x_1802:
[----:B------:R-:W-:Y:S01]  /*2c60*/  ISETP.NE.AND P5, PT, R200, 0x3, PT ;  /* 0x00000003c800780c */ /* 0x000fe20003fa5270 */
[----:B------:R-:W-:Y:S02]  /*2c70*/  IMAD.MOV.U32 R114, RZ, RZ, R44 ;  /* 0x000000ffff727224 */ /* 0x000fe400078e002c */
[----:B------:R-:W-:Y:S02]  /*2c80*/  IMAD.MOV.U32 R119, RZ, RZ, R98 ;  /* 0x000000ffff777224 */ /* 0x000fe400078e0062 */
[----:B-----5:R-:W-:Y:S02]  /*2c90*/  IMAD.MOV.U32 R109, RZ, RZ, R34 ;  /* 0x000000ffff6d7224 */ /* 0x020fe400078e0022 */
[----:B------:R-:W-:Y:S02]  /*2ca0*/  IMAD.MOV.U32 R112, RZ, RZ, R38 ;  /* 0x000000ffff707224 */ /* 0x000fe400078e0026 */
[----:B------:R-:W-:Y:S02]  /*2cb0*/  IMAD.MOV.U32 R110, RZ, RZ, R36 ;  /* 0x000000ffff6e7224 */ /* 0x000fe400078e0024 */
[----:B------:R-:W-:-:S02]  /*2cc0*/  IMAD.MOV.U32 R113, RZ, RZ, R40 ;  /* 0x000000ffff717224 */ /* 0x000fc400078e0028 */
[----:B------:R-:W-:Y:S02]  /*2cd0*/  IMAD.MOV.U32 R105, RZ, RZ, R8 ;  /* 0x000000ffff697224 */ /* 0x000fe400078e0008 */
[----:B------:R-:W-:Y:S02]  /*2ce0*/  IMAD.MOV.U32 R107, RZ, RZ, R30 ;  /* 0x000000ffff6b7224 */ /* 0x000fe400078e001e */
[----:B------:R-:W-:Y:S02]  /*2cf0*/  IMAD.MOV.U32 R106, RZ, RZ, R28 ;  /* 0x000000ffff6a7224 */ /* 0x000fe400078e001c */
[----:B------:R-:W-:Y:S01]  /*2d00*/  IMAD.MOV.U32 R108, RZ, RZ, R32 ;  /* 0x000000ffff6c7224 */ /* 0x000fe200078e0020 */
[----:B------:R-:W-:Y:S06]  /*2d10*/  @!P5 BRA `(.L_x_1804) ;  /* 0x000000000004d947 */ /* 0x000fec0003800000 */
[----:B------:R-:W-:Y:S01]  /*2d20*/  BPT.TRAP 0x1 ;  /* 0x000000040000795c */ /* 0x000fe20000300000 */
.L_x_1804:
[----:B------:R-:W-:Y:S01]  /*2d30*/  IMAD R87, R195, 0x8, R17 ;  /* 0x00000008c3577824 */ /* 0x000fe200078e0211 */
[----:B------:R-:W-:Y:S01]  /*2d40*/  SHF.L.U32 R97, R201, 0x1f, RZ ;  /* 0x0000001fc9617819 */ /* 0x000fe200000006ff */
[----:B------:R-:W-:Y:S03]  /*2d50*/  BSSY B1, `(.L_x_1805) ;  /* 0x0000003000017945 */ /* 0x000fe60003800000 */
[----:B------:R-:W1:Y:S02]  /*2d60*/  SYNCS.PHASECHK.TRANS64.TRYWAIT P6, [R87+URZ+0x22890], R97 ;  /* 0x02289061570075a7 */ /* 0x000e6400080c017f */
[----:B-1----:R-:W-:Y:S05]  /*2d70*/  @!P6 BRA `(.L_x_1806) ;  /* 0x0000028400f8e947 */ /* 0x002fea0003800000 */
.L_x_2168:
[----:B------:R-:W-:Y:S05]  /*2d80*/  BSYNC B1 ;  /* 0x0000000000017941 */ /* 0x000fea0003800000 */
.L_x_1805:
[----:B------:R-:W-:-:S03]  /*2d90*/  UMOV UR4, 0xffffffff ;  /* 0xffffffff00047882 */ /* 0x000fc60000000000 */
[----:B------:R-:W-:Y:S05]  /*2da0*/  BRA.DIV UR4, `(.L_x_1807) ;  /* 0x0000028a04007947 */ /* 0x000fea000b800000 */
[----:B------:R2:W3:Y:S04]  /*2db0*/  SHFL.IDX PT, R102, R101, RZ, 0x1c1f ;  /* 0x001c1fff65667589 */ /* 0x0004e800000e0000 */
[----:B------:R2:W4:Y:S02]  /*2dc0*/  SHFL.IDX PT, R14, R100, RZ, 0x1c1f ;  /* 0x001c1fff640e7589 */ /* 0x00052400000e0000 */
.L_x_2172:
[----:B------:R-:W-:Y:S04]  /*2dd0*/  BSSY B1, `(.L_x_1808) ;  /* 0x00000e7000017945 */ /* 0x000fe80003800000 */
[----:B------:R-:W-:Y:S05]  /*2de0*/  @P2 BRA `(.L_x_1809) ;  /* 0x0000000c00942947 */ /* 0x000fea0003800000 */
[----:B------:R-:W-:Y:S04]  /*2df0*/  BSSY B2, `(.L_x_1810) ;  /* 0x0000071000027945 */ /* 0x000fe80003800000 */
[----:B------:R-:W-:Y:S05]  /*2e00*/  @P1 BRA `(.L_x_1811) ;  /* 0x0000000400bc1947 */ /* 0x000fea0003800000 */
[----:B0-----:R0:W0:Y:S01]  /*2e10*/  LDS.128 R4, [R91+0x18400] ;  /* 0x018400005b047984 */ /* 0x0010220000000c00 */
[----:B----4-:R-:W-:Y:S01]  /*2e20*/  IADD3 R10, P2, R18, R14, RZ ;  /* 0x0000000e120a7210 */ /* 0x010fe20007f5e0ff */
[----:B------:R-:W-:Y:S04]  /*2e30*/  BSSY B3, `(.L_x_1812) ;  /* 0x000006b000037945 */ /* 0x000fe80003800000 */
[----:B---3--:R-:W-:Y:S01]  /*2e40*/  IMAD.X R11, R102, 0x1, R19, P2 ;  /* 0x00000001660b7824 */ /* 0x008fe200010e0613 */
[----:B------:R-:W-:-:S13]  /*2e50*/  ISETP.GE.AND P2, PT, R192, R103, PT ;  /* 0x00000067c000720c */ /* 0x000fda0003f46270 */
[----:B------:R-:W-:Y:S05]  /*2e60*/  @P2 BRA `(.L_x_1813) ;  /* 0x00000004009c2947 */ /* 0x000fea0003800000 */
[----:B------:R-:W-:Y:S01]  /*2e70*/  SHF.R.U32.HI R13, RZ, 0x8, R47 ;  /* 0x00000008ff0d7819 */ /* 0x000fe2000001162f */
[----:B0-----:R-:W-:Y:S01]  /*2e80*/  IMAD.MOV.U32 R12, RZ, RZ, R4 ;  /* 0x000000ffff0c7224 */ /* 0x001fe200078e0004 */
[----:B------:R-:W-:Y:S02]  /*2e90*/  SHF.R.U32.HI R15, RZ, 0x8, R99 ;  /* 0x00000008ff0f7819 */ /* 0x000fe40000011663 */
[----:B------:R-:W-:Y:S01]  /*2ea0*/  SHF.R.U32.HI R115, RZ, 0x10, R47 ;  /* 0x00000010ff737819 */ /* 0x000fe2000001162f */
[----:B------:R-:W-:Y:S01]  /*2eb0*/  IMAD.SHL.U32 R13, R13, 0x100, RZ ;  /* 0x000001000d0d7824 */ /* 0x000fe200078e00ff */
[----:B------:R-:W-:Y:S01]  /*2ec0*/  LOP3.LUT R46, R47, 0xff0000ff, RZ, 0xc0, !PT ;  /* 0xff0000ff2f2e7812 */ /* 0x000fe200078ec0ff */
[----:B------:R-:W-:Y:S01]  /*2ed0*/  IMAD.SHL.U32 R15, R15, 0x100, RZ ;  /* 0x000001000f0f7824 */ /* 0x000fe200078e00ff */
[----:B------:R-:W-:Y:S02]  /*2ee0*/  SHF.R.U32.HI R47, RZ, 0x10, R99 ;  /* 0x00000010ff2f7819 */ /* 0x000fe40000011663 */
[----:B------:R-:W-:-:S02]  /*2ef0*/  LOP3.LUT R98, R99, 0xff0000ff, RZ, 0xc0, !PT ;  /* 0xff0000ff63627812 */ /* 0x000fc400078ec0ff */
[----:B------:R-:W-:Y:S01]  /*2f00*/  LOP3.LUT R46, R46, 0xff00, R13, 0xf8, !PT ;  /* 0x0000ff002e2e7812 */ /* 0x000fe200078ef80d */
[----:B------:R-:W-:Y:S01]  /*2f10*/  IMAD.U32 R13, R115, 0x10000, RZ ;  /* 0x00010000730d7824 */ /* 0x000fe200078e00ff */
[----:B------:R-:W-:Y:S01]  /*2f20*/  LOP3.LUT R98, R98, 0xff00, R15, 0xf8, !PT ;  /* 0x0000ff0062627812 */ /* 0x000fe200078ef80f */
[----:B------:R-:W-:Y:S01]  /*2f30*/  IMAD.U32 R47, R47, 0x10000, RZ ;  /* 0x000100002f2f7824 */ /* 0x000fe200078e00ff */
        /* <DEDUP_REMOVED lines=90> */
.L_x_1813:
[----:B------:R-:W-:Y:S05]  /*34e0*/  BSYNC B3 ;  /* 0x0000000000037941 */ /* 0x000fea0003800000 */
.L_x_1812:
[----:B0-----:R0:W-:Y:S02]  /*34f0*/  ST.E.128 desc[UR60][R10.64], R4 ;  /* 0x000000040a007985 */ /* 0x0011e4000c101d3c */
.L_x_1811:
[----:B------:R-:W-:Y:S05]  /*3500*/  BSYNC B2 ;  /* 0x0000000000027941 */ /* 0x000fea0003800000 */
.L_x_1810:
[----:B------:R-:W-:-:S13]  /*3510*/  ISETP.NE.AND P2, PT, R88, RZ, PT ;  /* 0x000000ff5800720c */ /* 0x000fda0003f45270 */
        /* <DEDUP_REMOVED lines=9> */
[--C-:B------:R-:W-:Y:S01]  /*35b0*/  SHF.R.U32.HI R42, RZ, 0x8, R45.reuse ;  /* 0x00000008ff2a7819 */ /* 0x100fe2000001162d */
[----:B------:R-:W-:Y:S01]  /*35c0*/  IMAD.MOV.U32 R13, RZ, RZ, R6 ;  /* 0x000000ffff0d7224 */ /* 0x000fe200078e0006 */
[----:B------:R-:W-:Y:S01]  /*35d0*/  LOP3.LUT R12, R43, 0xff0000ff, RZ, 0xc0, !PT ;  /* 0xff0000ff2b0c7812 */ /* 0x000fe200078ec0ff */
[----:B------:R-:W-:Y:S01]  /*35e0*/  IMAD.SHL.U32 R7, R46, 0x100, RZ ;  /* 0x000001002e077824 */ /* 0x000fe200078e00ff */
[----:B------:R-:W-:Y:S01]  /*35f0*/  SHF.R.U32.HI R44, RZ, 0x10, R45 ;  /* 0x00000010ff2c7819 */ /* 0x000fe2000001162d */
[----:B------:R-:W-:Y:S01]  /*3600*/  IMAD.SHL.U32 R6, R42, 0x100, RZ ;  /* 0x000001002a067824 */ /* 0x000fe200078e00ff */
[----:B------:R-:W-:Y:S02]  /*3610*/  SHF.R.U32.HI R43, RZ, 0x10, R43 ;  /* 0x00000010ff2b7819 */ /* 0x000fe4000001162b */
[----:B------:R-:W-:Y:S01]  /*3620*/  LOP3.LUT R15, R45, 0xff0000ff, RZ, 0xc0, !PT ;  /* 0xff0000ff2d0f7812 */ /* 0x000fe200078ec0ff */
[----:B------:R-:W-:Y:S01]  /*3630*/  IMAD.U32 R44, R44, 0x10000, RZ ;  /* 0x000100002c2c7824 */ /* 0x000fe200078e00ff */
[----:B------:R-:W-:Y:S01]  /*3640*/  LOP3.LUT R7, R12, 0xff00, R7, 0xf8, !PT ;  /* 0x0000ff000c077812 */ /* 0x000fe200078ef807 */
[----:B------:R-:W-:Y:S01]  /*3650*/  IMAD.U32 R12, R43, 0x10000, RZ ;  /* 0x000100002b0c7824 */ /* 0x000fe200078e00ff */
[----:B------:R-:W-:-:S02]  /*3660*/  LOP3.LUT R15, R15, 0xff00, R6, 0xf8, !PT ;  /* 0x0000ff000f0f7812 */ /* 0x000fc400078ef806 */
[----:B------:R-:W-:Y:S02]  /*3670*/  F2FP.F16.E4M3.UNPACK_B R42, R114.H1 ;  /* 0x00000072ff2a723e */ /* 0x000fe400030006ff */
[----:B------:R-:W-:Y:S02]  /*3680*/  F2FP.F16.E4M3.UNPACK_B R6, R5 ;  /* 0x00000005ff06723e */ /* 0x000fe400020006ff */
        /* <DEDUP_REMOVED lines=89> */
.L_x_1815:
[----:B------:R-:W-:Y:S05]  /*3c20*/  BSYNC B2 ;  /* 0x0000000000027941 */ /* 0x000fea0003800000 */
.L_x_1814:
[----:B0-----:R0:W-:Y:S02]  /*3c30*/  ST.E.128 desc[UR60][R10.64], R4 ;  /* 0x000000040a007985 */ /* 0x0011e4000c101d3c */
.L_x_1809:
[----:B------:R-:W-:Y:S05]  /*3c40*/  BSYNC B1 ;  /* 0x0000000000017941 */ /* 0x000fea0003800000 */
.L_x_1808:
[----:B------:R-:W-:-:S03]  /*3c50*/  UMOV UR4, 0xffffffff ;  /* 0xffffffff00047882 */ /* 0x000fc60000000000 */
[----:B------:R-:W-:Y:S05]  /*3c60*/  BRA.DIV UR4, `(.L_x_1816) ;  /* 0x0000027a04987947 */ /* 0x000fea000b800000 */
[----:B------:R0:W0:Y:S04]  /*3c70*/  SHFL.IDX PT, R42, R101, 0x1, 0x1c1f ;  /* 0x003c1f00652a7f89 */ /* 0x00002800000e0000 */
[----:B----4-:R4:W0:Y:S02]  /*3c80*/  SHFL.IDX PT, R14, R100, 0x1, 0x1c1f ;  /* 0x003c1f00640e7f89 */ /* 0x01082400000e0000 */
.L_x_2176:
[----:B------:R-:W-:Y:S04]  /*3c90*/  BSSY B1, `(.L_x_1817) ;  /* 0x00000e8000017945 */ /* 0x000fe80003800000 */
[----:B------:R-:W-:Y:S05]  /*3ca0*/  @P3 BRA `(.L_x_1818) ;  /* 0x0000000c00983947 */ /* 0x000fea0003800000 */
[----:B------:R-:W-:Y:S04]  /*3cb0*/  BSSY B2, `(.L_x_1819) ;  /* 0x0000072000027945 */ /* 0x000fe80003800000 */
[----:B------:R-:W-:Y:S05]  /*3cc0*/  @P1 BRA `(.L_x_1820) ;  /* 0x0000000400c01947 */ /* 0x000fea0003800000 */
[----:B0-----:R0:W0:Y:S01]  /*3cd0*/  LDS.128 R4, [R91+0x1a400] ;  /* 0x01a400005b047984 */ /* 0x0010220000000c00 */
[----:B------:R-:W-:Y:S01]  /*3ce0*/  IADD3 R10, P2, R18, R14, RZ ;  /* 0x0000000e120a7210 */ /* 0x000fe20007f5e0ff */
[----:B------:R-:W-:Y:S04]  /*3cf0*/  BSSY B3, `(.L_x_1821) ;  /* 0x000006c000037945 */ /* 0x000fe80003800000 */
[----:B------:R-:W-:Y:S01]  /*3d00*/  IMAD.X R11, R42, 0x1, R19, P2 ;  /* 0x000000012a0b7824 */ /* 0x000fe200010e0613 */
[----:B------:R-:W-:-:S13]  /*3d10*/  ISETP.GE.AND P2, PT, R192, R103, PT ;  /* 0x00000067c000720c */ /* 0x000fda0003f46270 */
[----:B------:R-:W-:Y:S05]  /*3d20*/  @P2 BRA `(.L_x_1822) ;  /* 0x0000000400a02947 */ /* 0x000fea0003800000 */
[----:B------:R-:W-:Y:S01]  /*3d30*/  SHF.R.U32.HI R43, RZ, 0x8, R39 ;  /* 0x00000008ff2b7819 */ /* 0x000fe20000011627 */
[----:B0-----:R-:W-:Y:S01]  /*3d40*/  IMAD.MOV.U32 R15, RZ, RZ, R7 ;  /* 0x000000ffff0f7224 */ /* 0x001fe200078e0007 */
[----:B------:R-:W-:Y:S01]  /*3d50*/  LOP3.LUT R12, R39, 0xff0000ff, RZ, 0xc0, !PT ;  /* 0xff0000ff270c7812 */ /* 0x000fe200078ec0ff */
[----:B------:R-:W-:Y:S01]  /*3d60*/  IMAD.MOV.U32 R13, RZ, RZ, R6 ;  /* 0x000000ffff0d7224 */ /* 0x000fe200078e0006 */
[----:B------:R-:W-:Y:S01]  /*3d70*/  SHF.R.U32.HI R40, RZ, 0x10, R39 ;  /* 0x00000010ff287819 */ /* 0x000fe20000011627 */
[----:B------:R-:W-:Y:S01]  /*3d80*/  IMAD.SHL.U32 R7, R43, 0x100, RZ ;  /* 0x000001002b077824 */ /* 0x000fe200078e00ff */
[--C-:B------:R-:W-:Y:S02]  /*3d90*/  SHF.R.U32.HI R39, RZ, 0x8, R41.reuse ;  /* 0x00000008ff277819 */ /* 0x100fe40000011629 */
[----:B------:R-:W-:Y:S02]  /*3da0*/  LOP3.LUT R38, R41, 0xff0000ff, RZ, 0xc0, !PT ;  /* 0xff0000ff29267812 */ /* 0x000fe400078ec0ff */
[----:B------:R-:W-:Y:S01]  /*3db0*/  SHF.R.U32.HI R41, RZ, 0x10, R41 ;  /* 0x00000010ff297819 */ /* 0x000fe20000011629 */
[----:B------:R-:W-:Y:S01]  /*3dc0*/  IMAD.SHL.U32 R39, R39, 0x100, RZ ;  /* 0x0000010027277824 */ /* 0x000fe200078e00ff */
[----:B------:R-:W-:Y:S01]  /*3dd0*/  LOP3.LUT R7, R12, 0xff00, R7, 0xf8, !PT ;  /* 0x0000ff000c077812 */ /* 0x000fe200078ef807 */
[----:B------:R-:W-:Y:S01]  /*3de0*/  IMAD.U32 R12, R40, 0x10000, RZ ;  /* 0x00010000280c7824 */ /* 0x000fe200078e00ff */
[----:B------:R-:W-:Y:S01]  /*3df0*/  F2FP.F16.E4M3.UNPACK_B R6, R5 ;  /* 0x00000005ff06723e */ /* 0x000fe200020006ff */
[----:B------:R-:W-:Y:S01]  /*3e00*/  IMAD.U32 R41, R41, 0x10000, RZ ;  /* 0x0001000029297824 */ /* 0x000fe200078e00ff */
[----:B------:R-:W-:-:S02]  /*3e10*/  LOP3.LUT R38, R38, 0xff00, R39, 0xf8, !PT ;  /* 0x0000ff0026267812 */ /* 0x000fc400078ef827 */
        /* <DEDUP_REMOVED lines=23> */
[----:B---3--:R-:W-:Y:S01]  /*3f90*/  FFMA.FTZ R102, R12, R38, R43 ;  /* 0x000000260c667223 */ /* 0x008fe2000001002b */
[----:B------:R-:W-:Y:S01]  /*3fa0*/  F2FP.F16.E4M3.UNPACK_B R4, R4 ;  /* 0x00000004ff04723e */ /* 0x000fe200020006ff */
[----:B------:R-:W-:Y:S02]  /*3fb0*/  HADD2.F32 R38, -RZ, R113.H1_H1 ;  /* 0x30000071ff267230 */ /* 0x000fe40000004100 */
[--C-:B------:R-:W-:Y:S02]  /*3fc0*/  HADD2.F32 R6, -RZ, R5.reuse.H0_H0 ;  /* 0x20000005ff067230 */ /* 0x100fe40000004100 */
        /* <DEDUP_REMOVED lines=21> */
[----:B------:R-:W-:Y:S01]  /*4120*/  F2FP.F16.E4M3.UNPACK_B R4, R13.H1 ;  /* 0x0000000dff04723e */ /* 0x000fe200030006ff */
[----:B------:R-:W-:Y:S01]  /*4130*/  HADD2.F32 R7, -RZ, R5.H1_H1 ;  /* 0x30000005ff077230 */ /* 0x000fe20000004100 */
[----:B------:R-:W-:Y:S01]  /*4140*/  F2FP.F16.E4M3.UNPACK_B R44, R44 ;  /* 0x0000002cff2c723e */ /* 0x000fe200020006ff */
[----:B------:R-:W-:Y:S01]  /*4150*/  HADD2.F32 R43, -RZ, R39.H1_H1 ;  /* 0x30000027ff2b7230 */ /* 0x000fe20000004100 */
[----:B------:R-:W-:Y:S01]  /*4160*/  F2FP.SATFINITE.E4M3.F32.PACK_AB_MERGE_C R113, R102, R41, RZ ;  /* 0x000000296671723e */ /* 0x000fe200048070ff */
        /* <DEDUP_REMOVED lines=10> */
[----:B------:R-:W-:Y:S01]  /*4210*/  F2FP.F16.E4M3.UNPACK_B R15, R15 ;  /* 0x0000000fff0f723e */ /* 0x000fe200020006ff */
[----:B------:R-:W-:Y:S01]  /*4220*/  FMUL.FTZ R46, R4, R41 ;  /* 0x00000029042e7220 */ /* 0x000fe20000410000 */
[----:B------:R-:W-:-:S02]  /*4230*/  HADD2.F32 R44, -RZ, R44.H0_H0 ;  /* 0x2000002cff2c7230 */ /* 0x000fc40000004100 */
[-C--:B------:R-:W-:Y:S01]  /*4240*/  FFMA.FTZ R43, R4, R6.reuse, -R43 ;  /* 0x00000006042b7223 */ /* 0x080fe2000001082b */
[----:B------:R-:W-:Y:S02]  /*4250*/  HADD2.F32 R4, -RZ, R13.H0_H0 ;  /* 0x2000000dff047230 */ /* 0x000fe40000004100 */
[----:B------:R-:W-:Y:S01]  /*4260*/  FFMA.FTZ R46, R5, R6, R46 ;  /* 0x00000006052e7223 */ /* 0x000fe2000001002e */
[----:B------:R-:W-:Y:S02]  /*4270*/  HADD2.F32 R5, -RZ, R15.H0_H0 ;  /* 0x2000000fff057230 */ /* 0x000fe40000004100 */
        /* <DEDUP_REMOVED lines=8> */
[----:B------:R-:W-:Y:S01]  /*4300*/  F2FP.SATFINITE.E4M3.F32.PACK_AB_MERGE_C R99, R102, R99, RZ ;  /* 0x000000636663723e */ /* 0x000fe200048070ff */
        /* <DEDUP_REMOVED lines=10> */
.L_x_1822:
[----:B------:R-:W-:Y:S05]  /*43b0*/  BSYNC B3 ;  /* 0x0000000000037941 */ /* 0x000fea0003800000 */
.L_x_1821:
[----:B0-----:R0:W-:Y:S02]  /*43c0*/  ST.E.128 desc[UR60][R10.64], R4 ;  /* 0x000000040a007985 */ /* 0x0011e4000c101d3c */
.L_x_1820:
[----:B------:R-:W-:Y:S05]  /*43d0*/  BSYNC B2 ;  /* 0x0000000000027941 */ /* 0x000fea0003800000 */
.L_x_1819:
[----:B------:R-:W-:-:S13]  /*43e0*/  ISETP.NE.AND P2, PT, R88, RZ, PT ;  /* 0x000000ff5800720c */ /* 0x000fda0003f45270 */
        /* <DEDUP_REMOVED lines=9> */
[----:B------:R-:W-:Y:S01]  /*4480*/  SHF.R.U32.HI R12, RZ, 0x8, R37 ;  /* 0x00000008ff0c7819 */ /* 0x000fe20000011625 */
[----:B------:R-:W-:Y:S01]  /*4490*/  IMAD.MOV.U32 R14, RZ, RZ, R7 ;  /* 0x000000ffff0e7224 */ /* 0x000fe200078e0007 */
        /* <DEDUP_REMOVED lines=101> */
.L_x_1824:
[----:B------:R-:W-:Y:S05]  /*4af0*/  BSYNC B2 ;  /* 0x0000000000027941 */ /* 0x000fea0003800000 */
.L_x_1823:
[----:B0-----:R0:W-:Y:S02]  /*4b00*/  ST.E.128 desc[UR60][R10.64], R4 ;  /* 0x000000040a007985 */ /* 0x0011e4000c101d3c */
.L_x_1818:
[----:B------:R-:W-:Y:S05]  /*4b10*/  BSYNC B1 ;  /* 0x0000000000017941 */ /* 0x000fea0003800000 */
.L_x_1817:
[----:B------:R-:W-:-:S03]  /*4b20*/  UMOV UR4, 0xffffffff ;  /* 0xffffffff00047882 */ /* 0x000fc60000000000 */
[----:B------:R-:W-:Y:S05]  /*4b30*/  BRA.DIV UR4, `(.L_x_1825) ;  /* 0x0000026e042c7947 */ /* 0x000fea000b800000 */
[----:B0-2---:R-:W0:Y:S04]  /*4b40*/  SHFL.IDX PT, R101, R101, 0x2, 0x1c1f ;  /* 0x005c1f0065657f89 */ /* 0x005e2800000e0000 */
[----:B------:R2:W0:Y:S02]  /*4b50*/  SHFL.IDX PT, R14, R100, 0x2, 0x1c1f ;  /* 0x005c1f00640e7f89 */ /* 0x00042400000e0000 */
.L_x_2180:
[----:B------:R-:W-:Y:S05]  /*4b60*/  @P4 BRA `(.L_x_1826) ;  /* 0x0000004400884947 */ /* 0x000fea0003800000 */
[----:B------:R-:W-:Y:S04]  /*4b70*/  BSSY B1, `(.L_x_1827) ;  /* 0x0000072000017945 */ /* 0x000fe80003800000 */
[----:B------:R-:W-:Y:S05]  /*4b80*/  @P1 BRA `(.L_x_1828) ;  /* 0x0000000400c01947 */ /* 0x000fea0003800000 */
[----:B------:R1:W1:Y:S01]  /*4b90*/  LDS.128 R4, [R91+0x1c400] ;  /* 0x01c400005b047984 */ /* 0x0002620000000c00 */
[----:B0-----:R-:W-:Y:S01]  /*4ba0*/  IADD3 R10, P2, R18, R14, RZ ;  /* 0x0000000e120a7210 */ /* 0x001fe20007f5e0ff */
[----:B------:R-:W-:Y:S04]  /*4bb0*/  BSSY B2, `(.L_x_1829) ;  /* 0x000006c000027945 */ /* 0x000fe80003800000 */
[----:B------:R-:W-:Y:S01]  /*4bc0*/  IMAD.X R11, R101, 0x1, R19, P2 ;  /* 0x00000001650b7824 */ /* 0x000fe200010e0613 */
[----:B------:R-:W-:-:S13]  /*4bd0*/  ISETP.GE.AND P2, PT, R192, R103, PT ;  /* 0x00000067c000720c */ /* 0x000fda0003f46270 */
[----:B------:R-:W-:Y:S05]  /*4be0*/  @P2 BRA `(.L_x_1830) ;  /* 0x0000000400a02947 */ /* 0x000fea0003800000 */
[----:B------:R-:W-:Y:S01]  /*4bf0*/  SHF.R.U32.HI R12, RZ, 0x8, R33 ;  /* 0x00000008ff0c7819 */ /* 0x000fe20000011621 */
[----:B-1----:R-:W-:Y:S01]  /*4c00*/  IMAD.MOV.U32 R15, RZ, RZ, R7 ;  /* 0x000000ffff0f7224 */ /* 0x002fe200078e0007 */
        /* <DEDUP_REMOVED lines=102> */
.L_x_1830:
[----:B------:R-:W-:Y:S05]  /*5270*/  BSYNC B2 ;  /* 0x0000000000027941 */ /* 0x000fea0003800000 */
.L_x_1829:
[----:B-1----:R0:W-:Y:S02]  /*5280*/  ST.E.128 desc[UR60][R10.64], R4 ;  /* 0x000000040a007985 */ /* 0x0021e4000c101d3c */
.L_x_1828:
[----:B------:R-:W-:Y:S05]  /*5290*/  BSYNC B1 ;  /* 0x0000000000017941 */ /* 0x000fea0003800000 */
.L_x_1827:
        /* <DEDUP_REMOVED lines=10> */
[----:B------:R-:W-:Y:S02]  /*5340*/  SHF.R.U32.HI R12, RZ, 0x8, R29 ;  /* 0x00000008ff0c7819 */ /* 0x000fe4000001161d */
[----:B------:R-:W-:Y:S01]  /*5350*/  LOP3.LUT R8, R9, 0xff0000ff, RZ, 0xc0, !PT ;  /* 0xff0000ff09087812 */ /* 0x000fe200078ec0ff */
[----:B------:R-:W-:Y:S01]  /*5360*/  IMAD.SHL.U32 R7, R30, 0x100, RZ ;  /* 0x000001001e077824 */ /* 0x000fe200078e00ff */
[----:B------:R-:W-:Y:S01]  /*5370*/  SHF.R.U32.HI R13, RZ, 0x10, R9 ;  /* 0x00000010ff0d7819 */ /* 0x000fe20000011609 */
[----:B------:R-:W-:Y:S01]  /*5380*/  IMAD.MOV.U32 R9, RZ, RZ, R6 ;  /* 0x000000ffff097224 */ /* 0x000fe200078e0006 */
[----:B------:R-:W-:Y:S01]  /*5390*/  SHF.R.U32.HI R28, RZ, 0x10, R29 ;  /* 0x00000010ff1c7819 */ /* 0x000fe2000001161d */
[----:B------:R-:W-:Y:S01]  /*53a0*/  IMAD.SHL.U32 R6, R12, 0x100, RZ ;  /* 0x000001000c067824 */ /* 0x000fe200078e00ff */
        /* <DEDUP_REMOVED lines=96> */
.L_x_1832:
[----:B------:R-:W-:Y:S05]  /*59b0*/  BSYNC B1 ;  /* 0x0000000000017941 */ /* 0x000fea0003800000 */
.L_x_1831:
[----:B0-----:R0:W-:Y:S01]  /*59c0*/  ST.E.128 desc[UR60][R14.64], R4 ;  /* 0x000000040e007985 */ /* 0x0011e2000c101d3c */
[----:B------:R-:W-:Y:S05]  /*59d0*/  BRA `(.L_x_1826) ;  /* 0x0000003400ec7947 */ /* 0x000fea0003800000 */
.L_x_1797:
[----:B------:R-:W-:Y:S01]  /*59e0*/  VIADD R8, R198, 0x40 ;  /* 0x00000040c6087836 */ /* 0x000fe20000000000 */
[----:B------:R-:W-:Y:S02]  /*59f0*/  CS2R R30, SRZ ;  /* 0x00000000001e7805 */ /* 0x000fe4000001ff00 */
[----:B------:R-:W-:Y:S02]  /*5a00*/  CS2R R28, SRZ ;  /* 0x00000000001c7805 */ /* 0x000fe4000001ff00 */
[----:B------:R-:W-:Y:S01]  /*5a10*/  ISETP.GE.AND P3, PT, R8, R96, PT ;  /* 0x000000600800720c */ /* 0x000fe20003f66270 */
[----:B------:R-:W-:-:S03]  /*5a20*/  VIADD R8, R198, 0x80 ;  /* 0x00000080c6087836 */ /* 0x000fc60000000000 */
        /* <DEDUP_REMOVED lines=40> */
[----:B------:R-:W-:-:S03]  /*5cb0*/  CS2R R6, SRZ ;  /* 0x0000000000067805 */ /* 0x000fc6000001ff00 */
[----:B------:R-:W-:Y:S01]  /*5cc0*/  @!P2 IMAD.X R11, R4, 0x1, R11, P5 ;  /* 0x00000001040ba824 */ /* 0x000fe200028e060b */
[----:B------:R-:W-:-:S04]  /*5cd0*/  CS2R R4, SRZ ;  /* 0x0000000000047805 */ /* 0x000fc8000001ff00 */
        /* <DEDUP_REMOVED lines=10> */
[----:B----4-:R-:W-:Y:S02]  /*5d80*/  IMAD.MOV.U32 R108, RZ, RZ, R42 ;  /* 0x000000ffff6c7224 */ /* 0x010fe400078e002a */
[----:B------:R-:W-:Y:S02]  /*5d90*/  IMAD.MOV.U32 R109, RZ, RZ, R40 ;  /* 0x000000ffff6d7224 */ /* 0x000fe400078e0028 */
[----:B-----5:R-:W-:Y:S02]  /*5da0*/  IMAD.MOV.U32 R107, RZ, RZ, R46 ;  /* 0x000000ffff6b7224 */ /* 0x020fe400078e002e */
[----:B------:R-:W-:Y:S02]  /*5db0*/  IMAD.MOV.U32 R106, RZ, RZ, R44 ;  /* 0x000000ffff6a7224 */ /* 0x000fe400078e002c */
[----:B------:R-:W-:Y:S02]  /*5dc0*/  IMAD.MOV.U32 R115, RZ, RZ, R6 ;  /* 0x000000ffff737224 */ /* 0x000fe400078e0006 */
[----:B------:R-:W-:-:S02]  /*5dd0*/  IMAD.MOV.U32 R118, RZ, RZ, R4 ;  /* 0x000000ffff767224 */ /* 0x000fc400078e0004 */
[----:B------:R-:W-:Y:S02]  /*5de0*/  IMAD.MOV.U32 R110, RZ, RZ, R34 ;  /* 0x000000ffff6e7224 */ /* 0x000fe400078e0022 */
[----:B------:R-:W-:Y:S01]  /*5df0*/  IMAD.MOV.U32 R112, RZ, RZ, R32 ;  /* 0x000000ffff707224 */ /* 0x000fe200078e0020 */
[----:B------:R-:W-:Y:S06]  /*5e00*/  @!P5 BRA `(.L_x_1833) ;  /* 0x000000000004d947 */ /* 0x000fec0003800000 */
[----:B------:R-:W-:Y:S01]  /*5e10*/  BPT.TRAP 0x1 ;  /* 0x000000040000795c */ /* 0x000fe20000300000 */
.L_x_1833:
[----:B------:R-:W-:Y:S01]  /*5e20*/  IMAD R87, R195, 0x8, R17 ;  /* 0x00000008c3577824 */ /* 0x000fe200078e0211 */
[----:B------:R-:W-:Y:S01]  /*5e30*/  SHF.L.U32 R97, R201, 0x1f, RZ ;  /* 0x0000001fc9617819 */ /* 0x000fe200000006ff */
[----:B------:R-:W0:Y:S01]  /*5e40*/  LDC R105, c[0x0][0x2f4] ;  /* 0x0000bd00ff697b82 */ /* 0x000e220000000800 */
[----:B------:R-:W-:Y:S02]  /*5e50*/  BSSY B1, `(.L_x_1834) ;  /* 0x0000003000017945 */ /* 0x000fe40003800000 */
[----:B------:R-:W1:Y:S02]  /*5e60*/  SYNCS.PHASECHK.TRANS64.TRYWAIT P3, [R87+URZ+0x22890], R97 ;  /* 0x02289061570075a7 */ /* 0x000e64000806017f */
[----:B-1----:R-:W-:Y:S05]  /*5e70*/  @!P3 BRA `(.L_x_1835) ;  /* 0x0000025800a4b947 */ /* 0x002fea0003800000 */
.L_x_2181:
[----:B------:R-:W-:Y:S05]  /*5e80*/  BSYNC B1 ;  /* 0x0000000000017941 */ /* 0x000fea0003800000 */
.L_x_1834:
[----:B------:R-:W-:Y:S01]  /*5e90*/  UMOV UR4, 0xffffffff ;  /* 0xffffffff00047882 */ /* 0x000fe20000000000 */
[----:B0-----:R-:W-:Y:S02]  /*5ea0*/  IMAD.IADD R111, R105, 0x1, -R70 ;  /* 0x00000001696f7824 */ /* 0x001fe400078e0a46 */
[----:B------:R-:W-:Y:S05]  /*5eb0*/  BRA.DIV UR4, `(.L_x_1836) ;  /* 0x0000025a04a87947 */ /* 0x000fea000b800000 */
[----:B------:R0:W2:Y:S04]  /*5ec0*/  SHFL.IDX PT, R102, R101, RZ, 0x1c1f ;  /* 0x001c1fff65667589 */ /* 0x0000a800000e0000 */
[----:B------:R0:W3:Y:S02]  /*5ed0*/  SHFL.IDX PT, R103, R100, RZ, 0x1c1f ;  /* 0x001c1fff64677589 */ /* 0x0000e400000e0000 */
.L_x_2185:
[----:B------:R-:W-:Y:S01]  /*5ee0*/  ISETP.GE.OR P3, PT, R198, R96, P1 ;  /* 0x00000060c600720c */ /* 0x000fe20000f66670 */
[----:B------:R-:W-:-:S12]  /*5ef0*/  BSSY B1, `(.L_x_1837) ;  /* 0x00000e8000017945 */ /* 0x000fd80003800000 */
[----:B------:R-:W-:Y:S05]  /*5f00*/  @P3 BRA `(.L_x_1838) ;  /* 0x0000000c00983947 */ /* 0x000fea0003800000 */
[----:B------:R-:W-:Y:S01]  /*5f10*/  SEL R8, R70, R111, !P0 ;  /* 0x0000006f46087207 */ /* 0x000fe20004000000 */
[----:B------:R-:W-:Y:S01]  /*5f20*/  BSSY B2, `(.L_x_1839) ;  /* 0x00000df000027945 */ /* 0x000fe20003800000 */
[----:B---3--:R-:W-:Y:S02]  /*5f30*/  IADD3 R98, P3, R60, R103, RZ ;  /* 0x000000673c627210 */ /* 0x008fe40007f7e0ff */
[----:B------:R-:W-:-:S03]  /*5f40*/  SHF.R.S32.HI R9, RZ, 0x1f, R8 ;  /* 0x0000001fff097819 */ /* 0x000fc60000011408 */
[----:B--2---:R-:W-:Y:S01]  /*5f50*/  IMAD.X R99, R102, 0x1, R59, P3 ;  /* 0x0000000166637824 */ /* 0x004fe200018e063b */
        /* <DEDUP_REMOVED lines=13> */
[----:B------:R-:W-:Y:S01]  /*6030*/  SHF.R.U32.HI R128, RZ, 0x8, R5 ;  /* 0x00000008ff807819 */ /* 0x000fe20000011605 */
[----:B--2---:R-:W-:Y:S01]  /*6040*/  IMAD.MOV.U32 R28, RZ, RZ, R8 ;  /* 0x000000ffff1c7224 */ /* 0x004fe200078e0008 */
[----:B------:R-:W-:Y:S02]  /*6050*/  SHF.R.U32.HI R122, RZ, 0x8, R29 ;  /* 0x00000008ff7a7819 */ /* 0x000fe4000001161d */
[----:B------:R-:W-:Y:S02]  /*6060*/  SHF.R.U32.HI R121, RZ, 0x8, R31 ;  /* 0x00000008ff797819 */ /* 0x000fe4000001161f */
[----:B------:R-:W-:Y:S02]  /*6070*/  LOP3.LUT R4, R5, 0xff0000ff, RZ, 0xc0, !PT ;  /* 0xff0000ff05047812 */ /* 0x000fe400078ec0ff */
[----:B------:R-:W-:Y:S01]  /*6080*/  SHF.R.U32.HI R125, RZ, 0x10, R5 ;  /* 0x00000010ff7d7819 */ /* 0x000fe20000011605 */
[----:B------:R-:W-:Y:S01]  /*6090*/  IMAD.SHL.U32 R5, R128, 0x100, RZ ;  /* 0x0000010080057824 */ /* 0x000fe200078e00ff */
[----:B------:R-:W-:Y:S01]  /*60a0*/  SHF.R.U32.HI R123, RZ, 0x8, R7 ;  /* 0x00000008ff7b7819 */ /* 0x000fe20000011607 */
[----:B------:R-:W-:Y:S01]  /*60b0*/  IMAD.SHL.U32 R121, R121, 0x100, RZ ;  /* 0x0000010079797824 */ /* 0x000fe200078e00ff */
[----:B------:R-:W-:-:S02]  /*60c0*/  LOP3.LUT R30, R29, 0xff0000ff, RZ, 0xc0, !PT ;  /* 0xff0000ff1d1e7812 */ /* 0x000fc400078ec0ff */
[----:B------:R-:W-:Y:S01]  /*60d0*/  SHF.R.U32.HI R124, RZ, 0x10, R29 ;  /* 0x00000010ff7c7819 */ /* 0x000fe2000001161d */
[----:B------:R-:W-:Y:S01]  /*60e0*/  IMAD.SHL.U32 R29, R122, 0x100, RZ ;  /* 0x000001007a1d7824 */ /* 0x000fe200078e00ff */
[----:B------:R-:W-:Y:S02]  /*60f0*/  LOP3.LUT R120, R31, 0xff0000ff, RZ, 0xc0, !PT ;  /* 0xff0000ff1f787812 */ /* 0x000fe400078ec0ff */
[----:B------:R-:W-:Y:S01]  /*6100*/  SHF.R.U32.HI R126, RZ, 0x10, R31 ;  /* 0x00000010ff7e7819 */ /* 0x000fe2000001161f */
[----:B---3--:R-:W-:Y:S01]  /*6110*/  IMAD.MOV.U32 R31, RZ, RZ, R12 ;  /* 0x000000ffff1f7224 */ /* 0x008fe200078e000c */
[----:B------:R-:W-:Y:S01]  /*6120*/  LOP3.LUT R6, R7, 0xff0000ff, RZ, 0xc0, !PT ;  /* 0xff0000ff07067812 */ /* 0x000fe200078ec0ff */
[----:B------:R-:W-:Y:S01]  /*6130*/  IMAD.U32 R124, R124, 0x10000, RZ ;  /* 0x000100007c7c7824 */ /* 0x000fe200078e00ff */
[----:B------:R-:W-:Y:S01]  /*6140*/  SHF.R.U32.HI R127, RZ, 0x10, R7 ;  /* 0x00000010ff7f7819 */ /* 0x000fe20000011607 */
[----:B------:R-:W-:Y:S01]  /*6150*/  IMAD.SHL.U32 R7, R123, 0x100, RZ ;  /* 0x000001007b077824 */ /* 0x000fe200078e00ff */
[----:B------:R-:W-:Y:S01]  /*6160*/  LOP3.LUT R4, R4, 0xff00, R5, 0xf8, !PT ;  /* 0x0000ff0004047812 */ /* 0x000fe200078ef805 */
[----:B------:R-:W-:Y:S01]  /*6170*/  IMAD.U32 R5, R125, 0x10000, RZ ;  /* 0x000100007d057824 */ /* 0x000fe200078e00ff */
[----:B------:R-:W-:Y:S01]  /*6180*/  LOP3.LUT R123, R30, 0xff00, R29, 0xf8, !PT ;  /* 0x0000ff001e7b7812 */ /* 0x000fe200078ef81d */
[----:B------:R-:W-:Y:S01]  /*6190*/  IMAD.U32 R126, R126, 0x10000, RZ ;  /* 0x000100007e7e7824 */ /* 0x000fe200078e00ff */
[----:B------:R-:W-:-:S02]  /*61a0*/  LOP3.LUT R125, R120, 0xff00, R121, 0xf8, !PT ;  /* 0x0000ff00787d7812 */ /* 0x000fc400078ef879 */
[----:B------:R-:W-:Y:S02]  /*61b0*/  F2FP.F16.E4M3.UNPACK_B R122, R119.H1 ;  /* 0x00000077ff7a723e */ /* 0x000fe400030006ff */
[----:B------:R-:W-:Y:S02]  /*61c0*/  F2FP.F16.E4M3.UNPACK_B R120, R31.H1 ;  /* 0x0000001fff78723e */ /* 0x000fe400030006ff */
[----:B------:R-:W-:Y:S02]  /*61d0*/  F2FP.F16.E4M3.UNPACK_B R29, R28.H1 ;  /* 0x0000001cff1d723e */ /* 0x000fe400030006ff */
[----:B------:R-:W-:Y:S01]  /*61e0*/  LOP3.LUT R7, R6, 0xff00, R7, 0xf8, !PT ;  /* 0x0000ff0006077812 */ /* 0x000fe200078ef807 */
[----:B------:R-:W-:Y:S01]  /*61f0*/  HADD2.F32 R12, -RZ, R120.H0_H0 ;  /* 0x20000078ff0c7230 */ /* 0x000fe20000004100 */
[----:B------:R-:W-:Y:S01]  /*6200*/  LOP3.LUT R6, R4, 0xff0000, R5, 0xf8, !PT ;  /* 0x00ff000004067812 */ /* 0x000fe200078ef805 */
[----:B------:R-:W-:Y:S01]  /*6210*/  HADD2.F32 R5, -RZ, R122.H0_H0 ;  /* 0x2000007aff057230 */ /* 0x000fe20000004100 */
[----:B------:R-:W-:Y:S01]  /*6220*/  F2FP.F16.E4M3.UNPACK_B R30, R118.H1 ;  /* 0x00000076ff1e723e */ /* 0x000fe200030006ff */
[----:B------:R-:W-:Y:S01]  /*6230*/  HADD2.F32 R8, -RZ, R29.H0_H0 ;  /* 0x2000001dff087230 */ /* 0x000fe20000004100 */
[----:B------:R-:W-:Y:S01]  /*6240*/  F2FP.F16.E4M3.UNPACK_B R28, R28 ;  /* 0x0000001cff1c723e */ /* 0x000fe200020006ff */
[----:B------:R-:W-:-:S02]  /*6250*/  IMAD.U32 R4, R127, 0x10000, RZ ;  /* 0x000100007f047824 */ /* 0x000fc400078e00ff */
[-C--:B------:R-:W-:Y:S01]  /*6260*/  FMUL.FTZ R127, R12, R5.reuse ;  /* 0x000000050c7f7220 */ /* 0x080fe20000410000 */
[----:B------:R-:W-:Y:S02]  /*6270*/  HADD2.F32 R121, -RZ, R30.H0_H0 ;  /* 0x2000001eff797230 */ /* 0x000fe40000004100 */
[C---:B------:R-:W-:Y:S01]  /*6280*/  FMUL.FTZ R129, R8.reuse, R5 ;  /* 0x0000000508817220 */ /* 0x040fe20000410000 */
[----:B------:R-:W-:Y:S01]  /*6290*/  LOP3.LUT R5, R125, 0xff0000, R126, 0xf8, !PT ;  /* 0x00ff00007d057812 */ /* 0x000fe200078ef87e */
[----:B------:R-:W-:Y:S01]  /*62a0*/  HADD2.F32 R125, -RZ, R122.H1_H1 ;  /* 0x3000007aff7d7230 */ /* 0x000fe20000004100 */
[----:B------:R-:W-:Y:S01]  /*62b0*/  F2FP.F16.E4M3.UNPACK_B R122, R119 ;  /* 0x00000077ff7a723e */ /* 0x000fe200020006ff */
[-C--:B------:R-:W-:Y:S01]  /*62c0*/  FFMA.FTZ R8, R8, R121.reuse, -R127 ;  /* 0x0000007908087223 */ /* 0x080fe2000001087f */
[----:B------:R-:W-:Y:S01]  /*62d0*/  FFMA.FTZ R12, R12, R121, R129 ;  /* 0x000000790c0c7223 */ /* 0x000fe20000010081 */
[----:B------:R-:W-:Y:S01]  /*62e0*/  HADD2.F32 R121, -RZ, R30.H1_H1 ;  /* 0x3000001eff797230 */ /* 0x000fe20000004100 */
[----:B------:R-:W-:Y:S01]  /*62f0*/  F2FP.F16.E4M3.UNPACK_B R31, R31 ;  /* 0x0000001fff1f723e */ /* 0x000fe200020006ff */
[----:B------:R-:W-:Y:S01]  /*6300*/  HADD2.F32 R120, -RZ, R120.H1_H1 ;  /* 0x30000078ff787230 */ /* 0x000fe20000004100 */
[----:B------:R-:W-:Y:S01]  /*6310*/  LOP3.LUT R4, R7, 0xff0000, R4, 0xf8, !PT ;  /* 0x00ff000007047812 */ /* 0x000fe200078ef804 */
[----:B------:R-:W-:Y:S01]  /*6320*/  HADD2.F32 R30, -RZ, R29.H1_H1 ;  /* 0x3000001dff1e7230 */ /* 0x000fe20000004100 */
[----:B------:R-:W-:Y:S01]  /*6330*/  LOP3.LUT R7, R123, 0xff0000, R124, 0xf8, !PT ;  /* 0x00ff00007b077812 */ /* 0x000fe200078ef87c */
[----:B------:R-:W-:Y:S01]  /*6340*/  HADD2.F32 R123, -RZ, R122.H0_H0 ;  /* 0x2000007aff7b7230 */ /* 0x000fe20000004100 */
[----:B------:R-:W-:Y:S01]  /*6350*/  F2FP.F16.E4M3.UNPACK_B R119, R118 ;  /* 0x00000076ff77723e */ /* 0x000fe200020006ff */
[-C--:B------:R-:W-:Y:S01]  /*6360*/  FMUL.FTZ R127, R120, R125.reuse ;  /* 0x0000007d787f7220 */ /* 0x080fe20000410000 */
[----:B------:R-:W-:Y:S01]  /*6370*/  FMUL.FTZ R125, R30, R125 ;  /* 0x0000007d1e7d7220 */ /* 0x000fe20000410000 */
[----:B------:R-:W-:-:S02]  /*6380*/  HADD2.F32 R29, -RZ, R28.H0_H0 ;  /* 0x2000001cff1d7230 */ /* 0x000fc40000004100 */
[----:B------:R-:W-:Y:S02]  /*6390*/  HADD2.F32 R118, -RZ, R31.H0_H0 ;  /* 0x2000001fff767230 */ /* 0x000fe40000004100 */
[-C--:B------:R-:W-:Y:S01]  /*63a0*/  FFMA.FTZ R127, R30, R121.reuse, -R127 ;  /* 0x000000791e7f7223 */ /* 0x080fe2000001087f */
[----:B------:R-:W-:Y:S01]  /*63b0*/  FFMA.FTZ R129, R120, R121, R125 ;  /* 0x0000007978817223 */ /* 0x000fe2000001007d */
[----:B------:R-:W-:Y:S02]  /*63c0*/  HADD2.F32 R30, -RZ, R119.H0_H0 ;  /* 0x20000077ff1e7230 */ /* 0x000fe40000004100 */
[-C--:B------:R-:W-:Y:S01]  /*63d0*/  FMUL.FTZ R121, R29, R123.reuse ;  /* 0x0000007b1d797220 */ /* 0x080fe20000410000 */
[----:B------:R-:W-:Y:S02]  /*63e0*/  HADD2.F32 R122, -RZ, R122.H1_H1 ;  /* 0x3000007aff7a7230 */ /* 0x000fe40000004100 */
[----:B------:R-:W-:Y:S01]  /*63f0*/  FMUL.FTZ R120, R118, R123 ;  /* 0x0000007b76787220 */ /* 0x000fe20000410000 */
[----:B------:R-:W-:-:S02]  /*6400*/  HADD2.F32 R31, -RZ, R31.H1_H1 ;  /* 0x3000001fff1f7230 */ /* 0x000fc40000004100 */
[-C--:B------:R-:W-:Y:S01]  /*6410*/  FFMA.FTZ R124, R118, R30.reuse, R121 ;  /* 0x0000001e767c7223 */ /* 0x080fe20000010079 */
[----:B------:R-:W-:Y:S02]  /*6420*/  HADD2.F32 R28, -RZ, R28.H1_H1 ;  /* 0x3000001cff1c7230 */ /* 0x000fe40000004100 */
[----:B------:R-:W-:Y:S01]  /*6430*/  FFMA.FTZ R123, R29, R30, -R120 ;  /* 0x0000001e1d7b7223 */ /* 0x000fe20000010878 */
        /* <DEDUP_REMOVED lines=14> */
[-C--:B------:R-:W-:Y:S01]  /*6520*/  FMUL.FTZ R126, R118, R121.reuse ;  /* 0x00000079767e7220 */ /* 0x080fe20000410000 */
        /* <DEDUP_REMOVED lines=10> */
[----:B------:R-:W-:Y:S01]  /*65d0*/  F2FP.F16.E4M3.UNPACK_B R115, R115 ;  /* 0x00000073ff73723e */ /* 0x000fe200020006ff */
[-C--:B------:R-:W-:Y:S01]  /*65e0*/  FFMA.FTZ R131, R28, R29.reuse, -R131 ;  /* 0x0000001d1c837223 */ /* 0x080fe20000010883 */
[----:B------:R-:W-:Y:S01]  /*65f0*/  F2FP.F16.E4M3.UNPACK_B R28, R14 ;  /* 0x0000000eff1c723e */ /* 0x000fe200020006ff */
[----:B------:R-:W-:Y:S01]  /*6600*/  FFMA.FTZ R133, R30, R29, R119 ;  /* 0x0000001d1e857223 */ /* 0x000fe20000010077 */
[--C-:B------:R-:W-:Y:S01]  /*6610*/  HADD2.F32 R31, -RZ, R117.reuse.H0_H0 ;  /* 0x20000075ff1f7230 */ /* 0x100fe20000004100 */
[----:B------:R-:W-:Y:S01]  /*6620*/  F2FP.SATFINITE.E4M3.F32.PACK_AB_MERGE_C R8, R127, R8, RZ ;  /* 0x000000087f08723e */ /* 0x000fe200048070ff */
[----:B------:R-:W-:Y:S01]  /*6630*/  HADD2.F32 R14, -RZ, R10.H0_H0 ;  /* 0x2000000aff0e7230 */ /* 0x000fe20000004100 */
[----:B------:R-:W-:Y:S01]  /*6640*/  F2FP.SATFINITE.E4M3.F32.PACK_AB_MERGE_C R12, R129, R12, RZ ;  /* 0x0000000c810c723e */ /* 0x000fe200048070ff */
[----:B------:R-:W-:Y:S01]  /*6650*/  HADD2.F32 R29, -RZ, R28.H0_H0 ;  /* 0x2000001cff1d7230 */ /* 0x000fe20000004100 */
[----:B------:R-:W-:Y:S01]  /*6660*/  F2FP.SATFINITE.E4M3.F32.PACK_AB_MERGE_C R133, R133, R120, RZ ;  /* 0x000000788585723e */ /* 0x000fe200048070ff */
[----:B------:R-:W-:-:S02]  /*6670*/  HADD2.F32 R117, -RZ, R117.H1_H1 ;  /* 0x30000075ff757230 */ /* 0x000fc40000004100 */
[-C--:B------:R-:W-:Y:S01]  /*6680*/  FMUL.FTZ R118, R14, R31.reuse ;  /* 0x0000001f0e767220 */ /* 0x080fe20000410000 */
[----:B------:R-:W-:Y:S02]  /*6690*/  HADD2.F32 R28, -RZ, R28.H1_H1 ;  /* 0x3000001cff1c7230 */ /* 0x000fe40000004100 */
[C---:B------:R-:W-:Y:S01]  /*66a0*/  FMUL.FTZ R119, R29.reuse, R31 ;  /* 0x0000001f1d777220 */ /* 0x040fe20000410000 */
[--C-:B------:R-:W-:Y:S01]  /*66b0*/  HADD2.F32 R30, -RZ, R115.reuse.H0_H0 ;  /* 0x20000073ff1e7230 */ /* 0x100fe20000004100 */
[----:B------:R-:W-:Y:S01]  /*66c0*/  F2FP.SATFINITE.E4M3.F32.PACK_AB_MERGE_C R8, R122, R123, R8 ;  /* 0x0000007b7a08723e */ /* 0x000fe20004807008 */
[----:B------:R-:W-:Y:S02]  /*66d0*/  HADD2.F32 R10, -RZ, R10.H1_H1 ;  /* 0x3000000aff0a7230 */ /* 0x000fe40000004100 */
[-C--:B------:R-:W-:Y:S01]  /*66e0*/  FMUL.FTZ R31, R28, R117.reuse ;  /* 0x000000751c1f7220 */ /* 0x080fe20000410000 */
[----:B------:R-:W-:Y:S02]  /*66f0*/  HADD2.F32 R115, -RZ, R115.H1_H1 ;  /* 0x30000073ff737230 */ /* 0x000fe40000004100 */
[-C--:B------:R-:W-:Y:S01]  /*6700*/  FFMA.FTZ R14, R14, R30.reuse, -R119 ;  /* 0x0000001e0e0e7223 */ /* 0x080fe20000010877 */
[----:B------:R-:W-:Y:S01]  /*6710*/  FFMA.FTZ R118, R29, R30, R118 ;  /* 0x0000001e1d767223 */ /* 0x000fe20000010076 */
[C---:B------:R-:W-:Y:S01]  /*6720*/  FMUL.FTZ R117, R10.reuse, R117 ;  /* 0x000000750a757220 */ /* 0x040fe20000410000 */
[----:B------:R-:W-:Y:S01]  /*6730*/  F2FP.F16.E4M3.UNPACK_B R30, R13 ;  /* 0x0000000dff1e723e */ /* 0x000fe200020006ff */
[----:B------:R-:W-:Y:S01]  /*6740*/  FFMA.FTZ R121, R10, R115, -R31 ;  /* 0x000000730a797223 */ /* 0x000fe2000001081f */
[----:B------:R-:W-:Y:S01]  /*6750*/  F2FP.F16.E4M3.UNPACK_B R119, R7 ;  /* 0x00000007ff77723e */ /* 0x000fe200020006ff */
[----:B------:R-:W-:Y:S01]  /*6760*/  FFMA.FTZ R115, R28, R115, R117 ;  /* 0x000000731c737223 */ /* 0x000fe20000010075 */
[----:B------:R-:W-:Y:S01]  /*6770*/  F2FP.F16.E4M3.UNPACK_B R29, R9 ;  /* 0x00000009ff1d723e */ /* 0x000fe200020006ff */
[----:B------:R-:W-:Y:S01]  /*6780*/  HADD2.F32 R31, -RZ, R30.H0_H0 ;  /* 0x2000001eff1f7230 */ /* 0x000fe20000004100 */
[----:B------:R-:W-:Y:S01]  /*6790*/  F2FP.SATFINITE.E4M3.F32.PACK_AB_MERGE_C R10, R131, R126, RZ ;  /* 0x0000007e830a723e */ /* 0x000fe200048070ff */
[----:B------:R-:W-:Y:S01]  /*67a0*/  HADD2.F32 R120, -RZ, R119.H0_H0 ;  /* 0x20000077ff787230 */ /* 0x000fe20000004100 */
[----:B------:R-:W-:Y:S01]  /*67b0*/  F2FP.F16.E4M3.UNPACK_B R117, R6 ;  /* 0x00000006ff75723e */ /* 0x000fe200020006ff */
[----:B------:R-:W-:Y:S01]  /*67c0*/  HADD2.F32 R28, -RZ, R29.H0_H0 ;  /* 0x2000001dff1c7230 */ /* 0x000fe20000004100 */
[----:B------:R-:W-:Y:S01]  /*67d0*/  F2FP.SATFINITE.E4M3.F32.PACK_AB_MERGE_C R10, R121, R14, R10 ;  /* 0x0000000e790a723e */ /* 0x000fe2000480700a */
[----:B------:R-:W-:Y:S01]  /*67e0*/  HADD2.F32 R119, -RZ, R119.H1_H1 ;  /* 0x30000077ff777230 */ /* 0x000fe20000004100 */
[----:B------:R-:W-:Y:S01]  /*67f0*/  F2FP.SATFINITE.E4M3.F32.PACK_AB_MERGE_C R14, R115, R118, R133 ;  /* 0x00000076730e723e */ /* 0x000fe20004807085 */
[----:B------:R-:W-:-:S02]  /*6800*/  HADD2.F32 R118, -RZ, R117.H0_H0 ;  /* 0x20000075ff767230 */ /* 0x000fc40000004100 */
[CC--:B------:R-:W-:Y:S01]  /*6810*/  FMUL.FTZ R121, R31.reuse, R120.reuse ;  /* 0x000000781f797220 */ /* 0x0c0fe20000410000 */
[----:B------:R-:W-:Y:S02]  /*6820*/  HADD2.F32 R115, -RZ, R30.H1_H1 ;  /* 0x3000001eff737230 */ /* 0x000fe40000004100 */
[C---:B------:R-:W-:Y:S01]  /*6830*/  FMUL.FTZ R120, R28.reuse, R120 ;  /* 0x000000781c787220 */ /* 0x040fe20000410000 */
[----:B------:R-:W-:Y:S02]  /*6840*/  HADD2.F32 R30, -RZ, R29.H1_H1 ;  /* 0x3000001dff1e7230 */ /* 0x000fe40000004100 */
[-C--:B------:R-:W-:Y:S01]  /*6850*/  FFMA.FTZ R28, R28, R118.reuse, -R121 ;  /* 0x000000761c1c7223 */ /* 0x080fe20000010879 */
[----:B------:R-:W-:Y:S02]  /*6860*/  HADD2.F32 R117, -RZ, R117.H1_H1 ;  /* 0x30000075ff757230 */ /* 0x000fe40000004100 */
[----:B------:R-:W-:Y:S01]  /*6870*/  FFMA.FTZ R29, R31, R118, R120 ;  /* 0x000000761f1d7223 */ /* 0x000fe20000010078 */
[-C--:B------:R-:W-:Y:S01]  /*6880*/  FMUL.FTZ R31, R115, R119.reuse ;  /* 0x00000077731f7220 */ /* 0x080fe20000410000 */
[----:B------:R-:W-:Y:S01]  /*6890*/  FMUL.FTZ R118, R30, R119 ;  /* 0x000000771e767220 */ /* 0x000fe20000410000 */
[----:B------:R-:W-:-:S02]  /*68a0*/  F2FP.F16.E4M3.UNPACK_B R13, R13.H1 ;  /* 0x0000000dff0d723e */ /* 0x000fc400030006ff */
[----:B------:R-:W-:Y:S01]  /*68b0*/  FFMA.FTZ R123, R30, R117, -R31 ;  /* 0x000000751e7b7223 */ /* 0x000fe2000001081f */
[----:B------:R-:W-:Y:S01]  /*68c0*/  F2FP.F16.E4M3.UNPACK_B R31, R7.H1 ;  /* 0x00000007ff1f723e */ /* 0x000fe200030006ff */
[----:B------:R-:W-:Y:S01]  /*68d0*/  FFMA.FTZ R122, R115, R117, R118 ;  /* 0x00000075737a7223 */ /* 0x000fe20000010076 */
[----:B------:R-:W-:Y:S01]  /*68e0*/  F2FP.F16.E4M3.UNPACK_B R9, R9.H1 ;  /* 0x00000009ff09723e */ /* 0x000fe200030006ff */
[----:B------:R-:W-:Y:S01]  /*68f0*/  HADD2.F32 R30, -RZ, R13.H0_H0 ;  /* 0x2000000dff1e7230 */ /* 0x000fe20000004100 */
[----:B------:R-:W-:Y:S01]  /*6900*/  F2FP.F16.E4M3.UNPACK_B R6, R6.H1 ;  /* 0x00000006ff06723e */ /* 0x000fe200030006ff */
[----:B------:R-:W-:Y:S01]  /*6910*/  HADD2.F32 R115, -RZ, R31.H0_H0 ;  /* 0x2000001fff737230 */ /* 0x000fe20000004100 */
[----:B------:R-:W-:Y:S01]  /*6920*/  F2FP.SATFINITE.E4M3.F32.PACK_AB_MERGE_C R12, R125, R124, R12 ;  /* 0x0000007c7d0c723e */ /* 0x000fe2000480700c */
[----:B------:R-:W-:Y:S01]  /*6930*/  HADD2.F32 R7, -RZ, R9.H0_H0 ;  /* 0x20000009ff077230 */ /* 0x000fe20000004100 */
[----:B------:R-:W-:Y:S01]  /*6940*/  F2FP.F16.E4M3.UNPACK_B R117, R5 ;  /* 0x00000005ff75723e */ /* 0x000fe200020006ff */
[----:B------:R-:W-:-:S02]  /*6950*/  HADD2.F32 R13, -RZ, R13.H1_H1 ;  /* 0x3000000dff0d7230 */ /* 0x000fc40000004100 */
[CC--:B------:R-:W-:Y:S01]  /*6960*/  FMUL.FTZ R124, R30.reuse, R115.reuse ;  /* 0x000000731e7c7220 */ /* 0x0c0fe20000410000 */
[----:B------:R-:W-:Y:S02]  /*6970*/  HADD2.F32 R120, -RZ, R31.H1_H1 ;  /* 0x3000001fff787230 */ /* 0x000fe40000004100 */
[----:B------:R-:W-:Y:S01]  /*6980*/  FMUL.FTZ R115, R7, R115 ;  /* 0x0000007307737220 */ /* 0x000fe20000410000 */
[--C-:B------:R-:W-:Y:S01]  /*6990*/  HADD2.F32 R31, -RZ, R6.reuse.H0_H0 ;  /* 0x20000006ff1f7230 */ /* 0x100fe20000004100 */
[----:B------:R-:W-:Y:S01]  /*69a0*/  F2FP.F16.E4M3.UNPACK_B R119, R5.H1 ;  /* 0x00000005ff77723e */ /* 0x000fe200030006ff */
[----:B------:R-:W-:Y:S01]  /*69b0*/  HADD2.F32 R9, -RZ, R9.H1_H1 ;  /* 0x30000009ff097230 */ /* 0x000fe20000004100 */
[----:B------:R-:W-:Y:S01]  /*69c0*/  F2FP.F16.E4M3.UNPACK_B R5, R4 ;  /* 0x00000004ff05723e */ /* 0x000fe200020006ff */
[----:B------:R-:W-:Y:S02]  /*69d0*/  HADD2.F32 R118, -RZ, R6.H1_H1 ;  /* 0x30000006ff767230 */ /* 0x000fe40000004100 */
[-C--:B------:R-:W-:Y:S01]  /*69e0*/  FMUL.FTZ R6, R13, R120.reuse ;  /* 0x000000780d067220 */ /* 0x080fe20000410000 */
[----:B------:R-:W-:Y:S01]  /*69f0*/  FFMA.FTZ R125, R30, R31, R115 ;  /* 0x0000001f1e7d7223 */ /* 0x000fe20000010073 */
[C---:B------:R-:W-:Y:S01]  /*6a00*/  FMUL.FTZ R120, R9.reuse, R120 ;  /* 0x0000007809787220 */ /* 0x040fe20000410000 */
[----:B------:R-:W-:Y:S01]  /*6a10*/  F2FP.F16.E4M3.UNPACK_B R30, R15 ;  /* 0x0000000fff1e723e */ /* 0x000fe200020006ff */
[-C--:B------:R-:W-:Y:S01]  /*6a20*/  FFMA.FTZ R127, R9, R118.reuse, -R6 ;  /* 0x00000076097f7223 */ /* 0x080fe20000010806 */
[----:B------:R-:W-:Y:S01]  /*6a30*/  F2FP.F16.E4M3.UNPACK_B R6, R11 ;  /* 0x0000000bff06723e */ /* 0x000fe200020006ff */
[----:B------:R-:W-:Y:S01]  /*6a40*/  FFMA.FTZ R126, R13, R118, R120 ;  /* 0x000000760d7e7223 */ /* 0x000fe20000010078 */
[----:B------:R-:W-:Y:S01]  /*6a50*/  FFMA.FTZ R124, R7, R31, -R124 ;  /* 0x0000001f077c7223 */ /* 0x000fe2000001087c */
[----:B------:R-:W-:Y:S01]  /*6a60*/  F2FP.F16.E4M3.UNPACK_B R15, R15.H1 ;  /* 0x0000000fff0f723e */ /* 0x000fe200030006ff */
[----:B------:R-:W-:Y:S01]  /*6a70*/  HADD2.F32 R13, -RZ, R30.H0_H0 ;  /* 0x2000001eff0d7230 */ /* 0x000fe20000004100 */
[----:B------:R-:W-:Y:S01]  /*6a80*/  F2FP.F16.E4M3.UNPACK_B R11, R11.H1 ;  /* 0x0000000bff0b723e */ /* 0x000fe200030006ff */
[----:B------:R-:W-:Y:S01]  /*6a90*/  HADD2.F32 R120, -RZ, R117.H0_H0 ;  /* 0x20000075ff787230 */ /* 0x000fe20000004100 */
[----:B------:R-:W-:Y:S01]  /*6aa0*/  F2FP.F16.E4M3.UNPACK_B R31, R4.H1 ;  /* 0x00000004ff1f723e */ /* 0x000fe200030006ff */
[----:B------:R-:W-:Y:S01]  /*6ab0*/  HADD2.F32 R7, -RZ, R6.H0_H0 ;  /* 0x20000006ff077230 */ /* 0x000fe20000004100 */
[----:B------:R-:W-:Y:S01]  /*6ac0*/  F2FP.SATFINITE.E4M3.F32.PACK_AB_MERGE_C R124, R127, R124, RZ ;  /* 0x0000007c7f7c723e */ /* 0x000fe200048070ff */
[----:B------:R-:W-:-:S02]  /*6ad0*/  HADD2.F32 R4, -RZ, R15.H0_H0 ;  /* 0x2000000fff047230 */ /* 0x000fc40000004100 */
[-C--:B------:R-:W-:Y:S01]  /*6ae0*/  FMUL.FTZ R128, R13, R120.reuse ;  /* 0x000000780d807220 */ /* 0x080fe20000410000 */
[----:B------:R-:W-:Y:S02]  /*6af0*/  HADD2.F32 R121, -RZ, R119.H0_H0 ;  /* 0x20000077ff797230 */ /* 0x000fe40000004100 */
[C---:B------:R-:W-:Y:S01]  /*6b00*/  FMUL.FTZ R120, R7.reuse, R120 ;  /* 0x0000007807787220 */ /* 0x040fe20000410000 */
[----:B------:R-:W-:Y:S01]  /*6b10*/  HADD2.F32 R118, -RZ, R5.H0_H0 ;  /* 0x20000005ff767230 */ /* 0x000fe20000004100 */
[----:B------:R-:W-:Y:S01]  /*6b20*/  F2FP.SATFINITE.E4M3.F32.PACK_AB_MERGE_C R125, R126, R125, RZ ;  /* 0x0000007d7e7d723e */ /* 0x000fe200048070ff */
[----:B------:R-:W-:Y:S02]  /*6b30*/  HADD2.F32 R9, -RZ, R11.H0_H0 ;  /* 0x2000000bff097230 */ /* 0x000fe40000004100 */
[-C--:B------:R-:W-:Y:S01]  /*6b40*/  FMUL.FTZ R130, R4, R121.reuse ;  /* 0x0000007904827220 */ /* 0x080fe20000410000 */
[----:B------:R-:W-:Y:S02]  /*6b50*/  HADD2.F32 R115, -RZ, R31.H0_H0 ;  /* 0x2000001fff737230 */ /* 0x000fe40000004100 */
[-C--:B------:R-:W-:Y:S01]  /*6b60*/  FFMA.FTZ R128, R7, R118.reuse, -R128 ;  /* 0x0000007607807223 */ /* 0x080fe20000010880 */
[----:B------:R-:W-:Y:S01]  /*6b70*/  FFMA.FTZ R120, R13, R118, R120 ;  /* 0x000000760d787223 */ /* 0x000fe20000010078 */
[----:B------:R-:W-:Y:S01]  /*6b80*/  FMUL.FTZ R121, R9, R121 ;  /* 0x0000007909797220 */ /* 0x000fe20000410000 */
[----:B------:R-:W-:-:S02]  /*6b90*/  HADD2.F32 R15, -RZ, R15.H1_H1 ;  /* 0x3000000fff0f7230 */ /* 0x000fc40000004100 */
[-C--:B------:R-:W-:Y:S01]  /*6ba0*/  FFMA.FTZ R130, R9, R115.reuse, -R130 ;  /* 0x0000007309827223 */ /* 0x080fe20000010882 */
[----:B------:R-:W-:Y:S02]  /*6bb0*/  HADD2.F32 R118, -RZ, R119.H1_H1 ;  /* 0x30000077ff767230 */ /* 0x000fe40000004100 */
[----:B------:R-:W-:Y:S01]  /*6bc0*/  FFMA.FTZ R121, R4, R115, R121 ;  /* 0x0000007304797223 */ /* 0x000fe20000010079 */
[----:B------:R-:W-:Y:S01]  /*6bd0*/  HADD2.F32 R11, -RZ, R11.H1_H1 ;  /* 0x3000000bff0b7230 */ /* 0x000fe20000004100 */
[----:B------:R-:W-:Y:S01]  /*6be0*/  F2FP.SATFINITE.E4M3.F32.PACK_AB_MERGE_C R9, R123, R28, R124 ;  /* 0x0000001c7b09723e */ /* 0x000fe2000480707c */
[----:B------:R-:W-:Y:S02]  /*6bf0*/  HADD2.F32 R30, -RZ, R30.H1_H1 ;  /* 0x3000001eff1e7230 */ /* 0x000fe40000004100 */
[-C--:B------:R-:W-:Y:S01]  /*6c00*/  FMUL.FTZ R132, R15, R118.reuse ;  /* 0x000000760f847220 */ /* 0x080fe20000410000 */
[----:B------:R-:W-:Y:S02]  /*6c10*/  HADD2.F32 R117, -RZ, R117.H1_H1 ;  /* 0x30000075ff757230 */ /* 0x000fe40000004100 */
[----:B------:R-:W-:Y:S01]  /*6c20*/  FMUL.FTZ R118, R11, R118 ;  /* 0x000000760b767220 */ /* 0x000fe20000410000 */
[----:B------:R-:W-:Y:S01]  /*6c30*/  HADD2.F32 R6, -RZ, R6.H1_H1 ;  /* 0x30000006ff067230 */ /* 0x000fe20000004100 */
[----:B------:R-:W-:Y:S01]  /*6c40*/  F2FP.SATFINITE.E4M3.F32.PACK_AB_MERGE_C R13, R122, R29, R125 ;  /* 0x0000001d7a0d723e */ /* 0x000fe2000480707d */
[----:B------:R-:W-:-:S02]  /*6c50*/  HADD2.F32 R4, -RZ, R31.H1_H1 ;  /* 0x3000001fff047230 */ /* 0x000fc40000004100 */
[-C--:B------:R-:W-:Y:S01]  /*6c60*/  FMUL.FTZ R7, R30, R117.reuse ;  /* 0x000000751e077220 */ /* 0x080fe20000410000 */
[----:B------:R-:W-:Y:S02]  /*6c70*/  HADD2.F32 R5, -RZ, R5.H1_H1 ;  /* 0x30000005ff057230 */ /* 0x000fe40000004100 */
[C---:B------:R-:W-:Y:S01]  /*6c80*/  FMUL.FTZ R117, R6.reuse, R117 ;  /* 0x0000007506757220 */ /* 0x040fe20000410000 */
[-C--:B------:R-:W-:Y:S01]  /*6c90*/  FFMA.FTZ R11, R11, R4.reuse, -R132 ;  /* 0x000000040b0b7223 */ /* 0x080fe20000010884 */
[----:B------:R-:W-:Y:S01]  /*6ca0*/  FFMA.FTZ R118, R15, R4, R118 ;  /* 0x000000040f767223 */ /* 0x000fe20000010076 */
[-C--:B------:R-:W-:Y:S01]  /*6cb0*/  FFMA.FTZ R7, R6, R5.reuse, -R7 ;  /* 0x0000000506077223 */ /* 0x080fe20000010807 */
[----:B------:R-:W-:Y:S02]  /*6cc0*/  FFMA.FTZ R117, R30, R5, R117 ;  /* 0x000000051e757223 */ /* 0x000fe40000010075 */
[----:B------:R-:W-:Y:S02]  /*6cd0*/  F2FP.SATFINITE.E4M3.F32.PACK_AB_MERGE_C R11, R11, R130, RZ ;  /* 0x000000820b0b723e */ /* 0x000fe400048070ff */
[----:B------:R-:W-:-:S02]  /*6ce0*/  F2FP.SATFINITE.E4M3.F32.PACK_AB_MERGE_C R118, R118, R121, RZ ;  /* 0x000000797676723e */ /* 0x000fc400048070ff */
[----:B------:R-:W-:Y:S02]  /*6cf0*/  F2FP.SATFINITE.E4M3.F32.PACK_AB_MERGE_C R11, R7, R128, R11 ;  /* 0x00000080070b723e */ /* 0x000fe4000480700b */
[----:B------:R-:W-:-:S07]  /*6d00*/  F2FP.SATFINITE.E4M3.F32.PACK_AB_MERGE_C R15, R117, R120, R118 ;  /* 0x00000078750f723e */ /* 0x000fce0004807076 */
.L_x_1840:
[----:B------:R-:W-:Y:S05]  /*6d10*/  BSYNC B2 ;  /* 0x0000000000027941 */ /* 0x000fea0003800000 */
.L_x_1839:
[----:B------:R-:W-:Y:S01]  /*6d20*/  ISETP.GE.AND P3, PT, R116, R105, PT ;  /* 0x000000697400720c */ /* 0x000fe20003f66270 */
[----:B--2---:R4:W-:-:S12]  /*6d30*/  ST.E.128 desc[UR60][R98.64], R8 ;  /* 0x0000000862007985 */ /* 0x0049d8000c101d3c */
[----:B------:R-:W-:-:S04]  /*6d40*/  @!P3 IADD3 R4, P4, R103, R116, RZ ;  /* 0x000000746704b210 */ /* 0x000fc80007f9e0ff */
[----:B------:R-:W-:-:S05]  /*6d50*/  @!P3 LEA.HI.X.SX32 R5, R116, R102, 0x1, P4 ;  /* 0x000000667405b211 */ /* 0x000fca00020f0eff */
[----:B---3--:R4:W-:Y:S04]  /*6d60*/  @!P3 ST.E.128 desc[UR60][R4.64], R12 ;  /* 0x0000000c0400b985 */ /* 0x0089e8000c101d3c */
.L_x_1838:
[----:B------:R-:W-:Y:S05]  /*6d70*/  BSYNC B1 ;  /* 0x0000000000017941 */ /* 0x000fea0003800000 */
.L_x_1837:
[----:B------:R-:W-:-:S03]  /*6d80*/  UMOV UR4, 0xffffffff ;  /* 0xffffffff00047882 */ /* 0x000fc60000000000 */
[----:B------:R-:W-:Y:S05]  /*6d90*/  BRA.DIV UR4, `(.L_x_1841) ;  /* 0x0000024e043c7947 */ /* 0x000fea000b800000 */
[----:B------:R0:W0:Y:S04]  /*6da0*/  SHFL.IDX PT, R28, R101, 0x1, 0x1c1f ;  /* 0x003c1f00651c7f89 */ /* 0x00002800000e0000 */
[----:B----4-:R4:W0:Y:S02]  /*6db0*/  SHFL.IDX PT, R14, R100, 0x1, 0x1c1f ;  /* 0x003c1f00640e7f89 */ /* 0x01082400000e0000 */
.L_x_2189:
[----:B------:R-:W-:Y:S01]  /*6dc0*/  VIADD R4, R198, 0x40 ;  /* 0x00000040c6047836 */ /* 0x000fe20000000000 */
[----:B------:R-:W-:Y:S04]  /*6dd0*/  BSSY B1, `(.L_x_1842) ;  /* 0x00000f0000017945 */ /* 0x000fe80003800000 */
[----:B------:R-:W-:-:S13]  /*6de0*/  ISETP.GE.OR P3, PT, R4, R96, P1 ;  /* 0x000000600400720c */ /* 0x000fda0000f66670 */
[----:B------:R-:W-:Y:S05]  /*6df0*/  @P3 BRA `(.L_x_1843) ;  /* 0x0000000c00b43947 */ /* 0x000fea0003800000 */
[----:B------:R-:W-:Y:S01]  /*6e00*/  SEL R4, R70, R111, !P0 ;  /* 0x0000006f46047207 */ /* 0x000fe20004000000 */
[----:B------:R-:W-:Y:S01]  /*6e10*/  BSSY B2, `(.L_x_1844) ;  /* 0x00000e6000027945 */ /* 0x000fe20003800000 */
[----:B------:R-:W-:Y:S02]  /*6e20*/  SHF.R.U32.HI R6, RZ, 0x3, R208 ;  /* 0x00000003ff067819 */ /* 0x000fe400000116d0 */
[----:B------:R-:W-:Y:S02]  /*6e30*/  SHF.R.S32.HI R5, RZ, 0x1f, R4 ;  /* 0x0000001fff057819 */ /* 0x000fe40000011404 */
[----:B0-----:R-:W-:Y:S02]  /*6e40*/  IADD3 R12, P3, R60, R14, RZ ;  /* 0x0000000e3c0c7210 */ /* 0x001fe40007f7e0ff */
[----:B------:R-:W-:-:S03]  /*6e50*/  LEA.HI R4, R5, R4, RZ, 0x5 ;  /* 0x0000000405047211 */ /* 0x000fc600078f28ff */
[----:B------:R-:W-:Y:S01]  /*6e60*/  IMAD.X R13, R28, 0x1, R59, P3 ;  /* 0x000000011c0d7824 */ /* 0x000fe200018e063b */
        /* <DEDUP_REMOVED lines=9> */
[----:B------:R-:W0:Y:S04]  /*6f00*/  LDS.128 R4, [R4+0x18400] ;  /* 0x0184000004047984 */ /* 0x000e280000000c00 */
[----:B------:R-:W0:Y:S01]  /*6f10*/  LDS.128 R8, [R8+0x18400] ;  /* 0x0184000008087984 */ /* 0x000e220000000c00 */
[----:B------:R-:W-:Y:S05]  /*6f20*/  @P2 BRA `(.L_x_1845) ;  /* 0x0000000c00502947 */ /* 0x000fea0003800000 */
[--C-:B------:R-:W-:Y:S01]  /*6f30*/  SHF.R.U32.HI R29, RZ, 0x8, R33.reuse ;  /* 0x00000008ff1d7819 */ /* 0x100fe20000011621 */
[----:B0-----:R-:W-:Y:S01]  /*6f40*/  IMAD.MOV.U32 R31, RZ, RZ, R4 ;  /* 0x000000ffff1f7224 */ /* 0x001fe200078e0004 */
[----:B---3--:R-:W-:Y:S01]  /*6f50*/  SHF.R.U32.HI R103, RZ, 0x10, R33 ;  /* 0x00000010ff677819 */ /* 0x008fe20000011621 */
[----:B------:R-:W-:Y:S01]  /*6f60*/  IMAD.MOV.U32 R30, RZ, RZ, R10 ;  /* 0x000000ffff1e7224 */ /* 0x000fe200078e000a */
[----:B------:R-:W-:Y:S01]  /*6f70*/  LOP3.LUT R33, R33, 0xff0000ff, RZ, 0xc0, !PT ;  /* 0xff0000ff21217812 */ /* 0x000fe200078ec0ff */
[----:B------:R-:W-:Y:S01]  /*6f80*/  IMAD.SHL.U32 R4, R29, 0x100, RZ ;  /* 0x000001001d047824 */ /* 0x000fe200078e00ff */
[----:B--2---:R-:W-:Y:S01]  /*6f90*/  SHF.R.U32.HI R102, RZ, 0x8, R35 ;  /* 0x00000008ff667819 */ /* 0x004fe20000011623 */
[----:B------:R-:W-:Y:S01]  /*6fa0*/  IMAD.MOV.U32 R34, RZ, RZ, R8 ;  /* 0x000000ffff227224 */ /* 0x000fe200078e0008 */
[----:B------:R-:W-:Y:S01]  /*6fb0*/  SHF.R.U32.HI R32, RZ, 0x8, R39 ;  /* 0x00000008ff207819 */ /* 0x000fe20000011627 */
[----:B------:R-:W-:Y:S01]  /*6fc0*/  IMAD.MOV.U32 R29, RZ, RZ, R6 ;  /* 0x000000ffff1d7224 */ /* 0x000fe200078e0006 */
[----:B------:R-:W-:Y:S01]  /*6fd0*/  LOP3.LUT R33, R33, 0xff00, R4, 0xf8, !PT ;  /* 0x0000ff0021217812 */ /* 0x000fe200078ef804 */
[----:B------:R-:W-:Y:S01]  /*6fe0*/  IMAD.SHL.U32 R4, R102, 0x100, RZ ;  /* 0x0000010066047824 */ /* 0x000fe200078e00ff */
[----:B------:R-:W-:Y:S01]  /*6ff0*/  SHF.R.U32.HI R115, RZ, 0x10, R35 ;  /* 0x00000010ff737819 */ /* 0x000fe20000011623 */
[----:B------:R-:W-:Y:S01]  /*7000*/  IMAD.SHL.U32 R10, R32, 0x100, RZ ;  /* 0x00000100200a7824 */ /* 0x000fe200078e00ff */
[----:B------:R-:W-:Y:S01]  /*7010*/  LOP3.LUT R35, R35, 0xff0000ff, RZ, 0xc0, !PT ;  /* 0xff0000ff23237812 */ /* 0x000fe200078ec0ff */
[----:B------:R-:W-:Y:S01]  /*7020*/  IMAD.U32 R8, R103, 0x10000, RZ ;  /* 0x0001000067087824 */ /* 0x000fe200078e00ff */
[----:B------:R-:W-:-:S02]  /*7030*/  SHF.R.U32.HI R36, RZ, 0x8, R37 ;  /* 0x00000008ff247819 */ /* 0x000fc40000011625 */
[----:B------:R-:W-:Y:S02]  /*7040*/  SHF.R.U32.HI R98, RZ, 0x10, R39 ;  /* 0x00000010ff627819 */ /* 0x000fe40000011627 */
[----:B------:R-:W-:Y:S01]  /*7050*/  LOP3.LUT R39, R39, 0xff0000ff, RZ, 0xc0, !PT ;  /* 0xff0000ff27277812 */ /* 0x000fe200078ec0ff */
[----:B------:R-:W-:Y:S01]  /*7060*/  IMAD.SHL.U32 R6, R36, 0x100, RZ ;  /* 0x0000010024067824 */ /* 0x000fe200078e00ff */
[----:B------:R-:W-:Y:S01]  /*7070*/  SHF.R.U32.HI R38, RZ, 0x10, R37 ;  /* 0x00000010ff267819 */ /* 0x000fe20000011625 */
[----:B------:R-:W-:Y:S01]  /*7080*/  IMAD.U32 R98, R98, 0x10000, RZ ;  /* 0x0001000062627824 */ /* 0x000fe200078e00ff */
[----:B------:R-:W-:Y:S02]  /*7090*/  LOP3.LUT R99, R37, 0xff0000ff, RZ, 0xc0, !PT ;  /* 0xff0000ff25637812 */ /* 0x000fe400078ec0ff */
[----:B------:R-:W-:Y:S01]  /*70a0*/  LOP3.LUT R37, R35, 0xff00, R4, 0xf8, !PT ;  /* 0x0000ff0023257812 */ /* 0x000fe200078ef804 */
[----:B------:R-:W-:Y:S01]  /*70b0*/  IMAD.U32 R4, R115, 0x10000, RZ ;  /* 0x0001000073047824 */ /* 0x000fe200078e00ff */
[----:B------:R-:W-:Y:S01]  /*70c0*/  LOP3.LUT R103, R39, 0xff00, R10, 0xf8, !PT ;  /* 0x0000ff0027677812 */ /* 0x000fe200078ef80a */
[----:B------:R-:W-:Y:S01]  /*70d0*/  IMAD.U32 R10, R38, 0x10000, RZ ;  /* 0x00010000260a7824 */ /* 0x000fe200078e00ff */
[----:B------:R-:W-:-:S02]  /*70e0*/  F2FP.F16.E4M3.UNPACK_B R39, R114.H1 ;  /* 0x00000072ff27723e */ /* 0x000fc400030006ff */
[----:B------:R-:W-:Y:S02]  /*70f0*/  F2FP.F16.E4M3.UNPACK_B R32, R31.H1 ;  /* 0x0000001fff20723e */ /* 0x000fe400030006ff */
[----:B------:R-:W-:Y:S02]  /*7100*/  F2FP.F16.E4M3.UNPACK_B R35, R34.H1 ;  /* 0x00000022ff23723e */ /* 0x000fe400030006ff */
        /* <DEDUP_REMOVED lines=8> */
[----:B------:R-:W-:-:S02]  /*7190*/  HADD2.F32 R39, -RZ, R39.H1_H1 ;  /* 0x30000027ff277230 */ /* 0x000fc40000004100 */
[-C--:B------:R-:W-:Y:S01]  /*71a0*/  FMUL.FTZ R115, R33, R6.reuse ;  /* 0x0000000621737220 */ /* 0x080fe20000410000 */
[--C-:B------:R-:W-:Y:S02]  /*71b0*/  HADD2.F32 R38, -RZ, R37.reuse.H0_H0 ;  /* 0x20000025ff267230 */ /* 0x100fe40000004100 */
[C---:B------:R-:W-:Y:S01]  /*71c0*/  FMUL.FTZ R102, R36.reuse, R6 ;  /* 0x0000000624667220 */ /* 0x040fe20000410000 */
[----:B------:R-:W-:Y:S01]  /*71d0*/  LOP3.LUT R6, R103, 0xff0000, R98, 0xf8, !PT ;  /* 0x00ff000067067812 */ /* 0x000fe200078ef862 */
[----:B------:R-:W-:Y:S01]  /*71e0*/  HADD2.F32 R37, -RZ, R37.H1_H1 ;  /* 0x30000025ff257230 */ /* 0x000fe20000004100 */
[----:B------:R-:W-:Y:S01]  /*71f0*/  F2FP.F16.E4M3.UNPACK_B R34, R34 ;  /* 0x00000022ff22723e */ /* 0x000fe200020006ff */
[-C--:B------:R-:W-:Y:S01]  /*7200*/  FFMA.FTZ R115, R36, R38.reuse, R115 ;  /* 0x0000002624737223 */ /* 0x080fe20000010073 */
[----:B------:R-:W-:Y:S01]  /*7210*/  FFMA.FTZ R103, R33, R38, -R102 ;  /* 0x0000002621677223 */ /* 0x000fe20000010866 */
[----:B------:R-:W-:Y:S01]  /*7220*/  HADD2.F32 R36, -RZ, R35.H1_H1 ;  /* 0x30000023ff247230 */ /* 0x000fe20000004100 */
[----:B------:R-:W-:Y:S01]  /*7230*/  F2FP.F16.E4M3.UNPACK_B R31, R31 ;  /* 0x0000001fff1f723e */ /* 0x000fe200020006ff */
        /* <DEDUP_REMOVED lines=20> */
[----:B------:R-:W-:Y:S01]  /*7380*/  F2FP.F16.E4M3.UNPACK_B R33, R30.H1 ;  /* 0x0000001eff21723e */ /* 0x000fe200030006ff */
[----:B------:R-:W-:Y:S01]  /*7390*/  FFMA.FTZ R102, R31, R112, -R36 ;  /* 0x000000701f667223 */ /* 0x000fe20000010824 */
[----:B------:R-:W-:Y:S01]  /*73a0*/  LOP3.LUT R10, R99, 0xff0000, R10, 0xf8, !PT ;  /* 0x00ff0000630a7812 */ /* 0x000fe200078ef80a */
[----:B------:R-:W-:Y:S01]  /*73b0*/  FMUL.FTZ R99, R31, R114 ;  /* 0x000000721f637220 */ /* 0x000fe20000410000 */
        /* <DEDUP_REMOVED lines=8> */
[----:B------:R-:W-:Y:S01]  /*7440*/  FMUL.FTZ R117, R35, R37 ;  /* 0x0000002523757220 */ /* 0x000fe20000410000 */
[--C-:B------:R-:W-:Y:S01]  /*7450*/  HADD2.F32 R34, -RZ, R36.reuse.H0_H0 ;  /* 0x20000024ff227230 */ /* 0x100fe20000004100 */
[----:B------:R-:W-:Y:S01]  /*7460*/  F2FP.F16.E4M3.UNPACK_B R29, R29 ;  /* 0x0000001dff1d723e */ /* 0x000fe200020006ff */
[----:B------:R-:W-:Y:S02]  /*7470*/  HADD2.F32 R33, -RZ, R33.H1_H1 ;  /* 0x30000021ff217230 */ /* 0x000fe40000004100 */
[C---:B------:R-:W-:Y:S01]  /*7480*/  FMUL.FTZ R112, R32.reuse, R37 ;  /* 0x0000002520707220 */ /* 0x040fe20000410000 */
[----:B------:R-:W-:Y:S02]  /*7490*/  HADD2.F32 R31, -RZ, R31.H1_H1 ;  /* 0x3000001fff1f7230 */ /* 0x000fe40000004100 */
[----:B------:R-:W-:Y:S01]  /*74a0*/  FFMA.FTZ R117, R32, R34, -R117 ;  /* 0x0000002220757223 */ /* 0x000fe20000010875 */
[----:B------:R-:W-:Y:S02]  /*74b0*/  HADD2.F32 R36, -RZ, R36.H1_H1 ;  /* 0x30000024ff247230 */ /* 0x000fe40000004100 */
[----:B------:R-:W-:Y:S01]  /*74c0*/  FMUL.FTZ R32, R33, R38 ;  /* 0x0000002621207220 */ /* 0x000fe20000410000 */
        /* <DEDUP_REMOVED lines=9> */
[----:B------:R-:W-:Y:S02]  /*7560*/  HADD2.F32 R32, -RZ, R31.H0_H0 ;  /* 0x2000001fff207230 */ /* 0x000fe40000004100 */
[----:B------:R-:W-:Y:S01]  /*7570*/  HADD2.F32 R30, -RZ, R29.H0_H0 ;  /* 0x2000001dff1e7230 */ /* 0x000fe20000004100 */
[----:B------:R-:W-:Y:S01]  /*7580*/  F2FP.SATFINITE.E4M3.F32.PACK_AB_MERGE_C R119, R119, R38, RZ ;  /* 0x000000267777723e */ /* 0x000fe200048070ff */
[----:B------:R-:W-:Y:S02]  /*7590*/  HADD2.F32 R31, -RZ, R31.H1_H1 ;  /* 0x3000001fff1f7230 */ /* 0x000fe40000004100 */
[----:B------:R-:W-:Y:S01]  /*75a0*/  FMUL.FTZ R37, R32, R35 ;  /* 0x0000002320257220 */ /* 0x000fe20000410000 */
[----:B------:R-:W-:-:S02]  /*75b0*/  HADD2.F32 R29, -RZ, R29.H1_H1 ;  /* 0x3000001dff1d7230 */ /* 0x000fc40000004100 */
[----:B------:R-:W-:Y:S01]  /*75c0*/  FMUL.FTZ R35, R30, R35 ;  /* 0x000000231e237220 */ /* 0x000fe20000410000 */
[--C-:B------:R-:W-:Y:S02]  /*75d0*/  HADD2.F32 R33, -RZ, R110.reuse.H0_H0 ;  /* 0x2000006eff217230 */ /* 0x100fe40000004100 */
[-C--:B------:R-:W-:Y:S01]  /*75e0*/  FMUL.FTZ R36, R31, R34.reuse ;  /* 0x000000221f247220 */ /* 0x080fe20000410000 */
[----:B------:R-:W-:Y:S02]  /*75f0*/  HADD2.F32 R110, -RZ, R110.H1_H1 ;  /* 0x3000006eff6e7230 */ /* 0x000fe40000004100 */
[----:B------:R-:W-:Y:S01]  /*7600*/  FMUL.FTZ R34, R29, R34 ;  /* 0x000000221d227220 */ /* 0x000fe20000410000 */
[----:B------:R-:W-:Y:S01]  /*7610*/  F2FP.F16.E4M3.UNPACK_B R38, R10 ;  /* 0x0000000aff26723e */ /* 0x000fe200020006ff */
[-C--:B------:R-:W-:Y:S01]  /*7620*/  FFMA.FTZ R112, R32, R33.reuse, R35 ;  /* 0x0000002120707223 */ /* 0x080fe20000010023 */
[----:B------:R-:W-:Y:S01]  /*7630*/  FFMA.FTZ R30, R30, R33, -R37 ;  /* 0x000000211e1e7223 */ /* 0x000fe20000010825 */
[-C--:B------:R-:W-:Y:S01]  /*7640*/  FFMA.FTZ R113, R31, R110.reuse, R34 ;  /* 0x0000006e1f717223 */ /* 0x080fe20000010022 */
[----:B------:R-:W-:Y:S01]  /*7650*/  F2FP.SATFINITE.E4M3.F32.PACK_AB_MERGE_C R31, R118, R115, RZ ;  /* 0x00000073761f723e */ /* 0x000fe200048070ff */
[----:B------:R-:W-:Y:S01]  /*7660*/  FFMA.FTZ R29, R29, R110, -R36 ;  /* 0x0000006e1d1d7223 */ /* 0x000fe20000010824 */
[----:B------:R-:W-:-:S02]  /*7670*/  F2FP.F16.E4M3.UNPACK_B R35, R9 ;  /* 0x00000009ff23723e */ /* 0x000fc400020006ff */
[----:B------:R-:W-:Y:S02]  /*7680*/  F2FP.F16.E4M3.UNPACK_B R33, R5 ;  /* 0x00000005ff21723e */ /* 0x000fe400020006ff */
[----:B------:R-:W-:Y:S01]  /*7690*/  F2FP.SATFINITE.E4M3.F32.PACK_AB_MERGE_C R31, R99, R98, R31 ;  /* 0x00000062631f723e */ /* 0x000fe2000480701f */
[----:B------:R-:W-:Y:S01]  /*76a0*/  HADD2.F32 R36, -RZ, R35.H0_H0 ;  /* 0x20000023ff247230 */ /* 0x000fe20000004100 */
[----:B------:R-:W-:Y:S01]  /*76b0*/  F2FP.SATFINITE.E4M3.F32.PACK_AB_MERGE_C R32, R116, R103, RZ ;  /* 0x000000677420723e */ /* 0x000fe200048070ff */
[----:B------:R-:W-:Y:S01]  /*76c0*/  HADD2.F32 R99, -RZ, R38.H0_H0 ;  /* 0x20000026ff637230 */ /* 0x000fe20000004100 */
[----:B------:R-:W-:Y:S01]  /*76d0*/  F2FP.F16.E4M3.UNPACK_B R37, R8 ;  /* 0x00000008ff25723e */ /* 0x000fe200020006ff */
[----:B------:R-:W-:Y:S01]  /*76e0*/  HADD2.F32 R34, -RZ, R33.H0_H0 ;  /* 0x20000021ff227230 */ /* 0x000fe20000004100 */
[----:B------:R-:W-:Y:S01]  /*76f0*/  F2FP.SATFINITE.E4M3.F32.PACK_AB_MERGE_C R32, R102, R39, R32 ;  /* 0x000000276620723e */ /* 0x000fe20004807020 */
[----:B------:R-:W-:Y:S02]  /*7700*/  HADD2.F32 R35, -RZ, R35.H1_H1 ;  /* 0x30000023ff237230 */ /* 0x000fe40000004100 */
[----:B------:R-:W-:Y:S01]  /*7710*/  FMUL.FTZ R103, R36, R99 ;  /* 0x0000006324677220 */ /* 0x000fe20000410000 */
[----:B------:R-:W-:-:S02]  /*7720*/  HADD2.F32 R39, -RZ, R37.H0_H0 ;  /* 0x20000025ff277230 */ /* 0x000fc40000004100 */
[----:B------:R-:W-:Y:S01]  /*7730*/  FMUL.FTZ R99, R34, R99 ;  /* 0x0000006322637220 */ /* 0x000fe20000410000 */
[----:B------:R-:W-:Y:S01]  /*7740*/  HADD2.F32 R38, -RZ, R38.H1_H1 ;  /* 0x30000026ff267230 */ /* 0x000fe20000004100 */
[----:B------:R-:W-:Y:S01]  /*7750*/  F2FP.F16.E4M3.UNPACK_B R5, R5.H1 ;  /* 0x00000005ff05723e */ /* 0x000fe200030006ff */
[----:B------:R-:W-:Y:S02]  /*7760*/  HADD2.F32 R33, -RZ, R33.H1_H1 ;  /* 0x30000021ff217230 */ /* 0x000fe40000004100 */
        /* <DEDUP_REMOVED lines=10> */
[--C-:B------:R-:W-:Y:S01]  /*7810*/  HADD2.F32 R10, -RZ, R34.reuse.H0_H0 ;  /* 0x20000022ff0a7230 */ /* 0x100fe20000004100 */
[----:B------:R-:W-:Y:S01]  /*7820*/  F2FP.SATFINITE.E4M3.F32.PACK_AB_MERGE_C R30, R29, R30, R114 ;  /* 0x0000001e1d1e723e */ /* 0x000fe20004807072 */
[----:B------:R-:W-:Y:S01]  /*7830*/  HADD2.F32 R35, -RZ, R33.H0_H0 ;  /* 0x20000021ff237230 */ /* 0x000fe20000004100 */
[----:B------:R-:W-:Y:S01]  /*7840*/  F2FP.SATFINITE.E4M3.F32.PACK_AB_MERGE_C R29, R113, R112, R119 ;  /* 0x00000070711d723e */ /* 0x000fe20004807077 */
[----:B------:R-:W-:Y:S01]  /*7850*/  HADD2.F32 R9, -RZ, R5.H0_H0 ;  /* 0x20000005ff097230 */ /* 0x000fe20000004100 */
[----:B------:R-:W-:Y:S01]  /*7860*/  F2FP.F16.E4M3.UNPACK_B R37, R6 ;  /* 0x00000006ff25723e */ /* 0x000fe200020006ff */
[----:B------:R-:W-:-:S02]  /*7870*/  HADD2.F32 R34, -RZ, R34.H1_H1 ;  /* 0x30000022ff227230 */ /* 0x000fc40000004100 */
[-C--:B------:R-:W-:Y:S01]  /*7880*/  FMUL.FTZ R38, R10, R35.reuse ;  /* 0x000000230a267220 */ /* 0x080fe20000410000 */
[----:B------:R-:W-:Y:S02]  /*7890*/  HADD2.F32 R36, -RZ, R33.H1_H1 ;  /* 0x30000021ff247230 */ /* 0x000fe40000004100 */
[C---:B------:R-:W-:Y:S01]  /*78a0*/  FMUL.FTZ R35, R9.reuse, R35 ;  /* 0x0000002309237220 */ /* 0x040fe20000410000 */
[--C-:B------:R-:W-:Y:S02]  /*78b0*/  HADD2.F32 R33, -RZ, R8.reuse.H0_H0 ;  /* 0x20000008ff217230 */ /* 0x100fe40000004100 */
[----:B------:R-:W-:Y:S02]  /*78c0*/  HADD2.F32 R5, -RZ, R5.H1_H1 ;  /* 0x30000005ff057230 */ /* 0x000fe40000004100 */
[-C--:B------:R-:W-:Y:S01]  /*78d0*/  FMUL.FTZ R98, R34, R36.reuse ;  /* 0x0000002422627220 */ /* 0x080fe20000410000 */
[----:B------:R-:W-:Y:S02]  /*78e0*/  HADD2.F32 R8, -RZ, R8.H1_H1 ;  /* 0x30000008ff087230 */ /* 0x000fe40000004100 */
        /* <DEDUP_REMOVED lines=19> */
[C---:B------:R-:W-:Y:S01]  /*7a20*/  FMUL.FTZ R116, R8.reuse, R39 ;  /* 0x0000002708747220 */ /* 0x040fe20000410000 */
        /* <DEDUP_REMOVED lines=32> */
[----:B------:R-:W-:Y:S01]  /*7c30*/  F2FP.SATFINITE.E4M3.F32.PACK_AB_MERGE_C R5, R102, R103, R112 ;  /* 0x000000676605723e */ /* 0x000fe20004807070 */
[----:B------:R-:W-:Y:S01]  /*7c40*/  IMAD.MOV.U32 R10, RZ, RZ, R29 ;  /* 0x000000ffff0a7224 */ /* 0x000fe200078e001d */
[----:B------:R-:W-:-:S02]  /*7c50*/  F2FP.SATFINITE.E4M3.F32.PACK_AB_MERGE_C R9, R110, R99, R113 ;  /* 0x000000636e09723e */ /* 0x000fc40004807071 */
[----:B------:R-:W-:-:S07]  /*7c60*/  F2FP.SATFINITE.E4M3.F32.PACK_AB_MERGE_C R11, R37, R116, R38 ;  /* 0x00000074250b723e */ /* 0x000fce0004807026 */
.L_x_1845:
[----:B------:R-:W-:Y:S05]  /*7c70*/  BSYNC B2 ;  /* 0x0000000000027941 */ /* 0x000fea0003800000 */
.L_x_1844:
[----:B------:R-:W-:Y:S01]  /*7c80*/  ISETP.GE.AND P3, PT, R15, R105, PT ;  /* 0x000000690f00720c */ /* 0x000fe20003f66270 */
[----:B0-----:R0:W-:-:S12]  /*7c90*/  ST.E.128 desc[UR60][R12.64], R4 ;  /* 0x000000040c007985 */ /* 0x0011d8000c101d3c */
[----:B------:R-:W-:-:S04]  /*7ca0*/  @!P3 IADD3 R14, P4, R15, R14, RZ ;  /* 0x0000000e0f0eb210 */ /* 0x000fc80007f9e0ff */
[----:B------:R-:W-:-:S05]  /*7cb0*/  @!P3 LEA.HI.X.SX32 R15, R15, R28, 0x1, P4 ;  /* 0x0000001c0f0fb211 */ /* 0x000fca00020f0eff */
[----:B------:R0:W-:Y:S04]  /*7cc0*/  @!P3 ST.E.128 desc[UR60][R14.64], R8 ;  /* 0x000000080e00b985 */ /* 0x0001e8000c101d3c */
.L_x_1843:
[----:B------:R-:W-:Y:S05]  /*7cd0*/  BSYNC B1 ;  /* 0x0000000000017941 */ /* 0x000fea0003800000 */
.L_x_1842:
[----:B------:R-:W-:-:S03]  /*7ce0*/  UMOV UR4, 0xffffffff ;  /* 0xffffffff00047882 */ /* 0x000fc60000000000 */
[----:B------:R-:W-:Y:S05]  /*7cf0*/  BRA.DIV UR4, `(.L_x_1846) ;  /* 0x0000023e04ac7947 */ /* 0x000fea000b800000 */
[----:B0-----:R0:W0:Y:S04]  /*7d00*/  SHFL.IDX PT, R28, R101, 0x2, 0x1c1f ;  /* 0x005c1f00651c7f89 */ /* 0x00102800000e0000 */
[----:B------:R0:W0:Y:S02]  /*7d10*/  SHFL.IDX PT, R14, R100, 0x2, 0x1c1f ;  /* 0x005c1f00640e7f89 */ /* 0x00002400000e0000 */
.L_x_2193:
[----:B------:R-:W-:-:S05]  /*7d20*/  VIADD R4, R198, 0x80 ;  /* 0x00000080c6047836 */ /* 0x000fca0000000000 */
        /* <DEDUP_REMOVED lines=14> */
[----:B------:R-:W-:Y:S02]  /*7e10*/  IMAD R6, R195, 0x5000, R6 ;  /* 0x00005000c3067824 */ /* 0x000fe400078e0206 */
[C---:B------:R-:W-:Y:S02]  /*7e20*/  IMAD.IADD R4, R17.reuse, 0x1, R4 ;  /* 0x0000000111047824 */ /* 0x040fe400078e0204 */
[----:B------:R-:W-:-:S04]  /*7e30*/  IMAD.IADD R8, R17, 0x1, R6 ;  /* 0x0000000111087824 */ /* 0x000fc800078e0206 */
[----:B------:R-:W0:Y:S04]  /*7e40*/  LDS.128 R4, [R4+0x18400] ;  /* 0x0184000004047984 */ /* 0x000e280000000c00 */
[----:B------:R-:W0:Y:S01]  /*7e50*/  LDS.128 R8, [R8+0x18400] ;  /* 0x0184000008087984 */ /* 0x000e220000000c00 */
[----:B------:R-:W-:Y:S05]  /*7e60*/  @P2 BRA `(.L_x_1848) ;  /* 0x0000000c00502947 */ /* 0x000fea0003800000 */
[--C-:B------:R-:W-:Y:S01]  /*7e70*/  SHF.R.U32.HI R31, RZ, 0x8, R41.reuse ;  /* 0x00000008ff1f7819 */ /* 0x100fe20000011629 */
        /* <DEDUP_REMOVED lines=8> */
[----:B------:R-:W-:Y:S01]  /*7f00*/  IMAD.MOV.U32 R36, RZ, RZ, R10 ;  /* 0x000000ffff247224 */ /* 0x000fe200078e000a */
[----:B------:R-:W-:Y:S01]  /*7f10*/  LOP3.LUT R8, R30, 0xff00, R31, 0xf8, !PT ;  /* 0x0000ff001e087812 */ /* 0x000fe200078ef81f */
[----:B------:R-:W-:Y:S01]  /*7f20*/  IMAD.U32 R31, R44, 0x10000, RZ ;  /* 0x000100002c1f7824 */ /* 0x000fe200078e00ff */
[----:B------:R-:W-:Y:S01]  /*7f30*/  SHF.R.U32.HI R40, RZ, 0x8, R45 ;  /* 0x00000008ff287819 */ /* 0x000fe2000001162d */
[----:B------:R-:W-:Y:S01]  /*7f40*/  IMAD.SHL.U32 R39, R39, 0x100, RZ ;  /* 0x0000010027277824 */ /* 0x000fe200078e00ff */
[----:B------:R-:W-:Y:S01]  /*7f50*/  SHF.R.U32.HI R42, RZ, 0x10, R43 ;  /* 0x00000010ff2a7819 */ /* 0x000fe2000001162b */
[----:B------:R-:W-:Y:S01]  /*7f60*/  IMAD.SHL.U32 R35, R35, 0x100, RZ ;  /* 0x0000010023237824 */ /* 0x000fe200078e00ff */
[----:B------:R-:W-:Y:S01]  /*7f70*/  LOP3.LUT R38, R47, 0xff0000ff, RZ, 0xc0, !PT ;  /* 0xff0000ff2f267812 */ /* 0x000fe200078ec0ff */
[----:B------:R-:W-:Y:S01]  /*7f80*/  IMAD.SHL.U32 R6, R40, 0x100, RZ ;  /* 0x0000010028067824 */ /* 0x000fe200078e00ff */
[----:B------:R-:W-:-:S02]  /*7f90*/  LOP3.LUT R34, R43, 0xff0000ff, RZ, 0xc0, !PT ;  /* 0xff0000ff2b227812 */ /* 0x000fc400078ec0ff */
[----:B------:R-:W-:Y:S01]  /*7fa0*/  LOP3.LUT R8, R8, 0xff0000, R31, 0xf8, !PT ;  /* 0x00ff000008087812 */ /* 0x000fe200078ef81f */
[----:B------:R-:W-:Y:S01]  /*7fb0*/  IMAD.U32 R31, R42, 0x10000, RZ ;  /* 0x000100002a1f7824 */ /* 0x000fe200078e00ff */
[----:B------:R-:W-:Y:S02]  /*7fc0*/  LOP3.LUT R37, R45, 0xff0000ff, RZ, 0xc0, !PT ;  /* 0xff0000ff2d257812 */ /* 0x000fe400078ec0ff */
[----:B------:R-:W-:Y:S02]  /*7fd0*/  LOP3.LUT R40, R38, 0xff00, R39, 0xf8, !PT ;  /* 0x0000ff0026287812 */ /* 0x000fe400078ef827 */
[----:B------:R-:W-:Y:S02]  /*7fe0*/  LOP3.LUT R4, R34, 0xff00, R35, 0xf8, !PT ;  /* 0x0000ff0022047812 */ /* 0x000fe400078ef823 */
[----:B------:R-:W-:Y:S02]  /*7ff0*/  F2FP.F16.E4M3.UNPACK_B R39, R106.H1 ;  /* 0x0000006aff27723e */ /* 0x000fe400030006ff */
[----:B------:R-:W-:-:S02]  /*8000*/  F2FP.F16.E4M3.UNPACK_B R30, R29.H1 ;  /* 0x0000001dff1e723e */ /* 0x000fc400030006ff */
[----:B------:R-:W-:Y:S02]  /*8010*/  F2FP.F16.E4M3.UNPACK_B R34, R33.H1 ;  /* 0x00000021ff22723e */ /* 0x000fe400030006ff */
[----:B------:R-:W-:Y:S01]  /*8020*/  LOP3.LUT R10, R37, 0xff00, R6, 0xf8, !PT ;  /* 0x0000ff00250a7812 */ /* 0x000fe200078ef806 */
[----:B------:R-:W-:Y:S01]  /*8030*/  HADD2.F32 R6, -RZ, R39.H0_H0 ;  /* 0x20000027ff067230 */ /* 0x000fe20000004100 */
[----:B------:R-:W-:Y:S01]  /*8040*/  SHF.R.U32.HI R43, RZ, 0x10, R47 ;  /* 0x00000010ff2b7819 */ /* 0x000fe2000001162f */
[----:B------:R-:W-:Y:S01]  /*8050*/  HADD2.F32 R35, -RZ, R34.H0_H0 ;  /* 0x20000022ff237230 */ /* 0x000fe20000004100 */
[----:B------:R-:W-:Y:S01]  /*8060*/  LOP3.LUT R4, R4, 0xff0000, R31, 0xf8, !PT ;  /* 0x00ff000004047812 */ /* 0x000fe200078ef81f */
[----:B------:R-:W-:Y:S01]  /*8070*/  HADD2.F32 R31, -RZ, R30.H0_H0 ;  /* 0x2000001eff1f7230 */ /* 0x000fe20000004100 */
[----:B------:R-:W-:Y:S01]  /*8080*/  F2FP.F16.E4M3.UNPACK_B R37, R109.H1 ;  /* 0x0000006dff25723e */ /* 0x000fe200030006ff */
[----:B------:R-:W-:Y:S02]  /*8090*/  IMAD.U32 R43, R43, 0x10000, RZ ;  /* 0x000100002b2b7824 */ /* 0x000fe400078e00ff */
[----:B------:R-:W-:Y:S01]  /*80a0*/  FMUL.FTZ R42, R35, R6 ;  /* 0x00000006232a7220 */ /* 0x000fe20000410000 */
[----:B------:R-:W-:Y:S01]  /*80b0*/  F2FP.F16.E4M3.UNPACK_B R106, R106 ;  /* 0x0000006aff6a723e */ /* 0x000fe200020006ff */
[----:B------:R-:W-:Y:S01]  /*80c0*/  FMUL.FTZ R44, R31, R6 ;  /* 0x000000061f2c7220 */ /* 0x000fe20000410000 */
[----:B------:R-:W-:Y:S01]  /*80d0*/  HADD2.F32 R38, -RZ, R37.H0_H0 ;  /* 0x20000025ff267230 */ /* 0x000fe20000004100 */
[----:B------:R-:W-:Y:S01]  /*80e0*/  LOP3.LUT R6, R40, 0xff0000, R43, 0xf8, !PT ;  /* 0x00ff000028067812 */ /* 0x000fe200078ef82b */
[----:B------:R-:W-:Y:S01]  /*80f0*/  HADD2.F32 R40, -RZ, R39.H1_H1 ;  /* 0x30000027ff287230 */ /* 0x000fe20000004100 */
[----:B------:R-:W-:-:S02]  /*8100*/  F2FP.F16.E4M3.UNPACK_B R33, R33 ;  /* 0x00000021ff21723e */ /* 0x000fc400020006ff */
[-C--:B------:R-:W-:Y:S01]  /*8110*/  FFMA.FTZ R44, R35, R38.reuse, R44 ;  /* 0x00000026232c7223 */ /* 0x080fe2000001002c */
[----:B------:R-:W-:Y:S01]  /*8120*/  FFMA.FTZ R42, R31, R38, -R42 ;  /* 0x000000261f2a7223 */ /* 0x000fe2000001082a */
[----:B------:R-:W-:Y:S01]  /*8130*/  HADD2.F32 R35, -RZ, R34.H1_H1 ;  /* 0x30000022ff237230 */ /* 0x000fe20000004100 */
[----:B------:R-:W-:Y:S01]  /*8140*/  F2FP.F16.E4M3.UNPACK_B R29, R29 ;  /* 0x0000001dff1d723e */ /* 0x000fe200020006ff */
[----:B------:R-:W-:Y:S01]  /*8150*/  HADD2.F32 R31, -RZ, R30.H1_H1 ;  /* 0x3000001eff1f7230 */ /* 0x000fe20000004100 */
[----:B------:R-:W-:Y:S01]  /*8160*/  SHF.R.U32.HI R41, RZ, 0x10, R45 ;  /* 0x00000010ff297819 */ /* 0x000fe2000001162d */
[----:B------:R-:W-:Y:S01]  /*8170*/  HADD2.F32 R38, -RZ, R37.H1_H1 ;  /* 0x30000025ff267230 */ /* 0x000fe20000004100 */
[----:B------:R-:W-:Y:S01]  /*8180*/  F2FP.F16.E4M3.UNPACK_B R109, R109 ;  /* 0x0000006dff6d723e */ /* 0x000fe200020006ff */
[-C--:B------:R-:W-:Y:S01]  /*8190*/  FMUL.FTZ R46, R35, R40.reuse ;  /* 0x00000028232e7220 */ /* 0x080fe20000410000 */
[----:B------:R-:W-:Y:S02]  /*81a0*/  HADD2.F32 R37, -RZ, R106.H0_H0 ;  /* 0x2000006aff257230 */ /* 0x000fe40000004100 */
[----:B------:R-:W-:Y:S01]  /*81b0*/  FMUL.FTZ R40, R31, R40 ;  /* 0x000000281f287220 */ /* 0x000fe20000410000 */
[----:B------:R-:W-:-:S02]  /*81c0*/  HADD2.F32 R34, -RZ, R33.H0_H0 ;  /* 0x20000021ff227230 */ /* 0x000fc40000004100 */
[-C--:B------:R-:W-:Y:S01]  /*81d0*/  FFMA.FTZ R45, R31, R38.reuse, -R46 ;  /* 0x000000261f2d7223 */ /* 0x080fe2000001082e */
[----:B------:R-:W-:Y:S02]  /*81e0*/  HADD2.F32 R30, -RZ, R29.H0_H0 ;  /* 0x2000001dff1e7230 */ /* 0x000fe40000004100 */
[----:B------:R-:W-:Y:S01]  /*81f0*/  FFMA.FTZ R47, R35, R38, R40 ;  /* 0x00000026232f7223 */ /* 0x000fe20000010028 */
[----:B------:R-:W-:Y:S02]  /*8200*/  IMAD.U32 R41, R41, 0x10000, RZ ;  /* 0x0001000029297824 */ /* 0x000fe400078e00ff */
[-C--:B------:R-:W-:Y:S01]  /*8210*/  FMUL.FTZ R35, R34, R37.reuse ;  /* 0x0000002522237220 */ /* 0x080fe20000410000 */
[----:B------:R-:W-:Y:S02]  /*8220*/  HADD2.F32 R31, -RZ, R109.H0_H0 ;  /* 0x2000006dff1f7230 */ /* 0x000fe40000004100 */
[----:B------:R-:W-:Y:S01]  /*8230*/  FMUL.FTZ R37, R30, R37 ;  /* 0x000000251e257220 */ /* 0x000fe20000410000 */
[----:B------:R-:W-:Y:S01]  /*8240*/  HADD2.F32 R106, -RZ, R106.H1_H1 ;  /* 0x3000006aff6a7230 */ /* 0x000fe20000004100 */
[----:B------:R-:W-:Y:S01]  /*8250*/  LOP3.LUT R10, R10, 0xff0000, R41, 0xf8, !PT ;  /* 0x00ff00000a0a7812 */ /* 0x000fe200078ef829 */
[----:B------:R-:W-:-:S02]  /*8260*/  HADD2.F32 R33, -RZ, R33.H1_H1 ;  /* 0x30000021ff217230 */ /* 0x000fc40000004100 */
[-C--:B------:R-:W-:Y:S01]  /*8270*/  FFMA.FTZ R40, R30, R31.reuse, -R35 ;  /* 0x0000001f1e287223 */ /* 0x080fe20000010823 */
[----:B------:R-:W-:Y:S01]  /*8280*/  FFMA.FTZ R41, R34, R31, R37 ;  /* 0x0000001f22297223 */ /* 0x000fe20000010025 */
[----:B------:R-:W-:Y:S01]  /*8290*/  HADD2.F32 R29, -RZ, R29.H1_H1 ;  /* 0x3000001dff1d7230 */ /* 0x000fe20000004100 */
[----:B------:R-:W-:Y:S01]  /*82a0*/  F2FP.F16.E4M3.UNPACK_B R37, R107.H1 ;  /* 0x0000006bff25723e */ /* 0x000fe200030006ff */
[----:B------:R-:W-:Y:S02]  /*82b0*/  HADD2.F32 R30, -RZ, R109.H1_H1 ;  /* 0x3000006dff1e7230 */ /* 0x000fe40000004100 */
[----:B------:R-:W-:Y:S01]  /*82c0*/  FMUL.FTZ R34, R33, R106 ;  /* 0x0000006a21227220 */ /* 0x000fe20000410000 */
[----:B------:R-:W-:Y:S01]  /*82d0*/  F2FP.F16.E4M3.UNPACK_B R31, R36.H1 ;  /* 0x00000024ff1f723e */ /* 0x000fe200030006ff */
[C---:B------:R-:W-:Y:S01]  /*82e0*/  FMUL.FTZ R106, R29.reuse, R106 ;  /* 0x0000006a1d6a7220 */ /* 0x040fe20000410000 */
[----:B------:R-:W-:Y:S01]  /*82f0*/  F2FP.F16.E4M3.UNPACK_B R35, R108.H1 ;  /* 0x0000006cff23723e */ /* 0x000fe200030006ff */
[----:B------:R-:W-:Y:S01]  /*8300*/  FFMA.FTZ R43, R29, R30, -R34 ;  /* 0x0000001e1d2b7223 */ /* 0x000fe20000010822 */
[----:B------:R-:W-:Y:S01]  /*8310*/  F2FP.F16.E4M3.UNPACK_B R29, R32.H1 ;  /* 0x00000020ff1d723e */ /* 0x000fe200030006ff */
[----:B------:R-:W-:-:S02]  /*8320*/  HADD2.F32 R39, -RZ, R37.H0_H0 ;  /* 0x20000025ff277230 */ /* 0x000fc40000004100 */
[----:B------:R-:W-:Y:S01]  /*8330*/  FFMA.FTZ R106, R33, R30, R106 ;  /* 0x0000001e216a7223 */ /* 0x000fe2000001006a */
[----:B------:R-:W-:Y:S01]  /*8340*/  HADD2.F32 R34, -RZ, R31.H0_H0 ;  /* 0x2000001fff227230 */ /* 0x000fe20000004100 */
[----:B------:R-:W-:Y:S01]  /*8350*/  F2FP.F16.E4M3.UNPACK_B R107, R107 ;  /* 0x0000006bff6b723e */ /* 0x000fe200020006ff */
[----:B------:R-:W-:Y:S01]  /*8360*/  HADD2.F32 R38, -RZ, R37.H1_H1 ;  /* 0x30000025ff267230 */ /* 0x000fe20000004100 */
[----:B------:R-:W-:Y:S01]  /*8370*/  F2FP.F16.E4M3.UNPACK_B R32, R32 ;  /* 0x00000020ff20723e */ /* 0x000fe200020006ff */
[----:B------:R-:W-:Y:S02]  /*8380*/  HADD2.F32 R30, -RZ, R29.H0_H0 ;  /* 0x2000001dff1e7230 */ /* 0x000fe40000004100 */
[----:B------:R-:W-:Y:S01]  /*8390*/  FMUL.FTZ R37, R34, R39 ;  /* 0x0000002722257220 */ /* 0x000fe20000410000 */
[----:B------:R-:W-:Y:S01]  /*83a0*/  HADD2.F32 R33, -RZ, R35.H0_H0 ;  /* 0x20000023ff217230 */ /* 0x000fe20000004100 */
[----:B------:R-:W-:Y:S01]  /*83b0*/  F2FP.F16.E4M3.UNPACK_B R36, R36 ;  /* 0x00000024ff24723e */ /* 0x000fe200020006ff */
[----:B------:R-:W-:-:S02]  /*83c0*/  HADD2.F32 R31, -RZ, R31.H1_H1 ;  /* 0x3000001fff1f7230 */ /* 0x000fc40000004100 */
[C---:B------:R-:W-:Y:S01]  /*83d0*/  FMUL.FTZ R39, R30.reuse, R39 ;  /* 0x000000271e277220 */ /* 0x040fe20000410000 */
[----:B------:R-:W-:Y:S02]  /*83e0*/  HADD2.F32 R29, -RZ, R29.H1_H1 ;  /* 0x3000001dff1d7230 */ /* 0x000fe40000004100 */
[-C--:B------:R-:W-:Y:S01]  /*83f0*/  FFMA.FTZ R46, R30, R33.reuse, -R37 ;  /* 0x000000211e2e7223 */ /* 0x080fe20000010825 */
[----:B------:R-:W-:Y:S02]  /*8400*/  HADD2.F32 R30, -RZ, R35.H1_H1 ;  /* 0x30000023ff1e7230 */ /* 0x000fe40000004100 */
[-C--:B----4-:R-:W-:Y:S01]  /*8410*/  FMUL.FTZ R100, R31, R38.reuse ;  /* 0x000000261f647220 */ /* 0x090fe20000410000 */
[----:B------:R-:W-:Y:S01]  /*8420*/  FFMA.FTZ R98, R34, R33, R39 ;  /* 0x0000002122627223 */ /* 0x000fe20000010027 */
[C---:B------:R-:W-:Y:S01]  /*8430*/  FMUL.FTZ R38, R29.reuse, R38 ;  /* 0x000000261d267220 */ /* 0x040fe20000410000 */
[----:B------:R-:W-:Y:S01]  /*8440*/  F2FP.F16.E4M3.UNPACK_B R108, R108 ;  /* 0x0000006cff6c723e */ /* 0x000fe200020006ff */
[----:B------:R-:W-:Y:S01]  /*8450*/  FFMA.FTZ R99, R29, R30, -R100 ;  /* 0x0000001e1d637223 */ /* 0x000fe20000010864 */
[----:B------:R-:W-:-:S02]  /*8460*/  HADD2.F32 R34, -RZ, R107.H0_H0 ;  /* 0x2000006bff227230 */ /* 0x000fc40000004100 */
[----:B------:R-:W-:Y:S01]  /*8470*/  FFMA.FTZ R101, R31, R30, R38 ;  /* 0x0000001e1f657223 */ /* 0x000fe20000010026 */
[----:B------:R-:W-:Y:S01]  /*8480*/  HADD2.F32 R29, -RZ, R32.H0_H0 ;  /* 0x20000020ff1d7230 */ /* 0x000fe20000004100 */
[----:B------:R-:W-:Y:S01]  /*8490*/  F2FP.SATFINITE.E4M3.F32.PACK_AB_MERGE_C R42, R45, R42, RZ ;  /* 0x0000002a2d2a723e */ /* 0x000fe200048070ff */
[--C-:B------:R-:W-:Y:S01]  /*84a0*/  HADD2.F32 R30, -RZ, R36.reuse.H0_H0 ;  /* 0x20000024ff1e7230 */ /* 0x100fe20000004100 */
[----:B------:R-:W-:Y:S01]  /*84b0*/  F2FP.SATFINITE.E4M3.F32.PACK_AB_MERGE_C R46, R99, R46, RZ ;  /* 0x0000002e632e723e */ /* 0x000fe200048070ff */
[----:B------:R-:W-:Y:S02]  /*84c0*/  HADD2.F32 R107, -RZ, R107.H1_H1 ;  /* 0x3000006bff6b7230 */ /* 0x000fe40000004100 */
[-C--:B------:R-:W-:Y:S01]  /*84d0*/  FMUL.FTZ R35, R29, R34.reuse ;  /* 0x000000221d237220 */ /* 0x080fe20000410000 */
[----:B------:R-:W-:Y:S02]  /*84e0*/  HADD2.F32 R36, -RZ, R36.H1_H1 ;  /* 0x30000024ff247230 */ /* 0x000fe40000004100 */
[----:B------:R-:W-:Y:S01]  /*84f0*/  FMUL.FTZ R38, R30, R34 ;  /* 0x000000221e267220 */ /* 0x000fe20000410000 */
[----:B------:R-:W-:Y:S01]  /*8500*/  HADD2.F32 R31, -RZ, R108.H0_H0 ;  /* 0x2000006cff1f7230 */ /* 0x000fe20000004100 */
[----:B------:R-:W-:Y:S01]  /*8510*/  F2FP.F16.E4M3.UNPACK_B R34, R10 ;  /* 0x0000000aff22723e */ /* 0x000fe200020006ff */
[----:B------:R-:W-:-:S02]  /*8520*/  HADD2.F32 R32, -RZ, R32.H1_H1 ;  /* 0x30000020ff207230 */ /* 0x000fc40000004100 */
[----:B------:R-:W-:Y:S01]  /*8530*/  FMUL.FTZ R37, R36, R107 ;  /* 0x0000006b24257220 */ /* 0x000fe20000410000 */
        /* <DEDUP_REMOVED lines=23> */
[----:B------:R-:W-:-:S02]  /*86b0*/  HADD2.F32 R32, -RZ, R33.H1_H1 ;  /* 0x30000021ff207230 */ /* 0x000fc40000004100 */
[-C--:B------:R-:W-:Y:S01]  /*86c0*/  FMUL.FTZ R36, R31, R34.reuse ;  /* 0x000000221f247220 */ /* 0x080fe20000410000 */
[----:B------:R-:W-:Y:S01]  /*86d0*/  F2FP.F16.E4M3.UNPACK_B R30, R9.H1 ;  /* 0x00000009ff1e723e */ /* 0x000fe200030006ff */
[C---:B------:R-:W-:Y:S01]  /*86e0*/  FMUL.FTZ R34, R29.reuse, R34 ;  /* 0x000000221d227220 */ /* 0x040fe20000410000 */
[----:B------:R-:W-:Y:S01]  /*86f0*/  F2FP.F16.E4M3.UNPACK_B R5, R5.H1 ;  /* 0x00000005ff05723e */ /* 0x000fe200030006ff */
[----:B------:R-:W-:Y:S01]  /*8700*/  FFMA.FTZ R38, R29, R32, -R36 ;  /* 0x000000201d267223 */ /* 0x000fe20000010824 */
[----:B------:R-:W-:Y:S01]  /*8710*/  F2FP.F16.E4M3.UNPACK_B R29, R10.H1 ;  /* 0x0000000aff1d723e */ /* 0x000fe200030006ff */
[--C-:B------:R-:W-:Y:S01]  /*8720*/  HADD2.F32 R10, -RZ, R30.reuse.H0_H0 ;  /* 0x2000001eff0a7230 */ /* 0x100fe20000004100 */
[----:B------:R-:W-:Y:S01]  /*8730*/  F2FP.SATFINITE.E4M3.F32.PACK_AB_MERGE_C R44, R47, R44, RZ ;  /* 0x0000002c2f2c723e */ /* 0x000fe200048070ff */
[----:B------:R-:W-:Y:S01]  /*8740*/  HADD2.F32 R9, -RZ, R5.H0_H0 ;  /* 0x20000005ff097230 */ /* 0x000fe20000004100 */
[----:B------:R-:W-:Y:S01]  /*8750*/  F2FP.SATFINITE.E4M3.F32.PACK_AB_MERGE_C R47, R43, R40, R42 ;  /* 0x000000282b2f723e */ /* 0x000fe2000480702a */
[----:B------:R-:W-:Y:S01]  /*8760*/  FFMA.FTZ R40, R31, R32, R34 ;  /* 0x000000201f287223 */ /* 0x000fe20000010022 */
[----:B------:R-:W-:Y:S01]  /*8770*/  F2FP.F16.E4M3.UNPACK_B R8, R8.H1 ;  /* 0x00000008ff08723e */ /* 0x000fe200030006ff */
[--C-:B------:R-:W-:Y:S01]  /*8780*/  HADD2.F32 R31, -RZ, R29.reuse.H0_H0 ;  /* 0x2000001dff1f7230 */ /* 0x100fe20000004100 */
[----:B------:R-:W-:Y:S01]  /*8790*/  F2FP.SATFINITE.E4M3.F32.PACK_AB_MERGE_C R106, R106, R41, R44 ;  /* 0x000000296a6a723e */ /* 0x000fe2000480702c */
[----:B------:R-:W-:Y:S01]  /*87a0*/  HADD2.F32 R30, -RZ, R30.H1_H1 ;  /* 0x3000001eff1e7230 */ /* 0x000fe20000004100 */
[----:B------:R-:W-:Y:S01]  /*87b0*/  F2FP.F16.E4M3.UNPACK_B R33, R6 ;  /* 0x00000006ff21723e */ /* 0x000fe200020006ff */
[----:B------:R-:W-:-:S02]  /*87c0*/  HADD2.F32 R32, -RZ, R29.H1_H1 ;  /* 0x3000001dff207230 */ /* 0x000fc40000004100 */
[-C--:B------:R-:W-:Y:S01]  /*87d0*/  FMUL.FTZ R34, R10, R31.reuse ;  /* 0x0000001f0a227220 */ /* 0x080fe20000410000 */
[--C-:B------:R-:W-:Y:S02]  /*87e0*/  HADD2.F32 R29, -RZ, R8.reuse.H0_H0 ;  /* 0x20000008ff1d7230 */ /* 0x100fe40000004100 */
[C---:B------:R-:W-:Y:S01]  /*87f0*/  FMUL.FTZ R31, R9.reuse, R31 ;  /* 0x0000001f091f7220 */ /* 0x040fe20000410000 */
        /* <DEDUP_REMOVED lines=59> */
.L_x_1848:
[----:B------:R-:W-:Y:S05]  /*8bb0*/  BSYNC B1 ;  /* 0x0000000000017941 */ /* 0x000fea0003800000 */
.L_x_1847:
[----:B0-----:R0:W-:Y:S01]  /*8bc0*/  ST.E.128 desc[UR60][R12.64], R4 ;  /* 0x000000040c007985 */ /* 0x0011e2000c101d3c */
[----:B------:R-:W-:-:S13]  /*8bd0*/  ISETP.GE.AND P2, PT, R15, R105, PT ;  /* 0x000000690f00720c */ /* 0x000fda0003f46270 */
[----:B------:R-:W-:Y:S05]  /*8be0*/  @P2 BRA `(.L_x_1826) ;  /* 0x0000000400682947 */ /* 0x000fea0003800000 */
[----:B------:R-:W-:-:S04]  /*8bf0*/  IADD3 R14, P2, R15, R14, RZ ;  /* 0x0000000e0f0e7210 */ /* 0x000fc80007f5e0ff */
[----:B------:R-:W-:-:S05]  /*8c00*/  LEA.HI.X.SX32 R15, R15, R28, 0x1, P2 ;  /* 0x0000001c0f0f7211 */ /* 0x000fca00010f0eff */
[----:B------:R0:W-:Y:S01]  /*8c10*/  ST.E.128 desc[UR60][R14.64], R8 ;  /* 0x000000080e007985 */ /* 0x0001e2000c101d3c */
[----:B------:R-:W-:Y:S05]  /*8c20*/  BRA `(.L_x_1826) ;  /* 0x0000000400587947 */ /* 0x000fea0003800000 */
.L_x_1796:
[----:B------:R-:W-:-:S13]  /*8c30*/  ISETP.NE.AND P5, PT, R200, 0x3, PT ;  /* 0x00000003c800780c */ /* 0x000fda0003fa5270 */
[----:B------:R-:W-:Y:S05]  /*8c40*/  @!P5 BRA `(.L_x_1849) ;  /* 0x000000000004d947 */ /* 0x000fea0003800000 */
[----:B------:R-:W-:Y:S01]  /*8c50*/  BPT.TRAP 0x1 ;  /* 0x000000040000795c */ /* 0x000fe20000300000 */
.L_x_1849:
[----:B------:R-:W-:Y:S01]  /*8c60*/  IMAD R87, R195, 0x8, R17 ;  /* 0x00000008c3577824 */ /* 0x000fe200078e0211 */
[----:B------:R-:W-:Y:S01]  /*8c70*/  SHF.L.U32 R97, R201, 0x1f, RZ ;  /* 0x0000001fc9617819 */ /* 0x000fe200000006ff */
[----:B------:R-:W-:Y:S01]  /*8c80*/  BSSY B1, `(.L_x_1850) ;  /* 0x0000004000017945 */ /* 0x000fe20003800000 */
[----:B------:R-:W-:Y:S02]  /*8c90*/  SHF.R.S32.HI R94, RZ, 0x1f, R93 ;  /* 0x0000001fff5e7819 */ /* 0x000fe4000001145d */
[----:B------:R-:W0:Y:S02]  /*8ca0*/  SYNCS.PHASECHK.TRANS64.TRYWAIT P2, [R87+URZ+0x22890], R97 ;  /* 0x02289061570075a7 */ /* 0x000e24000804017f */
[----:B0-----:R-:W-:Y:S05]  /*8cb0*/  @!P2 BRA `(.L_x_1851) ;  /* 0x000002300004a947 */ /* 0x001fea0003800000 */
.L_x_2194:
[----:B------:R-:W-:Y:S05]  /*8cc0*/  BSYNC B1 ;  /* 0x0000000000017941 */ /* 0x000fea0003800000 */
.L_x_1850:
        /* <DEDUP_REMOVED lines=14> */
[----:B------:R-:W-:Y:S02]  /*8db0*/  IMAD.IADD R5, R5, 0x1, R9 ;  /* 0x0000000105057824 */ /* 0x000fe400078e0209 */
[----:B------:R-:W-:Y:S02]  /*8dc0*/  IMAD R7, R74, UR4, RZ ;  /* 0x000000044a077c24 */ /* 0x000fe4000f8e02ff */
[----:B------:R-:W-:Y:S01]  /*8dd0*/  IMAD.WIDE.U32 R4, R190, UR4, R4 ;  /* 0x00000004be047c25 */ /* 0x000fe2000f8e0004 */
[----:B------:R-:W-:-:S03]  /*8de0*/  UMOV UR4, 0xffffffff ;  /* 0xffffffff00047882 */ /* 0x000fc60000000000 */
[----:B------:R-:W-:Y:S01]  /*8df0*/  IMAD R7, R190, UR5, R7 ;  /* 0x00000005be077c24 */ /* 0x000fe2000f8e0207 */
[----:B------:R-:W-:Y:S01]  /*8e00*/  IADD3 R8, P2, R4, UR6, RZ ;  /* 0x0000000604087c10 */ /* 0x000fe2000ff5e0ff */
[----:B------:R-:W-:-:S03]  /*8e10*/  IMAD.IADD R28, R96, 0x1, -R198 ;  /* 0x00000001601c7824 */ /* 0x000fc600078e0ac6 */
[----:B------:R-:W-:Y:S02]  /*8e20*/  IADD3.X R9, R5, UR7, R7, P2, !PT ;  /* 0x0000000705097c10 */ /* 0x000fe400097fe407 */
[----:B------:R-:W-:Y:S01]  /*8e30*/  ISETP.GE.AND P2, PT, R28, 0x1, PT ;  /* 0x000000011c00780c */ /* 0x000fe20003f46270 */
[----:B------:R-:W-:-:S12]  /*8e40*/  BRA.DIV UR4, `(.L_x_1852) ;  /* 0x0000022e04b47947 */ /* 0x000fd8000b800000 */
[----:B------:R1:W2:Y:S04]  /*8e50*/  SHFL.IDX PT, R4, R9, RZ, 0x1c1f ;  /* 0x001c1fff09047589 */ /* 0x0002a800000e0000 */
[----:B------:R1:W3:Y:S02]  /*8e60*/  SHFL.IDX PT, R14, R8, RZ, 0x1c1f ;  /* 0x001c1fff080e7589 */ /* 0x0002e400000e0000 */
.L_x_2198:
        /* <DEDUP_REMOVED lines=13> */
.L_x_1854:
[----:B------:R-:W-:Y:S05]  /*8f40*/  BSYNC B1 ;  /* 0x0000000000017941 */ /* 0x000fea0003800000 */
.L_x_1853:
[----:B------:R-:W-:-:S03]  /*8f50*/  UMOV UR4, 0xffffffff ;  /* 0xffffffff00047882 */ /* 0x000fc60000000000 */
[----:B------:R-:W-:Y:S05]  /*8f60*/  BRA.DIV UR4, `(.L_x_1855) ;  /* 0x0000022e04b47947 */ /* 0x000fea000b800000 */
[----:B--2-4-:R2:W4:Y:S04]  /*8f70*/  SHFL.IDX PT, R4, R9, 0x1, 0x1c1f ;  /* 0x003c1f0009047f89 */ /* 0x01452800000e0000 */
[----:B---3--:R2:W3:Y:S02]  /*8f80*/  SHFL.IDX PT, R14, R8, 0x1, 0x1c1f ;  /* 0x003c1f00080e7f89 */ /* 0x0084e400000e0000 */
.L_x_2202:
        /* <DEDUP_REMOVED lines=8> */
[----:B------:R-:W-:-:S05]  /*9010*/  @!P3 IADD3 R14, P4, R23, R14, RZ ;  /* 0x0000000e170eb210 */ /* 0x000fca0007f9e0ff */
[----:B------:R-:W-:Y:S02]  /*9020*/  @!P3 IMAD.X R15, R4, 0x1, R197, P4 ;  /* 0x00000001040fb824 */ /* 0x000fe400020e06c5 */
[----:B------:R-:W3:Y:S04]  /*9030*/  @!P2 LDS.128 R4, [R91+0x1a400] ;  /* 0x01a400005b04a984 */ /* 0x000ee80000000c00 */
[----:B---3--:R-:W-:Y:S04]  /*9040*/  @!P2 ST.E.128 desc[UR60][R10.64], R4 ;  /* 0x000000040a00a985 */ /* 0x008fe8000c101d3c */
[----:B------:R-:W3:Y:S04]  /*9050*/  @!P3 LDS.128 R4, [R90+0x1a400] ;  /* 0x01a400005a04b984 */ /* 0x000ee80000000c00 */
[----:B---3--:R3:W-:Y:S02]  /*9060*/  @!P3 ST.E.128 desc[UR60][R14.64], R4 ;  /* 0x000000040e00b985 */ /* 0x0087e4000c101d3c */
.L_x_1857:
[----:B------:R-:W-:Y:S05]  /*9070*/  BSYNC B1 ;  /* 0x0000000000017941 */ /* 0x000fea0003800000 */
.L_x_1856:
[----:B------:R-:W-:-:S03]  /*9080*/  UMOV UR4, 0xffffffff ;  /* 0xffffffff00047882 */ /* 0x000fc60000000000 */
[----:B------:R-:W-:Y:S05]  /*9090*/  BRA.DIV UR4, `(.L_x_1858) ;  /* 0x0000022e04b07947 */ /* 0x000fea000b800000 */
[----:B---34-:R3:W4:Y:S04]  /*90a0*/  SHFL.IDX PT, R4, R9, 0x2, 0x1c1f ;  /* 0x005c1f0009047f89 */ /* 0x01872800000e0000 */
[----:B------:R3:W0:Y:S02]  /*90b0*/  SHFL.IDX PT, R14, R8, 0x2, 0x1c1f ;  /* 0x005c1f00080e7f89 */ /* 0x00062400000e0000 */
.L_x_2206:
        /* <DEDUP_REMOVED lines=13> */
.L_x_1826:
[----:B------:R-:W-:Y:S05]  /*9190*/  BSYNC B0 ;  /* 0x0000000000007941 */ /* 0x000fea0003800000 */
.L_x_1795:
[----:B0---4-:R-:W0:Y:S01]  /*91a0*/  S2R R4, SR_TID.X ;  /* 0x0000000000047919 */ /* 0x011e220000002100 */
[----:B------:R-:W-:Y:S01]  /*91b0*/  @!PT LDS RZ, [RZ] ;  /* 0x00000000fffff984 */ /* 0x000fe20000000800 */
[----:B------:R-:W-:Y:S01]  /*91c0*/  @!PT LDS RZ, [RZ] ;  /* 0x00000000fffff984 */ /* 0x000fe20000000800 */
[----:B------:R-:W-:Y:S01]  /*91d0*/  @!PT LDS RZ, [RZ] ;  /* 0x00000000fffff984 */ /* 0x000fe20000000800 */
[----:B------:R-:W-:Y:S01]  /*91e0*/  @!PT LDS RZ, [RZ] ;  /* 0x00000000fffff984 */ /* 0x000fe20000000800 */
[----:B------:R4:W-:Y:S06]  /*91f0*/  MEMBAR.ALL.CTA ;  /* 0x0000000000007992 */ /* 0x0009ec0000008000 */
[----:B----4-:R-:W4:Y:S01]  /*9200*/  FENCE.VIEW.ASYNC.S ;  /* 0x00000000000073c6 */ /* 0x010f220000000000 */
[----:B------:R-:W-:Y:S05]  /*9210*/  WARPSYNC.ALL ;  /* 0x0000000000007948 */ /* 0x000fea0003800000 */
[----:B------:R-:W-:Y:S01]  /*9220*/  BSSY B0, `(.L_x_1859) ;  /* 0x0000008000007945 */ /* 0x000fe20003800000 */
[----:B----4-:R4:W-:Y:S01]  /*9230*/  BAR.SYNC.DEFER_BLOCKING R73, 0x80 ;  /* 0x000200490000751d */ /* 0x0109e20000010000 */
[----:B0-----:R-:W-:-:S13]  /*9240*/  LOP3.LUT P2, RZ, R4, 0x7f, RZ, 0xc0, !PT ;  /* 0x0000007f04ff7812 */ /* 0x001fda000784c0ff */
[----:B------:R-:W-:-:S05]  /*9250*/  @!P2 VIADD R4, R87, 0x228a0 ;  /* 0x000228a05704a836 */ /* 0x000fca0000000000 */
[----:B------:R-:W-:-:S04]  /*9260*/  @!P2 PRMT R4, RZ, 0x654, R4 ;  /* 0x00000654ff04a816 */ /* 0x000fc80000000004 */
[----:B------:R4:W-:Y:S01]  /*9270*/  @!P2 SYNCS.ARRIVE.TRANS64.RED.A1T0 RZ, [R4+URZ], RZ ;  /* 0x000000ff04ffa9a7 */ /* 0x0009e2000810043f */
[----:B------:R-:W-:Y:S05]  /*9280*/  @!P5 BRA `(.L_x_1860) ;  /* 0x000000000004d947 */ /* 0x000fea0003800000 */
[----:B------:R-:W-:Y:S01]  /*9290*/  BPT.TRAP 0x1 ;  /* 0x000000040000795c */ /* 0x000fe20000300000 */
.L_x_1860:
[----:B------:R-:W-:Y:S05]  /*92a0*/  BSYNC B0 ;  /* 0x0000000000007941 */ /* 0x000fea0003800000 */
.L_x_1859:
[----:B------:R-:W0:Y:S01]  /*92b0*/  SYNCS.PHASECHK.TRANS64.TRYWAIT P3, [R87+URZ+0x228b0], R97 ;  /* 0x0228b061570075a7 */ /* 0x000e22000806017f */
[----:B------:R-:W-:Y:S04]  /*92c0*/  BSSY B0, `(.L_x_1861) ;  /* 0x0000002000007945 */ /* 0x000fe80003800000 */
[----:B0-----:R-:W-:Y:S05]  /*92d0*/  @!P3 BRA `(.L_x_1862) ;  /* 0x0000022c0068b947 */ /* 0x001fea0003800000 */
.L_x_2207:
[----:B------:R-:W-:Y:S05]  /*92e0*/  BSYNC B0 ;  /* 0x0000000000007941 */ /* 0x000fea0003800000 */
.L_x_1861:
[----:B------:R-:W-:Y:S01]  /*92f0*/  ULDC.64 UR4, c[0x0][0x328] ;  /* 0x0000ca0000047ab9 */ /* 0x000fe20000000a00 */
[----:B------:R-:W-:Y:S01]  /*9300*/  ULDC.64 UR6, c[0x0][0x318] ;  /* 0x0000c60000067ab9 */ /* 0x000fe20000000a00 */
[----:B------:R-:W-:Y:S01]  /*9310*/  IMAD R94, R94, UR4, RZ ;  /* 0x000000045e5e7c24 */ /* 0x000fe2000f8e02ff */
[----:B------:R-:W-:Y:S01]  /*9320*/  BSSY B0, `(.L_x_1863) ;  /* 0x000001f000007945 */ /* 0x000fe20003800000 */
[----:B----4-:R-:W-:-:S04]  /*9330*/  IMAD.WIDE.U32 R4, R93, UR4, RZ ;  /* 0x000000045d047c25 */ /* 0x010fc8000f8e00ff */
[----:B------:R-:W-:Y:S01]  /*9340*/  IMAD R93, R93, UR5, R94 ;  /* 0x000000055d5d7c24 */ /* 0x000fe2000f8e025e */
[----:B------:R-:W-:Y:S01]  /*9350*/  ULDC.64 UR4, c[0x0][0x338] ;  /* 0x0000ce0000047ab9 */ /* 0x000fe20000000a00 */
[----:B------:R-:W-:Y:S02]  /*9360*/  IMAD.IADD R96, R96, 0x1, -R198 ;  /* 0x0000000160607824 */ /* 0x000fe400078e0ac6 */
[----:B------:R-:W-:Y:S02]  /*9370*/  IMAD R95, R95, UR4, RZ ;  /* 0x000000045f5f7c24 */ /* 0x000fe4000f8e02ff */
[----:B------:R-:W-:Y:S02]  /*9380*/  IMAD.IADD R5, R5, 0x1, R93 ;  /* 0x0000000105057824 */ /* 0x000fe400078e025d */
[C---:B------:R-:W-:Y:S02]  /*9390*/  IMAD R95, R92.reuse, UR5, R95 ;  /* 0x000000055c5f7c24 */ /* 0x040fe4000f8e025f */
[----:B------:R-:W-:Y:S01]  /*93a0*/  IMAD.WIDE.U32 R92, R92, UR4, R4 ;  /* 0x000000045c5c7c25 */ /* 0x000fe2000f8e0004 */
[----:B------:R-:W-:-:S03]  /*93b0*/  ULDC.64 UR4, c[0x0][0x330] ;  /* 0x0000cc0000047ab9 */ /* 0x000fc60000000a00 */
[----:B------:R-:W-:Y:S02]  /*93c0*/  IMAD.IADD R93, R93, 0x1, R95 ;  /* 0x000000015d5d7824 */ /* 0x000fe400078e025f */
        /* <DEDUP_REMOVED lines=8> */
[----:B------:R-:W-:Y:S05]  /*9450*/  @!P3 BRA `(.L_x_1864) ;  /* 0x00000000002cb947 */ /* 0x000fea0003800000 */
[----:B------:R-:W-:Y:S02]  /*9460*/  ULDC UR4, c[0x0][0x2f4] ;  /* 0x0000bd0000047ab9 */ /* 0x000fe40000000800 */
[----:B------:R-:W-:-:S13]  /*9470*/  ISETP.GE.AND P3, PT, R18, UR4, PT ;  /* 0x0000000412007c0c */ /* 0x000fda000bf66270 */
[----:B-1234-:R-:W-:-:S05]  /*9480*/  @!P3 IADD3 R8, P4, R18, R10, RZ ;  /* 0x0000000a1208b210 */ /* 0x01efca0007f9e0ff */
        /* <DEDUP_REMOVED lines=8> */
.L_x_1864:
[----:B------:R-:W-:Y:S05]  /*9510*/  BSYNC B0 ;  /* 0x0000000000007941 */ /* 0x000fea0003800000 */
.L_x_1863:
[----:B------:R-:W-:Y:S01]  /*9520*/  ISETP.GE.AND P3, PT, R96, 0x41, PT ;  /* 0x000000416000780c */ /* 0x000fe20003f66270 */
[----:B0-----:R0:W0:Y:S01]  /*9530*/  SHFL.IDX PT, R4, R13, 0x1, 0x1c1f ;  /* 0x003c1f000d047f89 */ /* 0x00102200000e0000 */
[----:B------:R-:W-:Y:S03]  /*9540*/  BSSY B0, `(.L_x_1865) ;  /* 0x000000e000007945 */ /* 0x000fe60003800000 */
[----:B----4-:R4:W0:Y:S08]  /*9550*/  SHFL.IDX PT, R10, R12, 0x1, 0x1c1f ;  /* 0x003c1f000c0a7f89 */ /* 0x01083000000e0000 */
[----:B----4-:R-:W-:Y:S05]  /*9560*/  @!P3 BRA `(.L_x_1866) ;  /* 0x00000000002cb947 */ /* 0x010fea0003800000 */
[----:B------:R-:W-:Y:S02]  /*9570*/  ULDC UR4, c[0x0][0x2f4] ;  /* 0x0000bd0000047ab9 */ /* 0x000fe40000000800 */
[----:B------:R-:W-:-:S13]  /*9580*/  ISETP.GE.AND P3, PT, R18, UR4, PT ;  /* 0x0000000412007c0c */ /* 0x000fda000bf66270 */
[----:B0123--:R-:W-:-:S05]  /*9590*/  @!P3 IADD3 R8, P4, R18, R10, RZ ;  /* 0x0000000a1208b210 */ /* 0x00ffca0007f9e0ff */
[----:B------:R-:W-:Y:S01]  /*95a0*/  @!P3 IMAD.X R9, R4, 0x1, R19, P4 ;  /* 0x000000010409b824 */ /* 0x000fe200020e0613 */
[----:B------:R-:W-:-:S13]  /*95b0*/  ISETP.GE.AND P4, PT, R23, UR4, PT ;  /* 0x0000000417007c0c */ /* 0x000fda000bf86270 */
[----:B------:R-:W-:-:S05]  /*95c0*/  @!P4 IADD3 R10, P5, R23, R10, RZ ;  /* 0x0000000a170ac210 */ /* 0x000fca0007fbe0ff */
[----:B------:R-:W-:Y:S02]  /*95d0*/  @!P4 IMAD.X R11, R4, 0x1, R197, P5 ;  /* 0x00000001040bc824 */ /* 0x000fe400028e06c5 */
[----:B------:R-:W0:Y:S04]  /*95e0*/  @!P3 LDS.128 R4, [R91+0xc400] ;  /* 0x00c400005b04b984 */ /* 0x000e280000000c00 */
[----:B0-----:R-:W-:Y:S04]  /*95f0*/  @!P3 ST.E.128 desc[UR60][R8.64], R4 ;  /* 0x000000040800b985 */ /* 0x001fe8000c101d3c */
[----:B------:R-:W0:Y:S04]  /*9600*/  @!P4 LDS.128 R4, [R90+0xc400] ;  /* 0x00c400005a04c984 */ /* 0x000e280000000c00 */
[----:B0-----:R4:W-:Y:S02]  /*9610*/  @!P4 ST.E.128 desc[UR60][R10.64], R4 ;  /* 0x000000040a00c985 */ /* 0x0019e4000c101d3c */
.L_x_1866:
[----:B------:R-:W-:Y:S05]  /*9620*/  BSYNC B0 ;  /* 0x0000000000007941 */ /* 0x000fea0003800000 */
.L_x_1865:
[----:B------:R-:W-:Y:S01]  /*9630*/  ISETP.GE.AND P3, PT, R96, 0x81, PT ;  /* 0x000000816000780c */ /* 0x000fe20003f66270 */
[----:B0-----:R-:W0:Y:S01]  /*9640*/  SHFL.IDX PT, R13, R13, 0x2, 0x1c1f ;  /* 0x005c1f000d0d7f89 */ /* 0x001e2200000e0000 */
[----:B------:R-:W-:Y:S03]  /*9650*/  BSSY B0, `(.L_x_1867) ;  /* 0x000000e000007945 */ /* 0x000fe60003800000 */
[----:B----4-:R4:W0:Y:S08]  /*9660*/  SHFL.IDX PT, R10, R12, 0x2, 0x1c1f ;  /* 0x005c1f000c0a7f89 */ /* 0x01083000000e0000 */
[----:B----4-:R-:W-:Y:S05]  /*9670*/  @!P3 BRA `(.L_x_1868) ;  /* 0x00000000002cb947 */ /* 0x010fea0003800000 */
[----:B------:R-:W-:Y:S02]  /*9680*/  ULDC UR4, c[0x0][0x2f4] ;  /* 0x0000bd0000047ab9 */ /* 0x000fe40000000800 */
[----:B------:R-:W-:-:S13]  /*9690*/  ISETP.GE.AND P3, PT, R18, UR4, PT ;  /* 0x0000000412007c0c */ /* 0x000fda000bf66270 */
[----:B------:R-:W4:Y:S01]  /*96a0*/  @!P3 LDS.128 R4, [R91+0xe400] ;  /* 0x00e400005b04b984 */ /* 0x000f220000000c00 */
[----:B0123--:R-:W-:-:S05]  /*96b0*/  @!P3 IADD3 R8, P4, R18, R10, RZ ;  /* 0x0000000a1208b210 */ /* 0x00ffca0007f9e0ff */
[----:B------:R-:W-:Y:S01]  /*96c0*/  @!P3 IMAD.X R9, R13, 0x1, R19, P4 ;  /* 0x000000010d09b824 */ /* 0x000fe200020e0613 */
[----:B------:R-:W-:-:S13]  /*96d0*/  ISETP.GE.AND P4, PT, R23, UR4, PT ;  /* 0x0000000417007c0c */ /* 0x000fda000bf86270 */
[----:B------:R-:W-:-:S05]  /*96e0*/  @!P4 IADD3 R10, P5, R23, R10, RZ ;  /* 0x0000000a170ac210 */ /* 0x000fca0007fbe0ff */
[----:B------:R-:W-:Y:S01]  /*96f0*/  @!P4 IMAD.X R11, R13, 0x1, R197, P5 ;  /* 0x000000010d0bc824 */ /* 0x000fe200028e06c5 */
[----:B----4-:R-:W-:Y:S04]  /*9700*/  @!P3 ST.E.128 desc[UR60][R8.64], R4 ;  /* 0x000000040800b985 */ /* 0x010fe8000c101d3c */
[----:B------:R-:W0:Y:S04]  /*9710*/  @!P4 LDS.128 R4, [R90+0xe400] ;  /* 0x00e400005a04c984 */ /* 0x000e280000000c00 */
[----:B0-----:R4:W-:Y:S02]  /*9720*/  @!P4 ST.E.128 desc[UR60][R10.64], R4 ;  /* 0x000000040a00c985 */ /* 0x0019e4000c101d3c */
.L_x_1868:
[----:B------:R-:W-:Y:S05]  /*9730*/  BSYNC B0 ;  /* 0x0000000000007941 */ /* 0x000fea0003800000 */
.L_x_1867:
[----:B------:R-:W-:Y:S01]  /*9740*/  @!PT LDS RZ, [RZ] ;  /* 0x00000000fffff984 */ /* 0x000fe20000000800 */
[----:B------:R-:W-:Y:S01]  /*9750*/  @!PT LDS RZ, [RZ] ;  /* 0x00000000fffff984 */ /* 0x000fe20000000800 */
[----:B------:R-:W-:Y:S01]  /*9760*/  @!PT LDS RZ, [RZ] ;  /* 0x00000000fffff984 */ /* 0x000fe20000000800 */
[----:B------:R-:W-:Y:S01]  /*9770*/  @!PT LDS RZ, [RZ] ;  /* 0x00000000fffff984 */ /* 0x000fe20000000800 */
[----:B------:R5:W-:Y:S06]  /*9780*/  MEMBAR.ALL.CTA ;  /* 0x0000000000007992 */ /* 0x000bec0000008000 */
[----:B-----5:R-:W5:Y:S01]  /*9790*/  FENCE.VIEW.ASYNC.S ;  /* 0x00000000000073c6 */ /* 0x020f620000000000 */
[----:B-1----:R-:W-:Y:S01]  /*97a0*/  @!P2 VIADD R87, R87, 0x228c0 ;  /* 0x000228c05757a836 */ /* 0x002fe20000000000 */
[----:B-----5:R1:W-:Y:S01]  /*97b0*/  BAR.SYNC.DEFER_BLOCKING R73, 0x80 ;  /* 0x000200490000751d */ /* 0x0203e20000010000 */
[----:B------:R-:W-:Y:S01]  /*97c0*/  ISETP.NE.AND P3, PT, R89, RZ, PT ;  /* 0x000000ff5900720c */ /* 0x000fe20003f65270 */
[----:B------:R-:W-:-:S02]  /*97d0*/  VIADD R195, R195, 0x1 ;  /* 0x00000001c3c37836 */ /* 0x000fc40000000000 */
[----:B------:R-:W-:-:S04]  /*97e0*/  @!P2 PRMT R87, RZ, 0x654, R87 ;  /* 0x00000654ff57a816 */ /* 0x000fc80000000057 */
[----:B------:R1:W-:Y:S01]  /*97f0*/  @!P2 SYNCS.ARRIVE.TRANS64.RED.A1T0 RZ, [R87+URZ], RZ ;  /* 0x000000ff57ffa9a7 */ /* 0x0003e2000810043f */
[----:B------:R-:W-:-:S04]  /*9800*/  ISETP.NE.AND P2, PT, R195, 0x2, PT ;  /* 0x00000002c300780c */ /* 0x000fc80003f45270 */
[----:B----4-:R-:W-:Y:S02]  /*9810*/  SEL R4, RZ, 0x1, P2 ;  /* 0x00000001ff047807 */ /* 0x010fe40001000000 */
[----:B------:R-:W-:Y:S02]  /*9820*/  SEL R195, R195, RZ, P2 ;  /* 0x000000ffc3c37207 */ /* 0x000fe40001000000 */
[----:B------:R-:W-:Y:S01]  /*9830*/  LOP3.LUT R201, R201, R4, RZ, 0x3c, !PT ;  /* 0x00000004c9c97212 */ /* 0x000fe200078e3cff */
[----:B-1----:R-:W-:Y:S06]  /*9840*/  @P3 BRA `(.L_x_1869) ;  /* 0xffffff88009c3947 */ /* 0x002fec000383ffff */
[----:B------:R-:W1:Y:S01]  /*9850*/  S2R R5, SR_TID.X ;  /* 0x0000000000057919 */ /* 0x000e620000002100 */
[----:B------:R-:W-:Y:S02]  /*9860*/  PLOP3.LUT P0, PT, PT, PT, PT, 0x8, 0x0 ;  /* 0x000000000000781c */ /* 0x000fe40003f0e170 */
[----:B-1----:R-:W-:-:S04]  /*9870*/  SHF.R.U32.HI R5, RZ, 0x7, R5 ;  /* 0x00000007ff057819 */ /* 0x002fc80000011605 */
[----:B------:R-:W-:-:S13]  /*9880*/  ISETP.NE.AND P3, PT, R5, 0x1, PT ;  /* 0x000000010500780c */ /* 0x000fda0003f65270 */
[----:B------:R-:W-:Y:S06]  /*9890*/  @!P3 BAR.ARV 0x9, 0x100 ;  /* 0x024400000000bb1d */ /* 0x000fec0000002000 */
.L_x_1790:
[----:B------:R-:W-:Y:S05]  /*98a0*/  @P0 BRA `(.L_x_1870) ;  /* 0x00000000000c0947 */ /* 0x000fea0003800000 */
[----:B------:R-:W1:Y:S01]  /*98b0*/  FENCE.VIEW.ASYNC.G ;  /* 0x00000000000073c6 */ /* 0x000e620000000100 */
[----:B------:R-:W-:Y:S05]  /*98c0*/  WARPSYNC.ALL ;  /* 0x0000000000007948 */ /* 0x000fea0003800000 */
[----:B-1----:R-:W-:Y:S06]  /*98d0*/  BAR.ARV 0xc, 0x180 ;  /* 0x0306000000007b1d */ /* 0x002fec0000002000 */
.L_x_1870:
[----:B------:R-:W-:Y:S01]  /*98e0*/  ULDC.64 UR6, c[0x0][0x998] ;  /* 0x0002660000067ab9 */ /* 0x000fe20000000a00 */
[----:B------:R-:W-:Y:S01]  /*98f0*/  ULDC.64 UR4, c[0x0][0x990] ;  /* 0x0002640000047ab9 */ /* 0x000fe20000000a00 */
[----:B------:R-:W-:Y:S02]  /*9900*/  ISETP.NE.U32.AND P1, PT, RZ, UR6, PT ;  /* 0x00000006ff007c0c */ /* 0x000fe4000bf25070 */
[----:B------:R-:W-:Y:S02]  /*9910*/  ISETP.NE.U32.AND P0, PT, RZ, UR4, PT ;  /* 0x00000004ff007c0c */ /* 0x000fe4000bf05070 */
[----:B------:R-:W-:Y:S02]  /*9920*/  ISETP.NE.AND.EX P1, PT, RZ, UR7, PT, P1 ;  /* 0x00000007ff007c0c */ /* 0x000fe4000bf25310 */
[----:B------:R-:W-:-:S11]  /*9930*/  ISETP.NE.AND.EX P0, PT, RZ, UR5, PT, P0 ;  /* 0x00000005ff007c0c */ /* 0x000fd6000bf05300 */
[----:B--23--:R-:W1:Y:S01]  /*9940*/  @P1 LDC.64 R8, c[0x0][0x9b8] ;  /* 0x00026e00ff081b82 */ /* 0x00ce620000000a00 */
[--C-:B------:R-:W-:Y:S02]  /*9950*/  @P1 SHF.R.S32.HI R5, RZ, 0x1f, R191.reuse ;  /* 0x0000001fff051819 */ /* 0x100fe400000114bf */
[----:B------:R-:W-:Y:S02]  /*9960*/  @P0 SHF.R.S32.HI R3, RZ, 0x1f, R191 ;  /* 0x0000001fff030819 */ /* 0x000fe400000114bf */
[----:B------:R-:W-:-:S03]  /*9970*/  @P1 SHF.R.S32.HI R15, RZ, 0x1f, R190 ;  /* 0x0000001fff0f1819 */ /* 0x000fc600000114be */
[----:B------:R-:W2:Y:S08]  /*9980*/  @P0 LDC.64 R6, c[0x0][0x9a8] ;  /* 0x00026a00ff060b82 */ /* 0x000eb00000000a00 */
[----:B0-----:R-:W0:Y:S08]  /*9990*/  @P1 LDC.64 R10, c[0x0][0x9c0] ;  /* 0x00027000ff0a1b82 */ /* 0x001e300000000a00 */
[----:B------:R-:W3:Y:S01]  /*99a0*/  @P0 LDC.64 R12, c[0x0][0x9b0] ;  /* 0x00026c00ff0c0b82 */ /* 0x000ee20000000a00 */
[----:B-1----:R-:W-:-:S02]  /*99b0*/  @P1 IMAD R2, R5, R8, RZ ;  /* 0x0000000805021224 */ /* 0x002fc400078e02ff */
[----:B------:R-:W-:-:S04]  /*99c0*/  @P1 IMAD.WIDE.U32 R4, R191, R8, RZ ;  /* 0x00000008bf041225 */ /* 0x000fc800078e00ff */
[----:B------:R-:W-:Y:S02]  /*99d0*/  @P1 IMAD R9, R191, R9, R2 ;  /* 0x00000009bf091224 */ /* 0x000fe400078e0202 */
[-C--:B--2---:R-:W-:Y:S02]  /*99e0*/  @P0 IMAD R0, R3, R6.reuse, RZ ;  /* 0x0000000603000224 */ /* 0x084fe400078e02ff */
[----:B------:R-:W-:Y:S01]  /*99f0*/  @P1 IMAD.IADD R5, R5, 0x1, R9 ;  /* 0x0000000105051824 */ /* 0x000fe200078e0209 */
[----:B------:R-:W-:Y:S01]  /*9a00*/  @P0 SHF.R.S32.HI R9, RZ, 0x1f, R190 ;  /* 0x0000001fff090819 */ /* 0x000fe200000114be */
[C---:B------:R-:W-:Y:S02]  /*9a10*/  @P0 IMAD R7, R191.reuse, R7, R0 ;  /* 0x00000007bf070224 */ /* 0x040fe400078e0200 */
[----:B------:R-:W-:-:S04]  /*9a20*/  @P0 IMAD.WIDE.U32 R2, R191, R6, RZ ;  /* 0x00000006bf020225 */ /* 0x000fc800078e00ff */
[----:B0-----:R-:W-:Y:S02]  /*9a30*/  @P1 IMAD R6, R15, R10, RZ ;  /* 0x0000000a0f061224 */ /* 0x001fe400078e02ff */
[----:B------:R-:W-:Y:S02]  /*9a40*/  @P0 IMAD.IADD R3, R3, 0x1, R7 ;  /* 0x0000000103030824 */ /* 0x000fe400078e0207 */
[C---:B------:R-:W-:Y:S02]  /*9a50*/  @P1 IMAD R11, R190.reuse, R11, R6 ;  /* 0x0000000bbe0b1224 */ /* 0x040fe400078e0206 */
[----:B---3--:R-:W-:Y:S02]  /*9a60*/  @P0 IMAD R0, R9, R12, RZ ;  /* 0x0000000c09000224 */ /* 0x008fe400078e02ff */
[----:B------:R-:W-:-:S04]  /*9a70*/  @P1 IMAD.WIDE.U32 R6, R190, R10, R4 ;  /* 0x0000000abe061225 */ /* 0x000fc800078e0004 */
[----:B------:R-:W-:Y:S01]  /*9a80*/  @P0 IMAD R9, R190, R13, R0 ;  /* 0x0000000dbe090224 */ /* 0x000fe200078e0200 */
[----:B------:R-:W-:Y:S01]  /*9a90*/  @P1 LEA R8, P3, R6, UR6, 0x2 ;  /* 0x0000000606081c11 */ /* 0x000fe2000f8610ff */
[----:B------:R-:W-:-:S04]  /*9aa0*/  @P0 IMAD.WIDE.U32 R2, R190, R12, R2 ;  /* 0x0000000cbe020225 */ /* 0x000fc800078e0002 */
[----:B------:R-:W-:Y:S01]  /*9ab0*/  @P1 IMAD.IADD R5, R7, 0x1, R11 ;  /* 0x0000000107051824 */ /* 0x000fe200078e020b */
[----:B------:R-:W-:Y:S01]  /*9ac0*/  @P0 LEA R4, P2, R2, UR4, 0x2 ;  /* 0x0000000402040c11 */ /* 0x000fe2000f8410ff */
[----:B------:R-:W-:Y:S01]  /*9ad0*/  @P0 IMAD.IADD R3, R3, 0x1, R9 ;  /* 0x0000000103030824 */ /* 0x000fe200078e0209 */
[----:B------:R-:W0:Y:S01]  /*9ae0*/  LDC.64 R10, c[0x0][0x9e0] ;  /* 0x00027800ff0a7b82 */ /* 0x000e220000000a00 */
[----:B------:R-:W-:Y:S01]  /*9af0*/  IMAD.MOV.U32 R0, RZ, RZ, 0x3f800000 ;  /* 0x3f800000ff007424 */ /* 0x000fe200078e00ff */
[----:B------:R-:W-:Y:S01]  /*9b00*/  @P1 LEA.HI.X R9, R6, UR7, R5, 0x2, P3 ;  /* 0x0000000706091c11 */ /* 0x000fe200098f1405 */
[----:B------:R-:W-:Y:S01]  /*9b10*/  ULDC UR4, c[0x0][0x988] ;  /* 0x0002620000047ab9 */ /* 0x000fe20000000800 */
[----:B------:R-:W-:Y:S01]  /*9b20*/  @P0 LEA.HI.X R5, R2, UR5, R3, 0x2, P2 ;  /* 0x0000000502050c11 */ /* 0x000fe200090f1403 */
[----:B------:R-:W-:Y:S02]  /*9b30*/  IMAD.MOV.U32 R3, RZ, RZ, 0x3f800000 ;  /* 0x3f800000ff037424 */ /* 0x000fe400078e00ff */
[----:B------:R-:W2:Y:S01]  /*9b40*/  @P1 LDG.E R0, desc[UR60][R8.64] ;  /* 0x0000003c08001981 */ /* 0x000ea2000c1e1900 */
[----:B------:R-:W1:Y:S03]  /*9b50*/  LDC R2, c[0x0][0x448] ;  /* 0x00011200ff027b82 */ /* 0x000e660000000800 */
[----:B------:R3:W2:Y:S01]  /*9b60*/  @P0 LDG.E R3, desc[UR60][R4.64] ;  /* 0x0000003c04030981 */ /* 0x0006a2000c1e1900 */
[----:B0-----:R-:W-:-:S02]  /*9b70*/  ISETP.GE.AND P2, PT, R11, 0x1, PT ;  /* 0x000000010b00780c */ /* 0x001fc40003f46270 */
[----:B-1----:R-:W-:Y:S01]  /*9b80*/  ISETP.NE.AND P1, PT, R2, 0x1, PT ;  /* 0x000000010200780c */ /* 0x002fe20003f25270 */
[----:B------:R-:W-:-:S12]  /*9b90*/  VIADD R2, R202, 0x7f ;  /* 0x0000007fca027836 */ /* 0x000fd80000000000 */
[----:B------:R-:W0:Y:S08]  /*9ba0*/  @P1 LDC R7, c[0x0][0x44c] ;  /* 0x00011300ff071b82 */ /* 0x000e300000000800 */
[----:B------:R-:W1:Y:S01]  /*9bb0*/  @P1 LDC R6, c[0x0][0x450] ;  /* 0x00011400ff061b82 */ /* 0x000e620000000800 */
[----:B0-----:R-:W-:-:S05]  /*9bc0*/  @P1 IMAD.HI.U32 R7, R2, R7, RZ ;  /* 0x0000000702071227 */ /* 0x001fca00078e00ff */
[----:B-1----:R-:W-:Y:S02]  /*9bd0*/  @P1 SHF.R.U32.HI R2, RZ, R6, R7 ;  /* 0x00000006ff021219 */ /* 0x002fe40000011607 */
[----:B------:R-:W-:-:S05]  /*9be0*/  IADD3 R7, R189, 0x1, -R188 ;  /* 0x00000001bd077810 */ /* 0x000fca0007ffe8bc */
[----:B---3--:R-:W-:Y:S02]  /*9bf0*/  IMAD.IADD R5, R7, 0x1, R2 ;  /* 0x0000000107057824 */ /* 0x008fe400078e0202 */
[----:B--2---:R-:W-:Y:S02]  /*9c00*/  FMUL.FTZ R0, R3, R0 ;  /* 0x0000000003007220 */ /* 0x004fe40000410000 */
[----:B------:R-:W-:Y:S02]  /*9c10*/  IMAD.IADD R3, R5, 0x1, R10 ;  /* 0x0000000105037824 */ /* 0x000fe400078e020a */
[----:B------:R-:W-:Y:S01]  /*9c20*/  FMUL.FTZ R2, R0, UR4 ;  /* 0x0000000400027c20 */ /* 0x000fe20008410000 */
        /* <DEDUP_REMOVED lines=12> */
.L_x_1873:
[----:B------:R-:W-:-:S13]  /*9cf0*/  ISETP.NE.AND P0, PT, R11, 0x1, PT ;  /* 0x000000010b00780c */ /* 0x000fda0003f05270 */
[----:B------:R-:W0:Y:S02]  /*9d00*/  @P0 LDC.64 R4, c[0x0][0x9e8] ;  /* 0x00027a00ff040b82 */ /* 0x000e240000000a00 */
[----:B0-----:R-:W-:-:S05]  /*9d10*/  @P0 IMAD.HI.U32 R4, R0, R4, RZ ;  /* 0x0000000400040227 */ /* 0x001fca00078e00ff */
[----:B------:R-:W-:-:S07]  /*9d20*/  @P0 SHF.R.U32.HI R0, RZ, R5, R4 ;  /* 0x00000005ff000219 */ /* 0x000fce0000011604 */
.L_x_1874:
[----:B------:R-:W-:Y:S05]  /*9d30*/  BSYNC B0 ;  /* 0x0000000000007941 */ /* 0x000fea0003800000 */
.L_x_1872:
[----:B------:R-:W-:-:S05]  /*9d40*/  IMAD R0, R0, R11, R11 ;  /* 0x0000000b00007224 */ /* 0x000fca00078e020b */
[----:B------:R-:W-:-:S07]  /*9d50*/  VIMNMX R3, R3, R0, PT ;  /* 0x0000000003037248 */ /* 0x000fce0003fe0100 */
.L_x_1871:
[----:B------:R-:W0:Y:S01]  /*9d60*/  @P1 LDC R5, c[0x0][0x44c] ;  /* 0x00011300ff051b82 */ /* 0x000e220000000800 */
[----:B------:R-:W-:Y:S01]  /*9d70*/  VIADD R3, R3, 0x9f ;  /* 0x0000009f03037836 */ /* 0x000fe20000000000 */
[----:B------:R-:W-:-:S03]  /*9d80*/  ULDC UR4, c[0x0][0x9dc] ;  /* 0x0002770000047ab9 */ /* 0x000fc60000000800 */
[----:B------:R-:W-:-:S03]  /*9d90*/  IMAD.HI R3, R3, 0x66666667, RZ ;  /* 0x6666666703037827 */ /* 0x000fc600078e02ff */
[----:B------:R-:W1:Y:S02]  /*9da0*/  @P1 LDC R7, c[0x0][0x450] ;  /* 0x00011400ff071b82 */ /* 0x000e640000000800 */
[----:B------:R-:W-:-:S04]  /*9db0*/  SHF.R.U32.HI R0, RZ, 0x1f, R3 ;  /* 0x0000001fff007819 */ /* 0x000fc80000011603 */
[----:B------:R-:W-:-:S04]  /*9dc0*/  LEA.HI.SX32 R0, R3, R0, 0x1a ;  /* 0x0000000003007211 */ /* 0x000fc800078fd2ff */
[----:B------:R-:W-:Y:S01]  /*9dd0*/  VIMNMX R108, R25, R0, PT ;  /* 0x00000000196c7248 */ /* 0x000fe20003fe0100 */
        /* <DEDUP_REMOVED lines=16> */
.L_x_1877:
[----:B------:R-:W-:-:S13]  /*9ee0*/  ISETP.NE.AND P0, PT, R11, 0x1, PT ;  /* 0x000000010b00780c */ /* 0x000fda0003f05270 */
[----:B------:R-:W0:Y:S02]  /*9ef0*/  @P0 LDC.64 R4, c[0x0][0x9e8] ;  /* 0x00027a00ff040b82 */ /* 0x000e240000000a00 */
[----:B0-----:R-:W-:-:S05]  /*9f00*/  @P0 IMAD.HI.U32 R4, R3, R4, RZ ;  /* 0x0000000403040227 */ /* 0x001fca00078e00ff */
[----:B------:R-:W-:-:S07]  /*9f10*/  @P0 SHF.R.U32.HI R3, RZ, R5, R4 ;  /* 0x00000005ff030219 */ /* 0x000fce0000011604 */
.L_x_1878:
[----:B------:R-:W-:Y:S05]  /*9f20*/  BSYNC B0 ;  /* 0x0000000000007941 */ /* 0x000fea0003800000 */
.L_x_1876:
[----:B------:R-:W-:-:S05]  /*9f30*/  IMAD R3, R3, R11, RZ ;  /* 0x0000000b03037224 */ /* 0x000fca00078e02ff */
[----:B------:R-:W-:-:S07]  /*9f40*/  VIMNMX R0, R0, R3, !PT ;  /* 0x0000000300007248 */ /* 0x000fce0007fe0100 */
.L_x_1875:
[----:B------:R-:W-:Y:S01]  /*9f50*/  IMAD.HI R0, R0, 0x66666667, RZ ;  /* 0x6666666700007827 */ /* 0x000fe200078e02ff */
[----:B------:R-:W-:Y:S02]  /*9f60*/  PLOP3.LUT P0, PT, PT, PT, PT, 0x80, 0x0 ;  /* 0x000000000000781c */ /* 0x000fe40003f0f070 */
[----:B------:R-:W-:Y:S02]  /*9f70*/  CS2R R88, SRZ ;  /* 0x0000000000587805 */ /* 0x000fe4000001ff00 */
[----:B------:R-:W-:Y:S02]  /*9f80*/  CS2R R86, SRZ ;  /* 0x0000000000567805 */ /* 0x000fe4000001ff00 */
[----:B------:R-:W-:Y:S02]  /*9f90*/  CS2R R6, SRZ ;  /* 0x0000000000067805 */ /* 0x000fe4000001ff00 */
[----:B------:R-:W-:Y:S02]  /*9fa0*/  SHF.R.U32.HI R3, RZ, 0x1f, R0 ;  /* 0x0000001fff037819 */ /* 0x000fe40000011600 */
[----:B------:R-:W-:-:S02]  /*9fb0*/  CS2R R84, SRZ ;  /* 0x0000000000547805 */ /* 0x000fc4000001ff00 */
[----:B------:R-:W-:Y:S02]  /*9fc0*/  CS2R R8, SRZ ;  /* 0x0000000000087805 */ /* 0x000fe4000001ff00 */
[----:B------:R-:W-:Y:S02]  /*9fd0*/  CS2R R4, SRZ ;  /* 0x0000000000047805 */ /* 0x000fe4000001ff00 */
[----:B------:R-:W-:Y:S02]  /*9fe0*/  LEA.HI.SX32 R3, R0, R3, 0x1a ;  /* 0x0000000300037211 */ /* 0x000fe400078fd2ff */
[----:B------:R-:W-:Y:S02]  /*9ff0*/  CS2R R78, SRZ ;  /* 0x00000000004e7805 */ /* 0x000fe4000001ff00 */
[----:B------:R-:W-:Y:S02]  /*a000*/  CS2R R76, SRZ ;  /* 0x00000000004c7805 */ /* 0x000fe4000001ff00 */
[----:B------:R-:W-:-:S02]  /*a010*/  CS2R R10, SRZ ;  /* 0x00000000000a7805 */ /* 0x000fc4000001ff00 */
[----:B------:R-:W-:Y:S02]  /*a020*/  VIMNMX R211, RZ, R3, !PT ;  /* 0x00000003ffd37248 */ /* 0x000fe40007fe0100 */
[----:B------:R-:W-:Y:S02]  /*a030*/  CS2R R70, SRZ ;  /* 0x0000000000467805 */ /* 0x000fe4000001ff00 */
[----:B------:R-:W-:Y:S02]  /*a040*/  CS2R R12, SRZ ;  /* 0x00000000000c7805 */ /* 0x000fe4000001ff00 */
[----:B------:R-:W-:Y:S02]  /*a050*/  CS2R R68, SRZ ;  /* 0x0000000000447805 */ /* 0x000fe4000001ff00 */
[----:B------:R-:W-:Y:S02]  /*a060*/  ISETP.GT.AND P1, PT, R108, R211, PT ;  /* 0x000000d36c00720c */ /* 0x000fe40003f24270 */
        /* <DEDUP_REMOVED lines=15> */
[----:B------:R-:W-:Y:S01]  /*a160*/  IMAD.MOV.U32 R34, RZ, RZ, RZ ;  /* 0x000000ffff227224 */ /* 0x000fe200078e00ff */
[----:B------:R-:W-:Y:S02]  /*a170*/  CS2R R90, SRZ ;  /* 0x00000000005a7805 */ /* 0x000fe4000001ff00 */
[----:B------:R-:W-:Y:S02]  /*a180*/  CS2R R40, SRZ ;  /* 0x0000000000287805 */ /* 0x000fe4000001ff00 */
[----:B------:R-:W-:Y:S02]  /*a190*/  CS2R R92, SRZ ;  /* 0x00000000005c7805 */ /* 0x000fe4000001ff00 */
[----:B------:R-:W-:Y:S02]  /*a1a0*/  CS2R R48, SRZ ;  /* 0x0000000000307805 */ /* 0x000fe4000001ff00 */
[----:B------:R-:W-:Y:S01]  /*a1b0*/  CS2R R94, SRZ ;  /* 0x00000000005e7805 */ /* 0x000fe2000001ff00 */
[----:B------:R-:W-:-:S02]  /*a1c0*/  IMAD.MOV.U32 R57, RZ, RZ, RZ ;  /* 0x000000ffff397224 */ /* 0x000fc400078e00ff */
[----:B------:R-:W-:Y:S01]  /*a1d0*/  IMAD.MOV.U32 R96, RZ, RZ, RZ ;  /* 0x000000ffff607224 */ /* 0x000fe200078e00ff */
[----:B------:R-:W-:Y:S06]  /*a1e0*/  @!P1 BRA `(.L_x_1879) ;  /* 0x0000016400749947 */ /* 0x000fec0003800000 */
[----:B------:R-:W-:-:S03]  /*a1f0*/  UMOV UR4, 0xffffffff ;  /* 0xffffffff00047882 */ /* 0x000fc60000000000 */
[----:B------:R-:W-:Y:S05]  /*a200*/  BRA.DIV UR4, `(.L_x_1880) ;  /* 0x0000021e04b07947 */ /* 0x000fea000b800000 */
[----:B------:R-:W0:Y:S02]  /*a210*/  S2R R0, SR_TID.X ;  /* 0x0000000000007919 */ /* 0x000e240000002100 */
[----:B0-----:R-:W-:-:S05]  /*a220*/  VIADD R3, R0, 0xffffff80 ;  /* 0xffffff8000037836 */ /* 0x001fca0000000000 */
[----:B------:R-:W-:-:S04]  /*a230*/  SHF.R.S32.HI R0, RZ, 0x1f, R3 ;  /* 0x0000001fff007819 */ /* 0x000fc80000011403 */
[----:B------:R-:W-:-:S04]  /*a240*/  LEA.HI R0, R0, R3, RZ, 0x7 ;  /* 0x0000000300007211 */ /* 0x000fc800078f38ff */
[----:B------:R-:W-:-:S05]  /*a250*/  SHF.R.S32.HI R0, RZ, 0x7, R0 ;  /* 0x00000007ff007819 */ /* 0x000fca0000011400 */
[----:B------:R0:W1:Y:S02]  /*a260*/  SHFL.IDX PT, R203, R0, RZ, 0x1f ;  /* 0x00001fff00cb7589 */ /* 0x00006400000e0000 */
.L_x_2210:
[----:B01----:R-:W-:Y:S01]  /*a270*/  LEA.HI R0, R203, R203, RZ, 0x1 ;  /* 0x000000cbcb007211 */ /* 0x003fe200078f08ff */
[----:B------:R-:W-:Y:S01]  /*a280*/  VIADD R25, R17, 0x14400 ;  /* 0x0001440011197836 */ /* 0x000fe20000000000 */
[----:B------:R-:W-:Y:S02]  /*a290*/  BSSY B6, `(.L_x_1881) ;  /* 0x0000018000067945 */ /* 0x000fe40003800000 */
        /* <DEDUP_REMOVED lines=23> */
.L_x_1882:
[----:B------:R-:W-:Y:S05]  /*a410*/  BSYNC B6 ;  /* 0x0000000000067941 */ /* 0x000fea0003800000 */
.L_x_1881:
[----:B------:R-:W-:Y:S02]  /*a420*/  ULDC UR4, c[0x0][0x3f4] ;  /* 0x0000fd0000047ab9 */ /* 0x000fe40000000800 */
[----:B------:R-:W-:-:S13]  /*a430*/  ISETP.LT.AND P0, PT, RZ, UR4, PT ;  /* 0x00000004ff007c0c */ /* 0x000fda000bf01270 */
[----:B------:R-:W-:Y:S05]  /*a440*/  @P0 BRA `(.L_x_1883) ;  /* 0x00000000003c0947 */ /* 0x000fea0003800000 */
[----:B------:R-:W-:-:S04]  /*a450*/  LEA.HI R0, R225, R225, RZ, 0x1 ;  /* 0x000000e1e1007211 */ /* 0x000fc800078f08ff */
[----:B------:R-:W-:-:S05]  /*a460*/  LOP3.LUT R0, R0, 0xfffffffe, RZ, 0xc0, !PT ;  /* 0xfffffffe00007812 */ /* 0x000fca00078ec0ff */
[----:B------:R-:W-:-:S05]  /*a470*/  IMAD.IADD R0, R225, 0x1, -R0 ;  /* 0x00000001e1007824 */ /* 0x000fca00078e0a00 */
[----:B------:R-:W-:-:S04]  /*a480*/  SHF.L.U32 R0, R0, 0x1f, RZ ;  /* 0x0000001f00007819 */ /* 0x000fc800000006ff */
[----:B------:R0:W1:Y:S03]  /*a490*/  SYNCS.PHASECHK.TRANS64.TRYWAIT P0, [R17+URZ+0x22800], R0 ;  /* 0x02280000110075a7 */ /* 0x000066000800017f */
[----:B-1----:R-:W-:Y:S05]  /*a4a0*/  @!P0 NANOSLEEP.SYNCS 0x989680 ;  /* 0x009896800000895d */ /* 0x002fea0003900000 */
[----:B------:R-:W1:Y:S01]  /*a4b0*/  @!P0 SYNCS.PHASECHK.TRANS64 P0, [R17+URZ+0x22800], R0 ;  /* 0x02280000110085a7 */ /* 0x000e62000800007f */
[----:B------:R-:W-:Y:S04]  /*a4c0*/  BSSY B0, `(.L_x_1884) ;  /* 0x0000006000007945 */ /* 0x000fe80003800000 */
[----:B-1----:R-:W-:Y:S05]  /*a4d0*/  @P0 BRA `(.L_x_1885) ;  /* 0x0000000000100947 */ /* 0x002fea0003800000 */
.L_x_1886:
[----:B-1----:R1:W2:Y:S02]  /*a4e0*/  SYNCS.PHASECHK.TRANS64.TRYWAIT P0, [R17+URZ+0x22800], R0 ;  /* 0x02280000110075a7 */ /* 0x0022a4000800017f */
[----:B--2---:R-:W-:Y:S05]  /*a4f0*/  @!P0 NANOSLEEP.SYNCS 0x989680 ;  /* 0x009896800000895d */ /* 0x004fea0003900000 */
[----:B------:R-:W2:Y:S02]  /*a500*/  @!P0 SYNCS.PHASECHK.TRANS64 P0, [R17+URZ+0x22800], R0 ;  /* 0x02280000110085a7 */ /* 0x000ea4000800007f */
[----:B--2---:R-:W-:Y:S05]  /*a510*/  @!P0 BRA `(.L_x_1886) ;  /* 0xfffffffc00f08947 */ /* 0x004fea000383ffff */
.L_x_1885:
[----:B------:R-:W-:Y:S05]  /*a520*/  BSYNC B0 ;  /* 0x0000000000007941 */ /* 0x000fea0003800000 */
.L_x_1884:
[----:B------:R-:W-:Y:S05]  /*a530*/  BRA `(.L_x_1887) ;  /* 0x0000004c00987947 */ /* 0x000fea0003800000 */
.L_x_1883:
[----:B------:R-:W-:Y:S01]  /*a540*/  LOP3.LUT P0, RZ, R25, 0x3ff, RZ, 0xc0, !PT ;  /* 0x000003ff19ff7812 */ /* 0x000fe2000780c0ff */
[----:B------:R-:W-:Y:S01]  /*a550*/  ULDC.64 UR4, c[0x0][0x3f8] ;  /* 0x0000fe0000047ab9 */ /* 0x000fe20000000a00 */
[----:B-----5:R-:W-:Y:S01]  /*a560*/  SHF.R.S32.HI R0, RZ, 0x1f, R24 ;  /* 0x0000001fff007819 */ /* 0x020fe20000011418 */
[----:B------:R-:W-:Y:S01]  /*a570*/  ULDC.64 UR6, c[0x0][0x408] ;  /* 0x0001020000067ab9 */ /* 0x000fe20000000a00 */
[----:B------:R-:W-:Y:S01]  /*a580*/  IMAD.WIDE.U32 R26, R24, UR4, RZ ;  /* 0x00000004181a7c25 */ /* 0x000fe2000f8e00ff */
[----:B------:R-:W-:Y:S03]  /*a590*/  BSSY B6, `(.L_x_1888) ;  /* 0x0000019000067945 */ /* 0x000fe60003800000 */
[C---:B------:R-:W-:Y:S02]  /*a5a0*/  IMAD R3, R0.reuse, UR4, RZ ;  /* 0x0000000400037c24 */ /* 0x040fe4000f8e02ff */
[----:B------:R-:W-:-:S02]  /*a5b0*/  IMAD R5, R0, UR6, RZ ;  /* 0x0000000600057c24 */ /* 0x000fc4000f8e02ff */
[C---:B------:R-:W-:Y:S02]  /*a5c0*/  IMAD R3, R24.reuse, UR5, R3 ;  /* 0x0000000518037c24 */ /* 0x040fe4000f8e0203 */
[C---:B------:R-:W-:Y:S02]  /*a5d0*/  IMAD R5, R24.reuse, UR7, R5 ;  /* 0x0000000718057c24 */ /* 0x040fe4000f8e0205 */
[----:B------:R-:W-:-:S04]  /*a5e0*/  IMAD.WIDE.U32 R24, R24, UR6, RZ ;  /* 0x0000000618187c25 */ /* 0x000fc8000f8e00ff */
[----:B------:R-:W-:Y:S02]  /*a5f0*/  IMAD.IADD R29, R3, 0x1, R27 ;  /* 0x00000001031d7824 */ /* 0x000fe400078e021b */
[----:B------:R-:W-:Y:S01]  /*a600*/  IMAD.IADD R31, R5, 0x1, R25 ;  /* 0x00000001051f7824 */ /* 0x000fe200078e0219 */
        /* <DEDUP_REMOVED lines=17> */
.L_x_1889:
[----:B------:R-:W-:Y:S05]  /*a720*/  BSYNC B6 ;  /* 0x0000000000067941 */ /* 0x000fea0003800000 */
.L_x_1888:
[----:B------:R-:W-:Y:S01]  /*a730*/  ULDC.U8 UR4, c[0x0][0x410] ;  /* 0x0001040000047ab9 */ /* 0x000fe20000000000 */
[----:B------:R-:W-:Y:S01]  /*a740*/  BSSY B0, `(.L_x_1890) ;  /* 0x00004bd000007945 */ /* 0x000fe20003800000 */
[----:B------:R-:W-:Y:S01]  /*a750*/  ISETP.NE.AND P0, PT, RZ, UR4, PT ;  /* 0x00000004ff007c0c */ /* 0x000fe2000bf05270 */
[----:B------:R-:W-:-:S12]  /*a760*/  IMAD.IADD R36, R198, 0x1, R202 ;  /* 0x00000001c6247824 */ /* 0x000fd800078e02ca */
[----:B------:R-:W-:Y:S05]  /*a770*/  @!P0 BRA `(.L_x_1891) ;  /* 0x0000002400a48947 */ /* 0x000fea0003800000 */
[----:B------:R-:W0:Y:S01]  /*a780*/  LDC R35, c[0x0][0x448] ;  /* 0x00011200ff237b82 */ /* 0x000e220000000800 */
[----:B------:R-:W-:Y:S01]  /*a790*/  IMAD R3, R228, 0x40, R36 ;  /* 0x00000040e4037824 */ /* 0x000fe200078e0224 */
[----:B------:R-:W-:Y:S01]  /*a7a0*/  ULDC.64 UR4, c[0x0][0x3f8] ;  /* 0x0000fe0000047ab9 */ /* 0x000fe20000000a00 */
[----:B------:R-:W-:Y:S01]  /*a7b0*/  IMAD.MOV.U32 R8, RZ, RZ, R26 ;  /* 0x000000ffff087224 */ /* 0x000fe200078e001a */
[----:B------:R-:W-:Y:S01]  /*a7c0*/  ULDC.64 UR6, c[0x0][0x408] ;  /* 0x0001020000067ab9 */ /* 0x000fe20000000a00 */
[----:B------:R-:W-:Y:S01]  /*a7d0*/  IMAD.MOV.U32 R9, RZ, RZ, R29 ;  /* 0x000000ffff097224 */ /* 0x000fe200078e001d */
[----:B------:R-:W-:Y:S01]  /*a7e0*/  ULDC.64 UR8, c[0x0][0x400] ;  /* 0x0001000000087ab9 */ /* 0x000fe20000000a00 */
[----:B------:R-:W-:Y:S02]  /*a7f0*/  IMAD.MOV.U32 R10, RZ, RZ, R24 ;  /* 0x000000ffff0a7224 */ /* 0x000fe400078e0018 */
[----:B------:R-:W-:Y:S01]  /*a800*/  IMAD.MOV.U32 R11, RZ, RZ, R31 ;  /* 0x000000ffff0b7224 */ /* 0x000fe200078e001f */
[----:B0-----:R-:W-:-:S13]  /*a810*/  ISETP.NE.AND P0, PT, R35, 0x1, PT ;  /* 0x000000012300780c */ /* 0x001fda0003f05270 */
[----:B------:R-:W0:Y:S08]  /*a820*/  @P0 LDC R0, c[0x0][0x44c] ;  /* 0x00011300ff000b82 */ /* 0x000e300000000800 */
[----:B------:R-:W1:Y:S01]  /*a830*/  @P0 LDC R5, c[0x0][0x450] ;  /* 0x00011400ff050b82 */ /* 0x000e620000000800 */
[----:B0-----:R-:W-:-:S05]  /*a840*/  @P0 IMAD.HI.U32 R0, R3, R0, RZ ;  /* 0x0000000003000227 */ /* 0x001fca00078e00ff */
[----:B-1----:R-:W-:-:S04]  /*a850*/  @P0 SHF.R.U32.HI R3, RZ, R5, R0 ;  /* 0x00000005ff030219 */ /* 0x002fc80000011600 */
[----:B------:R-:W-:Y:S01]  /*a860*/  SHF.R.S32.HI R0, RZ, 0x1f, R3 ;  /* 0x0000001fff007819 */ /* 0x000fe20000011403 */
[----:B------:R-:W-:-:S04]  /*a870*/  IMAD.WIDE.U32 R8, R3, UR4, R8 ;  /* 0x0000000403087c25 */ /* 0x000fc8000f8e0008 */
[----:B------:R-:W-:Y:S02]  /*a880*/  IMAD R4, R0, UR4, RZ ;  /* 0x0000000400047c24 */ /* 0x000fe4000f8e02ff */
[----:B------:R-:W-:-:S04]  /*a890*/  IMAD.WIDE.U32 R10, R3, UR6, R10 ;  /* 0x00000006030a7c25 */ /* 0x000fc8000f8e000a */
[----:B------:R-:W-:Y:S01]  /*a8a0*/  IMAD R0, R0, UR6, RZ ;  /* 0x0000000600007c24 */ /* 0x000fe2000f8e02ff */
[----:B------:R-:W-:Y:S01]  /*a8b0*/  IADD3 R7, P1, R10, UR8, RZ ;  /* 0x000000080a077c10 */ /* 0x000fe2000ff3e0ff */
[C---:B------:R-:W-:Y:S01]  /*a8c0*/  IMAD R13, R3.reuse, UR5, R4 ;  /* 0x00000005030d7c24 */ /* 0x040fe2000f8e0204 */
[----:B------:R-:W-:Y:S01]  /*a8d0*/  ULDC.64 UR4, c[0x0][0x3e8] ;  /* 0x0000fa0000047ab9 */ /* 0x000fe20000000a00 */
[----:B------:R-:W-:Y:S01]  /*a8e0*/  IMAD R3, R3, UR7, R0 ;  /* 0x0000000703037c24 */ /* 0x000fe2000f8e0200 */
[----:B------:R-:W-:Y:S01]  /*a8f0*/  IADD3 R5, P0, R8, UR4, RZ ;  /* 0x0000000408057c10 */ /* 0x000fe2000ff1e0ff */
[----:B------:R-:W-:-:S03]  /*a900*/  UMOV UR4, 0xffffffff ;  /* 0xffffffff00047882 */ /* 0x000fc60000000000 */
[----:B------:R-:W-:Y:S02]  /*a910*/  IADD3.X R6, R9, UR5, R13, P0, !PT ;  /* 0x0000000509067c10 */ /* 0x000fe400087fe40d */
[----:B------:R-:W-:Y:S01]  /*a920*/  IADD3.X R8, R11, UR9, R3, P1, !PT ;  /* 0x000000090b087c10 */ /* 0x000fe20008ffe403 */
[----:B------:R-:W-:Y:S06]  /*a930*/  BRA.DIV UR4, `(.L_x_1892) ;  /* 0x0000021a04247947 */ /* 0x000fec000b800000 */
[----:B------:R0:W1:Y:S04]  /*a940*/  SHFL.IDX PT, R0, R6, RZ, 0x1c1f ;  /* 0x001c1fff06007589 */ /* 0x00006800000e0000 */
[----:B------:R0:W2:Y:S04]  /*a950*/  SHFL.IDX PT, R3, R5, RZ, 0x1c1f ;  /* 0x001c1fff05037589 */ /* 0x0000a800000e0000 */
[----:B------:R0:W3:Y:S04]  /*a960*/  SHFL.IDX PT, R4, R8, RZ, 0x1c1f ;  /* 0x001c1fff08047589 */ /* 0x0000e800000e0000 */
[----:B------:R0:W4:Y:S02]  /*a970*/  SHFL.IDX PT, R14, R7, RZ, 0x1c1f ;  /* 0x001c1fff070e7589 */ /* 0x00012400000e0000 */
.L_x_2216:
[----:B------:R-:W-:Y:S01]  /*a980*/  IMAD R35, R188, R35, RZ ;  /* 0x00000023bc237224 */ /* 0x000fe200078e02ff */
[----:B------:R-:W-:Y:S01]  /*a990*/  BSSY B1, `(.L_x_1893) ;  /* 0x000001b000017945 */ /* 0x000fe20003800000 */
[----:B------:R-:W-:Y:S02]  /*a9a0*/  CS2R R20, SRZ ;  /* 0x0000000000147805 */ /* 0x000fe4000001ff00 */
[----:B------:R-:W-:Y:S02]  /*a9b0*/  CS2R R30, SRZ ;  /* 0x00000000001e7805 */ /* 0x000fe4000001ff00 */
[----:B------:R-:W-:Y:S02]  /*a9c0*/  CS2R R26, SRZ ;  /* 0x00000000001a7805 */ /* 0x000fe4000001ff00 */
[----:B------:R-:W-:Y:S02]  /*a9d0*/  ISETP.GE.AND P0, PT, R36, R35, PT ;  /* 0x000000232400720c */ /* 0x000fe40003f06270 */
[----:B------:R-:W-:-:S11]  /*a9e0*/  CS2R R28, SRZ ;  /* 0x00000000001c7805 */ /* 0x000fd6000001ff00 */
[----:B------:R-:W-:Y:S05]  /*a9f0*/  @P0 BRA `(.L_x_1894) ;  /* 0x0000000000500947 */ /* 0x000fea0003800000 */
[----:B------:R-:W-:Y:S01]  /*aa00*/  ULDC UR4, c[0x0][0x3f4] ;  /* 0x0000fd0000047ab9 */ /* 0x000fe20000000800 */
[----:B------:R-:W-:Y:S02]  /*aa10*/  CS2R R20, SRZ ;  /* 0x0000000000147805 */ /* 0x000fe4000001ff00 */
[----:B------:R-:W-:Y:S02]  /*aa20*/  ISETP.GE.AND P4, PT, R199, UR4, PT ;  /* 0x00000004c7007c0c */ /* 0x000fe4000bf86270 */
[----:B------:R-:W-:-:S11]  /*aa30*/  ISETP.GE.AND P3, PT, R192, UR4, PT ;  /* 0x00000004c0007c0c */ /* 0x000fd6000bf66270 */
[----:B--2---:R-:W-:Y:S02]  /*aa40*/  @!P4 IADD3 R24, P0, R199, R3, RZ ;  /* 0x00000003c718c210 */ /* 0x004fe40007f1e0ff */
[----:B----4-:R-:W-:-:S03]  /*aa50*/  @!P3 IADD3 R12, P1, R192, R14, RZ ;  /* 0x0000000ec00cb210 */ /* 0x010fc60007f3e0ff */
[----:B-1----:R-:W-:Y:S01]  /*aa60*/  @!P4 IMAD.X R25, R0, 0x1, R227, P0 ;  /* 0x000000010019c824 */ /* 0x002fe200000e06e3 */
[----:B------:R-:W-:Y:S02]  /*aa70*/  @!P3 IADD3 R10, P0, R192, R3, RZ ;  /* 0x00000003c00ab210 */ /* 0x000fe40007f1e0ff */
[----:B------:R-:W-:Y:S02]  /*aa80*/  @!P3 SHF.R.S32.HI R3, RZ, 0x1f, R192 ;  /* 0x0000001fff03b819 */ /* 0x000fe400000114c0 */
[----:B------:R-:W-:Y:S02]  /*aa90*/  @!P4 IADD3 R14, P2, R199, R14, RZ ;  /* 0x0000000ec70ec210 */ /* 0x000fe40007f5e0ff */
[----:B------:R-:W-:Y:S02]  /*aaa0*/  CS2R R30, SRZ ;  /* 0x00000000001e7805 */ /* 0x000fe4000001ff00 */
[----:B------:R-:W-:Y:S02]  /*aab0*/  CS2R R28, SRZ ;  /* 0x00000000001c7805 */ /* 0x000fe4000001ff00 */
[----:B------:R-:W-:Y:S01]  /*aac0*/  CS2R R26, SRZ ;  /* 0x00000000001a7805 */ /* 0x000fe2000001ff00 */
[--C-:B------:R-:W-:Y:S01]  /*aad0*/  @!P3 IMAD.X R11, R0, 0x1, R3.reuse, P0 ;  /* 0x00000001000bb824 */ /* 0x100fe200000e0603 */
[----:B------:R1:W5:Y:S01]  /*aae0*/  @!P4 LD.E.64 R20, desc[UR60][R24.64] ;  /* 0x0000003c1814c980 */ /* 0x000362000c101b00 */
[----:B---3--:R-:W-:-:S02]  /*aaf0*/  @!P3 IMAD.X R13, R4, 0x1, R3, P1 ;  /* 0x00000001040db824 */ /* 0x008fc400008e0603 */
[----:B------:R-:W-:Y:S01]  /*ab00*/  @!P4 IMAD.X R15, R4, 0x1, R227, P2 ;  /* 0x00000001040fc824 */ /* 0x000fe200010e06e3 */
[----:B------:R1:W5:Y:S04]  /*ab10*/  @!P3 LD.E.64 R30, desc[UR60][R10.64] ;  /* 0x0000003c0a1eb980 */ /* 0x000368000c101b00 */
[----:B------:R1:W5:Y:S04]  /*ab20*/  @!P3 LD.E.64 R28, desc[UR60][R12.64] ;  /* 0x0000003c0c1cb980 */ /* 0x000368000c101b00 */
[----:B------:R1:W5:Y:S02]  /*ab30*/  @!P4 LD.E.64 R26, desc[UR60][R14.64] ;  /* 0x0000003c0e1ac980 */ /* 0x000364000c101b00 */
.L_x_1894:
[----:B------:R-:W-:Y:S05]  /*ab40*/  BSYNC B1 ;  /* 0x0000000000017941 */ /* 0x000fea0003800000 */
.L_x_1893:
[----:B------:R-:W-:Y:S01]  /*ab50*/  UMOV UR4, 0xffffffff ;  /* 0xffffffff00047882 */ /* 0x000fe20000000000 */
[----:B-1----:R-:W-:Y:S02]  /*ab60*/  CS2R R24, SRZ ;  /* 0x0000000000187805 */ /* 0x002fe4000001ff00 */
[----:B------:R-:W-:Y:S05]  /*ab70*/  BRA.DIV UR4, `(.L_x_1895) ;  /* 0x0000021a04047947 */ /* 0x000fea000b800000 */
[----:B------:R1:W0:Y:S04]  /*ab80*/  SHFL.IDX PT, R0, R6, 0x1, 0x1c1f ;  /* 0x003c1f0006007f89 */ /* 0x00022800000e0000 */
[----:B--2---:R1:W2:Y:S04]  /*ab90*/  SHFL.IDX PT, R3, R5, 0x1, 0x1c1f ;  /* 0x003c1f0005037f89 */ /* 0x0042a800000e0000 */
[----:B---3--:R1:W3:Y:S04]  /*aba0*/  SHFL.IDX PT, R4, R8, 0x1, 0x1c1f ;  /* 0x003c1f0008047f89 */ /* 0x0082e800000e0000 */
[----:B----4-:R1:W4:Y:S02]  /*abb0*/  SHFL.IDX PT, R14, R7, 0x1, 0x1c1f ;  /* 0x003c1f00070e7f89 */ /* 0x01032400000e0000 */
.L_x_2222:
[----:B01----:R-:W-:Y:S01]  /*abc0*/  VIADD R5, R36, 0x40 ;  /* 0x0000004024057836 */ /* 0x003fe20000000000 */
[----:B------:R-:W-:Y:S01]  /*abd0*/  LEA.HI R6, R225, R225, RZ, 0x1 ;  /* 0x000000e1e1067211 */ /* 0x000fe200078f08ff */
[----:B------:R-:W-:Y:S01]  /*abe0*/  BSSY B1, `(.L_x_1896) ;  /* 0x000001d000017945 */ /* 0x000fe20003800000 */
[----:B------:R-:W-:Y:S02]  /*abf0*/  CS2R R10, SRZ ;  /* 0x00000000000a7805 */ /* 0x000fe4000001ff00 */
[----:B------:R-:W-:Y:S02]  /*ac00*/  CS2R R8, SRZ ;  /* 0x0000000000087805 */ /* 0x000fe4000001ff00 */
[----:B------:R-:W-:Y:S02]  /*ac10*/  ISETP.GE.AND P0, PT, R5, R35, PT ;  /* 0x000000230500720c */ /* 0x000fe40003f06270 */
[----:B------:R-:W-:Y:S02]  /*ac20*/  CS2R R12, SRZ ;  /* 0x00000000000c7805 */ /* 0x000fe4000001ff00 */
[----:B------:R-:W-:-:S05]  /*ac30*/  LOP3.LUT R6, R6, 0xfffffffe, RZ, 0xc0, !PT ;  /* 0xfffffffe06067812 */ /* 0x000fca00078ec0ff */
[----:B------:R-:W-:-:S05]  /*ac40*/  IMAD.IADD R6, R225, 0x1, -R6 ;  /* 0x00000001e1067824 */ /* 0x000fca00078e0a06 */
[----:B------:R-:W-:Y:S01]  /*ac50*/  SHF.L.U32 R38, R6, 0x1f, RZ ;  /* 0x0000001f06267819 */ /* 0x000fe200000006ff */
[----:B------:R-:W-:Y:S06]  /*ac60*/  @P0 BRA `(.L_x_1897) ;  /* 0x0000000000500947 */ /* 0x000fec0003800000 */
[----:B------:R-:W-:Y:S01]  /*ac70*/  ULDC UR4, c[0x0][0x3f4] ;  /* 0x0000fd0000047ab9 */ /* 0x000fe20000000800 */
[----:B------:R-:W-:Y:S02]  /*ac80*/  CS2R R24, SRZ ;  /* 0x0000000000187805 */ /* 0x000fe4000001ff00 */
[----:B------:R-:W-:Y:S02]  /*ac90*/  ISETP.GE.AND P4, PT, R199, UR4, PT ;  /* 0x00000004c7007c0c */ /* 0x000fe4000bf86270 */
[----:B------:R-:W-:-:S11]  /*aca0*/  ISETP.GE.AND P3, PT, R192, UR4, PT ;  /* 0x00000004c0007c0c */ /* 0x000fd6000bf66270 */
[----:B--2---:R-:W-:Y:S02]  /*acb0*/  @!P4 IADD3 R36, P0, R199, R3, RZ ;  /* 0x00000003c724c210 */ /* 0x004fe40007f1e0ff */
[----:B----4-:R-:W-:-:S03]  /*acc0*/  @!P3 IADD3 R32, P1, R192, R14, RZ ;  /* 0x0000000ec020b210 */ /* 0x010fc60007f3e0ff */
[----:B------:R-:W-:Y:S01]  /*acd0*/  @!P4 IMAD.X R37, R0, 0x1, R227, P0 ;  /* 0x000000010025c824 */ /* 0x000fe200000e06e3 */
        /* <DEDUP_REMOVED lines=13> */
.L_x_1897:
[----:B------:R-:W-:Y:S05]  /*adb0*/  BSYNC B1 ;  /* 0x0000000000017941 */ /* 0x000fea0003800000 */
.L_x_1896:
[----:B------:R-:W1:Y:S01]  /*adc0*/  SYNCS.PHASECHK.TRANS64.TRYWAIT P0, [R17+URZ+0x22800], R38 ;  /* 0x02280026110075a7 */ /* 0x000e62000800017f */
[----:B------:R-:W-:Y:S01]  /*add0*/  IMAD.SHL.U32 R0, R213, 0x80, RZ ;  /* 0x00000080d5007824 */ /* 0x000fe200078e00ff */
[----:B0-----:R-:W-:Y:S01]  /*ade0*/  VIADDMNMX R15, R35, -R202, 0x80, PT ;  /* 0x00000080230f7446 */ /* 0x001fe200038009ca */
[----:B------:R-:W-:Y:S01]  /*adf0*/  BSSY B1, `(.L_x_1898) ;  /* 0x000000b000017945 */ /* 0x000fe20003800000 */
[----:B------:R-:W-:Y:S02]  /*ae00*/  LOP3.LUT P2, RZ, R213, 0x4, RZ, 0xc0, !PT ;  /* 0x00000004d5ff7812 */ /* 0x000fe4000784c0ff */
[----:B--2---:R-:W-:Y:S02]  /*ae10*/  LOP3.LUT R3, R0, 0x380, RZ, 0xc0, !PT ;  /* 0x0000038000037812 */ /* 0x004fe400078ec0ff */
[----:B------:R-:W-:Y:S02]  /*ae20*/  ISETP.GE.AND P1, PT, R198, R15, PT ;  /* 0x0000000fc600720c */ /* 0x000fe40003f26270 */
[----:B------:R-:W-:-:S02]  /*ae30*/  LOP3.LUT R0, R3, 0x30, R18, 0xf8, !PT ;  /* 0x0000003003007812 */ /* 0x000fc400078ef812 */
[----:B------:R-:W-:-:S04]  /*ae40*/  SHF.R.U32.HI R3, RZ, 0x3, R3 ;  /* 0x00000003ff037819 */ /* 0x000fc80000011603 */
[----:B------:R-:W-:-:S04]  /*ae50*/  LOP3.LUT R3, R0, R3, RZ, 0x3c, !PT ;  /* 0x0000000300037212 */ /* 0x000fc800078e3cff */
[----:B------:R-:W-:-:S05]  /*ae60*/  IADD3 R3, R17, R3, R212 ;  /* 0x0000000311037210 */ /* 0x000fca0007ffe0d4 */
[C---:B---3--:R-:W-:Y:S02]  /*ae70*/  VIADD R4, R3.reuse, 0x14400 ;  /* 0x0001440003047836 */ /* 0x048fe40000000000 */
[----:B------:R-:W-:Y:S01]  /*ae80*/  VIADD R0, R3, 0x14440 ;  /* 0x0001444003007836 */ /* 0x000fe20000000000 */
[----:B-1----:R-:W-:Y:S06]  /*ae90*/  @!P0 BRA `(.L_x_1899) ;  /* 0x0000021400ac8947 */ /* 0x002fec0003800000 */
.L_x_2223:
[----:B------:R-:W-:Y:S05]  /*aea0*/  BSYNC B1 ;  /* 0x0000000000017941 */ /* 0x000fea0003800000 */
.L_x_1898:
[----:B------:R-:W-:Y:S01]  /*aeb0*/  BSSY B1, `(.L_x_1900) ;  /* 0x00000fa000017945 */ /* 0x000fe20003800000 */
[----:B------:R-:W-:-:S03]  /*aec0*/  @P2 VIADD R0, R4, 0xffffffc0 ;  /* 0xffffffc004002836 */ /* 0x000fc60000000000 */
[----:B------:R-:W-:Y:S05]  /*aed0*/  @P1 BRA `(.L_x_1901) ;  /* 0x0000000c00dc1947 */ /* 0x000fea0003800000 */
[----:B------:R-:W1:Y:S01]  /*aee0*/  LDC R4, c[0x0][0x3f4] ;  /* 0x0000fd00ff047b82 */ /* 0x000e620000000800 */
[----:B------:R-:W-:Y:S01]  /*aef0*/  BSSY B2, `(.L_x_1902) ;  /* 0x000007a000027945 */ /* 0x000fe20003800000 */
[-C--:B-1----:R-:W-:Y:S02]  /*af00*/  ISETP.GE.AND P0, PT, R192, R4.reuse, PT ;  /* 0x00000004c000720c */ /* 0x082fe40003f06270 */
[----:B------:R-:W-:-:S11]  /*af10*/  ISETP.GE.AND P1, PT, R199, R4, PT ;  /* 0x00000004c700720c */ /* 0x000fd60003f26270 */
[----:B------:R-:W-:Y:S05]  /*af20*/  @P0 BRA `(.L_x_1903) ;  /* 0x0000000400d80947 */ /* 0x000fea0003800000 */
[----:B------:R-:W1:Y:S01]  /*af30*/  LDS.128 R4, [R3+0x14400] ;  /* 0x0144000003047984 */ /* 0x000e620000000c00 */
[----:B-----5:R-:W-:Y:S02]  /*af40*/  SHF.R.U32.HI R32, RZ, 0x8, R30 ;  /* 0x00000008ff207819 */ /* 0x020fe4000001161e */
[----:B------:R-:W-:Y:S02]  /*af50*/  SHF.R.U32.HI R36, RZ, 0x8, R31 ;  /* 0x00000008ff247819 */ /* 0x000fe4000001161f */
[----:B------:R-:W-:Y:S02]  /*af60*/  LOP3.LUT R33, R32, 0xff, RZ, 0xc0, !PT ;  /* 0x000000ff20217812 */ /* 0x000fe400078ec0ff */
[----:B------:R-:W-:Y:S02]  /*af70*/  LOP3.LUT R35, R31, 0xff, RZ, 0xc0, !PT ;  /* 0x000000ff1f237812 */ /* 0x000fe400078ec0ff */
[----:B------:R-:W-:Y:S02]  /*af80*/  LOP3.LUT R32, R36, 0xff, RZ, 0xc0, !PT ;  /* 0x000000ff24207812 */ /* 0x000fe400078ec0ff */
[----:B------:R-:W-:-:S02]  /*af90*/  SHF.R.U32.HI R39, RZ, 0x8, R29 ;  /* 0x00000008ff277819 */ /* 0x000fc4000001161d */
[----:B------:R-:W-:Y:S02]  /*afa0*/  PRMT R32, R32, 0x7604, R35 ;  /* 0x0000760420207816 */ /* 0x000fe40000000023 */
[----:B------:R-:W-:Y:S02]  /*afb0*/  SHF.R.U32.HI R40, RZ, 0x10, R31 ;  /* 0x00000010ff287819 */ /* 0x000fe4000001161f */
[----:B------:R-:W-:Y:S02]  /*afc0*/  SHF.R.U32.HI R35, RZ, 0x8, R28 ;  /* 0x00000008ff237819 */ /* 0x000fe4000001161c */
[----:B------:R-:W-:Y:S02]  /*afd0*/  LOP3.LUT R36, R29, 0xff, RZ, 0xc0, !PT ;  /* 0x000000ff1d247812 */ /* 0x000fe400078ec0ff */
[----:B------:R-:W-:Y:S02]  /*afe0*/  LOP3.LUT R39, R39, 0xff, RZ, 0xc0, !PT ;  /* 0x000000ff27277812 */ /* 0x000fe400078ec0ff */
[----:B0-----:R-:W-:-:S02]  /*aff0*/  SHF.R.U32.HI R38, RZ, 0x10, R29 ;  /* 0x00000010ff267819 */ /* 0x001fc4000001161d */
[----:B------:R-:W-:Y:S01]  /*b000*/  LOP3.LUT R37, R35, 0xff, RZ, 0xc0, !PT ;  /* 0x000000ff23257812 */ /* 0x000fe200078ec0ff */
[----:B------:R-:W-:Y:S01]  /*b010*/  IMAD.U32 R35, R40, 0x10000, RZ ;  /* 0x0001000028237824 */ /* 0x000fe200078e00ff */
[----:B------:R-:W-:Y:S01]  /*b020*/  PRMT R36, R39, 0x7604, R36 ;  /* 0x0000760427247816 */ /* 0x000fe20000000024 */
[----:B------:R-:W-:Y:S01]  /*b030*/  IMAD.U32 R39, R38, 0x10000, RZ ;  /* 0x0001000026277824 */ /* 0x000fe200078e00ff */
[----:B----4-:R-:W-:Y:S02]  /*b040*/  LOP3.LUT R14, R30, 0xff, RZ, 0xc0, !PT ;  /* 0x000000ff1e0e7812 */ /* 0x010fe400078ec0ff */
[----:B------:R-:W-:Y:S02]  /*b050*/  LOP3.LUT R35, R32, 0xff0000, R35, 0xf8, !PT ;  /* 0x00ff000020237812 */ /* 0x000fe400078ef823 */
[----:B------:R-:W-:Y:S02]  /*b060*/  PRMT R33, R33, 0x7604, R14 ;  /* 0x0000760421217816 */ /* 0x000fe4000000000e */
[----:B------:R-:W-:-:S02]  /*b070*/  LOP3.LUT R14, R28, 0xff, RZ, 0xc0, !PT ;  /* 0x000000ff1c0e7812 */ /* 0x000fc400078ec0ff */
[----:B------:R-:W-:Y:S02]  /*b080*/  LOP3.LUT R39, R36, 0xff0000, R39, 0xf8, !PT ;  /* 0x00ff000024277812 */ /* 0x000fe400078ef827 */
[----:B------:R-:W-:Y:S02]  /*b090*/  PRMT R37, R37, 0x7604, R14 ;  /* 0x0000760425257816 */ /* 0x000fe4000000000e */
[----:B------:R-:W-:Y:S02]  /*b0a0*/  LOP3.LUT R39, R39, 0xff000000, R29, 0xf8, !PT ;  /* 0xff00000027277812 */ /* 0x000fe400078ef81d */
[----:B------:R-:W-:Y:S02]  /*b0b0*/  LOP3.LUT R35, R35, 0xff000000, R31, 0xf8, !PT ;  /* 0xff00000023237812 */ /* 0x000fe400078ef81f */
[----:B------:R-:W-:Y:S02]  /*b0c0*/  LOP3.LUT R33, R33, 0xff0000, R30, 0xf8, !PT ;  /* 0x00ff000021217812 */ /* 0x000fe400078ef81e */
[----:B-1----:R-:W-:-:S02]  /*b0d0*/  F2FP.F16.E4M3.UNPACK_B R14, R6.H1 ;  /* 0x00000006ff0e723e */ /* 0x002fc400030006ff */
[----:B------:R-:W-:Y:S02]  /*b0e0*/  LOP3.LUT R37, R37, 0xff0000, R28, 0xf8, !PT ;  /* 0x00ff000025257812 */ /* 0x000fe400078ef81c */
[----:B------:R-:W-:Y:S02]  /*b0f0*/  F2FP.F16.E4M3.UNPACK_B R38, R39 ;  /* 0x00000027ff26723e */ /* 0x000fe400020006ff */
[----:B------:R-:W-:Y:S02]  /*b100*/  F2FP.F16.E4M3.UNPACK_B R32, R35 ;  /* 0x00000023ff20723e */ /* 0x000fe400020006ff */
[----:B------:R-:W-:Y:S01]  /*b110*/  LOP3.LUT R33, R33, 0xff000000, R30, 0xf8, !PT ;  /* 0xff00000021217812 */ /* 0x000fe200078ef81e */
[--C-:B------:R-:W-:Y:S01]  /*b120*/  HADD2.F32 R30, -RZ, R14.reuse.H0_H0 ;  /* 0x2000000eff1e7230 */ /* 0x100fe20000004100 */
[----:B------:R-:W-:Y:S01]  /*b130*/  LOP3.LUT R36, R37, 0xff000000, R28, 0xf8, !PT ;  /* 0xff00000025247812 */ /* 0x000fe200078ef81c */
[----:B------:R-:W-:Y:S01]  /*b140*/  HADD2.F32 R14, -RZ, R14.H1_H1 ;  /* 0x3000000eff0e7230 */ /* 0x000fe20000004100 */
[----:B------:R-:W-:Y:S01]  /*b150*/  F2FP.F16.E4M3.UNPACK_B R29, R6 ;  /* 0x00000006ff1d723e */ /* 0x000fe200020006ff */
[----:B------:R-:W-:Y:S01]  /*b160*/  HADD2.F32 R41, -RZ, R38.H1_H1 ;  /* 0x30000026ff297230 */ /* 0x000fe20000004100 */
[----:B------:R-:W-:Y:S01]  /*b170*/  F2FP.F16.E4M3.UNPACK_B R28, R5.H1 ;  /* 0x00000005ff1c723e */ /* 0x000fe200030006ff */
[----:B------:R-:W-:Y:S01]  /*b180*/  HADD2.F32 R37, -RZ, R32.H1_H1 ;  /* 0x30000020ff257230 */ /* 0x000fe20000004100 */
[----:B------:R-:W-:Y:S01]  /*b190*/  F2FP.F16.E4M3.UNPACK_B R31, R7 ;  /* 0x00000007ff1f723e */ /* 0x000fe200020006ff */
[----:B------:R-:W-:-:S02]  /*b1a0*/  HADD2.F32 R38, -RZ, R38.H0_H0 ;  /* 0x20000026ff267230 */ /* 0x000fc40000004100 */
[C---:B------:R-:W-:Y:S01]  /*b1b0*/  FMUL.FTZ R43, R14.reuse, R41 ;  /* 0x000000290e2b7220 */ /* 0x040fe20000410000 */
[----:B------:R-:W-:Y:S02]  /*b1c0*/  HADD2.F32 R32, -RZ, R32.H0_H0 ;  /* 0x20000020ff207230 */ /* 0x000fe40000004100 */
[----:B------:R-:W-:Y:S01]  /*b1d0*/  FMUL.FTZ R40, R14, R37 ;  /* 0x000000250e287220 */ /* 0x000fe20000410000 */
[----:B------:R-:W-:Y:S01]  /*b1e0*/  F2FP.F16.E4M3.UNPACK_B R14, R5 ;  /* 0x00000005ff0e723e */ /* 0x000fe200020006ff */
[--C-:B------:R-:W-:Y:S01]  /*b1f0*/  HADD2.F32 R5, -RZ, R29.reuse.H1_H1 ;  /* 0x3000001dff057230 */ /* 0x100fe20000004100 */
[----:B------:R-:W-:Y:S01]  /*b200*/  F2FP.F16.E4M3.UNPACK_B R39, R39.H1 ;  /* 0x00000027ff27723e */ /* 0x000fe200030006ff */
[C---:B------:R-:W-:Y:S01]  /*b210*/  FFMA.FTZ R43, R30.reuse, R37, -R43 ;  /* 0x000000251e2b7223 */ /* 0x040fe2000001082b */
[----:B------:R-:W-:Y:S01]  /*b220*/  FFMA.FTZ R44, R30, R41, R40 ;  /* 0x000000291e2c7223 */ /* 0x000fe20000010028 */
[----:B------:R-:W-:Y:S01]  /*b230*/  HADD2.F32 R29, -RZ, R29.H0_H0 ;  /* 0x2000001dff1d7230 */ /* 0x000fe20000004100 */
[----:B------:R-:W-:Y:S01]  /*b240*/  F2FP.F16.E4M3.UNPACK_B R35, R35.H1 ;  /* 0x00000023ff23723e */ /* 0x000fe200030006ff */
[C---:B------:R-:W-:Y:S01]  /*b250*/  FMUL.FTZ R30, R5.reuse, R38 ;  /* 0x00000026051e7220 */ /* 0x040fe20000410000 */
[----:B------:R-:W-:Y:S01]  /*b260*/  FMUL.FTZ R37, R5, R32 ;  /* 0x0000002005257220 */ /* 0x000fe20000410000 */
[----:B------:R-:W-:Y:S01]  /*b270*/  HADD2.F32 R5, -RZ, R31.H1_H1 ;  /* 0x3000001fff057230 */ /* 0x000fe20000004100 */
[----:B------:R-:W-:Y:S01]  /*b280*/  F2FP.F16.E4M3.UNPACK_B R7, R7.H1 ;  /* 0x00000007ff07723e */ /* 0x000fe200030006ff */
[----:B------:R-:W-:-:S02]  /*b290*/  HADD2.F32 R40, -RZ, R39.H0_H0 ;  /* 0x20000027ff287230 */ /* 0x000fc40000004100 */
[C---:B------:R-:W-:Y:S01]  /*b2a0*/  FFMA.FTZ R41, R29.reuse, R32, -R30 ;  /* 0x000000201d297223 */ /* 0x040fe2000001081e */
[----:B------:R-:W-:Y:S02]  /*b2b0*/  HADD2.F32 R30, -RZ, R35.H0_H0 ;  /* 0x20000023ff1e7230 */ /* 0x000fe40000004100 */
[----:B------:R-:W-:Y:S01]  /*b2c0*/  FFMA.FTZ R42, R29, R38, R37 ;  /* 0x000000261d2a7223 */ /* 0x000fe20000010025 */
[----:B------:R-:W-:Y:S02]  /*b2d0*/  HADD2.F32 R31, -RZ, R31.H0_H0 ;  /* 0x2000001fff1f7230 */ /* 0x000fe40000004100 */
[C---:B------:R-:W-:Y:S01]  /*b2e0*/  FMUL.FTZ R32, R5.reuse, R40 ;  /* 0x0000002805207220 */ /* 0x040fe20000410000 */
[----:B------:R-:W-:Y:S02]  /*b2f0*/  HADD2.F32 R38, -RZ, R39.H1_H1 ;  /* 0x30000027ff267230 */ /* 0x000fe40000004100 */
[----:B------:R-:W-:Y:S01]  /*b300*/  FMUL.FTZ R46, R5, R30 ;  /* 0x0000001e052e7220 */ /* 0x000fe20000410000 */
[----:B------:R-:W-:-:S02]  /*b310*/  HADD2.F32 R29, -RZ, R7.H1_H1 ;  /* 0x30000007ff1d7230 */ /* 0x000fc40000004100 */
[C---:B------:R-:W-:Y:S01]  /*b320*/  FFMA.FTZ R39, R31.reuse, R30, -R32 ;  /* 0x0000001e1f277223 */ /* 0x040fe20000010820 */
[----:B------:R-:W-:Y:S02]  /*b330*/  HADD2.F32 R30, -RZ, R35.H1_H1 ;  /* 0x30000023ff1e7230 */ /* 0x000fe40000004100 */
[----:B------:R-:W-:Y:S01]  /*b340*/  FFMA.FTZ R46, R31, R40, R46 ;  /* 0x000000281f2e7223 */ /* 0x000fe2000001002e */
[----:B------:R-:W-:Y:S01]  /*b350*/  F2FP.F16.E4M3.UNPACK_B R6, R4 ;  /* 0x00000004ff06723e */ /* 0x000fe200020006ff */
[----:B------:R-:W-:Y:S02]  /*b360*/  HADD2.F32 R5, -RZ, R7.H0_H0 ;  /* 0x20000007ff057230 */ /* 0x000fe40000004100 */
[C---:B------:R-:W-:Y:S01]  /*b370*/  FMUL.FTZ R32, R29.reuse, R38 ;  /* 0x000000261d207220 */ /* 0x040fe20000410000 */
[----:B------:R-:W-:Y:S01]  /*b380*/  FMUL.FTZ R40, R29, R30 ;  /* 0x0000001e1d287220 */ /* 0x000fe20000410000 */
[----:B------:R-:W-:Y:S02]  /*b390*/  F2FP.F16.E4M3.UNPACK_B R4, R4.H1 ;  /* 0x00000004ff04723e */ /* 0x000fe400030006ff */
[----:B------:R-:W-:Y:S01]  /*b3a0*/  F2FP.F16.E4M3.UNPACK_B R31, R36 ;  /* 0x00000024ff1f723e */ /* 0x000fe200020006ff */
[C---:B------:R-:W-:Y:S01]  /*b3b0*/  FFMA.FTZ R45, R5.reuse, R30, -R32 ;  /* 0x0000001e052d7223 */ /* 0x040fe20000010820 */
[-C--:B------:R-:W-:Y:S01]  /*b3c0*/  F2FP.F16.E4M3.UNPACK_B R29, R33.reuse ;  /* 0x00000021ff1d723e */ /* 0x080fe200020006ff */
[----:B------:R-:W-:Y:S01]  /*b3d0*/  FFMA.FTZ R48, R5, R38, R40 ;  /* 0x0000002605307223 */ /* 0x000fe20000010028 */
[----:B------:R-:W-:Y:S01]  /*b3e0*/  HADD2.F32 R7, -RZ, R4.H1_H1 ;  /* 0x30000004ff077230 */ /* 0x000fe20000004100 */
[----:B------:R-:W-:Y:S01]  /*b3f0*/  F2FP.F16.E4M3.UNPACK_B R33, R33.H1 ;  /* 0x00000021ff21723e */ /* 0x000fe200030006ff */
[----:B------:R-:W-:Y:S01]  /*b400*/  HADD2.F32 R32, -RZ, R31.H1_H1 ;  /* 0x3000001fff207230 */ /* 0x000fe20000004100 */
[----:B------:R-:W-:Y:S01]  /*b410*/  F2FP.F16.E4M3.UNPACK_B R36, R36.H1 ;  /* 0x00000024ff24723e */ /* 0x000fe200030006ff */
[----:B------:R-:W-:-:S02]  /*b420*/  HADD2.F32 R30, -RZ, R29.H1_H1 ;  /* 0x3000001dff1e7230 */ /* 0x000fc40000004100 */
[----:B------:R-:W-:Y:S02]  /*b430*/  HADD2.F32 R5, -RZ, R4.H0_H0 ;  /* 0x20000004ff057230 */ /* 0x000fe40000004100 */
[C---:B------:R-:W-:Y:S01]  /*b440*/  FMUL.FTZ R38, R7.reuse, R32 ;  /* 0x0000002007267220 */ /* 0x040fe20000410000 */
[----:B------:R-:W-:Y:S02]  /*b450*/  HADD2.F32 R31, -RZ, R31.H0_H0 ;  /* 0x2000001fff1f7230 */ /* 0x000fe40000004100 */
[-C--:B------:R-:W-:Y:S01]  /*b460*/  FMUL.FTZ R40, R7, R30.reuse ;  /* 0x0000001e07287220 */ /* 0x080fe20000410000 */
[--C-:B------:R-:W-:Y:S02]  /*b470*/  HADD2.F32 R4, -RZ, R6.reuse.H1_H1 ;  /* 0x30000006ff047230 */ /* 0x100fe40000004100 */
[C---:B------:R-:W-:Y:S01]  /*b480*/  FFMA.FTZ R38, R5.reuse, R30, -R38 ;  /* 0x0000001e05267223 */ /* 0x040fe20000010826 */
[----:B------:R-:W-:Y:S02]  /*b490*/  HADD2.F32 R29, -RZ, R29.H0_H0 ;  /* 0x2000001dff1d7230 */ /* 0x000fe40000004100 */
[----:B------:R-:W-:Y:S01]  /*b4a0*/  FFMA.FTZ R35, R5, R32, R40 ;  /* 0x0000002005237223 */ /* 0x000fe20000010028 */
[----:B------:R-:W-:-:S02]  /*b4b0*/  HADD2.F32 R6, -RZ, R6.H0_H0 ;  /* 0x20000006ff067230 */ /* 0x000fc40000004100 */
[C---:B------:R-:W-:Y:S01]  /*b4c0*/  FMUL.FTZ R7, R4.reuse, R31 ;  /* 0x0000001f04077220 */ /* 0x040fe20000410000 */
[--C-:B------:R-:W-:Y:S02]  /*b4d0*/  HADD2.F32 R5, -RZ, R28.reuse.H1_H1 ;  /* 0x3000001cff057230 */ /* 0x100fe40000004100 */
[-C--:B------:R-:W-:Y:S01]  /*b4e0*/  FMUL.FTZ R4, R4, R29.reuse ;  /* 0x0000001d04047220 */ /* 0x080fe20000410000 */
[----:B------:R-:W-:Y:S02]  /*b4f0*/  HADD2.F32 R28, -RZ, R28.H0_H0 ;  /* 0x2000001cff1c7230 */ /* 0x000fe40000004100 */
[C---:B------:R-:W-:Y:S01]  /*b500*/  FFMA.FTZ R30, R6.reuse, R29, -R7 ;  /* 0x0000001d061e7223 */ /* 0x040fe20000010807 */
[----:B------:R-:W-:Y:S02]  /*b510*/  HADD2.F32 R29, -RZ, R36.H1_H1 ;  /* 0x30000024ff1d7230 */ /* 0x000fe40000004100 */
[----:B------:R-:W-:Y:S01]  /*b520*/  FFMA.FTZ R31, R6, R31, R4 ;  /* 0x0000001f061f7223 */ /* 0x000fe20000010004 */
[----:B------:R-:W-:-:S02]  /*b530*/  HADD2.F32 R6, -RZ, R33.H1_H1 ;  /* 0x30000021ff067230 */ /* 0x000fc40000004100 */
[----:B------:R-:W-:Y:S02]  /*b540*/  HADD2.F32 R7, -RZ, R36.H0_H0 ;  /* 0x20000024ff077230 */ /* 0x000fe40000004100 */
[C---:B------:R-:W-:Y:S01]  /*b550*/  FMUL.FTZ R37, R5.reuse, R29 ;  /* 0x0000001d05257220 */ /* 0x040fe20000410000 */
[--C-:B------:R-:W-:Y:S02]  /*b560*/  HADD2.F32 R4, -RZ, R14.reuse.H1_H1 ;  /* 0x3000000eff047230 */ /* 0x100fe40000004100 */
[-C--:B------:R-:W-:Y:S01]  /*b570*/  FMUL.FTZ R32, R5, R6.reuse ;  /* 0x0000000605207220 */ /* 0x080fe20000410000 */
[----:B------:R-:W-:Y:S02]  /*b580*/  HADD2.F32 R33, -RZ, R33.H0_H0 ;  /* 0x20000021ff217230 */ /* 0x000fe40000004100 */
[----:B------:R-:W-:Y:S01]  /*b590*/  FFMA.FTZ R37, R28, R6, -R37 ;  /* 0x000000061c257223 */ /* 0x000fe20000010825 */
[----:B------:R-:W-:Y:S02]  /*b5a0*/  HADD2.F32 R14, -RZ, R14.H0_H0 ;  /* 0x2000000eff0e7230 */ /* 0x000fe40000004100 */
[----:B------:R-:W-:Y:S01]  /*b5b0*/  FMUL.FTZ R5, R4, R7 ;  /* 0x0000000704057220 */ /* 0x000fe20000410000 */
[----:B------:R-:W-:Y:S01]  /*b5c0*/  FFMA.FTZ R32, R28, R29, R32 ;  /* 0x0000001d1c207223 */ /* 0x000fe20000010020 */
[----:B------:R-:W-:Y:S01]  /*b5d0*/  FMUL.FTZ R4, R4, R33 ;  /* 0x0000002104047220 */ /* 0x000fe20000410000 */
[----:B------:R-:W-:Y:S01]  /*b5e0*/  F2FP.SATFINITE.E4M3.F32.PACK_AB_MERGE_C R6, R44, R43, RZ ;  /* 0x0000002b2c06723e */ /* 0x000fe200048070ff */
[----:B------:R-:W-:-:S02]  /*b5f0*/  FFMA.FTZ R5, R14, R33, -R5 ;  /* 0x000000210e057223 */ /* 0x000fc40000010805 */
[----:B------:R-:W-:Y:S01]  /*b600*/  FFMA.FTZ R14, R14, R7, R4 ;  /* 0x000000070e0e7223 */ /* 0x000fe20000010004 */
[----:B------:R-:W-:Y:S02]  /*b610*/  F2FP.SATFINITE.E4M3.F32.PACK_AB_MERGE_C R7, R48, R45, RZ ;  /* 0x0000002d3007723e */ /* 0x000fe400048070ff */
[----:B------:R-:W-:Y:S02]  /*b620*/  F2FP.SATFINITE.E4M3.F32.PACK_AB_MERGE_C R4, R35, R38, RZ ;  /* 0x000000262304723e */ /* 0x000fe400048070ff */
[----:B------:R-:W-:Y:S02]  /*b630*/  F2FP.SATFINITE.E4M3.F32.PACK_AB_MERGE_C R32, R32, R37, RZ ;  /* 0x000000252020723e */ /* 0x000fe400048070ff */
[----:B------:R-:W-:Y:S02]  /*b640*/  F2FP.SATFINITE.E4M3.F32.PACK_AB_MERGE_C R6, R42, R41, R6 ;  /* 0x000000292a06723e */ /* 0x000fe40004807006 */
[----:B------:R-:W-:Y:S02]  /*b650*/  F2FP.SATFINITE.E4M3.F32.PACK_AB_MERGE_C R7, R46, R39, R7 ;  /* 0x000000272e07723e */ /* 0x000fe40004807007 */
[----:B------:R-:W-:-:S02]  /*b660*/  F2FP.SATFINITE.E4M3.F32.PACK_AB_MERGE_C R4, R31, R30, R4 ;  /* 0x0000001e1f04723e */ /* 0x000fc40004807004 */
[----:B------:R-:W-:-:S05]  /*b670*/  F2FP.SATFINITE.E4M3.F32.PACK_AB_MERGE_C R5, R14, R5, R32 ;  /* 0x000000050e05723e */ /* 0x000fca0004807020 */
[----:B------:R1:W-:Y:S02]  /*b680*/  STS.128 [R3+0x14400], R4 ;  /* 0x0144000403007388 */ /* 0x0003e40000000c00 */
.L_x_1903:
[----:B------:R-:W-:Y:S05]  /*b690*/  BSYNC B2 ;  /* 0x0000000000027941 */ /* 0x000fea0003800000 */
.L_x_1902:
[----:B------:R-:W-:Y:S05]  /*b6a0*/  @P1 BRA `(.L_x_1901) ;  /* 0x0000000400e81947 */ /* 0x000fea0003800000 */
[----:B-1----:R-:W1:Y:S01]  /*b6b0*/  LDS.128 R4, [R0] ;  /* 0x0000000000047984 */ /* 0x002e620000000c00 */
[----:B-----5:R-:W-:Y:S02]  /*b6c0*/  SHF.R.U32.HI R28, RZ, 0x8, R21 ;  /* 0x00000008ff1c7819 */ /* 0x020fe40000011615 */
[----:B------:R-:W-:Y:S02]  /*b6d0*/  SHF.R.U32.HI R32, RZ, 0x8, R27 ;  /* 0x00000008ff207819 */ /* 0x000fe4000001161b */
[----:B------:R-:W-:Y:S02]  /*b6e0*/  LOP3.LUT R31, R21, 0xff, RZ, 0xc0, !PT ;  /* 0x000000ff151f7812 */ /* 0x000fe400078ec0ff */
[----:B------:R-:W-:Y:S02]  /*b6f0*/  LOP3.LUT R35, R27, 0xff, RZ, 0xc0, !PT ;  /* 0x000000ff1b237812 */ /* 0x000fe400078ec0ff */
[----:B------:R-:W-:Y:S02]  /*b700*/  LOP3.LUT R28, R28, 0xff, RZ, 0xc0, !PT ;  /* 0x000000ff1c1c7812 */ /* 0x000fe400078ec0ff */
[----:B------:R-:W-:-:S02]  /*b710*/  LOP3.LUT R32, R32, 0xff, RZ, 0xc0, !PT ;  /* 0x000000ff20207812 */ /* 0x000fc400078ec0ff */
[----:B----4-:R-:W-:Y:S02]  /*b720*/  SHF.R.U32.HI R14, RZ, 0x8, R20 ;  /* 0x00000008ff0e7819 */ /* 0x010fe40000011614 */
[----:B------:R-:W-:Y:S02]  /*b730*/  SHF.R.U32.HI R30, RZ, 0x8, R26 ;  /* 0x00000008ff1e7819 */ /* 0x000fe4000001161a */
[----:B------:R-:W-:Y:S02]  /*b740*/  PRMT R31, R28, 0x7604, R31 ;  /* 0x000076041c1f7816 */ /* 0x000fe4000000001f */
[----:B------:R-:W-:Y:S02]  /*b750*/  PRMT R35, R32, 0x7604, R35 ;  /* 0x0000760420237816 */ /* 0x000fe40000000023 */
[----:B------:R-:W-:Y:S02]  /*b760*/  SHF.R.U32.HI R28, RZ, 0x10, R21 ;  /* 0x00000010ff1c7819 */ /* 0x000fe40000011615 */
[----:B------:R-:W-:-:S02]  /*b770*/  SHF.R.U32.HI R32, RZ, 0x10, R27 ;  /* 0x00000010ff207819 */ /* 0x000fc4000001161b */
[----:B------:R-:W-:Y:S02]  /*b780*/  LOP3.LUT R29, R20, 0xff, RZ, 0xc0, !PT ;  /* 0x000000ff141d7812 */ /* 0x000fe400078ec0ff */
[----:B------:R-:W-:Y:S02]  /*b790*/  LOP3.LUT R14, R14, 0xff, RZ, 0xc0, !PT ;  /* 0x000000ff0e0e7812 */ /* 0x000fe400078ec0ff */
[----:B------:R-:W-:Y:S02]  /*b7a0*/  LOP3.LUT R33, R26, 0xff, RZ, 0xc0, !PT ;  /* 0x000000ff1a217812 */ /* 0x000fe400078ec0ff */
[----:B------:R-:W-:Y:S02]  /*b7b0*/  LOP3.LUT R30, R30, 0xff, RZ, 0xc0, !PT ;  /* 0x000000ff1e1e7812 */ /* 0x000fe400078ec0ff */
[----:B------:R-:W-:Y:S02]  /*b7c0*/  LOP3.LUT R28, R28, 0xff, RZ, 0xc0, !PT ;  /* 0x000000ff1c1c7812 */ /* 0x000fe400078ec0ff */
[----:B------:R-:W-:-:S02]  /*b7d0*/  LOP3.LUT R32, R32, 0xff, RZ, 0xc0, !PT ;  /* 0x000000ff20207812 */ /* 0x000fc400078ec0ff */
[----:B------:R-:W-:Y:S02]  /*b7e0*/  PRMT R29, R14, 0x7604, R29 ;  /* 0x000076040e1d7816 */ /* 0x000fe4000000001d */
[----:B------:R-:W-:Y:S02]  /*b7f0*/  PRMT R33, R30, 0x7604, R33 ;  /* 0x000076041e217816 */ /* 0x000fe40000000021 */
[----:B------:R-:W-:Y:S02]  /*b800*/  SHF.R.U32.HI R14, RZ, 0x10, R20 ;  /* 0x00000010ff0e7819 */ /* 0x000fe40000011614 */
[----:B------:R-:W-:Y:S02]  /*b810*/  SHF.R.U32.HI R30, RZ, 0x10, R26 ;  /* 0x00000010ff1e7819 */ /* 0x000fe4000001161a */
[----:B------:R-:W-:Y:S02]  /*b820*/  PRMT R31, R28, 0x7054, R31 ;  /* 0x000070541c1f7816 */ /* 0x000fe4000000001f */
[----:B------:R-:W-:-:S02]  /*b830*/  PRMT R35, R32, 0x7054, R35 ;  /* 0x0000705420237816 */ /* 0x000fc40000000023 */
[----:B------:R-:W-:Y:S02]  /*b840*/  LOP3.LUT R14, R14, 0xff, RZ, 0xc0, !PT ;  /* 0x000000ff0e0e7812 */ /* 0x000fe400078ec0ff */
[----:B------:R-:W-:Y:S02]  /*b850*/  LOP3.LUT R30, R30, 0xff, RZ, 0xc0, !PT ;  /* 0x000000ff1e1e7812 */ /* 0x000fe400078ec0ff */
[----:B------:R-:W-:Y:S02]  /*b860*/  LOP3.LUT R35, R35, 0xff000000, R27, 0xf8, !PT ;  /* 0xff00000023237812 */ /* 0x000fe400078ef81b */
[----:B------:R-:W-:Y:S02]  /*b870*/  LOP3.LUT R31, R31, 0xff000000, R21, 0xf8, !PT ;  /* 0xff0000001f1f7812 */ /* 0x000fe400078ef815 */
[----:B------:R-:W-:Y:S02]  /*b880*/  PRMT R29, R14, 0x7054, R29 ;  /* 0x000070540e1d7816 */ /* 0x000fe4000000001d */
[----:B------:R-:W-:-:S02]  /*b890*/  PRMT R33, R30, 0x7054, R33 ;  /* 0x000070541e217816 */ /* 0x000fc40000000021 */
[-C--:B-1----:R-:W-:Y:S02]  /*b8a0*/  F2FP.F16.E4M3.UNPACK_B R14, R6.reuse.H1 ;  /* 0x00000006ff0e723e */ /* 0x082fe400030006ff */
[----:B------:R-:W-:Y:S02]  /*b8b0*/  F2FP.F16.E4M3.UNPACK_B R32, R35 ;  /* 0x00000023ff20723e */ /* 0x000fe400020006ff */
[----:B------:R-:W-:Y:S02]  /*b8c0*/  F2FP.F16.E4M3.UNPACK_B R28, R31 ;  /* 0x0000001fff1c723e */ /* 0x000fe400020006ff */
[----:B------:R-:W-:Y:S01]  /*b8d0*/  LOP3.LUT R30, R33, 0xff000000, R26, 0xf8, !PT ;  /* 0xff000000211e7812 */ /* 0x000fe200078ef81a */
[--C-:B------:R-:W-:Y:S01]  /*b8e0*/  HADD2.F32 R26, -RZ, R14.reuse.H0_H0 ;  /* 0x2000000eff1a7230 */ /* 0x100fe20000004100 */
[----:B------:R-:W-:Y:S01]  /*b8f0*/  F2FP.F16.E4M3.UNPACK_B R21, R6 ;  /* 0x00000006ff15723e */ /* 0x000fe200020006ff */
[----:B------:R-:W-:Y:S01]  /*b900*/  HADD2.F32 R14, -RZ, R14.H1_H1 ;  /* 0x3000000eff0e7230 */ /* 0x000fe20000004100 */
[----:B------:R-:W-:Y:S01]  /*b910*/  LOP3.LUT R29, R29, 0xff000000, R20, 0xf8, !PT ;  /* 0xff0000001d1d7812 */ /* 0x000fe200078ef814 */
        /* <DEDUP_REMOVED lines=22> */
[----:B0-----:R-:W-:Y:S01]  /*ba80*/  FFMA.FTZ R38, R21, R32, R33 ;  /* 0x0000002015267223 */ /* 0x001fe20000010021 */
        /* <DEDUP_REMOVED lines=59> */
[----:B------:R2:W-:Y:S02]  /*be40*/  STS.128 [R0], R4 ;  /* 0x0000000400007388 */ /* 0x0005e40000000c00 */
.L_x_1901:
[----:B------:R-:W-:Y:S05]  /*be50*/  BSYNC B1 ;  /* 0x0000000000017941 */ /* 0x000fea0003800000 */
.L_x_1900:
[----:B-12---:R-:W-:-:S05]  /*be60*/  VIADD R4, R198, 0x40 ;  /* 0x00000040c6047836 */ /* 0x006fca0000000000 */
[----:B------:R-:W-:-:S13]  /*be70*/  ISETP.GE.AND P0, PT, R4, R15, PT ;  /* 0x0000000f0400720c */ /* 0x000fda0003f06270 */
        /* <DEDUP_REMOVED lines=18> */
[----:B------:R-:W-:-:S02]  /*bfa0*/  LOP3.LUT R15, R10, 0xff, RZ, 0xc0, !PT ;  /* 0x000000ff0a0f7812 */ /* 0x000fc400078ec0ff */
[----:B------:R-:W-:Y:S02]  /*bfb0*/  LOP3.LUT R14, R14, 0xff, RZ, 0xc0, !PT ;  /* 0x000000ff0e0e7812 */ /* 0x000fe400078ec0ff */
[----:B------:R-:W-:Y:S02]  /*bfc0*/  SHF.R.U32.HI R20, RZ, 0x10, R11 ;  /* 0x00000010ff147819 */ /* 0x000fe4000001160b */
[----:B------:R-:W-:Y:S02]  /*bfd0*/  LOP3.LUT R27, R12, 0xff, RZ, 0xc0, !PT ;  /* 0x000000ff0c1b7812 */ /* 0x000fe400078ec0ff */
[----:B------:R-:W-:Y:S02]  /*bfe0*/  LOP3.LUT R26, R26, 0xff, RZ, 0xc0, !PT ;  /* 0x000000ff1a1a7812 */ /* 0x000fe400078ec0ff */
[----:B------:R-:W-:Y:S02]  /*bff0*/  LOP3.LUT R28, R28, 0xff, RZ, 0xc0, !PT ;  /* 0x000000ff1c1c7812 */ /* 0x000fe400078ec0ff */
[----:B------:R-:W-:-:S02]  /*c000*/  PRMT R15, R14, 0x7604, R15 ;  /* 0x000076040e0f7816 */ /* 0x000fc4000000000f */
[----:B------:R-:W-:Y:S02]  /*c010*/  LOP3.LUT R20, R20, 0xff, RZ, 0xc0, !PT ;  /* 0x000000ff14147812 */ /* 0x000fe400078ec0ff */
[----:B------:R-:W-:Y:S02]  /*c020*/  SHF.R.U32.HI R14, RZ, 0x10, R10 ;  /* 0x00000010ff0e7819 */ /* 0x000fe4000001160a */
[----:B------:R-:W-:Y:S02]  /*c030*/  PRMT R27, R26, 0x7604, R27 ;  /* 0x000076041a1b7816 */ /* 0x000fe4000000001b */
        /* <DEDUP_REMOVED lines=8> */
[----:B-1----:R-:W-:-:S02]  /*c0c0*/  F2FP.F16.E4M3.UNPACK_B R14, R6.H1 ;  /* 0x00000006ff0e723e */ /* 0x002fc400030006ff */
[----:B------:R-:W-:Y:S02]  /*c0d0*/  PRMT R27, R26, 0x7054, R27 ;  /* 0x000070541a1b7816 */ /* 0x000fe4000000001b */
[----:B------:R-:W-:Y:S01]  /*c0e0*/  F2FP.F16.E4M3.UNPACK_B R30, R29 ;  /* 0x0000001dff1e723e */ /* 0x000fe200020006ff */
[--C-:B------:R-:W-:Y:S01]  /*c0f0*/  HADD2.F32 R13, -RZ, R14.reuse.H0_H0 ;  /* 0x2000000eff0d7230 */ /* 0x100fe20000004100 */
[----:B------:R-:W-:Y:S01]  /*c100*/  F2FP.F16.E4M3.UNPACK_B R26, R21 ;  /* 0x00000015ff1a723e */ /* 0x000fe200020006ff */
[----:B------:R-:W-:Y:S01]  /*c110*/  HADD2.F32 R14, -RZ, R14.H1_H1 ;  /* 0x3000000eff0e7230 */ /* 0x000fe20000004100 */
[----:B------:R-:W-:Y:S01]  /*c120*/  LOP3.LUT R28, R27, 0xff000000, R12, 0xf8, !PT ;  /* 0xff0000001b1c7812 */ /* 0x000fe200078ef80c */
[----:B------:R-:W-:Y:S01]  /*c130*/  HADD2.F32 R31, -RZ, R30.H1_H1 ;  /* 0x3000001eff1f7230 */ /* 0x000fe20000004100 */
[----:B------:R-:W-:Y:S01]  /*c140*/  F2FP.F16.E4M3.UNPACK_B R12, R6 ;  /* 0x00000006ff0c723e */ /* 0x000fe200020006ff */
[----:B------:R-:W-:Y:S01]  /*c150*/  HADD2.F32 R27, -RZ, R26.H1_H1 ;  /* 0x3000001aff1b7230 */ /* 0x000fe20000004100 */
[----:B------:R-:W-:Y:S01]  /*c160*/  LOP3.LUT R20, R15, 0xff000000, R10, 0xf8, !PT ;  /* 0xff0000000f147812 */ /* 0x000fe200078ef80a */
[----:B------:R-:W-:-:S02]  /*c170*/  HADD2.F32 R30, -RZ, R30.H0_H0 ;  /* 0x2000001eff1e7230 */ /* 0x000fc40000004100 */
[C---:B------:R-:W-:Y:S01]  /*c180*/  FMUL.FTZ R32, R14.reuse, R31 ;  /* 0x0000001f0e207220 */ /* 0x040fe20000410000 */
[----:B------:R-:W-:Y:S01]  /*c190*/  F2FP.F16.E4M3.UNPACK_B R10, R5 ;  /* 0x00000005ff0a723e */ /* 0x000fe200020006ff */
[----:B------:R-:W-:Y:S01]  /*c1a0*/  FMUL.FTZ R14, R14, R27 ;  /* 0x0000001b0e0e7220 */ /* 0x000fe20000410000 */
[----:B------:R-:W-:Y:S01]  /*c1b0*/  F2FP.F16.E4M3.UNPACK_B R11, R5.H1 ;  /* 0x00000005ff0b723e */ /* 0x000fe200030006ff */
[----:B------:R-:W-:Y:S01]  /*c1c0*/  HADD2.F32 R5, -RZ, R12.H1_H1 ;  /* 0x3000000cff057230 */ /* 0x000fe20000004100 */
[----:B------:R-:W-:Y:S01]  /*c1d0*/  F2FP.F16.E4M3.UNPACK_B R15, R7 ;  /* 0x00000007ff0f723e */ /* 0x000fe200020006ff */
[----:B------:R-:W-:Y:S01]  /*c1e0*/  HADD2.F32 R26, -RZ, R26.H0_H0 ;  /* 0x2000001aff1a7230 */ /* 0x000fe20000004100 */
[----:B------:R-:W-:Y:S01]  /*c1f0*/  F2FP.F16.E4M3.UNPACK_B R29, R29.H1 ;  /* 0x0000001dff1d723e */ /* 0x000fe200030006ff */
[C---:B------:R-:W-:Y:S01]  /*c200*/  FFMA.FTZ R33, R13.reuse, R27, -R32 ;  /* 0x0000001b0d217223 */ /* 0x040fe20000010820 */
[----:B------:R-:W-:Y:S01]  /*c210*/  F2FP.F16.E4M3.UNPACK_B R21, R21.H1 ;  /* 0x00000015ff15723e */ /* 0x000fe200030006ff */
[----:B0-----:R-:W-:Y:S01]  /*c220*/  FFMA.FTZ R38, R13, R31, R14 ;  /* 0x0000001f0d267223 */ /* 0x001fe2000001000e */
[----:B------:R-:W-:-:S02]  /*c230*/  HADD2.F32 R12, -RZ, R12.H0_H0 ;  /* 0x2000000cff0c7230 */ /* 0x000fc40000004100 */
[C---:B------:R-:W-:Y:S01]  /*c240*/  FMUL.FTZ R13, R5.reuse, R30 ;  /* 0x0000001e050d7220 */ /* 0x040fe20000410000 */
[-C--:B------:R-:W-:Y:S01]  /*c250*/  FMUL.FTZ R27, R5, R26.reuse ;  /* 0x0000001a051b7220 */ /* 0x080fe20000410000 */
[----:B------:R-:W-:Y:S01]  /*c260*/  F2FP.F16.E4M3.UNPACK_B R7, R7.H1 ;  /* 0x00000007ff07723e */ /* 0x000fe200030006ff */
[----:B------:R-:W-:Y:S02]  /*c270*/  HADD2.F32 R5, -RZ, R15.H1_H1 ;  /* 0x3000000fff057230 */ /* 0x000fe40000004100 */
[C---:B------:R-:W-:Y:S01]  /*c280*/  FFMA.FTZ R31, R12.reuse, R26, -R13 ;  /* 0x0000001a0c1f7223 */ /* 0x040fe2000001080d */
[----:B------:R-:W-:Y:S02]  /*c290*/  HADD2.F32 R32, -RZ, R29.H0_H0 ;  /* 0x2000001dff207230 */ /* 0x000fe40000004100 */
[----:B------:R-:W-:Y:S01]  /*c2a0*/  FFMA.FTZ R36, R12, R30, R27 ;  /* 0x0000001e0c247223 */ /* 0x000fe2000001001b */
[----:B------:R-:W-:Y:S01]  /*c2b0*/  HADD2.F32 R14, -RZ, R21.H0_H0 ;  /* 0x20000015ff0e7230 */ /* 0x000fe20000004100 */
[----:B------:R-:W-:Y:S01]  /*c2c0*/  F2FP.F16.E4M3.UNPACK_B R6, R4 ;  /* 0x00000004ff06723e */ /* 0x000fe200020006ff */
[----:B------:R-:W-:-:S02]  /*c2d0*/  HADD2.F32 R15, -RZ, R15.H0_H0 ;  /* 0x2000000fff0f7230 */ /* 0x000fc40000004100 */
[C---:B------:R-:W-:Y:S01]  /*c2e0*/  FMUL.FTZ R26, R5.reuse, R32 ;  /* 0x00000020051a7220 */ /* 0x040fe20000410000 */
[----:B------:R-:W-:Y:S02]  /*c2f0*/  HADD2.F32 R29, -RZ, R29.H1_H1 ;  /* 0x3000001dff1d7230 */ /* 0x000fe40000004100 */
[-C--:B------:R-:W-:Y:S01]  /*c300*/  FMUL.FTZ R30, R5, R14.reuse ;  /* 0x0000000e051e7220 */ /* 0x080fe20000410000 */
[----:B------:R-:W-:Y:S02]  /*c310*/  HADD2.F32 R12, -RZ, R7.H1_H1 ;  /* 0x30000007ff0c7230 */ /* 0x000fe40000004100 */
[C---:B------:R-:W-:Y:S01]  /*c320*/  FFMA.FTZ R35, R15.reuse, R14, -R26 ;  /* 0x0000000e0f237223 */ /* 0x040fe2000001081a */
[----:B------:R-:W-:Y:S02]  /*c330*/  HADD2.F32 R21, -RZ, R21.H1_H1 ;  /* 0x30000015ff157230 */ /* 0x000fe40000004100 */
[----:B------:R-:W-:Y:S01]  /*c340*/  FFMA.FTZ R32, R15, R32, R30 ;  /* 0x000000200f207223 */ /* 0x000fe2000001001e */
[----:B------:R-:W-:-:S02]  /*c350*/  HADD2.F32 R5, -RZ, R7.H0_H0 ;  /* 0x20000007ff057230 */ /* 0x000fc40000004100 */
[C---:B------:R-:W-:Y:S01]  /*c360*/  FMUL.FTZ R14, R12.reuse, R29 ;  /* 0x0000001d0c0e7220 */ /* 0x040fe20000410000 */
[----:B------:R-:W-:Y:S01]  /*c370*/  F2FP.F16.E4M3.UNPACK_B R4, R4.H1 ;  /* 0x00000004ff04723e */ /* 0x000fe200030006ff */
[-C--:B------:R-:W-:Y:S01]  /*c380*/  FMUL.FTZ R30, R12, R21.reuse ;  /* 0x000000150c1e7220 */ /* 0x080fe20000410000 */
        /* <DEDUP_REMOVED lines=10> */
[----:B------:R-:W-:Y:S01]  /*c430*/  FMUL.FTZ R30, R7, R26 ;  /* 0x0000001a071e7220 */ /* 0x000fe20000410000 */
[----:B------:R-:W-:Y:S02]  /*c440*/  HADD2.F32 R15, -RZ, R13.H0_H0 ;  /* 0x2000000dff0f7230 */ /* 0x000fe40000004100 */
[----:B------:R-:W-:Y:S02]  /*c450*/  HADD2.F32 R4, -RZ, R6.H1_H1 ;  /* 0x30000006ff047230 */ /* 0x000fe40000004100 */
[-C--:B------:R-:W-:Y:S01]  /*c460*/  FFMA.FTZ R30, R5, R14.reuse, -R30 ;  /* 0x0000000e051e7223 */ /* 0x080fe2000001081e */
[----:B------:R-:W-:Y:S02]  /*c470*/  HADD2.F32 R13, -RZ, R12.H0_H0 ;  /* 0x2000000cff0d7230 */ /* 0x000fe40000004100 */
[----:B------:R-:W-:Y:S01]  /*c480*/  FMUL.FTZ R12, R7, R14 ;  /* 0x0000000e070c7220 */ /* 0x000fe20000410000 */
[----:B------:R-:W-:-:S02]  /*c490*/  HADD2.F32 R6, -RZ, R6.H0_H0 ;  /* 0x20000006ff067230 */ /* 0x000fc40000004100 */
[C---:B------:R-:W-:Y:S01]  /*c4a0*/  FMUL.FTZ R7, R4.reuse, R15 ;  /* 0x0000000f04077220 */ /* 0x040fe20000410000 */
[-C--:B------:R-:W-:Y:S01]  /*c4b0*/  FMUL.FTZ R4, R4, R13.reuse ;  /* 0x0000000d04047220 */ /* 0x080fe20000410000 */
[----:B------:R-:W-:Y:S02]  /*c4c0*/  FFMA.FTZ R21, R5, R26, R12 ;  /* 0x0000001a05157223 */ /* 0x000fe4000001000c */
[C---:B------:R-:W-:Y:S01]  /*c4d0*/  FFMA.FTZ R14, R6.reuse, R13, -R7 ;  /* 0x0000000d060e7223 */ /* 0x040fe20000010807 */
[----:B------:R-:W-:Y:S02]  /*c4e0*/  HADD2.F32 R5, -RZ, R11.H1_H1 ;  /* 0x3000000bff057230 */ /* 0x000fe40000004100 */
[----:B------:R-:W-:Y:S01]  /*c4f0*/  FFMA.FTZ R15, R6, R15, R4 ;  /* 0x0000000f060f7223 */ /* 0x000fe20000010004 */
[----:B------:R-:W-:Y:S02]  /*c500*/  HADD2.F32 R6, -RZ, R20.H1_H1 ;  /* 0x30000014ff067230 */ /* 0x000fe40000004100 */
[----:B------:R-:W-:-:S02]  /*c510*/  HADD2.F32 R12, -RZ, R28.H1_H1 ;  /* 0x3000001cff0c7230 */ /* 0x000fc40000004100 */
[----:B------:R-:W-:Y:S02]  /*c520*/  HADD2.F32 R13, -RZ, R28.H0_H0 ;  /* 0x2000001cff0d7230 */ /* 0x000fe40000004100 */
[C---:B------:R-:W-:Y:S01]  /*c530*/  FMUL.FTZ R27, R5.reuse, R6 ;  /* 0x00000006051b7220 */ /* 0x040fe20000410000 */
[----:B------:R-:W-:Y:S02]  /*c540*/  HADD2.F32 R4, -RZ, R10.H1_H1 ;  /* 0x3000000aff047230 */ /* 0x000fe40000004100 */
[----:B------:R-:W-:Y:S02]  /*c550*/  HADD2.F32 R7, -RZ, R20.H0_H0 ;  /* 0x20000014ff077230 */ /* 0x000fe40000004100 */
[----:B------:R-:W-:Y:S01]  /*c560*/  FMUL.FTZ R20, R5, R12 ;  /* 0x0000000c05147220 */ /* 0x000fe20000410000 */
[----:B------:R-:W-:Y:S02]  /*c570*/  HADD2.F32 R11, -RZ, R11.H0_H0 ;  /* 0x2000000bff0b7230 */ /* 0x000fe40000004100 */
[----:B------:R-:W-:Y:S01]  /*c580*/  FMUL.FTZ R5, R4, R13 ;  /* 0x0000000d04057220 */ /* 0x000fe20000410000 */
[----:B------:R-:W-:-:S02]  /*c590*/  HADD2.F32 R10, -RZ, R10.H0_H0 ;  /* 0x2000000aff0a7230 */ /* 0x000fc40000004100 */
[-C--:B------:R-:W-:Y:S01]  /*c5a0*/  FMUL.FTZ R4, R4, R7.reuse ;  /* 0x0000000704047220 */ /* 0x080fe20000410000 */
[C---:B------:R-:W-:Y:S01]  /*c5b0*/  FFMA.FTZ R20, R11.reuse, R6, -R20 ;  /* 0x000000060b147223 */ /* 0x040fe20000010814 */
[----:B------:R-:W-:Y:S01]  /*c5c0*/  FFMA.FTZ R27, R11, R12, R27 ;  /* 0x0000000c0b1b7223 */ /* 0x000fe2000001001b */
[C---:B------:R-:W-:Y:S01]  /*c5d0*/  FFMA.FTZ R5, R10.reuse, R7, -R5 ;  /* 0x000000070a057223 */ /* 0x040fe20000010805 */
[----:B------:R-:W-:Y:S01]  /*c5e0*/  FFMA.FTZ R10, R10, R13, R4 ;  /* 0x0000000d0a0a7223 */ /* 0x000fe20000010004 */
[----:B------:R-:W-:Y:S02]  /*c5f0*/  F2FP.SATFINITE.E4M3.F32.PACK_AB_MERGE_C R6, R38, R33, RZ ;  /* 0x000000212606723e */ /* 0x000fe400048070ff */
        /* <DEDUP_REMOVED lines=8> */
.L_x_1906:
[----:B------:R-:W-:Y:S05]  /*c680*/  BSYNC B1 ;  /* 0x0000000000017941 */ /* 0x000fea0003800000 */
.L_x_1905:
[----:B------:R-:W-:Y:S05]  /*c690*/  @P1 BRA `(.L_x_1904) ;  /* 0x0000002c001c1947 */ /* 0x000fea0003800000 */
[----:B-1----:R-:W1:Y:S01]  /*c6a0*/  LDS.128 R4, [R0+0x2000] ;  /* 0x0020000000047984 */ /* 0x002e620000000c00 */
[----:B-----5:R-:W-:Y:S02]  /*c6b0*/  SHF.R.U32.HI R10, RZ, 0x8, R24 ;  /* 0x00000008ff0a7819 */ /* 0x020fe40000011618 */
[----:B------:R-:W-:Y:S02]  /*c6c0*/  LOP3.LUT R3, R24, 0xff, RZ, 0xc0, !PT ;  /* 0x000000ff18037812 */ /* 0x000fe400078ec0ff */
[----:B------:R-:W-:Y:S02]  /*c6d0*/  LOP3.LUT R10, R10, 0xff, RZ, 0xc0, !PT ;  /* 0x000000ff0a0a7812 */ /* 0x000fe400078ec0ff */
[----:B------:R-:W-:Y:S02]  /*c6e0*/  SHF.R.U32.HI R12, RZ, 0x8, R25 ;  /* 0x00000008ff0c7819 */ /* 0x000fe40000011619 */
[----:B------:R-:W-:Y:S02]  /*c6f0*/  SHF.R.U32.HI R15, RZ, 0x8, R9 ;  /* 0x00000008ff0f7819 */ /* 0x000fe40000011609 */
[----:B------:R-:W-:-:S02]  /*c700*/  PRMT R3, R10, 0x7604, R3 ;  /* 0x000076040a037816 */ /* 0x000fc40000000003 */
[----:B------:R-:W-:Y:S02]  /*c710*/  LOP3.LUT R11, R25, 0xff, RZ, 0xc0, !PT ;  /* 0x000000ff190b7812 */ /* 0x000fe400078ec0ff */
[----:B------:R-:W-:Y:S02]  /*c720*/  LOP3.LUT R12, R12, 0xff, RZ, 0xc0, !PT ;  /* 0x000000ff0c0c7812 */ /* 0x000fe400078ec0ff */
[----:B------:R-:W-:Y:S02]  /*c730*/  SHF.R.U32.HI R20, RZ, 0x10, R25 ;  /* 0x00000010ff147819 */ /* 0x000fe40000011619 */
[----:B------:R-:W-:Y:S02]  /*c740*/  SHF.R.U32.HI R10, RZ, 0x8, R8 ;  /* 0x00000008ff0a7819 */ /* 0x000fe40000011608 */
[----:B------:R-:W-:Y:S02]  /*c750*/  SHF.R.U32.HI R21, RZ, 0x10, R9 ;  /* 0x00000010ff157819 */ /* 0x000fe40000011609 */
[----:B----4-:R-:W-:-:S02]  /*c760*/  LOP3.LUT R14, R9, 0xff, RZ, 0xc0, !PT ;  /* 0x000000ff090e7812 */ /* 0x010fc400078ec0ff */
[----:B------:R-:W-:Y:S01]  /*c770*/  LOP3.LUT R15, R15, 0xff, RZ, 0xc0, !PT ;  /* 0x000000ff0f0f7812 */ /* 0x000fe200078ec0ff */
[----:B------:R-:W-:Y:S01]  /*c780*/  IMAD.U32 R21, R21, 0x10000, RZ ;  /* 0x0001000015157824 */ /* 0x000fe200078e00ff */
[----:B------:R-:W-:Y:S02]  /*c790*/  PRMT R11, R12, 0x7604, R11 ;  /* 0x000076040c0b7816 */ /* 0x000fe4000000000b */
[----:B------:R-:W-:Y:S01]  /*c7a0*/  LOP3.LUT R13, R10, 0xff, RZ, 0xc0, !PT ;  /* 0x000000ff0a0d7812 */ /* 0x000fe200078ec0ff */
[----:B------:R-:W-:Y:S01]  /*c7b0*/  IMAD.U32 R10, R20, 0x10000, RZ ;  /* 0x00010000140a7824 */ /* 0x000fe200078e00ff */
[----:B------:R-:W-:Y:S02]  /*c7c0*/  LOP3.LUT R12, R8, 0xff, RZ, 0xc0, !PT ;  /* 0x000000ff080c7812 */ /* 0x000fe400078ec0ff */
[----:B------:R-:W-:Y:S02]  /*c7d0*/  PRMT R14, R15, 0x7604, R14 ;  /* 0x000076040f0e7816 */ /* 0x000fe4000000000e */
[----:B------:R-:W-:-:S02]  /*c7e0*/  PRMT R15, R13, 0x7604, R12 ;  /* 0x000076040d0f7816 */ /* 0x000fc4000000000c */
[----:B------:R-:W-:Y:S02]  /*c7f0*/  LOP3.LUT R13, R11, 0xff0000, R10, 0xf8, !PT ;  /* 0x00ff00000b0d7812 */ /* 0x000fe400078ef80a */
[----:B------:R-:W-:Y:S02]  /*c800*/  LOP3.LUT R21, R14, 0xff0000, R21, 0xf8, !PT ;  /* 0x00ff00000e157812 */ /* 0x000fe400078ef815 */
[--C-:B------:R-:W-:Y:S02]  /*c810*/  LOP3.LUT R11, R3, 0xff0000, R24.reuse, 0xf8, !PT ;  /* 0x00ff0000030b7812 */ /* 0x100fe400078ef818 */
[----:B------:R-:W-:Y:S02]  /*c820*/  LOP3.LUT R21, R21, 0xff000000, R9, 0xf8, !PT ;  /* 0xff00000015157812 */ /* 0x000fe400078ef809 */
[----:B------:R-:W-:Y:S02]  /*c830*/  LOP3.LUT R13, R13, 0xff000000, R25, 0xf8, !PT ;  /* 0xff0000000d0d7812 */ /* 0x000fe400078ef819 */
[----:B------:R-:W-:-:S02]  /*c840*/  LOP3.LUT R12, R11, 0xff000000, R24, 0xf8, !PT ;  /* 0xff0000000b0c7812 */ /* 0x000fc400078ef818 */
[-C--:B-1----:R-:W-:Y:S02]  /*c850*/  F2FP.F16.E4M3.UNPACK_B R3, R6.reuse.H1 ;  /* 0x00000006ff03723e */ /* 0x082fe400030006ff */
[--C-:B------:R-:W-:Y:S02]  /*c860*/  LOP3.LUT R15, R15, 0xff0000, R8.reuse, 0xf8, !PT ;  /* 0x00ff00000f0f7812 */ /* 0x100fe400078ef808 */
[----:B------:R-:W-:Y:S01]  /*c870*/  F2FP.F16.E4M3.UNPACK_B R24, R21 ;  /* 0x00000015ff18723e */ /* 0x000fe200020006ff */
[--C-:B------:R-:W-:Y:S01]  /*c880*/  HADD2.F32 R9, -RZ, R3.reuse.H0_H0 ;  /* 0x20000003ff097230 */ /* 0x100fe20000004100 */
[----:B------:R-:W-:Y:S02]  /*c890*/  F2FP.F16.E4M3.UNPACK_B R14, R13 ;  /* 0x0000000dff0e723e */ /* 0x000fe400020006ff */
[----:B------:R-:W-:Y:S01]  /*c8a0*/  LOP3.LUT R20, R15, 0xff000000, R8, 0xf8, !PT ;  /* 0xff0000000f147812 */ /* 0x000fe200078ef808 */
[----:B------:R-:W-:Y:S01]  /*c8b0*/  HADD2.F32 R8, -RZ, R3.H1_H1 ;  /* 0x30000003ff087230 */ /* 0x000fe20000004100 */
[----:B------:R-:W-:Y:S01]  /*c8c0*/  F2FP.F16.E4M3.UNPACK_B R6, R6 ;  /* 0x00000006ff06723e */ /* 0x000fe200020006ff */
[----:B------:R-:W-:Y:S01]  /*c8d0*/  HADD2.F32 R25, -RZ, R24.H1_H1 ;  /* 0x30000018ff197230 */ /* 0x000fe20000004100 */
[-C--:B------:R-:W-:Y:S01]  /*c8e0*/  F2FP.F16.E4M3.UNPACK_B R10, R7.reuse ;  /* 0x00000007ff0a723e */ /* 0x080fe200020006ff */
[----:B------:R-:W-:Y:S01]  /*c8f0*/  HADD2.F32 R15, -RZ, R14.H1_H1 ;  /* 0x3000000eff0f7230 */ /* 0x000fe20000004100 */
[----:B------:R-:W-:Y:S01]  /*c900*/  F2FP.F16.E4M3.UNPACK_B R11, R7.H1 ;  /* 0x00000007ff0b723e */ /* 0x000fe200030006ff */
[----:B------:R-:W-:-:S02]  /*c910*/  HADD2.F32 R24, -RZ, R24.H0_H0 ;  /* 0x20000018ff187230 */ /* 0x000fc40000004100 */
[C---:B------:R-:W-:Y:S01]  /*c920*/  FMUL.FTZ R26, R8.reuse, R25 ;  /* 0x00000019081a7220 */ /* 0x040fe20000410000 */
[----:B------:R-:W-:Y:S01]  /*c930*/  F2FP.F16.E4M3.UNPACK_B R7, R5 ;  /* 0x00000005ff07723e */ /* 0x000fe200020006ff */
[----:B------:R-:W-:Y:S01]  /*c940*/  FMUL.FTZ R30, R8, R15 ;  /* 0x0000000f081e7220 */ /* 0x000fe20000410000 */
[----:B------:R-:W-:Y:S01]  /*c950*/  F2FP.F16.E4M3.UNPACK_B R8, R5.H1 ;  /* 0x00000005ff08723e */ /* 0x000fe200030006ff */
[----:B------:R-:W-:Y:S02]  /*c960*/  HADD2.F32 R5, -RZ, R6.H1_H1 ;  /* 0x30000006ff057230 */ /* 0x000fe40000004100 */
[C---:B------:R-:W-:Y:S01]  /*c970*/  FFMA.FTZ R28, R9.reuse, R15, -R26 ;  /* 0x0000000f091c7223 */ /* 0x040fe2000001081a */
[----:B------:R-:W-:Y:S02]  /*c980*/  HADD2.F32 R14, -RZ, R14.H0_H0 ;  /* 0x2000000eff0e7230 */ /* 0x000fe40000004100 */
[----:B------:R-:W-:Y:S01]  /*c990*/  FFMA.FTZ R29, R9, R25, R30 ;  /* 0x00000019091d7223 */ /* 0x000fe2000001001e */
[----:B------:R-:W-:Y:S01]  /*c9a0*/  HADD2.F32 R6, -RZ, R6.H0_H0 ;  /* 0x20000006ff067230 */ /* 0x000fe20000004100 */
[----:B------:R-:W-:Y:S01]  /*c9b0*/  F2FP.F16.E4M3.UNPACK_B R21, R21.H1 ;  /* 0x00000015ff15723e */ /* 0x000fe200030006ff */
[C---:B------:R-:W-:Y:S01]  /*c9c0*/  FMUL.FTZ R9, R5.reuse, R24 ;  /* 0x0000001805097220 */ /* 0x040fe20000410000 */
[----:B------:R-:W-:Y:S01]  /*c9d0*/  F2FP.F16.E4M3.UNPACK_B R13, R13.H1 ;  /* 0x0000000dff0d723e */ /* 0x000fe200030006ff */
[----:B------:R-:W-:Y:S01]  /*c9e0*/  FMUL.FTZ R27, R5, R14 ;  /* 0x0000000e051b7220 */ /* 0x000fe20000410000 */
[----:B------:R-:W-:-:S02]  /*c9f0*/  HADD2.F32 R5, -RZ, R10.H1_H1 ;  /* 0x3000000aff057230 */ /* 0x000fc40000004100 */
[C---:B------:R-:W-:Y:S01]  /*ca00*/  FFMA.FTZ R25, R6.reuse, R14, -R9 ;  /* 0x0000000e06197223 */ /* 0x040fe20000010809 */
[----:B------:R-:W-:Y:S02]  /*ca10*/  HADD2.F32 R15, -RZ, R21.H0_H0 ;  /* 0x20000015ff0f7230 */ /* 0x000fe40000004100 */
[----:B------:R-:W-:Y:S01]  /*ca20*/  FFMA.FTZ R26, R6, R24, R27 ;  /* 0x00000018061a7223 */ /* 0x000fe2000001001b */
[----:B------:R-:W-:Y:S01]  /*ca30*/  HADD2.F32 R9, -RZ, R13.H0_H0 ;  /* 0x2000000dff097230 */ /* 0x000fe20000004100 */
[----:B------:R-:W-:Y:S01]  /*ca40*/  F2FP.F16.E4M3.UNPACK_B R3, R4 ;  /* 0x00000004ff03723e */ /* 0x000fe200020006ff */
        /* <DEDUP_REMOVED lines=8> */
[----:B------:R-:W-:Y:S02]  /*cad0*/  HADD2.F32 R11, -RZ, R11.H0_H0 ;  /* 0x2000000bff0b7230 */ /* 0x000fe40000004100 */
[C---:B------:R-:W-:Y:S01]  /*cae0*/  FMUL.FTZ R14, R6.reuse, R21 ;  /* 0x00000015060e7220 */ /* 0x040fe20000410000 */
[----:B------:R-:W-:Y:S01]  /*caf0*/  F2FP.F16.E4M3.UNPACK_B R5, R20 ;  /* 0x00000014ff05723e */ /* 0x000fe200020006ff */
[-C--:B------:R-:W-:Y:S01]  /*cb00*/  FMUL.FTZ R10, R6, R13.reuse ;  /* 0x0000000d060a7220 */ /* 0x080fe20000410000 */
[----:B------:R-:W-:Y:S01]  /*cb10*/  F2FP.F16.E4M3.UNPACK_B R4, R4.H1 ;  /* 0x00000004ff04723e */ /* 0x000fe200030006ff */
[C---:B------:R-:W-:Y:S01]  /*cb20*/  FFMA.FTZ R31, R11.reuse, R13, -R14 ;  /* 0x0000000d0b1f7223 */ /* 0x040fe2000001080e */
[-C--:B------:R-:W-:Y:S01]  /*cb30*/  F2FP.F16.E4M3.UNPACK_B R9, R12.reuse ;  /* 0x0000000cff09723e */ /* 0x080fe200020006ff */
[----:B------:R-:W-:Y:S01]  /*cb40*/  FFMA.FTZ R32, R11, R21, R10 ;  /* 0x000000150b207223 */ /* 0x000fe2000001000a */
[--C-:B------:R-:W-:Y:S01]  /*cb50*/  HADD2.F32 R13, -RZ, R5.reuse.H1_H1 ;  /* 0x30000005ff0d7230 */ /* 0x100fe20000004100 */
[----:B------:R-:W-:Y:S01]  /*cb60*/  F2FP.F16.E4M3.UNPACK_B R12, R12.H1 ;  /* 0x0000000cff0c723e */ /* 0x000fe200030006ff */
[----:B------:R-:W-:Y:S01]  /*cb70*/  HADD2.F32 R11, -RZ, R5.H0_H0 ;  /* 0x20000005ff0b7230 */ /* 0x000fe20000004100 */
[----:B------:R-:W-:Y:S01]  /*cb80*/  F2FP.F16.E4M3.UNPACK_B R20, R20.H1 ;  /* 0x00000014ff14723e */ /* 0x000fe200030006ff */
[----:B------:R-:W-:Y:S01]  /*cb90*/  HADD2.F32 R6, -RZ, R4.H1_H1 ;  /* 0x30000004ff067230 */ /* 0x000fe20000004100 */
[----:B------:R-:W-:Y:S01]  /*cba0*/  F2FP.SATFINITE.E4M3.F32.PACK_AB_MERGE_C R28, R29, R28, RZ ;  /* 0x0000001c1d1c723e */ /* 0x000fe200048070ff */
[----:B------:R-:W-:-:S02]  /*cbb0*/  HADD2.F32 R10, -RZ, R9.H1_H1 ;  /* 0x30000009ff0a7230 */ /* 0x000fc40000004100 */
[----:B------:R-:W-:Y:S02]  /*cbc0*/  HADD2.F32 R5, -RZ, R4.H0_H0 ;  /* 0x20000004ff057230 */ /* 0x000fe40000004100 */
[C---:B------:R-:W-:Y:S01]  /*cbd0*/  FMUL.FTZ R14, R6.reuse, R13 ;  /* 0x0000000d060e7220 */ /* 0x040fe20000410000 */
[----:B------:R-:W-:Y:S02]  /*cbe0*/  HADD2.F32 R4, -RZ, R3.H1_H1 ;  /* 0x30000003ff047230 */ /* 0x000fe40000004100 */
[-C--:B------:R-:W-:Y:S01]  /*cbf0*/  FMUL.FTZ R24, R6, R10.reuse ;  /* 0x0000000a06187220 */ /* 0x080fe20000410000 */
[----:B------:R-:W-:Y:S02]  /*cc00*/  HADD2.F32 R9, -RZ, R9.H0_H0 ;  /* 0x20000009ff097230 */ /* 0x000fe40000004100 */
[C---:B------:R-:W-:Y:S01]  /*cc10*/  FFMA.FTZ R14, R5.reuse, R10, -R14 ;  /* 0x0000000a050e7223 */ /* 0x040fe2000001080e */
[----:B------:R-:W-:Y:S02]  /*cc20*/  HADD2.F32 R3, -RZ, R3.H0_H0 ;  /* 0x20000003ff037230 */ /* 0x000fe40000004100 */
[C---:B------:R-:W-:Y:S01]  /*cc30*/  FMUL.FTZ R6, R4.reuse, R11 ;  /* 0x0000000b04067220 */ /* 0x040fe20000410000 */
[----:B------:R-:W-:Y:S01]  /*cc40*/  FFMA.FTZ R13, R5, R13, R24 ;  /* 0x0000000d050d7223 */ /* 0x000fe20000010018 */
[----:B------:R-:W-:Y:S01]  /*cc50*/  FMUL.FTZ R4, R4, R9 ;  /* 0x0000000904047220 */ /* 0x000fe20000410000 */
[----:B------:R-:W-:-:S02]  /*cc60*/  HADD2.F32 R5, -RZ, R12.H1_H1 ;  /* 0x3000000cff057230 */ /* 0x000fc40000004100 */
[C---:B------:R-:W-:Y:S01]  /*cc70*/  FFMA.FTZ R10, R3.reuse, R9, -R6 ;  /* 0x00000009030a7223 */ /* 0x040fe20000010806 */
[----:B------:R-:W-:Y:S02]  /*cc80*/  HADD2.F32 R9, -RZ, R20.H1_H1 ;  /* 0x30000014ff097230 */ /* 0x000fe40000004100 */
[----:B------:R-:W-:Y:S01]  /*cc90*/  FFMA.FTZ R11, R3, R11, R4 ;  /* 0x0000000b030b7223 */ /* 0x000fe20000010004 */
[----:B------:R-:W-:Y:S02]  /*cca0*/  HADD2.F32 R4, -RZ, R8.H1_H1 ;  /* 0x30000008ff047230 */ /* 0x000fe40000004100 */
[----:B------:R-:W-:Y:S02]  /*ccb0*/  HADD2.F32 R20, -RZ, R20.H0_H0 ;  /* 0x20000014ff147230 */ /* 0x000fe40000004100 */
[----:B------:R-:W-:Y:S02]  /*ccc0*/  HADD2.F32 R3, -RZ, R7.H1_H1 ;  /* 0x30000007ff037230 */ /* 0x000fe40000004100 */
[----:B------:R-:W-:Y:S01]  /*ccd0*/  FMUL.FTZ R15, R4, R9 ;  /* 0x00000009040f7220 */ /* 0x000fe20000410000 */
[----:B------:R-:W-:-:S02]  /*cce0*/  HADD2.F32 R12, -RZ, R12.H0_H0 ;  /* 0x2000000cff0c7230 */ /* 0x000fc40000004100 */
[-C--:B------:R-:W-:Y:S01]  /*ccf0*/  FMUL.FTZ R6, R4, R5.reuse ;  /* 0x0000000504067220 */ /* 0x080fe20000410000 */
[----:B------:R-:W-:Y:S02]  /*cd00*/  HADD2.F32 R8, -RZ, R8.H0_H0 ;  /* 0x20000008ff087230 */ /* 0x000fe40000004100 */
[C---:B------:R-:W-:Y:S01]  /*cd10*/  FMUL.FTZ R4, R3.reuse, R20 ;  /* 0x0000001403047220 */ /* 0x040fe20000410000 */
[----:B------:R-:W-:Y:S02]  /*cd20*/  HADD2.F32 R7, -RZ, R7.H0_H0 ;  /* 0x20000007ff077230 */ /* 0x000fe40000004100 */
[-C--:B------:R-:W-:Y:S01]  /*cd30*/  FMUL.FTZ R3, R3, R12.reuse ;  /* 0x0000000c03037220 */ /* 0x080fe20000410000 */
[C---:B------:R-:W-:Y:S01]  /*cd40*/  FFMA.FTZ R15, R8.reuse, R5, -R15 ;  /* 0x00000005080f7223 */ /* 0x040fe2000001080f */
[----:B------:R-:W-:Y:S01]  /*cd50*/  FFMA.FTZ R6, R8, R9, R6 ;  /* 0x0000000908067223 */ /* 0x000fe20000010006 */
[C---:B------:R-:W-:Y:S01]  /*cd60*/  FFMA.FTZ R5, R7.reuse, R12, -R4 ;  /* 0x0000000c07057223 */ /* 0x040fe20000010804 */
[----:B------:R-:W-:Y:S01]  /*cd70*/  FFMA.FTZ R20, R7, R20, R3 ;  /* 0x0000001407147223 */ /* 0x000fe20000010003 */
[----:B------:R-:W-:-:S02]  /*cd80*/  F2FP.SATFINITE.E4M3.F32.PACK_AB_MERGE_C R7, R32, R31, RZ ;  /* 0x0000001f2007723e */ /* 0x000fc400048070ff */
[----:B------:R-:W-:Y:S02]  /*cd90*/  F2FP.SATFINITE.E4M3.F32.PACK_AB_MERGE_C R4, R13, R14, RZ ;  /* 0x0000000e0d04723e */ /* 0x000fe400048070ff */
[----:B------:R-:W-:Y:S02]  /*cda0*/  F2FP.SATFINITE.E4M3.F32.PACK_AB_MERGE_C R15, R6, R15, RZ ;  /* 0x0000000f060f723e */ /* 0x000fe400048070ff */
[----:B------:R-:W-:Y:S02]  /*cdb0*/  F2FP.SATFINITE.E4M3.F32.PACK_AB_MERGE_C R6, R26, R25, R28 ;  /* 0x000000191a06723e */ /* 0x000fe4000480701c */
[----:B------:R-:W-:Y:S02]  /*cdc0*/  F2FP.SATFINITE.E4M3.F32.PACK_AB_MERGE_C R7, R30, R27, R7 ;  /* 0x0000001b1e07723e */ /* 0x000fe40004807007 */
[----:B------:R-:W-:Y:S02]  /*cdd0*/  F2FP.SATFINITE.E4M3.F32.PACK_AB_MERGE_C R4, R11, R10, R4 ;  /* 0x0000000a0b04723e */ /* 0x000fe40004807004 */
[----:B------:R-:W-:-:S05]  /*cde0*/  F2FP.SATFINITE.E4M3.F32.PACK_AB_MERGE_C R5, R20, R5, R15 ;  /* 0x000000051405723e */ /* 0x000fca000480700f */
[----:B------:R3:W-:Y:S01]  /*cdf0*/  STS.128 [R0+0x2000], R4 ;  /* 0x0020000400007388 */ /* 0x0007e20000000c00 */
[----:B------:R-:W-:Y:S05]  /*ce00*/  BRA `(.L_x_1904) ;  /* 0x0000002400407947 */ /* 0x000fea0003800000 */
.L_x_1891:
[----:B------:R-:W0:Y:S01]  /*ce10*/  LDC R39, c[0x0][0x448] ;  /* 0x00011200ff277b82 */ /* 0x000e220000000800 */
[----:B------:R-:W-:Y:S01]  /*ce20*/  IMAD R3, R228, 0x40, R36 ;  /* 0x00000040e4037824 */ /* 0x000fe200078e0224 */
[----:B------:R-:W-:Y:S01]  /*ce30*/  ULDC.64 UR4, c[0x0][0x3f8] ;  /* 0x0000fe0000047ab9 */ /* 0x000fe20000000a00 */
[----:B------:R-:W-:Y:S01]  /*ce40*/  IMAD.MOV.U32 R4, RZ, RZ, R26 ;  /* 0x000000ffff047224 */ /* 0x000fe200078e001a */
[----:B------:R-:W-:Y:S01]  /*ce50*/  ULDC.64 UR6, c[0x0][0x408] ;  /* 0x0001020000067ab9 */ /* 0x000fe20000000a00 */
[----:B------:R-:W-:Y:S01]  /*ce60*/  IMAD.MOV.U32 R6, RZ, RZ, R24 ;  /* 0x000000ffff067224 */ /* 0x000fe200078e0018 */
[----:B------:R-:W-:Y:S01]  /*ce70*/  ULDC.64 UR8, c[0x0][0x400] ;  /* 0x0001000000087ab9 */ /* 0x000fe20000000a00 */
[----:B------:R-:W-:Y:S01]  /*ce80*/  IMAD.MOV.U32 R7, RZ, RZ, R31 ;  /* 0x000000ffff077224 */ /* 0x000fe200078e001f */
[----:B0-----:R-:W-:-:S13]  /*ce90*/  ISETP.NE.AND P0, PT, R39, 0x1, PT ;  /* 0x000000012700780c */ /* 0x001fda0003f05270 */
[----:B------:R-:W0:Y:S08]  /*cea0*/  @P0 LDC R0, c[0x0][0x44c] ;  /* 0x00011300ff000b82 */ /* 0x000e300000000800 */
[----:B------:R-:W1:Y:S01]  /*ceb0*/  @P0 LDC R5, c[0x0][0x450] ;  /* 0x00011400ff050b82 */ /* 0x000e620000000800 */
[----:B0-----:R-:W-:-:S05]  /*cec0*/  @P0 IMAD.HI.U32 R0, R3, R0, RZ ;  /* 0x0000000003000227 */ /* 0x001fca00078e00ff */
[----:B-1----:R-:W-:Y:S01]  /*ced0*/  @P0 SHF.R.U32.HI R3, RZ, R5, R0 ;  /* 0x00000005ff030219 */ /* 0x002fe20000011600 */
[----:B------:R-:W-:-:S03]  /*cee0*/  IMAD.MOV.U32 R5, RZ, RZ, R29 ;  /* 0x000000ffff057224 */ /* 0x000fc600078e001d */
        /* <DEDUP_REMOVED lines=14> */
[----:B------:R-:W0:Y:S01]  /*cfd0*/  LDC R41, c[0x0][0x3f4] ;  /* 0x0000fd00ff297b82 */ /* 0x000e220000000800 */
[----:B------:R-:W1:Y:S01]  /*cfe0*/  SHFL.IDX PT, R5, R35, RZ, 0x1c1f ;  /* 0x001c1fff23057589 */ /* 0x000e6200000e0000 */
[----:B------:R-:W-:-:S03]  /*cff0*/  IMAD R39, R188, R39, RZ ;  /* 0x00000027bc277224 */ /* 0x000fc600078e02ff */
[----:B------:R-:W2:Y:S04]  /*d000*/  SHFL.IDX PT, R14, R9, RZ, 0x1c1f ;  /* 0x001c1fff090e7589 */ /* 0x000ea800000e0000 */
[----:B------:R-:W3:Y:S04]  /*d010*/  SHFL.IDX PT, R3, R8, RZ, 0x1c1f ;  /* 0x001c1fff08037589 */ /* 0x000ee800000e0000 */
[----:B------:R-:W4:Y:S01]  /*d020*/  SHFL.IDX PT, R7, R37, RZ, 0x1c1f ;  /* 0x001c1fff25077589 */ /* 0x000f2200000e0000 */
[----:B0-----:R-:W-:-:S04]  /*d030*/  ISETP.GE.AND P0, PT, R18, R41, PT ;  /* 0x000000291200720c */ /* 0x001fc80003f06270 */
[----:B------:R-:W-:-:S13]  /*d040*/  ISETP.GE.OR P1, PT, R36, R39, P0 ;  /* 0x000000272400720c */ /* 0x000fda0000726670 */
[C---:B-1----:R-:W-:Y:S02]  /*d050*/  @!P1 IADD3 R0, P2, R18.reuse, R5, RZ ;  /* 0x0000000512009210 */ /* 0x042fe40007f5e0ff */
[----:B--2---:R-:W-:-:S03]  /*d060*/  @!P1 IADD3 R14, P3, R18, R14, RZ ;  /* 0x0000000e120e9210 */ /* 0x004fc60007f7e0ff */
[--C-:B---3--:R-:W-:Y:S02]  /*d070*/  @!P1 IMAD.X R5, R3, 0x1, R19.reuse, P2 ;  /* 0x0000000103059824 */ /* 0x108fe400010e0613 */
[----:B----4-:R-:W-:Y:S02]  /*d080*/  @!P1 IMAD.X R3, R7, 0x1, R19, P3 ;  /* 0x0000000107039824 */ /* 0x010fe400018e0613 */
[----:B------:R-:W-:Y:S02]  /*d090*/  @!P1 IMAD.MOV.U32 R4, RZ, RZ, R0 ;  /* 0x000000ffff049224 */ /* 0x000fe400078e0000 */
[----:B------:R-:W-:Y:S02]  /*d0a0*/  @!P1 IMAD.MOV.U32 R24, RZ, RZ, R14 ;  /* 0x000000ffff189224 */ /* 0x000fe400078e000e */
[----:B------:R-:W-:Y:S02]  /*d0b0*/  @!P1 IMAD.MOV.U32 R25, RZ, RZ, R3 ;  /* 0x000000ffff199224 */ /* 0x000fe400078e0003 */
[----:B------:R-:W2:Y:S04]  /*d0c0*/  @!P1 LD.E.128 R4, desc[UR60][R4.64] ;  /* 0x0000003c04049980 */ /* 0x000ea8000c101d00 */
[----:B------:R-:W3:Y:S01]  /*d0d0*/  @!P1 LD.E.128 R24, desc[UR60][R24.64] ;  /* 0x0000003c18189980 */ /* 0x000ee2000c101d00 */
[----:B------:R-:W-:-:S02]  /*d0e0*/  CS2R R32, SRZ ;  /* 0x0000000000207805 */ /* 0x000fc4000001ff00 */
[----:B------:R-:W-:Y:S02]  /*d0f0*/  CS2R R30, SRZ ;  /* 0x00000000001e7805 */ /* 0x000fe4000001ff00 */
[----:B------:R-:W-:Y:S01]  /*d100*/  CS2R R28, SRZ ;  /* 0x00000000001c7805 */ /* 0x000fe2000001ff00 */
[----:B------:R-:W0:Y:S01]  /*d110*/  SHFL.IDX PT, R35, R35, 0x1, 0x1c1f ;  /* 0x003c1f0023237f89 */ /* 0x000e2200000e0000 */
[----:B------:R-:W-:-:S03]  /*d120*/  CS2R R20, SRZ ;  /* 0x0000000000147805 */ /* 0x000fc6000001ff00 */
[----:B------:R1:W4:Y:S04]  /*d130*/  SHFL.IDX PT, R3, R8, 0x1, 0x1c1f ;  /* 0x003c1f0008037f89 */ /* 0x00032800000e0000 */
[----:B------:R1:W0:Y:S04]  /*d140*/  SHFL.IDX PT, R14, R9, 0x1, 0x1c1f ;  /* 0x003c1f00090e7f89 */ /* 0x00022800000e0000 */
[----:B------:R-:W0:Y:S01]  /*d150*/  SHFL.IDX PT, R37, R37, 0x1, 0x1c1f ;  /* 0x003c1f0025257f89 */ /* 0x000e2200000e0000 */
[----:B--2---:R-:W-:Y:S02]  /*d160*/  @!P1 IMAD.MOV.U32 R32, RZ, RZ, R4 ;  /* 0x000000ffff209224 */ /* 0x004fe400078e0004 */
[----:B------:R-:W-:Y:S01]  /*d170*/  @!P1 IMAD.MOV.U32 R33, RZ, RZ, R5 ;  /* 0x000000ffff219224 */ /* 0x000fe200078e0005 */
[----:B------:R-:W-:Y:S01]  /*d180*/  CS2R R4, SRZ ;  /* 0x0000000000047805 */ /* 0x000fe2000001ff00 */
[----:B------:R-:W-:-:S02]  /*d190*/  @!P1 IMAD.MOV.U32 R30, RZ, RZ, R6 ;  /* 0x000000ffff1e9224 */ /* 0x000fc400078e0006 */
[----:B------:R-:W-:Y:S02]  /*d1a0*/  @!P1 IMAD.MOV.U32 R31, RZ, RZ, R7 ;  /* 0x000000ffff1f9224 */ /* 0x000fe400078e0007 */
[----:B---3--:R-:W-:Y:S02]  /*d1b0*/  @!P1 IMAD.MOV.U32 R28, RZ, RZ, R24 ;  /* 0x000000ffff1c9224 */ /* 0x008fe400078e0018 */
[----:B------:R-:W-:Y:S02]  /*d1c0*/  @!P1 IMAD.MOV.U32 R29, RZ, RZ, R25 ;  /* 0x000000ffff1d9224 */ /* 0x000fe400078e0019 */
[----:B------:R-:W-:Y:S02]  /*d1d0*/  @!P1 IMAD.MOV.U32 R20, RZ, RZ, R26 ;  /* 0x000000ffff149224 */ /* 0x000fe400078e001a */
[----:B01--4-:R-:W-:-:S07]  /*d1e0*/  @!P1 IMAD.MOV.U32 R21, RZ, RZ, R27 ;  /* 0x000000ffff159224 */ /* 0x013fce00078e001b */
.L_x_2233:
[----:B------:R-:W-:Y:S01]  /*d1f0*/  VIADD R36, R36, 0x40 ;  /* 0x0000004024247836 */ /* 0x000fe20000000000 */
        /* <DEDUP_REMOVED lines=10> */
[----:B------:R-:W-:Y:S02]  /*d2a0*/  CS2R R6, SRZ ;  /* 0x0000000000067805 */ /* 0x000fe4000001ff00 */
[----:B------:R-:W-:Y:S02]  /*d2b0*/  CS2R R8, SRZ ;  /* 0x0000000000087805 */ /* 0x000fe4000001ff00 */
[----:B------:R-:W-:Y:S01]  /*d2c0*/  CS2R R10, SRZ ;  /* 0x00000000000a7805 */ /* 0x000fe2000001ff00 */
[----:B------:R-:W-:Y:S06]  /*d2d0*/  @P0 BRA `(.L_x_1909) ;  /* 0x0000000000180947 */ /* 0x000fec0003800000 */
[C---:B------:R-:W-:Y:S02]  /*d2e0*/  IADD3 R8, P1, R18.reuse, R35, RZ ;  /* 0x0000002312087210 */ /* 0x040fe40007f3e0ff */
[----:B------:R-:W-:-:S03]  /*d2f0*/  IADD3 R4, P2, R18, R14, RZ ;  /* 0x0000000e12047210 */ /* 0x000fc60007f5e0ff */
[--C-:B------:R-:W-:Y:S02]  /*d300*/  IMAD.X R9, R3, 0x1, R19.reuse, P1 ;  /* 0x0000000103097824 */ /* 0x100fe400008e0613 */
[----:B------:R-:W-:-:S04]  /*d310*/  IMAD.X R5, R37, 0x1, R19, P2 ;  /* 0x0000000125057824 */ /* 0x000fc800010e0613 */
[----:B------:R-:W5:Y:S04]  /*d320*/  LD.E.128 R8, desc[UR60][R8.64] ;  /* 0x0000003c08087980 */ /* 0x000f68000c101d00 */
[----:B------:R-:W5:Y:S02]  /*d330*/  LD.E.128 R4, desc[UR60][R4.64] ;  /* 0x0000003c04047980 */ /* 0x000f64000c101d00 */
.L_x_1909:
[----:B------:R-:W-:Y:S05]  /*d340*/  BSYNC B1 ;  /* 0x0000000000017941 */ /* 0x000fea0003800000 */
.L_x_1908:
[----:B------:R-:W0:Y:S01]  /*d350*/  SYNCS.PHASECHK.TRANS64.TRYWAIT P1, [R17+URZ+0x22800], R0 ;  /* 0x02280000110075a7 */ /* 0x000e22000802017f */
[C---:B------:R-:W-:Y:S01]  /*d360*/  VIADD R3, R198.reuse, 0x40 ;  /* 0x00000040c6037836 */ /* 0x040fe20000000000 */
[----:B------:R-:W-:Y:S01]  /*d370*/  VIADDMNMX R39, R39, -R202, 0x80, PT ;  /* 0x0000008027277446 */ /* 0x000fe200038009ca */
[----:B------:R-:W-:Y:S03]  /*d380*/  BSSY B1, `(.L_x_1910) ;  /* 0x0000004000017945 */ /* 0x000fe60003800000 */
[-C--:B------:R-:W-:Y:S02]  /*d390*/  ISETP.GE.OR P2, PT, R198, R39.reuse, P0 ;  /* 0x00000027c600720c */ /* 0x080fe40000746670 */
[----:B------:R-:W-:Y:S01]  /*d3a0*/  ISETP.GE.OR P0, PT, R3, R39, P0 ;  /* 0x000000270300720c */ /* 0x000fe20000706670 */
[----:B0-----:R-:W-:-:S12]  /*d3b0*/  @!P1 BRA `(.L_x_1911) ;  /* 0x000001f400a09947 */ /* 0x001fd80003800000 */
.L_x_2234:
[----:B------:R-:W-:Y:S05]  /*d3c0*/  BSYNC B1 ;  /* 0x0000000000017941 */ /* 0x000fea0003800000 */
.L_x_1910:
[----:B------:R-:W-:Y:S04]  /*d3d0*/  BSSY B1, `(.L_x_1912) ;  /* 0x0000100000017945 */ /* 0x000fe80003800000 */
[----:B------:R-:W-:Y:S05]  /*d3e0*/  @P2 BRA `(.L_x_1913) ;  /* 0x0000000c00f82947 */ /* 0x000fea0003800000 */
[----:B0-----:R-:W-:Y:S02]  /*d3f0*/  SHF.R.U32.HI R0, RZ, 0x8, R32 ;  /* 0x00000008ff007819 */ /* 0x001fe40000011620 */
[----:B------:R-:W-:Y:S02]  /*d400*/  LOP3.LUT R3, R32, 0xff, RZ, 0xc0, !PT ;  /* 0x000000ff20037812 */ /* 0x000fe400078ec0ff */
[----:B------:R-:W-:Y:S02]  /*d410*/  LOP3.LUT R0, R0, 0xff, RZ, 0xc0, !PT ;  /* 0x000000ff00007812 */ /* 0x000fe400078ec0ff */
[----:B------:R-:W-:Y:S02]  /*d420*/  SHF.R.U32.HI R12, RZ, 0x8, R33 ;  /* 0x00000008ff0c7819 */ /* 0x000fe40000011621 */
[----:B------:R-:W-:Y:S01]  /*d430*/  PRMT R36, R0, 0x7604, R3 ;  /* 0x0000760400247816 */ /* 0x000fe20000000003 */
[----:B------:R-:W-:Y:S01]  /*d440*/  IMAD.SHL.U32 R3, R213, 0x80, RZ ;  /* 0x00000080d5037824 */ /* 0x000fe200078e00ff */
[----:B------:R-:W-:-:S02]  /*d450*/  LOP3.LUT R13, R33, 0xff, RZ, 0xc0, !PT ;  /* 0x000000ff210d7812 */ /* 0x000fc400078ec0ff */
[----:B------:R-:W-:Y:S02]  /*d460*/  LOP3.LUT R12, R12, 0xff, RZ, 0xc0, !PT ;  /* 0x000000ff0c0c7812 */ /* 0x000fe400078ec0ff */
[----:B------:R-:W-:Y:S02]  /*d470*/  SHF.R.U32.HI R14, RZ, 0x8, R30 ;  /* 0x00000008ff0e7819 */ /* 0x000fe4000001161e */
[----:B------:R-:W-:Y:S02]  /*d480*/  PRMT R38, R12, 0x7604, R13 ;  /* 0x000076040c267816 */ /* 0x000fe4000000000d */
[----:B------:R-:W-:Y:S02]  /*d490*/  SHF.R.U32.HI R12, RZ, 0x8, R31 ;  /* 0x00000008ff0c7819 */ /* 0x000fe4000001161f */
[----:B------:R-:W-:Y:S01]  /*d4a0*/  LOP3.LUT R24, R3, 0x380, RZ, 0xc0, !PT ;  /* 0x0000038003187812 */ /* 0x000fe200078ec0ff */
[----:B------:R-:W-:Y:S01]  /*d4b0*/  IMAD.IADD R3, R18, 0x1, R41 ;  /* 0x0000000112037824 */ /* 0x000fe200078e0229 */
[----:B------:R-:W-:-:S02]  /*d4c0*/  LOP3.LUT R15, R30, 0xff, RZ, 0xc0, !PT ;  /* 0x000000ff1e0f7812 */ /* 0x000fc400078ec0ff */
[----:B------:R-:W-:Y:S02]  /*d4d0*/  LOP3.LUT R14, R14, 0xff, RZ, 0xc0, !PT ;  /* 0x000000ff0e0e7812 */ /* 0x000fe400078ec0ff */
[----:B------:R-:W-:Y:S02]  /*d4e0*/  SHF.R.U32.HI R0, RZ, 0x8, R28 ;  /* 0x00000008ff007819 */ /* 0x000fe4000001161c */
[----:B------:R-:W-:Y:S02]  /*d4f0*/  LOP3.LUT R13, R31, 0xff, RZ, 0xc0, !PT ;  /* 0x000000ff1f0d7812 */ /* 0x000fe400078ec0ff */
[----:B------:R-:W-:Y:S02]  /*d500*/  LOP3.LUT R12, R12, 0xff, RZ, 0xc0, !PT ;  /* 0x000000ff0c0c7812 */ /* 0x000fe400078ec0ff */
[----:B------:R-:W-:Y:S02]  /*d510*/  PRMT R40, R14, 0x7604, R15 ;  /* 0x000076040e287816 */ /* 0x000fe4000000000f */
[----:B------:R-:W-:-:S02]  /*d520*/  SHF.R.U32.HI R25, RZ, 0x3, R24 ;  /* 0x00000003ff197819 */ /* 0x000fc40000011618 */
[----:B------:R-:W-:Y:S02]  /*d530*/  LOP3.LUT R3, R24, 0x70, R3, 0xf8, !PT ;  /* 0x0000007018037812 */ /* 0x000fe400078ef803 */
[----:B------:R-:W-:Y:S02]  /*d540*/  LOP3.LUT R14, R0, 0xff, RZ, 0xc0, !PT ;  /* 0x000000ff000e7812 */ /* 0x000fe400078ec0ff */
[----:B------:R-:W-:Y:S02]  /*d550*/  LOP3.LUT R0, R24, 0x70, R18, 0xf8, !PT ;  /* 0x0000007018007812 */ /* 0x000fe400078ef812 */
[----:B------:R-:W-:Y:S02]  /*d560*/  PRMT R43, R12, 0x7604, R13 ;  /* 0x000076040c2b7816 */ /* 0x000fe4000000000d */
[----:B------:R-:W-:Y:S02]  /*d570*/  SHF.R.U32.HI R24, RZ, 0x8, R29 ;  /* 0x00000008ff187819 */ /* 0x000fe4000001161d */
[----:B------:R-:W-:-:S02]  /*d580*/  SHF.R.U32.HI R12, RZ, 0x8, R20 ;  /* 0x00000008ff0c7819 */ /* 0x000fc40000011614 */
[-C--:B------:R-:W-:Y:S02]  /*d590*/  LOP3.LUT R3, R3, R25.reuse, RZ, 0x3c, !PT ;  /* 0x0000001903037212 */ /* 0x080fe400078e3cff */
[----:B------:R-:W-:Y:S02]  /*d5a0*/  LOP3.LUT R0, R0, R25, RZ, 0x3c, !PT ;  /* 0x0000001900007212 */ /* 0x000fe400078e3cff */
[----:B------:R-:W-:Y:S02]  /*d5b0*/  LOP3.LUT R25, R29, 0xff, RZ, 0xc0, !PT ;  /* 0x000000ff1d197812 */ /* 0x000fe400078ec0ff */
[----:B------:R-:W-:Y:S02]  /*d5c0*/  LOP3.LUT R27, R20, 0xff, RZ, 0xc0, !PT ;  /* 0x000000ff141b7812 */ /* 0x000fe400078ec0ff */
[----:B------:R-:W-:Y:S02]  /*d5d0*/  LOP3.LUT R24, R24, 0xff, RZ, 0xc0, !PT ;  /* 0x000000ff18187812 */ /* 0x000fe400078ec0ff */
[----:B------:R-:W-:-:S02]  /*d5e0*/  LOP3.LUT R26, R12, 0xff, RZ, 0xc0, !PT ;  /* 0x000000ff0c1a7812 */ /* 0x000fc400078ec0ff */
[C-C-:B------:R-:W-:Y:S02]  /*d5f0*/  IADD3 R3, R17.reuse, R3, R212.reuse ;  /* 0x0000000311037210 */ /* 0x140fe40007ffe0d4 */
[----:B------:R-:W-:Y:S02]  /*d600*/  LOP3.LUT R15, R28, 0xff, RZ, 0xc0, !PT ;  /* 0x000000ff1c0f7812 */ /* 0x000fe400078ec0ff */
[----:B------:R-:W-:Y:S02]  /*d610*/  IADD3 R0, R17, R0, R212 ;  /* 0x0000000011007210 */ /* 0x000fe40007ffe0d4 */
[----:B------:R-:W-:Y:S02]  /*d620*/  PRMT R47, R24, 0x7604, R25 ;  /* 0x00007604182f7816 */ /* 0x000fe40000000019 */
[----:B------:R-:W-:Y:S02]  /*d630*/  PRMT R51, R26, 0x7604, R27 ;  /* 0x000076041a337816 */ /* 0x000fe4000000001b */
[----:B------:R-:W0:Y:S01]  /*d640*/  LDS.128 R24, [R3+0x14400] ;  /* 0x0144000003187984 */ /* 0x000e220000000c00 */
[----:B------:R-:W-:-:S02]  /*d650*/  PRMT R45, R14, 0x7604, R15 ;  /* 0x000076040e2d7816 */ /* 0x000fc4000000000f */
[----:B------:R-:W-:Y:S01]  /*d660*/  SHF.R.U32.HI R35, RZ, 0x8, R21 ;  /* 0x00000008ff237819 */ /* 0x000fe20000011615 */
[----:B------:R-:W1:Y:S01]  /*d670*/  LDS.128 R12, [R0+0x14400] ;  /* 0x01440000000c7984 */ /* 0x000e620000000c00 */
[----:B------:R-:W-:Y:S02]  /*d680*/  SHF.R.U32.HI R37, RZ, 0x10, R33 ;  /* 0x00000010ff257819 */ /* 0x000fe40000011621 */
[----:B------:R-:W-:Y:S02]  /*d690*/  LOP3.LUT R42, R21, 0xff, RZ, 0xc0, !PT ;  /* 0x000000ff152a7812 */ /* 0x000fe400078ec0ff */
[----:B------:R-:W-:Y:S02]  /*d6a0*/  LOP3.LUT R35, R35, 0xff, RZ, 0xc0, !PT ;  /* 0x000000ff23237812 */ /* 0x000fe400078ec0ff */
[----:B------:R-:W-:Y:S02]  /*d6b0*/  LOP3.LUT R37, R37, 0xff, RZ, 0xc0, !PT ;  /* 0x000000ff25257812 */ /* 0x000fe400078ec0ff */
[----:B------:R-:W-:-:S02]  /*d6c0*/  PRMT R53, R35, 0x7604, R42 ;  /* 0x0000760423357816 */ /* 0x000fc4000000002a */
[----:B------:R-:W-:Y:S02]  /*d6d0*/  SHF.R.U32.HI R39, RZ, 0x10, R30 ;  /* 0x00000010ff277819 */ /* 0x000fe4000001161e */
[----:B------:R-:W-:Y:S02]  /*d6e0*/  SHF.R.U32.HI R42, RZ, 0x10, R31 ;  /* 0x00000010ff2a7819 */ /* 0x000fe4000001161f */
[----:B------:R-:W-:Y:S02]  /*d6f0*/  SHF.R.U32.HI R35, RZ, 0x10, R32 ;  /* 0x00000010ff237819 */ /* 0x000fe40000011620 */
[----:B------:R-:W-:Y:S02]  /*d700*/  PRMT R37, R37, 0x7054, R38 ;  /* 0x0000705425257816 */ /* 0x000fe40000000026 */
[----:B------:R-:W-:Y:S02]  /*d710*/  SHF.R.U32.HI R38, RZ, 0x10, R29 ;  /* 0x00000010ff267819 */ /* 0x000fe4000001161d */
        /* <DEDUP_REMOVED lines=9> */
[----:B------:R-:W-:Y:S02]  /*d7b0*/  SHF.R.U32.HI R36, RZ, 0x10, R28 ;  /* 0x00000010ff247819 */ /* 0x000fe4000001161c */
[----:B------:R-:W-:Y:S02]  /*d7c0*/  PRMT R49, R38, 0x7054, R47 ;  /* 0x0000705426317816 */ /* 0x000fe4000000002f */
[----:B------:R-:W-:Y:S02]  /*d7d0*/  LOP3.LUT R40, R40, 0xff, RZ, 0xc0, !PT ;  /* 0x000000ff28287812 */ /* 0x000fe400078ec0ff */
[----:B------:R-:W-:-:S02]  /*d7e0*/  LOP3.LUT R42, R42, 0xff, RZ, 0xc0, !PT ;  /* 0x000000ff2a2a7812 */ /* 0x000fc400078ec0ff */
[----:B------:R-:W-:Y:S02]  /*d7f0*/  LOP3.LUT R36, R36, 0xff, RZ, 0xc0, !PT ;  /* 0x000000ff24247812 */ /* 0x000fe400078ec0ff */
[----:B------:R-:W-:Y:S02]  /*d800*/  LOP3.LUT R49, R49, 0xff000000, R29, 0xf8, !PT ;  /* 0xff00000031317812 */ /* 0x000fe400078ef81d */
[----:B------:R-:W-:Y:S02]  /*d810*/  PRMT R51, R40, 0x7054, R51 ;  /* 0x0000705428337816 */ /* 0x000fe40000000033 */
[----:B------:R-:W-:Y:S02]  /*d820*/  PRMT R53, R42, 0x7054, R53 ;  /* 0x000070542a357816 */ /* 0x000fe40000000035 */
[----:B------:R-:W-:Y:S02]  /*d830*/  PRMT R45, R36, 0x7054, R45 ;  /* 0x00007054242d7816 */ /* 0x000fe4000000002d */
[----:B------:R-:W-:-:S02]  /*d840*/  LOP3.LUT R40, R35, 0xff000000, R32, 0xf8, !PT ;  /* 0xff00000023287812 */ /* 0x000fc400078ef820 */
[----:B------:R-:W-:Y:S02]  /*d850*/  LOP3.LUT R42, R37, 0xff000000, R33, 0xf8, !PT ;  /* 0xff000000252a7812 */ /* 0x000fe400078ef821 */
[----:B------:R-:W-:Y:S02]  /*d860*/  F2FP.F16.E4M3.UNPACK_B R48, R49.H1 ;  /* 0x00000031ff30723e */ /* 0x000fe400030006ff */
[----:B0-----:R-:W-:Y:S02]  /*d870*/  F2FP.F16.E4M3.UNPACK_B R35, R25.H1 ;  /* 0x00000019ff23723e */ /* 0x001fe400030006ff */
[----:B------:R-:W-:Y:S02]  /*d880*/  LOP3.LUT R46, R43, 0xff000000, R31, 0xf8, !PT ;  /* 0xff0000002b2e7812 */ /* 0x000fe400078ef81f */
[----:B------:R-:W-:Y:S02]  /*d890*/  LOP3.LUT R47, R45, 0xff000000, R28, 0xf8, !PT ;  /* 0xff0000002d2f7812 */ /* 0x000fe400078ef81c */
[----:B------:R-:W-:Y:S01]  /*d8a0*/  LOP3.LUT R50, R51, 0xff000000, R20, 0xf8, !PT ;  /* 0xff00000033327812 */ /* 0x000fe200078ef814 */
[--C-:B------:R-:W-:Y:S01]  /*d8b0*/  HADD2.F32 R51, -RZ, R48.reuse.H0_H0 ;  /* 0x20000030ff337230 */ /* 0x100fe20000004100 */
[----:B------:R-:W-:Y:S01]  /*d8c0*/  F2FP.F16.E4M3.UNPACK_B R43, R42.H1 ;  /* 0x0000002aff2b723e */ /* 0x000fe200030006ff */
[----:B------:R-:W-:Y:S01]  /*d8d0*/  HADD2.F32 R48, -RZ, R48.H1_H1 ;  /* 0x30000030ff307230 */ /* 0x000fe20000004100 */
[----:B-1----:R-:W-:-:S02]  /*d8e0*/  F2FP.F16.E4M3.UNPACK_B R31, R15 ;  /* 0x0000000fff1f723e */ /* 0x002fc400020006ff */
[----:B------:R-:W-:Y:S01]  /*d8f0*/  F2FP.F16.E4M3.UNPACK_B R32, R15.H1 ;  /* 0x0000000fff20723e */ /* 0x000fe200030006ff */
[--C-:B------:R-:W-:Y:S01]  /*d900*/  HADD2.F32 R45, -RZ, R43.reuse.H0_H0 ;  /* 0x2000002bff2d7230 */ /* 0x100fe20000004100 */
[-C--:B------:R-:W-:Y:S01]  /*d910*/  F2FP.F16.E4M3.UNPACK_B R28, R13.reuse.H1 ;  /* 0x0000000dff1c723e */ /* 0x080fe200030006ff */
[----:B------:R-:W-:Y:S01]  /*d920*/  HADD2.F32 R44, -RZ, R43.H1_H1 ;  /* 0x3000002bff2c7230 */ /* 0x000fe20000004100 */
[-C--:B------:R-:W-:Y:S02]  /*d930*/  F2FP.F16.E4M3.UNPACK_B R15, R12.reuse ;  /* 0x0000000cff0f723e */ /* 0x080fe400020006ff */
[----:B------:R-:W-:Y:S01]  /*d940*/  F2FP.F16.E4M3.UNPACK_B R20, R12.H1 ;  /* 0x0000000cff14723e */ /* 0x000fe200030006ff */
[--C-:B------:R-:W-:Y:S01]  /*d950*/  HADD2.F32 R12, -RZ, R35.reuse.H0_H0 ;  /* 0x20000023ff0c7230 */ /* 0x100fe20000004100 */
[----:B------:R-:W-:Y:S01]  /*d960*/  LOP3.LUT R53, R53, 0xff000000, R21, 0xf8, !PT ;  /* 0xff00000035357812 */ /* 0x000fe200078ef815 */
[----:B------:R-:W-:Y:S01]  /*d970*/  HADD2.F32 R35, -RZ, R35.H1_H1 ;  /* 0x30000023ff237230 */ /* 0x000fe20000004100 */
[----:B------:R-:W-:-:S02]  /*d980*/  F2FP.F16.E4M3.UNPACK_B R21, R13 ;  /* 0x0000000dff15723e */ /* 0x000fc400020006ff */
[-C--:B------:R-:W-:Y:S01]  /*d990*/  F2FP.F16.E4M3.UNPACK_B R13, R14.reuse ;  /* 0x0000000eff0d723e */ /* 0x080fe200020006ff */
[----:B------:R-:W-:Y:S01]  /*d9a0*/  FMUL.FTZ R55, R12, R51 ;  /* 0x000000330c377220 */ /* 0x000fe20000410000 */
[----:B------:R-:W-:Y:S01]  /*d9b0*/  F2FP.F16.E4M3.UNPACK_B R29, R14.H1 ;  /* 0x0000000eff1d723e */ /* 0x000fe200030006ff */
[--C-:B------:R-:W-:Y:S01]  /*d9c0*/  HADD2.F32 R14, -RZ, R28.reuse.H0_H0 ;  /* 0x2000001cff0e7230 */ /* 0x100fe20000004100 */
[----:B------:R-:W-:Y:S01]  /*d9d0*/  LOP3.LUT R30, R39, 0xff000000, R30, 0xf8, !PT ;  /* 0xff000000271e7812 */ /* 0x000fe200078ef81e */
[----:B------:R-:W-:Y:S01]  /*d9e0*/  HADD2.F32 R28, -RZ, R28.H1_H1 ;  /* 0x3000001cff1c7230 */ /* 0x000fe20000004100 */
[----:B------:R-:W-:Y:S01]  /*d9f0*/  F2FP.F16.E4M3.UNPACK_B R33, R25 ;  /* 0x00000019ff21723e */ /* 0x000fe200020006ff */
[----:B------:R-:W-:Y:S01]  /*da00*/  FMUL.FTZ R57, R35, R44 ;  /* 0x0000002c23397220 */ /* 0x000fe20000410000 */
[----:B------:R-:W-:Y:S02]  /*da10*/  F2FP.F16.E4M3.UNPACK_B R49, R49 ;  /* 0x00000031ff31723e */ /* 0x000fe400020006ff */
[-C--:B------:R-:W-:Y:S01]  /*da20*/  F2FP.F16.E4M3.UNPACK_B R38, R27.reuse ;  /* 0x0000001bff26723e */ /* 0x080fe200020006ff */
[----:B------:R-:W-:Y:S01]  /*da30*/  FFMA.FTZ R57, R28, R48, R57 ;  /* 0x000000301c397223 */ /* 0x000fe20000010039 */
[----:B------:R-:W-:-:S02]  /*da40*/  F2FP.F16.E4M3.UNPACK_B R39, R27.H1 ;  /* 0x0000001bff27723e */ /* 0x000fc400030006ff */
[-C--:B------:R-:W-:Y:S02]  /*da50*/  F2FP.F16.E4M3.UNPACK_B R25, R24.reuse ;  /* 0x00000018ff19723e */ /* 0x080fe400020006ff */
[----:B------:R-:W-:Y:S01]  /*da60*/  F2FP.F16.E4M3.UNPACK_B R27, R24.H1 ;  /* 0x00000018ff1b723e */ /* 0x000fe200030006ff */
[-C--:B------:R-:W-:Y:S01]  /*da70*/  FMUL.FTZ R24, R12, R45.reuse ;  /* 0x0000002d0c187220 */ /* 0x080fe20000410000 */
[-C--:B------:R-:W-:Y:S01]  /*da80*/  F2FP.F16.E4M3.UNPACK_B R36, R26.reuse ;  /* 0x0000001aff24723e */ /* 0x080fe200020006ff */
[C---:B------:R-:W-:Y:S01]  /*da90*/  FFMA.FTZ R12, R14.reuse, R45, -R55 ;  /* 0x0000002d0e0c7223 */ /* 0x040fe20000010837 */
[----:B------:R-:W-:Y:S01]  /*daa0*/  F2FP.F16.E4M3.UNPACK_B R37, R26.H1 ;  /* 0x0000001aff25723e */ /* 0x000fe200030006ff */
[----:B------:R-:W-:Y:S01]  /*dab0*/  HADD2.F32 R45, -RZ, R49.H0_H0 ;  /* 0x20000031ff2d7230 */ /* 0x000fe20000004100 */
[----:B------:R-:W-:Y:S01]  /*dac0*/  F2FP.F16.E4M3.UNPACK_B R42, R42 ;  /* 0x0000002aff2a723e */ /* 0x000fe200020006ff */
[----:B------:R-:W-:Y:S02]  /*dad0*/  HADD2.F32 R26, -RZ, R33.H0_H0 ;  /* 0x20000021ff1a7230 */ /* 0x000fe40000004100 */
[----:B------:R-:W-:Y:S01]  /*dae0*/  FFMA.FTZ R14, R14, R51, R24 ;  /* 0x000000330e0e7223 */ /* 0x000fe20000010018 */
[----:B------:R-:W-:-:S02]  /*daf0*/  HADD2.F32 R24, -RZ, R21.H0_H0 ;  /* 0x20000015ff187230 */ /* 0x000fc40000004100 */
[----:B------:R-:W-:Y:S01]  /*db00*/  FMUL.FTZ R51, R35, R48 ;  /* 0x0000003023337220 */ /* 0x000fe20000410000 */
[----:B------:R-:W-:Y:S02]  /*db10*/  HADD2.F32 R43, -RZ, R42.H0_H0 ;  /* 0x2000002aff2b7230 */ /* 0x000fe40000004100 */
[----:B------:R-:W-:Y:S01]  /*db20*/  FMUL.FTZ R35, R26, R45 ;  /* 0x0000002d1a237220 */ /* 0x000fe20000410000 */
[----:B------:R-:W-:Y:S02]  /*db30*/  HADD2.F32 R33, -RZ, R33.H1_H1 ;  /* 0x30000021ff217230 */ /* 0x000fe40000004100 */
[----:B------:R-:W-:Y:S01]  /*db40*/  FFMA.FTZ R55, R28, R44, -R51 ;  /* 0x0000002c1c377223 */ /* 0x000fe20000010833 */
[----:B------:R-:W-:Y:S01]  /*db50*/  F2FP.F16.E4M3.UNPACK_B R28, R46.H1 ;  /* 0x0000002eff1c723e */ /* 0x000fe200030006ff */
[-C--:B------:R-:W-:Y:S01]  /*db60*/  FMUL.FTZ R26, R26, R43.reuse ;  /* 0x0000002b1a1a7220 */ /* 0x080fe20000410000 */
[----:B------:R-:W-:Y:S01]  /*db70*/  FFMA.FTZ R48, R24, R43, -R35 ;  /* 0x0000002b18307223 */ /* 0x000fe20000010823 */
[----:B------:R-:W-:Y:S01]  /*db80*/  F2FP.F16.E4M3.UNPACK_B R43, R53.H1 ;  /* 0x00000035ff2b723e */ /* 0x000fe200030006ff */
[----:B------:R-:W-:-:S02]  /*db90*/  HADD2.F32 R44, -RZ, R49.H1_H1 ;  /* 0x30000031ff2c7230 */ /* 0x000fc40000004100 */
[----:B------:R-:W-:Y:S01]  /*dba0*/  FFMA.FTZ R51, R24, R45, R26 ;  /* 0x0000002d18337223 */ /* 0x000fe2000001001a */
[----:B------:R-:W-:Y:S01]  /*dbb0*/  HADD2.F32 R26, -RZ, R39.H0_H0 ;  /* 0x20000027ff1a7230 */ /* 0x000fe20000004100 */
[----:B------:R-:W-:Y:S01]  /*dbc0*/  F2FP.F16.E4M3.UNPACK_B R53, R53 ;  /* 0x00000035ff35723e */ /* 0x000fe200020006ff */
[----:B------:R-:W-:Y:S02]  /*dbd0*/  HADD2.F32 R45, -RZ, R43.H0_H0 ;  /* 0x2000002bff2d7230 */ /* 0x000fe40000004100 */
[----:B------:R-:W-:Y:S01]  /*dbe0*/  FMUL.FTZ R52, R33, R44 ;  /* 0x0000002c21347220 */ /* 0x000fe20000410000 */
[----:B------:R-:W-:Y:S01]  /*dbf0*/  HADD2.F32 R42, -RZ, R42.H1_H1 ;  /* 0x3000002aff2a7230 */ /* 0x000fe20000004100 */
[----:B------:R-:W-:Y:S01]  /*dc00*/  F2FP.F16.E4M3.UNPACK_B R46, R46 ;  /* 0x0000002eff2e723e */ /* 0x000fe200020006ff */
[----:B------:R-:W-:Y:S02]  /*dc10*/  HADD2.F32 R35, -RZ, R28.H0_H0 ;  /* 0x2000001cff237230 */ /* 0x000fe40000004100 */
[----:B------:R-:W-:Y:S01]  /*dc20*/  FMUL.FTZ R59, R26, R45 ;  /* 0x0000002d1a3b7220 */ /* 0x000fe20000410000 */
[----:B------:R-:W-:-:S02]  /*dc30*/  HADD2.F32 R21, -RZ, R21.H1_H1 ;  /* 0x30000015ff157230 */ /* 0x000fc40000004100 */
[----:B------:R-:W-:Y:S01]  /*dc40*/  FMUL.FTZ R33, R33, R42 ;  /* 0x0000002a21217220 */ /* 0x000fe20000410000 */
[----:B------:R-:W-:Y:S02]  /*dc50*/  HADD2.F32 R24, -RZ, R32.H0_H0 ;  /* 0x20000020ff187230 */ /* 0x000fe40000004100 */
[-C--:B------:R-:W-:Y:S01]  /*dc60*/  FMUL.FTZ R26, R26, R35.reuse ;  /* 0x000000231a1a7220 */ /* 0x080fe20000410000 */
[----:B------:R-:W-:Y:S02]  /*dc70*/  HADD2.F32 R28, -RZ, R28.H1_H1 ;  /* 0x3000001cff1c7230 */ /* 0x000fe40000004100 */
[----:B------:R-:W-:Y:S01]  /*dc80*/  FFMA.FTZ R44, R21, R44, R33 ;  /* 0x0000002c152c7223 */ /* 0x000fe20000010021 */
[----:B------:R-:W-:Y:S02]  /*dc90*/  HADD2.F32 R43, -RZ, R43.H1_H1 ;  /* 0x3000002bff2b7230 */ /* 0x000fe40000004100 */
[C---:B------:R-:W-:Y:S01]  /*dca0*/  FFMA.FTZ R59, R24.reuse, R35, -R59 ;  /* 0x00000023183b7223 */ /* 0x040fe2000001083b */
[----:B------:R-:W-:Y:S01]  /*dcb0*/  FFMA.FTZ R58, R24, R45, R26 ;  /* 0x0000002d183a7223 */ /* 0x000fe2000001001a */
[----:B------:R-:W-:-:S02]  /*dcc0*/  HADD2.F32 R39, -RZ, R39.H1_H1 ;  /* 0x30000027ff277230 */ /* 0x000fc40000004100 */
[----:B------:R-:W-:Y:S01]  /*dcd0*/  FFMA.FTZ R49, R21, R42, -R52 ;  /* 0x0000002a15317223 */ /* 0x000fe20000010834 */
[----:B------:R-:W-:Y:S02]  /*dce0*/  HADD2.F32 R33, -RZ, R53.H0_H0 ;  /* 0x20000035ff217230 */ /* 0x000fe40000004100 */
[----:B------:R-:W-:Y:S02]  /*dcf0*/  HADD2.F32 R24, -RZ, R38.H0_H0 ;  /* 0x20000026ff187230 */ /* 0x000fe40000004100 */
[C---:B------:R-:W-:Y:S01]  /*dd00*/  FMUL.FTZ R35, R39.reuse, R43 ;  /* 0x0000002b27237220 */ /* 0x040fe20000410000 */
[----:B------:R-:W-:Y:S02]  /*dd10*/  HADD2.F32 R32, -RZ, R32.H1_H1 ;  /* 0x30000020ff207230 */ /* 0x000fe40000004100 */
[----:B------:R-:W-:Y:S01]  /*dd20*/  FMUL.FTZ R52, R39, R28 ;  /* 0x0000001c27347220 */ /* 0x000fe20000410000 */
[----:B------:R-:W-:Y:S02]  /*dd30*/  HADD2.F32 R26, -RZ, R46.H0_H0 ;  /* 0x2000002eff1a7230 */ /* 0x000fe40000004100 */
[----:B------:R-:W-:Y:S01]  /*dd40*/  FMUL.FTZ R42, R24, R33 ;  /* 0x00000021182a7220 */ /* 0x000fe20000410000 */
[----:B------:R-:W-:-:S02]  /*dd50*/  HADD2.F32 R21, -RZ, R31.H0_H0 ;  /* 0x2000001fff157230 */ /* 0x000fc40000004100 */
[C---:B------:R-:W-:Y:S01]  /*dd60*/  FFMA.FTZ R60, R32.reuse, R28, -R35 ;  /* 0x0000001c203c7223 */ /* 0x040fe20000010823 */
[----:B------:R-:W-:Y:S01]  /*dd70*/  FFMA.FTZ R61, R32, R43, R52 ;  /* 0x0000002b203d7223 */ /* 0x000fe20000010034 */
[-C--:B------:R-:W-:Y:S01]  /*dd80*/  FMUL.FTZ R24, R24, R26.reuse ;  /* 0x0000001a18187220 */ /* 0x080fe20000410000 */
[----:B------:R-:W-:Y:S01]  /*dd90*/  F2FP.F16.E4M3.UNPACK_B R32, R47.H1 ;  /* 0x0000002fff20723e */ /* 0x000fe200030006ff */
[C---:B------:R-:W-:Y:S01]  /*dda0*/  FFMA.FTZ R45, R21.reuse, R26, -R42 ;  /* 0x0000001a152d7223 */ /* 0x040fe2000001082a */
[-C--:B------:R-:W-:Y:S01]  /*ddb0*/  F2FP.F16.E4M3.UNPACK_B R26, R40.reuse.H1 ;  /* 0x00000028ff1a723e */ /* 0x080fe200030006ff */
[----:B------:R-:W-:Y:S01]  /*ddc0*/  FFMA.FTZ R54, R21, R33, R24 ;  /* 0x0000002115367223 */ /* 0x000fe20000010018 */
[----:B------:R-:W-:Y:S01]  /*ddd0*/  HADD2.F32 R46, -RZ, R46.H1_H1 ;  /* 0x3000002eff2e7230 */ /* 0x000fe20000004100 */
[----:B------:R-:W-:Y:S01]  /*dde0*/  F2FP.F16.E4M3.UNPACK_B R47, R47 ;  /* 0x0000002fff2f723e */ /* 0x000fe200020006ff */
[----:B------:R-:W-:Y:S01]  /*ddf0*/  HADD2.F32 R53, -RZ, R53.H1_H1 ;  /* 0x30000035ff357230 */ /* 0x000fe20000004100 */
[----:B------:R-:W-:Y:S01]  /*de00*/  F2FP.F16.E4M3.UNPACK_B R40, R40 ;  /* 0x00000028ff28723e */ /* 0x000fe200020006ff */
        /* <DEDUP_REMOVED lines=11> */
[C---:B------:R-:W-:Y:S01]  /*dec0*/  FFMA.FTZ R56, R31.reuse, R46, -R42 ;  /* 0x0000002e1f387223 */ /* 0x040fe2000001082a */
[----:B------:R-:W-:Y:S02]  /*ded0*/  HADD2.F32 R27, -RZ, R27.H1_H1 ;  /* 0x3000001bff1b7230 */ /* 0x000fe40000004100 */
[----:B------:R-:W-:Y:S01]  /*dee0*/  FFMA.FTZ R53, R31, R53, R52 ;  /* 0x000000351f357223 */ /* 0x000fe20000010034 */
[----:B------:R-:W-:Y:S02]  /*def0*/  HADD2.F32 R26, -RZ, R26.H1_H1 ;  /* 0x3000001aff1a7230 */ /* 0x000fe40000004100 */
[C---:B------:R-:W-:Y:S01]  /*df00*/  FFMA.FTZ R35, R21.reuse, R33, R24 ;  /* 0x0000002115237223 */ /* 0x040fe20000010018 */
[----:B------:R-:W-:Y:S01]  /*df10*/  FFMA.FTZ R38, R21, R28, -R38 ;  /* 0x0000001c15267223 */ /* 0x000fe20000010826 */
[----:B------:R-:W-:-:S02]  /*df20*/  HADD2.F32 R20, -RZ, R20.H1_H1 ;  /* 0x30000014ff147230 */ /* 0x000fc40000004100 */
[C---:B------:R-:W-:Y:S01]  /*df30*/  FMUL.FTZ R31, R27.reuse, R32 ;  /* 0x000000201b1f7220 */ /* 0x040fe20000410000 */
[----:B------:R-:W-:Y:S01]  /*df40*/  FMUL.FTZ R33, R27, R26 ;  /* 0x0000001a1b217220 */ /* 0x000fe20000410000 */
[----:B------:R-:W-:Y:S01]  /*df50*/  HADD2.F32 R27, -RZ, R47.H0_H0 ;  /* 0x2000002fff1b7230 */ /* 0x000fe20000004100 */
[----:B------:R-:W-:Y:S01]  /*df60*/  F2FP.F16.E4M3.UNPACK_B R28, R50.H1 ;  /* 0x00000032ff1c723e */ /* 0x000fe200030006ff */
[----:B------:R-:W-:Y:S02]  /*df70*/  HADD2.F32 R21, -RZ, R25.H0_H0 ;  /* 0x20000019ff157230 */ /* 0x000fe40000004100 */
[C---:B------:R-:W-:Y:S01]  /*df80*/  FFMA.FTZ R39, R20.reuse, R26, -R31 ;  /* 0x0000001a14277223 */ /* 0x040fe2000001081f */
[----:B------:R-:W-:Y:S02]  /*df90*/  HADD2.F32 R24, -RZ, R40.H0_H0 ;  /* 0x20000028ff187230 */ /* 0x000fe40000004100 */
[----:B------:R-:W-:Y:S01]  /*dfa0*/  FFMA.FTZ R42, R20, R32, R33 ;  /* 0x00000020142a7223 */ /* 0x000fe20000010021 */
[----:B------:R-:W-:-:S02]  /*dfb0*/  HADD2.F32 R20, -RZ, R15.H0_H0 ;  /* 0x2000000fff147230 */ /* 0x000fc40000004100 */
[CC--:B------:R-:W-:Y:S01]  /*dfc0*/  FMUL.FTZ R31, R21.reuse, R27.reuse ;  /* 0x0000001b151f7220 */ /* 0x0c0fe20000410000 */
[----:B------:R-:W-:Y:S02]  /*dfd0*/  HADD2.F32 R26, -RZ, R47.H1_H1 ;  /* 0x3000002fff1a7230 */ /* 0x000fe40000004100 */
[-C--:B------:R-:W-:Y:S01]  /*dfe0*/  FMUL.FTZ R21, R21, R24.reuse ;  /* 0x0000001815157220 */ /* 0x080fe20000410000 */
[----:B------:R-:W-:Y:S02]  /*dff0*/  HADD2.F32 R25, -RZ, R25.H1_H1 ;  /* 0x30000019ff197230 */ /* 0x000fe40000004100 */
[C---:B------:R-:W-:Y:S01]  /*e000*/  FFMA.FTZ R31, R20.reuse, R24, -R31 ;  /* 0x00000018141f7223 */ /* 0x040fe2000001081f */
[----:B------:R-:W-:Y:S02]  /*e010*/  HADD2.F32 R40, -RZ, R40.H1_H1 ;  /* 0x30000028ff287230 */ /* 0x000fe40000004100 */
[----:B------:R-:W-:Y:S01]  /*e020*/  FFMA.FTZ R32, R20, R27, R21 ;  /* 0x0000001b14207223 */ /* 0x000fe20000010015 */
[----:B------:R-:W-:-:S02]  /*e030*/  HADD2.F32 R15, -RZ, R15.H1_H1 ;  /* 0x3000000fff0f7230 */ /* 0x000fc40000004100 */
[C---:B------:R-:W-:Y:S01]  /*e040*/  FMUL.FTZ R24, R25.reuse, R26 ;  /* 0x0000001a19187220 */ /* 0x040fe20000410000 */
[----:B------:R-:W-:Y:S01]  /*e050*/  F2FP.F16.E4M3.UNPACK_B R21, R30.H1 ;  /* 0x0000001eff15723e */ /* 0x000fe200030006ff */
[-C--:B------:R-:W-:Y:S01]  /*e060*/  FMUL.FTZ R27, R25, R40.reuse ;  /* 0x00000028191b7220 */ /* 0x080fe20000410000 */
[----:B------:R-:W-:Y:S02]  /*e070*/  HADD2.F32 R25, -RZ, R28.H0_H0 ;  /* 0x2000001cff197230 */ /* 0x000fe40000004100 */
        /* <DEDUP_REMOVED lines=10> */
[----:B------:R-:W-:Y:S01]  /*e120*/  FFMA.FTZ R46, R15, R24, -R46 ;  /* 0x000000180f2e7223 */ /* 0x000fe2000001082e */
[----:B------:R-:W-:Y:S01]  /*e130*/  HADD2.F32 R37, -RZ, R37.H1_H1 ;  /* 0x30000025ff257230 */ /* 0x000fe20000004100 */
[----:B------:R-:W-:Y:S01]  /*e140*/  F2FP.F16.E4M3.UNPACK_B R50, R50 ;  /* 0x00000032ff32723e */ /* 0x000fe200020006ff */
[----:B------:R-:W-:-:S03]  /*e150*/  HADD2.F32 R29, -RZ, R29.H1_H1 ;  /* 0x3000001dff1d7230 */ /* 0x000fc60000004100 */
[C---:B------:R-:W-:Y:S01]  /*e160*/  FMUL.FTZ R24, R37.reuse, R28 ;  /* 0x0000001c25187220 */ /* 0x040fe20000410000 */
[-C--:B------:R-:W-:Y:S01]  /*e170*/  FMUL.FTZ R21, R37, R26.reuse ;  /* 0x0000001a25157220 */ /* 0x080fe20000410000 */
[----:B------:R-:W-:Y:S01]  /*e180*/  FFMA.FTZ R37, R15, R25, R20 ;  /* 0x000000190f257223 */ /* 0x000fe20000010014 */
[----:B------:R-:W-:Y:S02]  /*e190*/  HADD2.F32 R20, -RZ, R36.H0_H0 ;  /* 0x20000024ff147230 */ /* 0x000fe40000004100 */
[C---:B------:R-:W-:Y:S01]  /*e1a0*/  FFMA.FTZ R43, R29.reuse, R26, -R24 ;  /* 0x0000001a1d2b7223 */ /* 0x040fe20000010818 */
[----:B------:R-:W-:Y:S01]  /*e1b0*/  FFMA.FTZ R52, R29, R28, R21 ;  /* 0x0000001c1d347223 */ /* 0x000fe20000010015 */
[----:B------:R-:W-:Y:S02]  /*e1c0*/  HADD2.F32 R21, -RZ, R30.H0_H0 ;  /* 0x2000001eff157230 */ /* 0x000fe40000004100 */
[----:B------:R-:W-:Y:S02]  /*e1d0*/  HADD2.F32 R24, -RZ, R50.H0_H0 ;  /* 0x20000032ff187230 */ /* 0x000fe40000004100 */
[----:B------:R-:W-:-:S02]  /*e1e0*/  HADD2.F32 R30, -RZ, R30.H1_H1 ;  /* 0x3000001eff1e7230 */ /* 0x000fc40000004100 */
[C---:B------:R-:W-:Y:S01]  /*e1f0*/  FMUL.FTZ R25, R20.reuse, R21 ;  /* 0x0000001514197220 */ /* 0x040fe20000410000 */
[----:B------:R-:W-:Y:S02]  /*e200*/  HADD2.F32 R50, -RZ, R50.H1_H1 ;  /* 0x30000032ff327230 */ /* 0x000fe40000004100 */
[----:B------:R-:W-:Y:S01]  /*e210*/  FMUL.FTZ R26, R20, R24 ;  /* 0x00000018141a7220 */ /* 0x000fe20000410000 */
[----:B------:R-:W-:Y:S01]  /*e220*/  HADD2.F32 R36, -RZ, R36.H1_H1 ;  /* 0x30000024ff247230 */ /* 0x000fe20000004100 */
[----:B------:R-:W-:Y:S01]  /*e230*/  F2FP.SATFINITE.E4M3.F32.PACK_AB_MERGE_C R37, R52, R37, RZ ;  /* 0x000000253425723e */ /* 0x000fe200048070ff */
[--C-:B------:R-:W-:Y:S02]  /*e240*/  HADD2.F32 R15, -RZ, R13.reuse.H0_H0 ;  /* 0x2000000dff0f7230 */ /* 0x100fe40000004100 */
[----:B------:R-:W-:Y:S02]  /*e250*/  HADD2.F32 R13, -RZ, R13.H1_H1 ;  /* 0x3000000dff0d7230 */ /* 0x000fe40000004100 */
[C---:B------:R-:W-:Y:S01]  /*e260*/  FMUL.FTZ R28, R36.reuse, R50 ;  /* 0x00000032241c7220 */ /* 0x040fe20000410000 */
[----:B------:R-:W-:Y:S01]  /*e270*/  FMUL.FTZ R27, R36, R30 ;  /* 0x0000001e241b7220 */ /* 0x000fe20000410000 */
[C---:B------:R-:W-:Y:S01]  /*e280*/  FFMA.FTZ R26, R15.reuse, R21, -R26 ;  /* 0x000000150f1a7223 */ /* 0x040fe2000001081a */
[----:B------:R-:W-:Y:S01]  /*e290*/  FFMA.FTZ R20, R15, R24, R25 ;  /* 0x000000180f147223 */ /* 0x000fe20000010019 */
[C---:B------:R-:W-:Y:S01]  /*e2a0*/  FFMA.FTZ R21, R13.reuse, R30, -R28 ;  /* 0x0000001e0d157223 */ /* 0x040fe2000001081c */
[----:B------:R-:W-:Y:S01]  /*e2b0*/  FFMA.FTZ R29, R13, R50, R27 ;  /* 0x000000320d1d7223 */ /* 0x000fe2000001001b */
[----:B------:R-:W-:-:S02]  /*e2c0*/  F2FP.SATFINITE.E4M3.F32.PACK_AB_MERGE_C R13, R55, R12, RZ ;  /* 0x0000000c370d723e */ /* 0x000fc400048070ff */
[----:B------:R-:W-:Y:S02]  /*e2d0*/  F2FP.SATFINITE.E4M3.F32.PACK_AB_MERGE_C R25, R57, R14, RZ ;  /* 0x0000000e3919723e */ /* 0x000fe400048070ff */
[----:B------:R-:W-:Y:S02]  /*e2e0*/  F2FP.SATFINITE.E4M3.F32.PACK_AB_MERGE_C R15, R60, R59, RZ ;  /* 0x0000003b3c0f723e */ /* 0x000fe400048070ff */
[----:B------:R-:W-:Y:S02]  /*e2f0*/  F2FP.SATFINITE.E4M3.F32.PACK_AB_MERGE_C R12, R39, R38, RZ ;  /* 0x00000026270c723e */ /* 0x000fe400048070ff */
[----:B------:R-:W-:Y:S02]  /*e300*/  F2FP.SATFINITE.E4M3.F32.PACK_AB_MERGE_C R14, R43, R46, RZ ;  /* 0x0000002e2b0e723e */ /* 0x000fe400048070ff */
[----:B------:R-:W-:Y:S02]  /*e310*/  F2FP.SATFINITE.E4M3.F32.PACK_AB_MERGE_C R27, R61, R58, RZ ;  /* 0x0000003a3d1b723e */ /* 0x000fe400048070ff */
[----:B------:R-:W-:-:S02]  /*e320*/  F2FP.SATFINITE.E4M3.F32.PACK_AB_MERGE_C R24, R42, R35, RZ ;  /* 0x000000232a18723e */ /* 0x000fc400048070ff */
[----:B------:R-:W-:Y:S02]  /*e330*/  F2FP.SATFINITE.E4M3.F32.PACK_AB_MERGE_C R13, R49, R48, R13 ;  /* 0x00000030310d723e */ /* 0x000fe4000480700d */
[----:B------:R-:W-:Y:S02]  /*e340*/  F2FP.SATFINITE.E4M3.F32.PACK_AB_MERGE_C R15, R56, R45, R15 ;  /* 0x0000002d380f723e */ /* 0x000fe4000480700f */
[----:B------:R-:W-:Y:S02]  /*e350*/  F2FP.SATFINITE.E4M3.F32.PACK_AB_MERGE_C R12, R40, R31, R12 ;  /* 0x0000001f280c723e */ /* 0x000fe4000480700c */
[----:B------:R-:W-:Y:S02]  /*e360*/  F2FP.SATFINITE.E4M3.F32.PACK_AB_MERGE_C R14, R21, R26, R14 ;  /* 0x0000001a150e723e */ /* 0x000fe4000480700e */
[----:B------:R-:W-:Y:S02]  /*e370*/  F2FP.SATFINITE.E4M3.F32.PACK_AB_MERGE_C R25, R44, R51, R25 ;  /* 0x000000332c19723e */ /* 0x000fe40004807019 */
[----:B------:R-:W-:Y:S01]  /*e380*/  F2FP.SATFINITE.E4M3.F32.PACK_AB_MERGE_C R27, R53, R54, R27 ;  /* 0x00000036351b723e */ /* 0x000fe2000480701b */
[----:B------:R1:W-:Y:S01]  /*e390*/  STS.128 [R0+0x14400], R12 ;  /* 0x0144000c00007388 */ /* 0x0003e20000000c00 */
[----:B------:R-:W-:-:S02]  /*e3a0*/  F2FP.SATFINITE.E4M3.F32.PACK_AB_MERGE_C R24, R33, R32, R24 ;  /* 0x000000202118723e */ /* 0x000fc40004807018 */
[----:B------:R-:W-:-:S05]  /*e3b0*/  F2FP.SATFINITE.E4M3.F32.PACK_AB_MERGE_C R26, R29, R20, R37 ;  /* 0x000000141d1a723e */ /* 0x000fca0004807025 */
[----:B------:R1:W-:Y:S02]  /*e3c0*/  STS.128 [R3+0x14400], R24 ;  /* 0x0144001803007388 */ /* 0x0003e40000000c00 */
.L_x_1913:
[----:B------:R-:W-:Y:S05]  /*e3d0*/  BSYNC B1 ;  /* 0x0000000000017941 */ /* 0x000fea0003800000 */
.L_x_1912:
[----:B------:R-:W-:Y:S05]  /*e3e0*/  @P0 BRA `(.L_x_1904) ;  /* 0x0000000c00c80947 */ /* 0x000fea0003800000 */
[----:B------:R-:W2:Y:S01]  /*e3f0*/  LDL R49, [R1+0x8] ;  /* 0x0000080001317983 */ /* 0x000ea20000100800 */
[----:B-1---5:R-:W-:Y:S01]  /*e400*/  SHF.R.U32.HI R13, RZ, 0x8, R9 ;  /* 0x00000008ff0d7819 */ /* 0x022fe20000011609 */
[----:B------:R-:W-:Y:S01]  /*e410*/  IMAD.IADD R41, R18, 0x1, R41 ;  /* 0x0000000112297824 */ /* 0x000fe200078e0229 */
[----:B------:R-:W-:Y:S02]  /*e420*/  SHF.R.U32.HI R3, RZ, 0x8, R8 ;  /* 0x00000008ff037819 */ /* 0x000fe40000011608 */
[----:B------:R-:W-:Y:S02]  /*e430*/  LOP3.LUT R12, R9, 0xff, RZ, 0xc0, !PT ;  /* 0x000000ff090c7812 */ /* 0x000fe400078ec0ff */
[----:B------:R-:W-:Y:S02]  /*e440*/  LOP3.LUT R13, R13, 0xff, RZ, 0xc0, !PT ;  /* 0x000000ff0d0d7812 */ /* 0x000fe400078ec0ff */
[----:B0-----:R-:W-:Y:S02]  /*e450*/  LOP3.LUT R0, R8, 0xff, RZ, 0xc0, !PT ;  /* 0x000000ff08007812 */ /* 0x001fe400078ec0ff */
[----:B------:R-:W-:-:S02]  /*e460*/  LOP3.LUT R3, R3, 0xff, RZ, 0xc0, !PT ;  /* 0x000000ff03037812 */ /* 0x000fc400078ec0ff */
[----:B------:R-:W-:Y:S02]  /*e470*/  PRMT R20, R13, 0x7604, R12 ;  /* 0x000076040d147816 */ /* 0x000fe4000000000c */
[----:B------:R-:W-:Y:S02]  /*e480*/  SHF.R.U32.HI R12, RZ, 0x8, R10 ;  /* 0x00000008ff0c7819 */ /* 0x000fe4000001160a */
[----:B------:R-:W-:Y:S02]  /*e490*/  PRMT R3, R3, 0x7604, R0 ;  /* 0x0000760403037816 */ /* 0x000fe40000000000 */
[----:B------:R-:W-:Y:S02]  /*e4a0*/  LOP3.LUT R0, R10, 0xff, RZ, 0xc0, !PT ;  /* 0x000000ff0a007812 */ /* 0x000fe400078ec0ff */
[----:B------:R-:W-:Y:S02]  /*e4b0*/  LOP3.LUT R13, R12, 0xff, RZ, 0xc0, !PT ;  /* 0x000000ff0c0d7812 */ /* 0x000fe400078ec0ff */
[----:B------:R-:W-:-:S02]  /*e4c0*/  SHF.R.U32.HI R24, RZ, 0x3, R208 ;  /* 0x00000003ff187819 */ /* 0x000fc400000116d0 */
[----:B------:R-:W-:Y:S02]  /*e4d0*/  PRMT R29, R13, 0x7604, R0 ;  /* 0x000076040d1d7816 */ /* 0x000fe40000000000 */
[----:B------:R-:W-:Y:S02]  /*e4e0*/  LOP3.LUT R0, R208, 0x70, R41, 0xf8, !PT ;  /* 0x00000070d0007812 */ /* 0x000fe400078ef829 */
[----:B------:R-:W-:Y:S02]  /*e4f0*/  SHF.R.U32.HI R15, RZ, 0x8, R11 ;  /* 0x00000008ff0f7819 */ /* 0x000fe4000001160b */
[----:B------:R-:W-:Y:S02]  /*e500*/  LOP3.LUT R0, R0, R24, RZ, 0x3c, !PT ;  /* 0x0000001800007212 */ /* 0x000fe400078e3cff */
[----:B------:R-:W-:Y:S02]  /*e510*/  SHF.R.U32.HI R21, RZ, 0x8, R4 ;  /* 0x00000008ff157819 */ /* 0x000fe40000011604 */
[----:B------:R-:W-:-:S02]  /*e520*/  IADD3 R0, R17, R0, R214 ;  /* 0x0000000011007210 */ /* 0x000fc40007ffe0d6 */
[----:B------:R-:W-:Y:S02]  /*e530*/  LOP3.LUT R14, R11, 0xff, RZ, 0xc0, !PT ;  /* 0x000000ff0b0e7812 */ /* 0x000fe400078ec0ff */
[----:B------:R-:W-:Y:S01]  /*e540*/  LOP3.LUT R12, R4, 0xff, RZ, 0xc0, !PT ;  /* 0x000000ff040c7812 */ /* 0x000fe200078ec0ff */
[----:B------:R-:W0:Y:S01]  /*e550*/  LDS.128 R24, [R0+0x14400] ;  /* 0x0144000000187984 */ /* 0x000e220000000c00 */
[----:B------:R-:W-:Y:S02]  /*e560*/  LOP3.LUT R15, R15, 0xff, RZ, 0xc0, !PT ;  /* 0x000000ff0f0f7812 */ /* 0x000fe400078ec0ff */
[----:B------:R-:W-:Y:S02]  /*e570*/  LOP3.LUT R21, R21, 0xff, RZ, 0xc0, !PT ;  /* 0x000000ff15157812 */ /* 0x000fe400078ec0ff */
[----:B------:R-:W-:Y:S02]  /*e580*/  PRMT R28, R15, 0x7604, R14 ;  /* 0x000076040f1c7816 */ /* 0x000fe4000000000e */
[----:B------:R-:W-:-:S02]  /*e590*/  PRMT R35, R21, 0x7604, R12 ;  /* 0x0000760415237816 */ /* 0x000fc4000000000c */
[----:B------:R-:W-:Y:S02]  /*e5a0*/  SHF.R.U32.HI R30, RZ, 0x8, R5 ;  /* 0x00000008ff1e7819 */ /* 0x000fe40000011605 */
[----:B------:R-:W-:Y:S02]  /*e5b0*/  SHF.R.U32.HI R32, RZ, 0x8, R6 ;  /* 0x00000008ff207819 */ /* 0x000fe40000011606 */
[----:B------:R-:W-:Y:S02]  /*e5c0*/  LOP3.LUT R21, R5, 0xff, RZ, 0xc0, !PT ;  /* 0x000000ff05157812 */ /* 0x000fe400078ec0ff */
[----:B------:R-:W-:Y:S02]  /*e5d0*/  LOP3.LUT R30, R30, 0xff, RZ, 0xc0, !PT ;  /* 0x000000ff1e1e7812 */ /* 0x000fe400078ec0ff */
[----:B------:R-:W-:Y:S02]  /*e5e0*/  LOP3.LUT R31, R6, 0xff, RZ, 0xc0, !PT ;  /* 0x000000ff061f7812 */ /* 0x000fe400078ec0ff */
[----:B------:R-:W-:-:S02]  /*e5f0*/  LOP3.LUT R32, R32, 0xff, RZ, 0xc0, !PT ;  /* 0x000000ff20207812 */ /* 0x000fc400078ec0ff */
[----:B------:R-:W-:Y:S02]  /*e600*/  PRMT R30, R30, 0x7604, R21 ;  /* 0x000076041e1e7816 */ /* 0x000fe40000000015 */
[----:B------:R-:W-:Y:S02]  /*e610*/  SHF.R.U32.HI R37, RZ, 0x10, R5 ;  /* 0x00000010ff257819 */ /* 0x000fe40000011605 */
[----:B------:R-:W-:Y:S02]  /*e620*/  SHF.R.U32.HI R21, RZ, 0x10, R9 ;  /* 0x00000010ff157819 */ /* 0x000fe40000011609 */
[----:B------:R-:W-:Y:S01]  /*e630*/  PRMT R39, R32, 0x7604, R31 ;  /* 0x0000760420277816 */ /* 0x000fe2000000001f */
[----:B------:R-:W-:Y:S01]  /*e640*/  IMAD.U32 R37, R37, 0x10000, RZ ;  /* 0x0001000025257824 */ /* 0x000fe200078e00ff */
[----:B------:R-:W-:Y:S01]  /*e650*/  SHF.R.U32.HI R31, RZ, 0x10, R11 ;  /* 0x00000010ff1f7819 */ /* 0x000fe2000001160b */
[----:B------:R-:W-:Y:S01]  /*e660*/  IMAD.U32 R21, R21, 0x10000, RZ ;  /* 0x0001000015157824 */ /* 0x000fe200078e00ff */
[----:B------:R-:W-:-:S02]  /*e670*/  SHF.R.U32.HI R36, RZ, 0x8, R7 ;  /* 0x00000008ff247819 */ /* 0x000fc40000011607 */
[----:B------:R-:W-:Y:S01]  /*e680*/  LOP3.LUT R33, R7, 0xff, RZ, 0xc0, !PT ;  /* 0x000000ff07217812 */ /* 0x000fe200078ec0ff */
[----:B------:R-:W-:Y:S01]  /*e690*/  IMAD.U32 R31, R31, 0x10000, RZ ;  /* 0x000100001f1f7824 */ /* 0x000fe200078e00ff */
[----:B------:R-:W-:Y:S02]  /*e6a0*/  LOP3.LUT R36, R36, 0xff, RZ, 0xc0, !PT ;  /* 0x000000ff24247812 */ /* 0x000fe400078ec0ff */
[----:B------:R-:W-:Y:S02]  /*e6b0*/  SHF.R.U32.HI R41, RZ, 0x10, R7 ;  /* 0x00000010ff297819 */ /* 0x000fe40000011607 */
[----:B------:R-:W-:Y:S02]  /*e6c0*/  LOP3.LUT R37, R30, 0xff0000, R37, 0xf8, !PT ;  /* 0x00ff00001e257812 */ /* 0x000fe400078ef825 */
[----:B------:R-:W-:Y:S01]  /*e6d0*/  LOP3.LUT R21, R20, 0xff0000, R21, 0xf8, !PT ;  /* 0x00ff000014157812 */ /* 0x000fe200078ef815 */
[----:B------:R-:W-:Y:S01]  /*e6e0*/  IMAD.U32 R41, R41, 0x10000, RZ ;  /* 0x0001000029297824 */ /* 0x000fe200078e00ff */
[----:B------:R-:W-:-:S02]  /*e6f0*/  LOP3.LUT R3, R3, 0xff0000, R8, 0xf8, !PT ;  /* 0x00ff000003037812 */ /* 0x000fc400078ef808 */
[----:B------:R-:W-:Y:S02]  /*e700*/  PRMT R36, R36, 0x7604, R33 ;  /* 0x0000760424247816 */ /* 0x000fe40000000021 */
[----:B------:R-:W-:Y:S02]  /*e710*/  LOP3.LUT R33, R28, 0xff0000, R31, 0xf8, !PT ;  /* 0x00ff00001c217812 */ /* 0x000fe400078ef81f */
[----:B------:R-:W-:Y:S02]  /*e720*/  LOP3.LUT R39, R39, 0xff0000, R6, 0xf8, !PT ;  /* 0x00ff000027277812 */ /* 0x000fe400078ef806 */
[----:B------:R-:W-:Y:S02]  /*e730*/  LOP3.LUT R31, R29, 0xff0000, R10, 0xf8, !PT ;  /* 0x00ff00001d1f7812 */ /* 0x000fe400078ef80a */
[----:B------:R-:W-:Y:S02]  /*e740*/  LOP3.LUT R37, R37, 0xff000000, R5, 0xf8, !PT ;  /* 0xff00000025257812 */ /* 0x000fe400078ef805 */
[----:B------:R-:W-:-:S02]  /*e750*/  LOP3.LUT R29, R3, 0xff000000, R8, 0xf8, !PT ;  /* 0xff000000031d7812 */ /* 0x000fc400078ef808 */
[----:B------:R-:W-:Y:S02]  /*e760*/  LOP3.LUT R20, R21, 0xff000000, R9, 0xf8, !PT ;  /* 0xff00000015147812 */ /* 0x000fe400078ef809 */
[----:B------:R-:W-:Y:S02]  /*e770*/  LOP3.LUT R3, R35, 0xff0000, R4, 0xf8, !PT ;  /* 0x00ff000023037812 */ /* 0x000fe400078ef804 */
[----:B------:R-:W-:Y:S02]  /*e780*/  LOP3.LUT R35, R33, 0xff000000, R11, 0xf8, !PT ;  /* 0xff00000021237812 */ /* 0x000fe400078ef80b */
[----:B------:R-:W-:Y:S02]  /*e790*/  LOP3.LUT R40, R39, 0xff000000, R6, 0xf8, !PT ;  /* 0xff00000027287812 */ /* 0x000fe400078ef806 */
[----:B------:R-:W-:Y:S02]  /*e7a0*/  F2FP.F16.E4M3.UNPACK_B R33, R37 ;  /* 0x00000025ff21723e */ /* 0x000fe400020006ff */
[----:B0-----:R-:W-:-:S02]  /*e7b0*/  F2FP.F16.E4M3.UNPACK_B R6, R25 ;  /* 0x00000019ff06723e */ /* 0x001fc400020006ff */
[----:B------:R-:W-:Y:S01]  /*e7c0*/  F2FP.F16.E4M3.UNPACK_B R11, R20 ;  /* 0x00000014ff0b723e */ /* 0x000fe200020006ff */
[----:B------:R-:W-:Y:S01]  /*e7d0*/  HADD2.F32 R38, -RZ, R33.H0_H0 ;  /* 0x20000021ff267230 */ /* 0x000fe20000004100 */
[----:B------:R-:W-:Y:S01]  /*e7e0*/  LOP3.LUT R41, R36, 0xff0000, R41, 0xf8, !PT ;  /* 0x00ff000024297812 */ /* 0x000fe200078ef829 */
[----:B------:R-:W-:Y:S01]  /*e7f0*/  HADD2.F32 R5, -RZ, R6.H0_H0 ;  /* 0x20000006ff057230 */ /* 0x000fe20000004100 */
[----:B------:R-:W-:Y:S01]  /*e800*/  LOP3.LUT R36, R3, 0xff000000, R4, 0xf8, !PT ;  /* 0xff00000003247812 */ /* 0x000fe200078ef804 */
[----:B------:R-:W-:Y:S01]  /*e810*/  HADD2.F32 R30, -RZ, R11.H0_H0 ;  /* 0x2000000bff1e7230 */ /* 0x000fe20000004100 */
[----:B------:R-:W-:Y:S02]  /*e820*/  LOP3.LUT R32, R31, 0xff000000, R10, 0xf8, !PT ;  /* 0xff0000001f207812 */ /* 0x000fe400078ef80a */
[C---:B------:R-:W-:Y:S01]  /*e830*/  FMUL.FTZ R42, R5.reuse, R38 ;  /* 0x00000026052a7220 */ /* 0x040fe20000410000 */
[----:B------:R-:W-:Y:S01]  /*e840*/  F2FP.F16.E4M3.UNPACK_B R25, R25.H1 ;  /* 0x00000019ff19723e */ /* 0x000fe200030006ff */
[----:B------:R-:W-:Y:S01]  /*e850*/  FMUL.FTZ R31, R5, R30 ;  /* 0x0000001e051f7220 */ /* 0x000fe20000410000 */
[----:B------:R-:W-:-:S02]  /*e860*/  F2FP.F16.E4M3.UNPACK_B R37, R37.H1 ;  /* 0x00000025ff25723e */ /* 0x000fc400030006ff */
[----:B------:R-:W-:Y:S02]  /*e870*/  LOP3.LUT R41, R41, 0xff000000, R7, 0xf8, !PT ;  /* 0xff00000029297812 */ /* 0x000fe400078ef807 */
[-C--:B------:R-:W-:Y:S01]  /*e880*/  F2FP.F16.E4M3.UNPACK_B R28, R27.reuse ;  /* 0x0000001bff1c723e */ /* 0x080fe200020006ff */
[----:B------:R-:W-:Y:S01]  /*e890*/  HADD2.F32 R39, -RZ, R37.H0_H0 ;  /* 0x20000025ff277230 */ /* 0x000fe20000004100 */
[----:B------:R-:W-:Y:S02]  /*e8a0*/  F2FP.F16.E4M3.UNPACK_B R27, R27.H1 ;  /* 0x0000001bff1b723e */ /* 0x000fe400030006ff */
[-C--:B------:R-:W-:Y:S02]  /*e8b0*/  F2FP.F16.E4M3.UNPACK_B R10, R24.reuse ;  /* 0x00000018ff0a723e */ /* 0x080fe400020006ff */
[----:B------:R-:W-:Y:S02]  /*e8c0*/  F2FP.F16.E4M3.UNPACK_B R24, R24.H1 ;  /* 0x00000018ff18723e */ /* 0x000fe400030006ff */
[----:B------:R-:W-:-:S02]  /*e8d0*/  F2FP.F16.E4M3.UNPACK_B R21, R26 ;  /* 0x0000001aff15723e */ /* 0x000fc400020006ff */
[----:B------:R-:W-:Y:S01]  /*e8e0*/  F2FP.F16.E4M3.UNPACK_B R26, R26.H1 ;  /* 0x0000001aff1a723e */ /* 0x000fe200030006ff */
[----:B--2---:R-:W0:Y:S02]  /*e8f0*/  LDS.128 R12, [R49+0x14400] ;  /* 0x01440000310c7984 */ /* 0x004e240000000c00 */
[-C--:B0-----:R-:W-:Y:S02]  /*e900*/  F2FP.F16.E4M3.UNPACK_B R4, R13.reuse ;  /* 0x0000000dff04723e */ /* 0x081fe400020006ff */
[----:B------:R-:W-:Y:S02]  /*e910*/  F2FP.F16.E4M3.UNPACK_B R13, R13.H1 ;  /* 0x0000000dff0d723e */ /* 0x000fe400030006ff */
[-C--:B------:R-:W-:Y:S01]  /*e920*/  F2FP.F16.E4M3.UNPACK_B R8, R15.reuse ;  /* 0x0000000fff08723e */ /* 0x080fe200020006ff */
[--C-:B------:R-:W-:Y:S01]  /*e930*/  HADD2.F32 R9, -RZ, R4.reuse.H0_H0 ;  /* 0x20000004ff097230 */ /* 0x100fe20000004100 */
[----:B------:R-:W-:Y:S01]  /*e940*/  F2FP.F16.E4M3.UNPACK_B R15, R15.H1 ;  /* 0x0000000fff0f723e */ /* 0x000fe200030006ff */
[----:B------:R-:W-:Y:S01]  /*e950*/  HADD2.F32 R4, -RZ, R4.H1_H1 ;  /* 0x30000004ff047230 */ /* 0x000fe20000004100 */
[----:B------:R-:W-:-:S02]  /*e960*/  F2FP.F16.E4M3.UNPACK_B R3, R12 ;  /* 0x0000000cff03723e */ /* 0x000fc400020006ff */
[C---:B------:R-:W-:Y:S01]  /*e970*/  FFMA.FTZ R5, R9.reuse, R30, -R42 ;  /* 0x0000001e09057223 */ /* 0x040fe2000001082a */
[----:B------:R-:W-:Y:S01]  /*e980*/  FFMA.FTZ R9, R9, R38, R31 ;  /* 0x0000002609097223 */ /* 0x000fe2000001001f */
[----:B------:R-:W-:Y:S01]  /*e990*/  HADD2.F32 R31, -RZ, R11.H1_H1 ;  /* 0x3000000bff1f7230 */ /* 0x000fe20000004100 */
[----:B------:R-:W-:Y:S01]  /*e9a0*/  F2FP.F16.E4M3.UNPACK_B R30, R20.H1 ;  /* 0x00000014ff1e723e */ /* 0x000fe200030006ff */
[----:B------:R-:W-:Y:S01]  /*e9b0*/  HADD2.F32 R38, -RZ, R33.H1_H1 ;  /* 0x30000021ff267230 */ /* 0x000fe20000004100 */
[----:B------:R-:W-:Y:S01]  /*e9c0*/  F2FP.F16.E4M3.UNPACK_B R12, R12.H1 ;  /* 0x0000000cff0c723e */ /* 0x000fe200030006ff */
[----:B------:R-:W-:Y:S01]  /*e9d0*/  HADD2.F32 R11, -RZ, R6.H1_H1 ;  /* 0x30000006ff0b7230 */ /* 0x000fe20000004100 */
[-C--:B------:R-:W-:Y:S01]  /*e9e0*/  F2FP.F16.E4M3.UNPACK_B R7, R14.reuse ;  /* 0x0000000eff07723e */ /* 0x080fe200020006ff */
[----:B------:R-:W-:Y:S01]  /*e9f0*/  HADD2.F32 R20, -RZ, R25.H0_H0 ;  /* 0x20000019ff147230 */ /* 0x000fe20000004100 */
[----:B------:R-:W-:Y:S01]  /*ea00*/  F2FP.F16.E4M3.UNPACK_B R14, R14.H1 ;  /* 0x0000000eff0e723e */ /* 0x000fe200030006ff */
[----:B------:R-:W-:-:S02]  /*ea10*/  HADD2.F32 R33, -RZ, R30.H0_H0 ;  /* 0x2000001eff217230 */ /* 0x000fc40000004100 */
[CC--:B------:R-:W-:Y:S01]  /*ea20*/  FMUL.FTZ R43, R11.reuse, R38.reuse ;  /* 0x000000260b2b7220 */ /* 0x0c0fe20000410000 */
[----:B------:R-:W-:Y:S02]  /*ea30*/  HADD2.F32 R6, -RZ, R13.H0_H0 ;  /* 0x2000000dff067230 */ /* 0x000fe40000004100 */
[C---:B------:R-:W-:Y:S01]  /*ea40*/  FMUL.FTZ R45, R20.reuse, R39 ;  /* 0x00000027142d7220 */ /* 0x040fe20000410000 */
[----:B------:R-:W-:Y:S01]  /*ea50*/  FMUL.FTZ R11, R11, R31 ;  /* 0x0000001f0b0b7220 */ /* 0x000fe20000410000 */
[----:B------:R-:W-:Y:S01]  /*ea60*/  FMUL.FTZ R20, R20, R33 ;  /* 0x0000002114147220 */ /* 0x000fe20000410000 */
[----:B------:R-:W-:Y:S01]  /*ea70*/  FFMA.FTZ R42, R4, R31, -R43 ;  /* 0x0000001f042a7223 */ /* 0x000fe2000001082b */
[----:B------:R-:W-:Y:S01]  /*ea80*/  FFMA.FTZ R45, R6, R33, -R45 ;  /* 0x00000021062d7223 */ /* 0x000fe2000001082d */
[----:B------:R-:W-:Y:S01]  /*ea90*/  FFMA.FTZ R38, R4, R38, R11 ;  /* 0x0000002604267223 */ /* 0x000fe2000001000b */
[----:B------:R-:W-:Y:S01]  /*eaa0*/  F2FP.F16.E4M3.UNPACK_B R33, R41 ;  /* 0x00000029ff21723e */ /* 0x000fe200020006ff */
[----:B------:R-:W-:Y:S01]  /*eab0*/  FFMA.FTZ R39, R6, R39, R20 ;  /* 0x0000002706277223 */ /* 0x000fe20000010014 */
[----:B------:R-:W-:Y:S01]  /*eac0*/  F2FP.F16.E4M3.UNPACK_B R11, R35 ;  /* 0x00000023ff0b723e */ /* 0x000fe200020006ff */
[----:B------:R-:W-:Y:S01]  /*ead0*/  HADD2.F32 R20, -RZ, R37.H1_H1 ;  /* 0x30000025ff147230 */ /* 0x000fe20000004100 */
[----:B------:R-:W-:Y:S01]  /*eae0*/  F2FP.F16.E4M3.UNPACK_B R41, R41.H1 ;  /* 0x00000029ff29723e */ /* 0x000fe200030006ff */
[----:B------:R-:W-:Y:S01]  /*eaf0*/  HADD2.F32 R25, -RZ, R25.H1_H1 ;  /* 0x30000019ff197230 */ /* 0x000fe20000004100 */
[----:B------:R-:W-:Y:S01]  /*eb00*/  F2FP.F16.E4M3.UNPACK_B R35, R35.H1 ;  /* 0x00000023ff23723e */ /* 0x000fe200030006ff */
[----:B------:R-:W-:-:S02]  /*eb10*/  HADD2.F32 R37, -RZ, R33.H0_H0 ;  /* 0x20000021ff257230 */ /* 0x000fc40000004100 */
[----:B------:R-:W-:Y:S02]  /*eb20*/  HADD2.F32 R6, -RZ, R28.H0_H0 ;  /* 0x2000001cff067230 */ /* 0x000fe40000004100 */
[C---:B------:R-:W-:Y:S01]  /*eb30*/  FMUL.FTZ R44, R25.reuse, R20 ;  /* 0x00000014192c7220 */ /* 0x040fe20000410000 */
[----:B------:R-:W-:Y:S02]  /*eb40*/  HADD2.F32 R30, -RZ, R30.H1_H1 ;  /* 0x3000001eff1e7230 */ /* 0x000fe40000004100 */
        /* <DEDUP_REMOVED lines=8> */
[----:B------:R-:W-:Y:S01]  /*ebd0*/  FFMA.FTZ R30, R13, R20, R25 ;  /* 0x000000140d1e7223 */ /* 0x000fe20000010019 */
[C---:B------:R-:W-:Y:S01]  /*ebe0*/  FFMA.FTZ R37, R4.reuse, R37, R6 ;  /* 0x0000002504257223 */ /* 0x040fe20000010006 */
[----:B------:R-:W-:Y:S02]  /*ebf0*/  HADD2.F32 R25, -RZ, R41.H0_H0 ;  /* 0x20000029ff197230 */ /* 0x000fe40000004100 */
[----:B------:R-:W-:Y:S01]  /*ec00*/  FFMA.FTZ R43, R4, R31, -R43 ;  /* 0x0000001f042b7223 */ /* 0x000fe2000001082b */
[----:B------:R-:W-:Y:S01]  /*ec10*/  HADD2.F32 R6, -RZ, R27.H0_H0 ;  /* 0x2000001bff067230 */ /* 0x000fe20000004100 */
[----:B------:R-:W-:Y:S01]  /*ec20*/  F2FP.SATFINITE.E4M3.F32.PACK_AB_MERGE_C R44, R44, R45, RZ ;  /* 0x0000002d2c2c723e */ /* 0x000fe200048070ff */
[----:B------:R-:W-:Y:S01]  /*ec30*/  HADD2.F32 R28, -RZ, R28.H1_H1 ;  /* 0x3000001cff1c7230 */ /* 0x000fe20000004100 */
[----:B------:R-:W-:Y:S01]  /*ec40*/  F2FP.SATFINITE.E4M3.F32.PACK_AB_MERGE_C R30, R30, R39, RZ ;  /* 0x000000271e1e723e */ /* 0x000fe200048070ff */
[----:B------:R-:W-:-:S02]  /*ec50*/  HADD2.F32 R11, -RZ, R11.H1_H1 ;  /* 0x3000000bff0b7230 */ /* 0x000fc40000004100 */
[----:B------:R-:W-:Y:S01]  /*ec60*/  FMUL.FTZ R47, R6, R25 ;  /* 0x00000019062f7220 */ /* 0x000fe20000410000 */
[----:B------:R-:W-:Y:S02]  /*ec70*/  HADD2.F32 R13, -RZ, R35.H0_H0 ;  /* 0x20000023ff0d7230 */ /* 0x000fe40000004100 */
[C---:B------:R-:W-:Y:S01]  /*ec80*/  FMUL.FTZ R31, R28.reuse, R33 ;  /* 0x000000211c1f7220 */ /* 0x040fe20000410000 */
[----:B------:R-:W-:Y:S02]  /*ec90*/  HADD2.F32 R4, -RZ, R15.H0_H0 ;  /* 0x2000000fff047230 */ /* 0x000fe40000004100 */
[----:B------:R-:W-:Y:S01]  /*eca0*/  FMUL.FTZ R28, R28, R11 ;  /* 0x0000000b1c1c7220 */ /* 0x000fe20000410000 */
[----:B------:R-:W-:Y:S02]  /*ecb0*/  HADD2.F32 R8, -RZ, R8.H1_H1 ;  /* 0x30000008ff087230 */ /* 0x000fe40000004100 */
[----:B------:R-:W-:Y:S01]  /*ecc0*/  FMUL.FTZ R6, R6, R13 ;  /* 0x0000000d06067220 */ /* 0x000fe20000410000 */
[----:B------:R-:W-:-:S02]  /*ecd0*/  HADD2.F32 R20, -RZ, R35.H1_H1 ;  /* 0x30000023ff147230 */ /* 0x000fc40000004100 */
[----:B------:R-:W-:Y:S01]  /*ece0*/  FFMA.FTZ R47, R4, R13, -R47 ;  /* 0x0000000d042f7223 */ /* 0x000fe2000001082f */
[-C--:B------:R-:W-:Y:S01]  /*ecf0*/  F2FP.F16.E4M3.UNPACK_B R13, R36.reuse.H1 ;  /* 0x00000024ff0d723e */ /* 0x080fe200030006ff */
[C---:B------:R-:W-:Y:S01]  /*ed00*/  FFMA.FTZ R46, R8.reuse, R11, -R31 ;  /* 0x0000000b082e7223 */ /* 0x040fe2000001081f */
[----:B------:R-:W-:Y:S01]  /*ed10*/  FFMA.FTZ R48, R8, R33, R28 ;  /* 0x0000002108307223 */ /* 0x000fe2000001001c */
[----:B------:R-:W-:Y:S01]  /*ed20*/  HADD2.F32 R28, -RZ, R41.H1_H1 ;  /* 0x30000029ff1c7230 */ /* 0x000fe20000004100 */
[----:B------:R-:W-:Y:S01]  /*ed30*/  F2FP.F16.E4M3.UNPACK_B R8, R29.H1 ;  /* 0x0000001dff08723e */ /* 0x000fe200030006ff */
[----:B------:R-:W-:Y:S02]  /*ed40*/  HADD2.F32 R27, -RZ, R27.H1_H1 ;  /* 0x3000001bff1b7230 */ /* 0x000fe40000004100 */
[----:B------:R-:W-:Y:S01]  /*ed50*/  FFMA.FTZ R33, R4, R25, R6 ;  /* 0x0000001904217223 */ /* 0x000fe20000010006 */
[----:B------:R-:W-:Y:S01]  /*ed60*/  HADD2.F32 R25, -RZ, R13.H0_H0 ;  /* 0x2000000dff197230 */ /* 0x000fe20000004100 */
[----:B------:R-:W-:Y:S01]  /*ed70*/  F2FP.F16.E4M3.UNPACK_B R36, R36 ;  /* 0x00000024ff24723e */ /* 0x000fe200020006ff */
[----:B------:R-:W-:-:S02]  /*ed80*/  HADD2.F32 R6, -RZ, R24.H0_H0 ;  /* 0x20000018ff067230 */ /* 0x000fc40000004100 */
[C---:B------:R-:W-:Y:S01]  /*ed90*/  FMUL.FTZ R50, R27.reuse, R28 ;  /* 0x0000001c1b327220 */ /* 0x040fe20000410000 */
[----:B------:R-:W-:Y:S02]  /*eda0*/  HADD2.F32 R15, -RZ, R15.H1_H1 ;  /* 0x3000000fff0f7230 */ /* 0x000fe40000004100 */
[-C--:B------:R-:W-:Y:S01]  /*edb0*/  FMUL.FTZ R31, R27, R20.reuse ;  /* 0x000000141b1f7220 */ /* 0x080fe20000410000 */
[----:B------:R-:W-:Y:S02]  /*edc0*/  HADD2.F32 R11, -RZ, R8.H0_H0 ;  /* 0x20000008ff0b7230 */ /* 0x000fe40000004100 */
[C---:B------:R-:W-:Y:S01]  /*edd0*/  FMUL.FTZ R27, R6.reuse, R25 ;  /* 0x00000019061b7220 */ /* 0x040fe20000410000 */
[----:B------:R-:W-:Y:S02]  /*ede0*/  HADD2.F32 R4, -RZ, R12.H0_H0 ;  /* 0x2000000cff047230 */ /* 0x000fe40000004100 */
[C---:B------:R-:W-:Y:S01]  /*edf0*/  FFMA.FTZ R50, R15.reuse, R20, -R50 ;  /* 0x000000140f327223 */ /* 0x040fe20000010832 */
[----:B------:R-:W-:Y:S01]  /*ee00*/  FFMA.FTZ R52, R15, R28, R31 ;  /* 0x0000001c0f347223 */ /* 0x000fe2000001001f */
[----:B------:R-:W-:Y:S01]  /*ee10*/  FMUL.FTZ R6, R6, R11 ;  /* 0x0000000b06067220 */ /* 0x000fe20000410000 */
[----:B------:R-:W-:-:S02]  /*ee20*/  HADD2.F32 R15, -RZ, R13.H1_H1 ;  /* 0x3000000dff0f7230 */ /* 0x000fc40000004100 */
[C---:B------:R-:W-:Y:S01]  /*ee30*/  FFMA.FTZ R27, R4.reuse, R11, -R27 ;  /* 0x0000000b041b7223 */ /* 0x040fe2000001081b */
[----:B------:R-:W-:Y:S02]  /*ee40*/  HADD2.F32 R24, -RZ, R24.H1_H1 ;  /* 0x30000018ff187230 */ /* 0x000fe40000004100 */
[----:B------:R-:W-:Y:S01]  /*ee50*/  FFMA.FTZ R28, R4, R25, R6 ;  /* 0x00000019041c7223 */ /* 0x000fe20000010006 */
[----:B------:R-:W-:Y:S01]  /*ee60*/  HADD2.F32 R11, -RZ, R8.H1_H1 ;  /* 0x30000008ff0b7230 */ /* 0x000fe20000004100 */
[----:B------:R-:W-:Y:S01]  /*ee70*/  F2FP.F16.E4M3.UNPACK_B R29, R29 ;  /* 0x0000001dff1d723e */ /* 0x000fe200020006ff */
[----:B------:R-:W-:Y:S02]  /*ee80*/  HADD2.F32 R12, -RZ, R12.H1_H1 ;  /* 0x3000000cff0c7230 */ /* 0x000fe40000004100 */
[C---:B------:R-:W-:Y:S01]  /*ee90*/  FMUL.FTZ R25, R24.reuse, R15 ;  /* 0x0000000f18197220 */ /* 0x040fe20000410000 */
[----:B------:R-:W-:Y:S02]  /*eea0*/  HADD2.F32 R13, -RZ, R36.H0_H0 ;  /* 0x20000024ff0d7230 */ /* 0x000fe40000004100 */
[----:B------:R-:W-:Y:S01]  /*eeb0*/  FMUL.FTZ R4, R24, R11 ;  /* 0x0000000b18047220 */ /* 0x000fe20000410000 */
        /* <DEDUP_REMOVED lines=8> */
[----:B------:R-:W-:Y:S01]  /*ef40*/  HADD2.F32 R10, -RZ, R10.H1_H1 ;  /* 0x3000000aff0a7230 */ /* 0x000fe20000004100 */
[----:B------:R-:W-:Y:S01]  /*ef50*/  F2FP.F16.E4M3.UNPACK_B R12, R40.H1 ;  /* 0x00000028ff0c723e */ /* 0x000fe200030006ff */
[----:B------:R-:W-:-:S02]  /*ef60*/  HADD2.F32 R29, -RZ, R29.H1_H1 ;  /* 0x3000001dff1d7230 */ /* 0x000fc40000004100 */
[----:B------:R-:W-:Y:S01]  /*ef70*/  FFMA.FTZ R15, R4, R11, -R15 ;  /* 0x0000000b040f7223 */ /* 0x000fe2000001080f */
[----:B------:R-:W-:Y:S02]  /*ef80*/  HADD2.F32 R3, -RZ, R3.H1_H1 ;  /* 0x30000003ff037230 */ /* 0x000fe40000004100 */
[----:B------:R-:W-:Y:S01]  /*ef90*/  FMUL.FTZ R8, R10, R36 ;  /* 0x000000240a087220 */ /* 0x000fe20000410000 */
[----:B------:R-:W-:Y:S01]  /*efa0*/  FFMA.FTZ R25, R4, R13, R25 ;  /* 0x0000000d04197223 */ /* 0x000fe20000010019 */
[----:B------:R-:W-:Y:S01]  /*efb0*/  F2FP.F16.E4M3.UNPACK_B R6, R32.H1 ;  /* 0x00000020ff06723e */ /* 0x000fe200030006ff */
[-C--:B------:R-:W-:Y:S01]  /*efc0*/  FMUL.FTZ R11, R10, R29.reuse ;  /* 0x0000001d0a0b7220 */ /* 0x080fe20000410000 */
[----:B------:R-:W-:Y:S02]  /*efd0*/  HADD2.F32 R10, -RZ, R12.H0_H0 ;  /* 0x2000000cff0a7230 */ /* 0x000fe40000004100 */
[----:B------:R-:W-:Y:S01]  /*efe0*/  FFMA.FTZ R20, R3, R29, -R8 ;  /* 0x0000001d03147223 */ /* 0x000fe20000010808 */
[----:B------:R-:W-:-:S02]  /*eff0*/  HADD2.F32 R4, -RZ, R26.H0_H0 ;  /* 0x2000001aff047230 */ /* 0x000fc40000004100 */
[----:B------:R-:W-:Y:S01]  /*f000*/  FFMA.FTZ R36, R3, R36, R11 ;  /* 0x0000002403247223 */ /* 0x000fe2000001000b */
[--C-:B------:R-:W-:Y:S01]  /*f010*/  HADD2.F32 R8, -RZ, R6.reuse.H0_H0 ;  /* 0x20000006ff087230 */ /* 0x100fe20000004100 */
[----:B------:R-:W-:Y:S01]  /*f020*/  F2FP.F16.E4M3.UNPACK_B R32, R32 ;  /* 0x00000020ff20723e */ /* 0x000fe200020006ff */
[----:B------:R-:W-:Y:S02]  /*f030*/  HADD2.F32 R11, -RZ, R6.H1_H1 ;  /* 0x30000006ff0b7230 */ /* 0x000fe40000004100 */
[C---:B------:R-:W-:Y:S01]  /*f040*/  FMUL.FTZ R6, R4.reuse, R10 ;  /* 0x0000000a04067220 */ /* 0x040fe20000410000 */
[----:B------:R-:W-:Y:S02]  /*f050*/  HADD2.F32 R3, -RZ, R14.H0_H0 ;  /* 0x2000000eff037230 */ /* 0x000fe40000004100 */
[----:B------:R-:W-:Y:S01]  /*f060*/  FMUL.FTZ R4, R4, R8 ;  /* 0x0000000804047220 */ /* 0x000fe20000410000 */
[----:B------:R-:W-:Y:S01]  /*f070*/  HADD2.F32 R26, -RZ, R26.H1_H1 ;  /* 0x3000001aff1a7230 */ /* 0x000fe20000004100 */
[----:B------:R-:W-:Y:S01]  /*f080*/  F2FP.F16.E4M3.UNPACK_B R40, R40 ;  /* 0x00000028ff28723e */ /* 0x000fe200020006ff */
[----:B------:R-:W-:-:S02]  /*f090*/  HADD2.F32 R13, -RZ, R12.H1_H1 ;  /* 0x3000000cff0d7230 */ /* 0x000fc40000004100 */
[C---:B------:R-:W-:Y:S01]  /*f0a0*/  FFMA.FTZ R12, R3.reuse, R8, -R6 ;  /* 0x00000008030c7223 */ /* 0x040fe20000010806 */
[----:B------:R-:W-:Y:S02]  /*f0b0*/  HADD2.F32 R14, -RZ, R14.H1_H1 ;  /* 0x3000000eff0e7230 */ /* 0x000fe40000004100 */
[C---:B------:R-:W-:Y:S01]  /*f0c0*/  FMUL.FTZ R6, R26.reuse, R11 ;  /* 0x0000000b1a067220 */ /* 0x040fe20000410000 */
[----:B------:R-:W-:Y:S02]  /*f0d0*/  HADD2.F32 R8, -RZ, R40.H0_H0 ;  /* 0x20000028ff087230 */ /* 0x000fe40000004100 */
[-C--:B------:R-:W-:Y:S01]  /*f0e0*/  FMUL.FTZ R29, R26, R13.reuse ;  /* 0x0000000d1a1d7220 */ /* 0x080fe20000410000 */
[----:B------:R-:W-:Y:S01]  /*f0f0*/  FFMA.FTZ R26, R3, R10, R4 ;  /* 0x0000000a031a7223 */ /* 0x000fe20000010004 */
[C---:B------:R-:W-:Y:S01]  /*f100*/  FFMA.FTZ R13, R14.reuse, R13, R6 ;  /* 0x0000000d0e0d7223 */ /* 0x040fe20000010006 */
[----:B------:R-:W-:Y:S02]  /*f110*/  HADD2.F32 R6, -RZ, R32.H0_H0 ;  /* 0x20000020ff067230 */ /* 0x000fe40000004100 */
[----:B------:R-:W-:Y:S01]  /*f120*/  FFMA.FTZ R29, R14, R11, -R29 ;  /* 0x0000000b0e1d7223 */ /* 0x000fe2000001081d */
[--C-:B------:R-:W-:Y:S01]  /*f130*/  HADD2.F32 R4, -RZ, R21.reuse.H0_H0 ;  /* 0x20000015ff047230 */ /* 0x100fe20000004100 */
[----:B------:R-:W-:Y:S01]  /*f140*/  F2FP.SATFINITE.E4M3.F32.PACK_AB_MERGE_C R5, R42, R5, R44 ;  /* 0x000000052a05723e */ /* 0x000fe2000480702c */
[----:B------:R-:W-:Y:S01]  /*f150*/  HADD2.F32 R40, -RZ, R40.H1_H1 ;  /* 0x30000028ff287230 */ /* 0x000fe20000004100 */
[----:B------:R-:W-:Y:S01]  /*f160*/  F2FP.SATFINITE.E4M3.F32.PACK_AB_MERGE_C R13, R13, R26, RZ ;  /* 0x0000001a0d0d723e */ /* 0x000fe200048070ff */
[----:B------:R-:W-:-:S02]  /*f170*/  HADD2.F32 R21, -RZ, R21.H1_H1 ;  /* 0x30000015ff157230 */ /* 0x000fc40000004100 */
[C---:B------:R-:W-:Y:S01]  /*f180*/  FMUL.FTZ R10, R4.reuse, R8 ;  /* 0x00000008040a7220 */ /* 0x040fe20000410000 */
[----:B------:R-:W-:Y:S02]  /*f190*/  HADD2.F32 R32, -RZ, R32.H1_H1 ;  /* 0x30000020ff207230 */ /* 0x000fe40000004100 */
[----:B------:R-:W-:Y:S01]  /*f1a0*/  FMUL.FTZ R11, R4, R6 ;  /* 0x00000006040b7220 */ /* 0x000fe20000410000 */
[--C-:B------:R-:W-:Y:S02]  /*f1b0*/  HADD2.F32 R3, -RZ, R7.reuse.H0_H0 ;  /* 0x20000007ff037230 */ /* 0x100fe40000004100 */
[C---:B------:R-:W-:Y:S01]  /*f1c0*/  FMUL.FTZ R4, R21.reuse, R40 ;  /* 0x0000002815047220 */ /* 0x040fe20000410000 */
[----:B------:R-:W-:Y:S02]  /*f1d0*/  HADD2.F32 R7, -RZ, R7.H1_H1 ;  /* 0x30000007ff077230 */ /* 0x000fe40000004100 */
[----:B------:R-:W-:Y:S01]  /*f1e0*/  FMUL.FTZ R21, R21, R32 ;  /* 0x0000002015157220 */ /* 0x000fe20000410000 */
[----:B------:R-:W-:Y:S01]  /*f1f0*/  F2FP.SATFINITE.E4M3.F32.PACK_AB_MERGE_C R12, R29, R12, RZ ;  /* 0x0000000c1d0c723e */ /* 0x000fe200048070ff */
        /* <DEDUP_REMOVED lines=8> */
[----:B------:R-:W-:Y:S02]  /*f280*/  F2FP.SATFINITE.E4M3.F32.PACK_AB_MERGE_C R7, R46, R43, R7 ;  /* 0x0000002b2e07723e */ /* 0x000fe40004807007 */
[----:B------:R-:W-:Y:S02]  /*f290*/  F2FP.SATFINITE.E4M3.F32.PACK_AB_MERGE_C R4, R20, R15, R4 ;  /* 0x0000000f1404723e */ /* 0x000fe40004807004 */
[----:B------:R-:W-:-:S02]  /*f2a0*/  F2FP.SATFINITE.E4M3.F32.PACK_AB_MERGE_C R6, R3, R6, R12 ;  /* 0x000000060306723e */ /* 0x000fc4000480700c */
[----:B------:R-:W-:Y:S02]  /*f2b0*/  F2FP.SATFINITE.E4M3.F32.PACK_AB_MERGE_C R9, R38, R9, R30 ;  /* 0x000000092609723e */ /* 0x000fe4000480701e */
[----:B------:R-:W-:Y:S01]  /*f2c0*/  F2FP.SATFINITE.E4M3.F32.PACK_AB_MERGE_C R11, R48, R37, R11 ;  /* 0x00000025300b723e */ /* 0x000fe2000480700b */
[----:B------:R2:W-:Y:S01]  /*f2d0*/  STS.128 [R49+0x14400], R4 ;  /* 0x0144000431007388 */ /* 0x0005e20000000c00 */
[----:B------:R-:W-:Y:S02]  /*f2e0*/  F2FP.SATFINITE.E4M3.F32.PACK_AB_MERGE_C R8, R36, R25, R8 ;  /* 0x000000192408723e */ /* 0x000fe40004807008 */
[----:B------:R-:W-:-:S05]  /*f2f0*/  F2FP.SATFINITE.E4M3.F32.PACK_AB_MERGE_C R10, R21, R10, R13 ;  /* 0x0000000a150a723e */ /* 0x000fca000480700d */
[----:B------:R2:W-:Y:S02]  /*f300*/  STS.128 [R0+0x14400], R8 ;  /* 0x0144000800007388 */ /* 0x0005e40000000c00 */
.L_x_1904:
[----:B------:R-:W-:Y:S05]  /*f310*/  BSYNC B0 ;  /* 0x0000000000007941 */ /* 0x000fea0003800000 */
.L_x_1890:
[----:B------:R-:W-:Y:S01]  /*f320*/  @!PT LDS RZ, [RZ] ;  /* 0x00000000fffff984 */ /* 0x000fe20000000800 */
[----:B------:R-:W-:Y:S01]  /*f330*/  @!PT LDS RZ, [RZ] ;  /* 0x00000000fffff984 */ /* 0x000fe20000000800 */
[----:B------:R-:W-:Y:S01]  /*f340*/  @!PT LDS RZ, [RZ] ;  /* 0x00000000fffff984 */ /* 0x000fe20000000800 */
[----:B------:R-:W-:Y:S01]  /*f350*/  @!PT LDS RZ, [RZ] ;  /* 0x00000000fffff984 */ /* 0x000fe20000000800 */
[----:B------:R0:W-:Y:S06]  /*f360*/  MEMBAR.ALL.CTA ;  /* 0x0000000000007992 */ /* 0x0001ec0000008000 */
[----:B0-----:R-:W0:Y:S01]  /*f370*/  FENCE.VIEW.ASYNC.S ;  /* 0x00000000000073c6 */ /* 0x001e220000000000 */
[----:B------:R-:W-:Y:S05]  /*f380*/  WARPSYNC.ALL ;  /* 0x0000000000007948 */ /* 0x000fea0003800000 */
[----:B0-----:R-:W-:Y:S06]  /*f390*/  BAR.SYNC.DEFER_BLOCKING 0xd, 0x100 ;  /* 0x0344000000007b1d */ /* 0x001fec0000010000 */
.L_x_1887:
[----:B------:R-:W-:-:S13]  /*f3a0*/  ISETP.NE.AND P0, PT, R200, 0x3, PT ;  /* 0x00000003c800780c */ /* 0x000fda0003f05270 */
[----:B------:R-:W-:Y:S05]  /*f3b0*/  @!P0 BRA `(.L_x_1914) ;  /* 0x0000000000048947 */ /* 0x000fea0003800000 */
[----:B------:R-:W-:Y:S01]  /*f3c0*/  BPT.TRAP 0x1 ;  /* 0x000000040000795c */ /* 0x000fe20000300000 */
.L_x_1914:
[----:B-1--4-:R-:W-:Y:S01]  /*f3d0*/  IMAD R14, R194, 0x8, R17 ;  /* 0x00000008c20e7824 */ /* 0x012fe200078e0211 */
[----:B------:R-:W-:-:S04]  /*f3e0*/  SHF.L.U32 R3, R196, 0x1f, RZ ;  /* 0x0000001fc4037819 */ /* 0x000fc800000006ff */
[----:B------:R1:W4:Y:S01]  /*f3f0*/  SYNCS.PHASECHK.TRANS64.TRYWAIT P1, [R14+URZ+0x22830], R3 ;  /* 0x022830030e0075a7 */ /* 0x000322000802017f */
[----:B------:R-:W-:Y:S05]  /*f400*/  @!P0 BRA `(.L_x_1915) ;  /* 0x0000000000048947 */ /* 0x000fea0003800000 */
[----:B------:R-:W-:Y:S01]  /*f410*/  BPT.TRAP 0x1 ;  /* 0x000000040000795c */ /* 0x000fe20000300000 */
.L_x_1915:
[----:B0-23--:R-:W-:-:S05]  /*f420*/  VIADD R0, R17, 0x18400 ;  /* 0x0001840011007836 */ /* 0x00dfca0000000000 */
[----:B------:R-:W-:-:S04]  /*f430*/  SHF.R.U32.HI R0, RZ, 0x4, R0 ;  /* 0x00000004ff007819 */ /* 0x000fc80000011600 */
[----:B------:R-:W-:-:S04]  /*f440*/  LOP3.LUT R0, R0, 0x3fff, RZ, 0xc0, !PT ;  /* 0x00003fff00007812 */ /* 0x000fc800078ec0ff */
[----:B-----5:R-:W-:-:S05]  /*f450*/  LOP3.LUT R20, R0, 0x10000, RZ, 0xfc, !PT ;  /* 0x0001000000147812 */ /* 0x020fca00078efcff */
[----:B------:R-:W-:Y:S01]  /*f460*/  IMAD R4, R194, 0x500, R20 ;  /* 0x00000500c2047824 */ /* 0x000fe200078e0214 */
[----:B----4-:R-:W-:Y:S06]  /*f470*/  @P1 BRA `(.L_x_1916) ;  /* 0x0000000000081947 */ /* 0x010fec0003800000 */
[----:B------:R-:W0:Y:S02]  /*f480*/  SYNCS.PHASECHK.TRANS64.TRYWAIT P1, [R14+URZ+0x22830], R3 ;  /* 0x022830030e0075a7 */ /* 0x000e24000802017f */
[----:B0-----:R-:W-:Y:S05]  /*f490*/  @!P1 BRA `(.L_x_1917) ;  /* 0x000001d4007c9947 */ /* 0x001fea0003800000 */
.L_x_1916:
[----:B------:R-:W-:Y:S01]  /*f4a0*/  IMAD.MOV.U32 R5, RZ, RZ, 0x40000040 ;  /* 0x40000040ff057424 */ /* 0x000fe200078e00ff */
[----:B------:R-:W-:Y:S01]  /*f4b0*/  LOP3.LUT R10, R34, 0x10000, RZ, 0xfc, !PT ;  /* 0x00010000220a7812 */ /* 0x000fe200078efcff */
[----:B------:R-:W-:Y:S01]  /*f4c0*/  IMAD.MOV.U32 R11, RZ, RZ, 0x40000040 ;  /* 0x40000040ff0b7424 */ /* 0x000fe200078e00ff */
[----:B------:R-:W-:Y:S05]  /*f4d0*/  WARPSYNC.ALL ;  /* 0x0000000000007948 */ /* 0x000fea0003800000 */
[C---:B------:R-:W-:Y:S01]  /*f4e0*/  R2UR UR6, R4.reuse ;  /* 0x00000000040672ca */ /* 0x040fe200000e0000 */
[----:B------:R-:W-:Y:S01]  /*f4f0*/  WARPGROUP.ARRIVE ;  /* 0x00000000000079c5 */ /* 0x000fe20000000000 */
[----:B------:R-:W-:Y:S01]  /*f500*/  R2UR UR7, R5 ;  /* 0x00000000050772ca */ /* 0x000fe200000e0000 */
[----:B------:R-:W-:Y:S01]  /*f510*/  VIADD R6, R4, 0x100 ;  /* 0x0000010004067836 */ /* 0x000fe20000000000 */
[----:B------:R-:W-:Y:S01]  /*f520*/  R2UR UR4, R10 ;  /* 0x000000000a0472ca */ /* 0x000fe200000e0000 */
[----:B------:R-:W-:Y:S01]  /*f530*/  IMAD.MOV.U32 R7, RZ, RZ, 0x40000040 ;  /* 0x40000040ff077424 */ /* 0x000fe200078e00ff */
[----:B------:R-:W-:Y:S01]  /*f540*/  R2UR UR5, R11 ;  /* 0x000000000b0572ca */ /* 0x000fe200000e0000 */
[----:B------:R-:W-:Y:S01]  /*f550*/  VIADD R8, R4, 0x200 ;  /* 0x0000020004087836 */ /* 0x000fe20000000000 */
[----:B------:R-:W-:Y:S01]  /*f560*/  R2UR UR10, R6 ;  /* 0x00000000060a72ca */ /* 0x000fe200000e0000 */
[----:B------:R-:W-:Y:S01]  /*f570*/  IMAD.MOV.U32 R9, RZ, RZ, 0x40000040 ;  /* 0x40000040ff097424 */ /* 0x000fe200078e00ff */
[----:B------:R-:W-:Y:S01]  /*f580*/  R2UR UR11, R7 ;  /* 0x00000000070b72ca */ /* 0x000fe200000e0000 */
[----:B------:R-:W-:Y:S01]  /*f590*/  VIADD R6, R4, 0x300 ;  /* 0x0000030004067836 */ /* 0x000fe20000000000 */
[----:B------:R-:W-:Y:S01]  /*f5a0*/  R2UR UR8, R10 ;  /* 0x000000000a0872ca */ /* 0x000fe200000e0000 */
[----:B------:R-:W-:Y:S01]  /*f5b0*/  VIADD R12, R4, 0x400 ;  /* 0x00000400040c7836 */ /* 0x000fe20000000000 */
[----:B------:R-:W-:Y:S01]  /*f5c0*/  R2UR UR9, R11 ;  /* 0x000000000b0972ca */ /* 0x000fe200000e0000 */
[----:B------:R-:W-:Y:S01]  /*f5d0*/  IMAD.MOV.U32 R13, RZ, RZ, 0x40000040 ;  /* 0x40000040ff0d7424 */ /* 0x000fe200078e00ff */
[----:B------:R-:W-:Y:S01]  /*f5e0*/  R2UR UR14, R8 ;  /* 0x00000000080e72ca */ /* 0x000fe200000e0000 */
[----:B------:R-:W-:Y:S01]  /*f5f0*/  VIADD R8, R4, 0x102 ;  /* 0x0000010204087836 */ /* 0x000fe20000000000 */
[----:B------:R-:W-:Y:S01]  /*f600*/  R2UR UR15, R9 ;  /* 0x00000000090f72ca */ /* 0x000fe200000e0000 */
[----:B------:R-:W-:Y:S01]  /*f610*/  QGMMA.64x32x32.F32.E4M3.E4M3 R88, gdesc[UR4], RZ, !UPT, gsb0 ;  /* 0x00600000045879f3 */ /* 0x000fe2000c0008ff */
        /* <DEDUP_REMOVED lines=19> */
[----:B------:R-:W-:Y:S01]  /*f750*/  IMAD.MOV.U32 R111, RZ, RZ, 0x40000040 ;  /* 0x40000040ff6f7424 */ /* 0x000fe200078e00ff */
[----:B------:R-:W-:Y:S01]  /*f760*/  R2UR UR6, R6 ;  /* 0x00000000060672ca */ /* 0x000fe200000e0000 */
[----:B------:R-:W-:Y:S01]  /*f770*/  VIADD R6, R4, 0x202 ;  /* 0x0000020204067836 */ /* 0x000fe20000000000 */
[----:B------:R-:W-:Y:S01]  /*f780*/  R2UR UR7, R7 ;  /* 0x00000000070772ca */ /* 0x000fe200000e0000 */
[----:B------:R-:W-:Y:S01]  /*f790*/  IMAD.MOV.U32 R7, RZ, RZ, 0x40000040 ;  /* 0x40000040ff077424 */ /* 0x000fe200078e00ff */
[----:B------:R-:W-:-:S02]  /*f7a0*/  WARPGROUP.DEPBAR.LE gsb0, 0x0 ;  /* 0x00008000000079c5 */ /* 0x000fc40000010000 */
[----:B------:R-:W-:-:S06]  /*f7b0*/  WARPGROUP.ARRIVE ;  /* 0x00000000000079c5 */ /* 0x000fcc0000000000 */
[----:B------:R-:W-:Y:S01]  /*f7c0*/  QGMMA.64x32x32.F32.E4M3.E4M3 R72, gdesc[UR8], RZ, !UPT, gsb0 ;  /* 0x00600000084879f3 */ /* 0x000fe2000c0008ff */
        /* <DEDUP_REMOVED lines=87> */
[----:B------:R-:W-:Y:S01]  /*fd40*/  R2UR UR5, R5 ;  /* 0x00000000050572ca */ /* 0x000fe200000e0000 */
[----:B------:R-:W-:Y:S02]  /*fd50*/  WARPGROUP.DEPBAR.LE gsb0, 0x0 ;  /* 0x00008000000079c5 */ /* 0x000fe40000010000 */
[----:B------:R-:W-:-:S06]  /*fd60*/  WARPGROUP.ARRIVE ;  /* 0x00000000000079c5 */ /* 0x000fcc0000000000 */
[----:B------:R-:W-:Y:S01]  /*fd70*/  QGMMA.64x32x32.F32.E4M3.E4M3 R72, gdesc[UR8], R72, gsb0 ;  /* 0x00600000084879f3 */ /* 0x000fe20008000848 */
[----:B------:R-:W-:Y:S01]  /*fd80*/  R2UR UR10, R106 ;  /* 0x000000006a0a72ca */ /* 0x000fe200000e0000 */
[----:B------:R-:W-:Y:S01]  /*fd90*/  VIADD R106, R4, 0x306 ;  /* 0x00000306046a7836 */ /* 0x000fe20000000000 */
[----:B------:R-:W-:Y:S01]  /*fda0*/  R2UR UR11, R107 ;  /* 0x000000006b0b72ca */ /* 0x000fe200000e0000 */
[----:B------:R-:W-:Y:S01]  /*fdb0*/  VIADD R4, R10, 0x6 ;  /* 0x000000060a047836 */ /* 0x000fe20000000000 */
[----:B------:R-:W-:Y:S01]  /*fdc0*/  R2UR UR9, R5 ;  /* 0x00000000050972ca */ /* 0x000fe200000e0000 */
[----:B------:R-:W-:-:S03]  /*fdd0*/  IMAD.MOV.U32 R107, RZ, RZ, 0x40000040 ;  /* 0x40000040ff6b7424 */ /* 0x000fc600078e00ff */
[C---:B------:R-:W-:Y:S02]  /*fde0*/  R2UR UR4, R4.reuse ;  /* 0x00000000040472ca */ /* 0x040fe400000e0000 */
        /* <DEDUP_REMOVED lines=40> */
.L_x_1918:
[----:B------:R-:W2:Y:S01]  /*10070*/  LDC R222, c[0x0][0x448] ;  /* 0x00011200ffde7b82 */ /* 0x000ea20000000800 */
[----:B01----:R-:W-:Y:S01]  /*10080*/  IMAD.IADD R3, R207, 0x1, R202 ;  /* 0x00000001cf037824 */ /* 0x003fe200078e02ca */
[----:B------:R-:W-:Y:S01]  /*10090*/  LOP3.LUT R22, R22, 0xffffffef, RZ, 0xc0, !PT ;  /* 0xffffffef16167812 */ /* 0x000fe200078ec0ff */
[----:B------:R-:W-:Y:S01]  /*100a0*/  IMAD.MOV.U32 R21, RZ, RZ, -0xa0 ;  /* 0xffffff60ff157424 */ /* 0x000fe200078e00ff */
[----:B------:R-:W-:-:S03]  /*100b0*/  ULDC UR4, c[0x0][0x9dc] ;  /* 0x0002770000047ab9 */ /* 0x000fc60000000800 */
[----:B------:R-:W-:Y:S01]  /*100c0*/  IMAD R21, R108, R21, 0xa1 ;  /* 0x000000a16c157424 */ /* 0x000fe200078e0215 */
[----:B------:R-:W0:Y:S03]  /*100d0*/  LDC.64 R106, c[0x0][0x9e0] ;  /* 0x00027800ff6a7b82 */ /* 0x000e260000000a00 */
[----:B------:R-:W-:Y:S02]  /*100e0*/  IMAD R110, R206, -0x2, R21 ;  /* 0xfffffffece6e7824 */ /* 0x000fe400078e0215 */
[----:B------:R-:W-:-:S03]  /*100f0*/  VIADD R120, R21, 0xffffffff ;  /* 0xffffffff15787836 */ /* 0x000fc60000000000 */
[----:B------:R-:W-:Y:S01]  /*10100*/  IADD3 R105, -R188, R110, R189 ;  /* 0x0000006ebc697210 */ /* 0x000fe20007ffe1bd */
[----:B------:R-:W-:Y:S01]  /*10110*/  VIADD R110, R110, 0xffffffff ;  /* 0xffffffff6e6e7836 */ /* 0x000fe20000000000 */
[----:B--2---:R-:W-:-:S13]  /*10120*/  ISETP.NE.AND P1, PT, R222, 0x1, PT ;  /* 0x00000001de00780c */ /* 0x004fda0003f25270 */
[----:B------:R-:W1:Y:S01]  /*10130*/  @P1 LDC R0, c[0x0][0x44c] ;  /* 0x00011300ff001b82 */ /* 0x000e620000000800 */
[----:B------:R-:W-:-:S04]  /*10140*/  @P1 LOP3.LUT R22, R22, 0x10, RZ, 0xfc, !PT ;  /* 0x0000001016161812 */ /* 0x000fc800078efcff */
[----:B------:R-:W-:-:S03]  /*10150*/  LOP3.LUT R22, R22, 0xfffffff7, RZ, 0xc0, !PT ;  /* 0xfffffff716167812 */ /* 0x000fc600078ec0ff */
[----:B------:R-:W2:Y:S01]  /*10160*/  @P1 LDC R13, c[0x0][0x450] ;  /* 0x00011400ff0d1b82 */ /* 0x000ea20000000800 */
[----:B-1----:R-:W-:-:S05]  /*10170*/  @P1 IMAD.HI.U32 R0, R3, R0, RZ ;  /* 0x0000000003001227 */ /* 0x002fca00078e00ff */
[----:B--2---:R-:W-:Y:S01]  /*10180*/  @P1 SHF.R.U32.HI R3, RZ, R13, R0 ;  /* 0x0000000dff031219 */ /* 0x004fe20000011600 */
[----:B------:R-:W-:Y:S01]  /*10190*/  VIADD R0, R14, 0x22840 ;  /* 0x000228400e007836 */ /* 0x000fe20000000000 */
[----:B0-----:R-:W-:Y:S01]  /*101a0*/  ISETP.GE.AND P1, PT, R107, 0x1, PT ;  /* 0x000000016b00780c */ /* 0x001fe20003f26270 */
[----:B------:R-:W-:Y:S01]  /*101b0*/  IMAD.U32 R13, RZ, RZ, UR4 ;  /* 0x00000004ff0d7e24 */ /* 0x000fe2000f8e00ff */
[----:B------:R-:W-:Y:S01]  /*101c0*/  ULOP3.LUT UR4, URZ, UR4, URZ, 0x33, !UPT ;  /* 0x000000043f047292 */ /* 0x000fe2000f8e333f */
[----:B------:R-:W0:Y:S01]  /*101d0*/  SHFL.IDX PT, R109, R3, RZ, 0x1c1f ;  /* 0x001c1fff036d7589 */ /* 0x000e2200000e0000 */
[----:B------:R-:W-:-:S04]  /*101e0*/  PRMT R0, R229, 0x654, R0 ;  /* 0x00000654e5007816 */ /* 0x000fc80000000000 */
[----:B------:R1:W-:Y:S01]  /*101f0*/  SYNCS.ARRIVE.TRANS64.RED.A1T0 RZ, [R0+URZ], RZ ;  /* 0x000000ff00ff79a7 */ /* 0x0003e2000810043f */
[----:B------:R-:W-:-:S04]  /*10200*/  VIADD R12, R105, UR4 ;  /* 0x00000004690c7c36 */ /* 0x000fc80008000000 */
[----:B------:R-:W-:Y:S01]  /*10210*/  @P1 LOP3.LUT R22, R22, 0x8, RZ, 0xfc, !PT ;  /* 0x0000000816161812 */ /* 0x000fe200078efcff */
[----:B-1----:R-:W-:-:S04]  /*10220*/  IMAD R0, R108, -0xa0, R189 ;  /* 0xffffff606c007824 */ /* 0x002fc800078e02bd */
[----:B------:R-:W-:-:S04]  /*10230*/  VIADD R15, R0, 0xa0 ;  /* 0x000000a0000f7836 */ /* 0x000fc80000000000 */
[----:B------:R-:W-:Y:S02]  /*10240*/  IMAD R0, R206, -0x2, R15 ;  /* 0xfffffffece007824 */ /* 0x000fe400078e020f */
[----:B------:R-:W-:Y:S02]  /*10250*/  IMAD.IADD R15, R105, 0x1, R106 ;  /* 0x00000001690f7824 */ /* 0x000fe400078e026a */
[----:B0-----:R-:W-:-:S03]  /*10260*/  IMAD.IADD R118, R12, 0x1, R109 ;  /* 0x000000010c767824 */ /* 0x001fc600078e026d */
[----:B------:R-:W-:Y:S01]  /*10270*/  VIADDMNMX R14, R109, R15, R0, PT ;  /* 0x0000000f6d0e7246 */ /* 0x000fe20003800100 */
[----:B------:R-:W-:Y:S06]  /*10280*/  @!P1 BRA `(.L_x_1919) ;  /* 0x00000000004c9947 */ /* 0x000fec0003800000 */
[----:B------:R-:W-:Y:S01]  /*10290*/  IADD3 R21, -R188, R189, R109 ;  /* 0x000000bdbc157210 */ /* 0x000fe20007ffe16d */
[----:B------:R-:W-:Y:S03]  /*102a0*/  BSSY B0, `(.L_x_1920) ;  /* 0x000000e000007945 */ /* 0x000fe60003800000 */
        /* <DEDUP_REMOVED lines=9> */
.L_x_1921:
[----:B------:R-:W-:-:S13]  /*10340*/  ISETP.NE.AND P1, PT, R107, 0x1, PT ;  /* 0x000000016b00780c */ /* 0x000fda0003f25270 */
[----:B------:R-:W0:Y:S02]  /*10350*/  @P1 LDC.64 R112, c[0x0][0x9e8] ;  /* 0x00027a00ff701b82 */ /* 0x000e240000000a00 */
[----:B0-----:R-:W-:-:S05]  /*10360*/  @P1 IMAD.HI.U32 R112, R21, R112, RZ ;  /* 0x0000007015701227 */ /* 0x001fca00078e00ff */
[----:B------:R-:W-:-:S07]  /*10370*/  @P1 SHF.R.U32.HI R21, RZ, R113, R112 ;  /* 0x00000071ff151219 */ /* 0x000fce0000011670 */
.L_x_1922:
[----:B------:R-:W-:Y:S05]  /*10380*/  BSYNC B0 ;  /* 0x0000000000007941 */ /* 0x000fea0003800000 */
.L_x_1920:
[----:B------:R-:W-:-:S05]  /*10390*/  IMAD R21, R21, R107, R110 ;  /* 0x0000006b15157224 */ /* 0x000fca00078e026e */
[----:B------:R-:W-:Y:S02]  /*103a0*/  VIMNMX R118, R118, R21, !PT ;  /* 0x0000001576767248 */ /* 0x000fe40007fe0100 */
[----:B------:R-:W-:-:S07]  /*103b0*/  VIADDMNMX R14, R21, R107, R14, PT ;  /* 0x0000006b150e7246 */ /* 0x000fce000380010e */
.L_x_1919:
[C---:B------:R-:W-:Y:S01]  /*103c0*/  ISETP.GE.AND P1, PT, R120.reuse, 0x2, PT ;  /* 0x000000027800780c */ /* 0x040fe20003f26270 */
[----:B------:R-:W0:Y:S01]  /*103d0*/  SHFL.IDX PT, R3, R3, 0x1, 0x1c1f ;  /* 0x003c1f0003037f89 */ /* 0x000e2200000e0000 */
[----:B------:R-:W-:Y:S02]  /*103e0*/  ISETP.GE.AND P2, PT, R120, 0x9, PT ;  /* 0x000000097800780c */ /* 0x000fe40003f46270 */
[----:B------:R-:W-:Y:S02]  /*103f0*/  P2R R122, PR, RZ, 0x2 ;  /* 0x00000002ff7a7803 */ /* 0x000fe40000000000 */
[----:B------:R-:W-:Y:S02]  /*10400*/  ISETP.GT.AND P1, PT, R118, 0x1, !P1 ;  /* 0x000000017600780c */ /* 0x000fe40004f24270 */
[----:B------:R-:W-:Y:S02]  /*10410*/  P2R R112, PR, RZ, 0x4 ;  /* 0x00000004ff707803 */ /* 0x000fe40000000000 */
[----:B------:R-:W-:-:S02]  /*10420*/  ISETP.LT.OR P1, PT, R14, 0x2, P1 ;  /* 0x000000020e00780c */ /* 0x000fc40000f21670 */
[----:B------:R-:W-:Y:S02]  /*10430*/  ISETP.GE.AND P5, PT, R120, 0x2a, PT ;  /* 0x0000002a7800780c */ /* 0x000fe40003fa6270 */
[----:B------:R-:W-:Y:S02]  /*10440*/  FSEL R89, R89, -INF , !P1 ;  /* 0xff80000059597808 */ /* 0x000fe40004800000 */
[----:B------:R-:W-:Y:S02]  /*10450*/  ISETP.GT.AND P1, PT, R118, 0x8, !P2 ;  /* 0x000000087600780c */ /* 0x000fe40005724270 */
[----:B------:R-:W-:Y:S02]  /*10460*/  ISETP.GE.AND P2, PT, R120, 0xa, PT ;  /* 0x0000000a7800780c */ /* 0x000fe40003f46270 */
[----:B------:R-:W-:Y:S02]  /*10470*/  ISETP.LT.OR P1, PT, R14, 0x9, P1 ;  /* 0x000000090e00780c */ /* 0x000fe40000f21670 */
[----:B------:R-:W-:-:S02]  /*10480*/  P2R R134, PR, RZ, 0x20 ;  /* 0x00000020ff867803 */ /* 0x000fc40000000000 */
[----:B------:R-:W-:Y:S01]  /*10490*/  FSEL R21, R92, -INF , !P1 ;  /* 0xff8000005c157808 */ /* 0x000fe20004800000 */
[----:B0-----:R-:W-:Y:S01]  /*104a0*/  IMAD.IADD R12, R12, 0x1, R3 ;  /* 0x000000010c0c7824 */ /* 0x001fe200078e0203 */
        /* <DEDUP_REMOVED lines=8> */
[----:B------:R-:W-:Y:S02]  /*10530*/  ISETP.GE.AND P2, PT, R120, 0x12, PT ;  /* 0x000000127800780c */ /* 0x000fe40003f46270 */
[----:B------:R-:W-:Y:S02]  /*10540*/  FSEL R105, R96, -INF , !P1 ;  /* 0xff80000060697808 */ /* 0x000fe40004800000 */
[----:B------:R-:W-:-:S02]  /*10550*/  ISETP.GT.AND P1, PT, R118, 0x11, !P2 ;  /* 0x000000117600780c */ /* 0x000fc40005724270 */
[----:B------:R-:W-:Y:S02]  /*10560*/  P2R R96, PR, RZ, 0x4 ;  /* 0x00000004ff607803 */ /* 0x000fe40000000000 */
[----:B------:R-:W-:Y:S02]  /*10570*/  ISETP.LT.OR P1, PT, R14, 0x12, P1 ;  /* 0x000000120e00780c */ /* 0x000fe40000f21670 */
[----:B------:R-:W-:Y:S02]  /*10580*/  ISETP.GE.AND P2, PT, R120, 0x19, PT ;  /* 0x000000197800780c */ /* 0x000fe40003f46270 */
[----:B------:R-:W-:Y:S02]  /*10590*/  FSEL R97, R97, -INF , !P1 ;  /* 0xff80000061617808 */ /* 0x000fe40004800000 */
[----:B------:R-:W-:Y:S02]  /*105a0*/  ISETP.GT.AND P1, PT, R118, 0x18, !P2 ;  /* 0x000000187600780c */ /* 0x000fe40005724270 */
[----:B------:R-:W-:-:S02]  /*105b0*/  P2R R116, PR, RZ, 0x4 ;  /* 0x00000004ff747803 */ /* 0x000fc40000000000 */
[----:B------:R-:W-:Y:S02]  /*105c0*/  ISETP.LT.OR P1, PT, R14, 0x19, P1 ;  /* 0x000000190e00780c */ /* 0x000fe40000f21670 */
[----:B------:R-:W-:Y:S02]  /*105d0*/  ISETP.GE.AND P2, PT, R120, 0x1a, PT ;  /* 0x0000001a7800780c */ /* 0x000fe40003f46270 */
[----:B------:R-:W-:Y:S02]  /*105e0*/  FSEL R109, R100, -INF , !P1 ;  /* 0xff800000646d7808 */ /* 0x000fe40004800000 */
[----:B------:R-:W-:Y:S02]  /*105f0*/  ISETP.GT.AND P1, PT, R118, 0x19, !P2 ;  /* 0x000000197600780c */ /* 0x000fe40005724270 */
[----:B------:R-:W-:Y:S02]  /*10600*/  P2R R100, PR, RZ, 0x4 ;  /* 0x00000004ff647803 */ /* 0x000fe40000000000 */
[----:B------:R-:W-:-:S02]  /*10610*/  ISETP.LT.OR P1, PT, R14, 0x1a, P1 ;  /* 0x0000001a0e00780c */ /* 0x000fc40000f21670 */
[----:B------:R-:W-:Y:S02]  /*10620*/  VIADDMNMX R0, R3, R15, R0, PT ;  /* 0x0000000f03007246 */ /* 0x000fe40003800100 */
        /* <DEDUP_REMOVED lines=150> */
[----:B------:R-:W-:Y:S02]  /*10f90*/  P2R R32, PR, RZ, 0x40 ;  /* 0x00000040ff207803 */ /* 0x000fe40000000000 */
[----:B------:R-:W-:-:S04]  /*10fa0*/  ISETP.GT.AND P6, PT, R118, RZ, !P6 ;  /* 0x000000ff7600720c */ /* 0x000fc800077c4270 */
[----:B------:R-:W-:-:S04]  /*10fb0*/  ISETP.LT.OR P6, PT, R14, 0x1, P6 ;  /* 0x000000010e00780c */ /* 0x000fc800037c1670 */
[----:B------:R-:W-:Y:S02]  /*10fc0*/  FSEL R88, R88, -INF , !P6 ;  /* 0xff80000058587808 */ /* 0x000fe40007000000 */
[----:B------:R-:W-:-:S04]  /*10fd0*/  ISETP.GE.AND P6, PT, R120, 0x9a, PT ;  /* 0x0000009a7800780c */ /* 0x000fc80003fc6270 */
[----:B------:R-:W-:Y:S02]  /*10fe0*/  P2R R24, PR, RZ, 0x40 ;  /* 0x00000040ff187803 */ /* 0x000fe40000000000 */
[----:B------:R-:W-:-:S04]  /*10ff0*/  ISETP.GT.AND P6, PT, R118, 0x99, !P6 ;  /* 0x000000997600780c */ /* 0x000fc800077c4270 */
[----:B------:R-:W-:-:S04]  /*11000*/  ISETP.LT.OR P6, PT, R14, 0x9a, P6 ;  /* 0x0000009a0e00780c */ /* 0x000fc800037c1670 */
[----:B------:R-:W-:Y:S02]  /*11010*/  FSEL R37, R37, -INF , !P6 ;  /* 0xff80000025257808 */ /* 0x000fe40007000000 */
[----:B------:R-:W-:-:S13]  /*11020*/  ISETP.GE.AND P6, PT, R107, 0x1, PT ;  /* 0x000000016b00780c */ /* 0x000fda0003fc6270 */
[----:B------:R-:W-:Y:S05]  /*11030*/  @!P6 BRA `(.L_x_1923) ;  /* 0x00000000004ce947 */ /* 0x000fea0003800000 */
        /* <DEDUP_REMOVED lines=11> */
.L_x_1925:
[----:B------:R-:W-:-:S13]  /*110f0*/  ISETP.NE.AND P6, PT, R107, 0x1, PT ;  /* 0x000000016b00780c */ /* 0x000fda0003fc5270 */
[----:B------:R-:W0:Y:S02]  /*11100*/  @P6 LDC.64 R14, c[0x0][0x9e8] ;  /* 0x00027a00ff0e6b82 */ /* 0x000e240000000a00 */
[----:B0-----:R-:W-:-:S05]  /*11110*/  @P6 IMAD.HI.U32 R14, R3, R14, RZ ;  /* 0x0000000e030e6227 */ /* 0x001fca00078e00ff */
[----:B------:R-:W-:-:S07]  /*11120*/  @P6 SHF.R.U32.HI R3, RZ, R15, R14 ;  /* 0x0000000fff036219 */ /* 0x000fce000001160e */
.L_x_1926:
[----:B------:R-:W-:Y:S05]  /*11130*/  BSYNC B0 ;  /* 0x0000000000007941 */ /* 0x000fea0003800000 */
.L_x_1924:
[----:B------:R-:W-:-:S05]  /*11140*/  IMAD R3, R3, R107, R110 ;  /* 0x0000006b03037224 */ /* 0x000fca00078e026e */
[----:B------:R-:W-:Y:S02]  /*11150*/  VIMNMX R12, R12, R3, !PT ;  /* 0x000000030c0c7248 */ /* 0x000fe40007fe0100 */
[----:B------:R-:W-:-:S07]  /*11160*/  VIADDMNMX R0, R3, R107, R0, PT ;  /* 0x0000006b03007246 */ /* 0x000fce0003800100 */
.L_x_1923:
[----:B------:R-:W-:Y:S02]  /*11170*/  ISETP.GT.AND P1, PT, R12, 0x20, !P1 ;  /* 0x000000200c00780c */ /* 0x000fe40004f24270 */
[----:B------:R-:W-:Y:S02]  /*11180*/  ISETP.NE.AND P6, PT, R138, RZ, PT ;  /* 0x000000ff8a00720c */ /* 0x000fe40003fc5270 */
[----:B------:R-:W-:Y:S02]  /*11190*/  ISETP.LT.OR P1, PT, R0, 0x21, P1 ;  /* 0x000000210000780c */ /* 0x000fe40000f21670 */
[----:B------:R-:W-:Y:S02]  /*111a0*/  ISETP.GT.AND P3, PT, R12, 0x28, !P3 ;  /* 0x000000280c00780c */ /* 0x000fe40005f64270 */
[----:B------:R-:W-:Y:S02]  /*111b0*/  FSEL R15, R74, -INF , !P1 ;  /* 0xff8000004a0f7808 */ /* 0x000fe40004800000 */
[----:B------:R-:W-:-:S02]  /*111c0*/  ISETP.NE.AND P1, PT, R134, RZ, PT ;  /* 0x000000ff8600720c */ /* 0x000fc40003f25270 */
[----:B------:R-:W-:Y:S02]  /*111d0*/  ISETP.LT.OR P3, PT, R0, 0x29, P3 ;  /* 0x000000290000780c */ /* 0x000fe40001f61670 */
[----:B------:R-:W-:Y:S02]  /*111e0*/  ISETP.GT.AND P1, PT, R12, 0x29, !P1 ;  /* 0x000000290c00780c */ /* 0x000fe40004f24270 */
[----:B------:R-:W-:Y:S02]  /*111f0*/  FSEL R143, R78, -INF , !P3 ;  /* 0xff8000004e8f7808 */ /* 0x000fe40005800000 */
[----:B------:R-:W-:Y:S02]  /*11200*/  ISETP.LT.OR P1, PT, R0, 0x2a, P1 ;  /* 0x0000002a0000780c */ /* 0x000fe40000f21670 */
[----:B------:R-:W-:Y:S02]  /*11210*/  ISETP.GT.AND P2, PT, R12, 0x21, !P2 ;  /* 0x000000210c00780c */ /* 0x000fe40005744270 */
[----:B------:R-:W-:-:S02]  /*11220*/  FSEL R79, R79, -INF , !P1 ;  /* 0xff8000004f4f7808 */ /* 0x000fc40004800000 */
[----:B------:R-:W-:Y:S02]  /*11230*/  ISETP.GT.AND P1, PT, R12, 0x30, !P6 ;  /* 0x000000300c00780c */ /* 0x000fe40007724270 */
[----:B------:R-:W-:Y:S02]  /*11240*/  ISETP.NE.AND P3, PT, R140, RZ, PT ;  /* 0x000000ff8c00720c */ /* 0x000fe40003f65270 */
[C---:B------:R-:W-:Y:S02]  /*11250*/  ISETP.LT.OR P1, PT, R0.reuse, 0x31, P1 ;  /* 0x000000310000780c */ /* 0x040fe40000f21670 */
[----:B------:R-:W-:Y:S02]  /*11260*/  ISETP.LT.OR P2, PT, R0, 0x22, P2 ;  /* 0x000000220000780c */ /* 0x000fe40001741670 */
[----:B------:R-:W-:Y:S02]  /*11270*/  FSEL R145, R82, -INF , !P1 ;  /* 0xff80000052917808 */ /* 0x000fe40004800000 */
[----:B------:R-:W-:-:S02]  /*11280*/  ISETP.NE.AND P1, PT, R132, RZ, PT ;  /* 0x000000ff8400720c */ /* 0x000fc40003f25270 */
[----:B------:R-:W-:Y:S02]  /*11290*/  FSEL R75, R75, -INF , !P2 ;  /* 0xff8000004b4b7808 */ /* 0x000fe40005000000 */
[----:B------:R-:W-:Y:S02]  /*112a0*/  ISETP.GT.AND P1, PT, R12, 0x31, !P1 ;  /* 0x000000310c00780c */ /* 0x000fe40004f24270 */
[----:B------:R-:W-:Y:S02]  /*112b0*/  ISETP.NE.AND P2, PT, R142, RZ, PT ;  /* 0x000000ff8e00720c */ /* 0x000fe40003f45270 */
[----:B------:R-:W-:Y:S02]  /*112c0*/  ISETP.LT.OR P1, PT, R0, 0x32, P1 ;  /* 0x000000320000780c */ /* 0x000fe40000f21670 */
[----:B------:R-:W-:Y:S02]  /*112d0*/  ISETP.NE.AND P6, PT, R144, RZ, PT ;  /* 0x000000ff9000720c */ /* 0x000fe40003fc5270 */
        /* <DEDUP_REMOVED lines=53> */
[----:B------:R-:W-:Y:S02]  /*11630*/  ISETP.GT.AND P1, PT, R12, 0x58, !P6 ;  /* 0x000000580c00780c */ /* 0x000fe40007724270 */
[----:B------:R-:W-:-:S02]  /*11640*/  ISETP.NE.AND P6, PT, R122, RZ, PT ;  /* 0x000000ff7a00720c */ /* 0x000fc40003fc5270 */
        /* <DEDUP_REMOVED lines=47> */
[C---:B------:R-:W-:Y:S02]  /*11940*/  ISETP.GT.AND P4, PT, R12.reuse, 0x91, !P4 ;  /* 0x000000910c00780c */ /* 0x040fe40006784270 */
[----:B------:R-:W-:-:S02]  /*11950*/  ISETP.GT.AND P1, PT, R12, 0x71, !P1 ;  /* 0x000000710c00780c */ /* 0x000fc40004f24270 */
[----:B------:R-:W-:Y:S02]  /*11960*/  ISETP.GT.AND P5, PT, R12, 0x98, !P5 ;  /* 0x000000980c00780c */ /* 0x000fe40006fa4270 */
[C---:B------:R-:W-:Y:S02]  /*11970*/  ISETP.LT.OR P1, PT, R0.reuse, 0x72, P1 ;  /* 0x000000720000780c */ /* 0x040fe40000f21670 */
[----:B------:R-:W-:Y:S02]  /*11980*/  ISETP.LT.OR P4, PT, R0, 0x92, P4 ;  /* 0x000000920000780c */ /* 0x000fe40002781670 */
[----:B------:R-:W-:Y:S02]  /*11990*/  FSEL R51, R51, -INF , !P1 ;  /* 0xff80000033337808 */ /* 0x000fe40004800000 */
[----:B------:R-:W-:Y:S02]  /*119a0*/  ISETP.GT.AND P1, PT, R12, 0x78, !P3 ;  /* 0x000000780c00780c */ /* 0x000fe40005f24270 */
[----:B------:R-:W-:-:S02]  /*119b0*/  ISETP.NE.AND P3, PT, R52, RZ, PT ;  /* 0x000000ff3400720c */ /* 0x000fc40003f65270 */
[C---:B------:R-:W-:Y:S02]  /*119c0*/  ISETP.LT.OR P1, PT, R0.reuse, 0x79, P1 ;  /* 0x000000790000780c */ /* 0x040fe40000f21670 */
[----:B------:R-:W-:Y:S02]  /*119d0*/  ISETP.LT.OR P5, PT, R0, 0x99, P5 ;  /* 0x000000990000780c */ /* 0x000fe40002fa1670 */
[----:B------:R-:W-:Y:S02]  /*119e0*/  FSEL R163, R54, -INF , !P1 ;  /* 0xff80000036a37808 */ /* 0x000fe40004800000 */
[----:B------:R-:W-:Y:S02]  /*119f0*/  ISETP.GT.AND P1, PT, R12, 0x79, !P2 ;  /* 0x000000790c00780c */ /* 0x000fe40005724270 */
[----:B------:R-:W-:Y:S02]  /*11a00*/  ISETP.NE.AND P2, PT, R48, RZ, PT ;  /* 0x000000ff3000720c */ /* 0x000fe40003f45270 */
[----:B------:R-:W-:-:S02]  /*11a10*/  ISETP.LT.OR P1, PT, R0, 0x7a, P1 ;  /* 0x0000007a0000780c */ /* 0x000fc40000f21670 */
[----:B------:R-:W-:Y:S02]  /*11a20*/  FSEL R35, R35, -INF , !P4 ;  /* 0xff80000023237808 */ /* 0x000fe40006000000 */
[----:B------:R-:W-:Y:S02]  /*11a30*/  FSEL R55, R55, -INF , !P1 ;  /* 0xff80000037377808 */ /* 0x000fe40004800000 */
        /* <DEDUP_REMOVED lines=29> */
[----:B------:R-:W-:-:S04]  /*11c10*/  ISETP.GT.AND P1, PT, R12, RZ, !P1 ;  /* 0x000000ff0c00720c */ /* 0x000fc80004f24270 */
[----:B------:R-:W-:-:S04]  /*11c20*/  ISETP.LT.OR P1, PT, R0, 0x1, P1 ;  /* 0x000000010000780c */ /* 0x000fc80000f21670 */
[----:B------:R-:W-:Y:S02]  /*11c30*/  FSEL R90, R90, -INF , !P1 ;  /* 0xff8000005a5a7808 */ /* 0x000fe40004800000 */
[----:B------:R-:W-:-:S04]  /*11c40*/  ISETP.NE.AND P1, PT, R40, RZ, PT ;  /* 0x000000ff2800720c */ /* 0x000fc80003f25270 */
[----:B------:R-:W-:-:S04]  /*11c50*/  ISETP.GT.AND P1, PT, R12, 0x80, !P1 ;  /* 0x000000800c00780c */ /* 0x000fc80004f24270 */
[----:B------:R-:W-:-:S04]  /*11c60*/  ISETP.LT.OR P1, PT, R0, 0x81, P1 ;  /* 0x000000810000780c */ /* 0x000fc80000f21670 */
[----:B------:R-:W-:Y:S02]  /*11c70*/  FSEL R91, R26, -INF , !P1 ;  /* 0xff8000001a5b7808 */ /* 0x000fe40004800000 */
[----:B0-----:R-:W-:Y:S02]  /*11c80*/  FMNMX.FTZ R26, R14, R3, !PT ;  /* 0x000000030e1a7209 */ /* 0x001fe40007810000 */
[----:B------:R-:W-:-:S03]  /*11c90*/  ISETP.GT.AND P1, PT, R12, 0x81, !P3 ;  /* 0x000000810c00780c */ /* 0x000fc60005f24270 */
[----:B------:R-:W0:Y:S01]  /*11ca0*/  SHFL.BFLY PT, R3, R26, 0x1, 0x1f ;  /* 0x0c201f001a037f89 */ /* 0x000e2200000e0000 */
[----:B------:R-:W-:-:S04]  /*11cb0*/  ISETP.LT.OR P1, PT, R0, 0x82, P1 ;  /* 0x000000820000780c */ /* 0x000fc80000f21670 */
[----:B------:R-:W-:Y:S02]  /*11cc0*/  FSEL R27, R27, -INF , !P1 ;  /* 0xff8000001b1b7808 */ /* 0x000fe40004800000 */
[----:B------:R-:W-:-:S04]  /*11cd0*/  ISETP.GT.AND P1, PT, R12, 0x88, !P2 ;  /* 0x000000880c00780c */ /* 0x000fc80005724270 */
[----:B------:R-:W-:-:S04]  /*11ce0*/  ISETP.LT.OR P1, PT, R0, 0x89, P1 ;  /* 0x000000890000780c */ /* 0x000fc80000f21670 */
[----:B------:R-:W-:Y:S02]  /*11cf0*/  FSEL R95, R30, -INF , !P1 ;  /* 0xff8000001e5f7808 */ /* 0x000fe40004800000 */
[----:B------:R-:W-:Y:S02]  /*11d00*/  ISETP.GT.AND P1, PT, R12, 0x89, !P6 ;  /* 0x000000890c00780c */ /* 0x000fe40007724270 */
[----:B------:R-:W-:Y:S02]  /*11d10*/  FMNMX.FTZ R30, R90, R165, !PT ;  /* 0x000000a55a1e7209 */ /* 0x000fe40007810000 */
[----:B------:R-:W-:Y:S02]  /*11d20*/  ISETP.LT.OR P1, PT, R0, 0x8a, P1 ;  /* 0x0000008a0000780c */ /* 0x000fe40000f21670 */
[----:B------:R-:W-:Y:S02]  /*11d30*/  FMNMX.FTZ R32, R167, R30, !PT ;  /* 0x0000001ea7207209 */ /* 0x000fe40007810000 */
[----:B0-----:R-:W-:-:S02]  /*11d40*/  FMNMX.FTZ R3, R26, R3, !PT ;  /* 0x000000031a037209 */ /* 0x001fc40007810000 */
[----:B------:R-:W-:Y:S02]  /*11d50*/  FSEL R31, R31, -INF , !P1 ;  /* 0xff8000001f1f7808 */ /* 0x000fe40004800000 */
[----:B------:R-:W-:Y:S01]  /*11d60*/  FSETP.NEU.FTZ.AND P1, PT, R3, -INF , PT ;  /* 0xff8000000300780b */ /* 0x000fe20003f3d000 */
[----:B------:R-:W-:-:S01]  /*11d70*/  FFMA.FTZ R177, R2, R3, -8 ;  /* 0xc100000002b17423 */ /* 0x000fc20000010003 */
[----:B------:R-:W-:Y:S02]  /*11d80*/  ISETP.NE.AND P6, PT, R28, RZ, PT ;  /* 0x000000ff1c00720c */ /* 0x000fe40003fc5270 */
[----:B------:R-:W-:Y:S02]  /*11d90*/  FMNMX.FTZ R32, R169, R32, !PT ;  /* 0x00000020a9207209 */ /* 0x000fe40007810000 */
[----:B------:R-:W-:Y:S02]  /*11da0*/  FSEL R177, R177, RZ, P1 ;  /* 0x000000ffb1b17208 */ /* 0x000fe40000800000 */
[----:B------:R-:W-:-:S02]  /*11db0*/  ISETP.GT.AND P1, PT, R12, 0x90, !P6 ;  /* 0x000000900c00780c */ /* 0x000fc40007724270 */
[----:B------:R-:W-:Y:S01]  /*11dc0*/  FMNMX.FTZ R32, R171, R32, !PT ;  /* 0x00000020ab207209 */ /* 0x000fe20007810000 */
[----:B------:R-:W-:-:S01]  /*11dd0*/  FFMA.FTZ R26, R2, R93, -R177 ;  /* 0x0000005d021a7223 */ /* 0x000fc200000108b1 */
[----:B------:R-:W-:Y:S01]  /*11de0*/  ISETP.LT.OR P1, PT, R0, 0x91, P1 ;  /* 0x000000910000780c */ /* 0x000fe20000f21670 */
[----:B------:R-:W-:-:S01]  /*11df0*/  FFMA.FTZ R93, R2, R97, -R177 ;  /* 0x00000061025d7223 */ /* 0x000fc200000108b1 */
[----:B------:R-:W-:Y:S01]  /*11e00*/  FMNMX.FTZ R32, R173, R32, !PT ;  /* 0x00000020ad207209 */ /* 0x000fe20007810000 */
[----:B------:R-:W-:-:S01]  /*11e10*/  FFMA.FTZ R97, R2, R101, -R177 ;  /* 0x0000006502617223 */ /* 0x000fc200000108b1 */
[----:B------:R-:W-:Y:S01]  /*11e20*/  FSEL R99, R34, -INF , !P1 ;  /* 0xff80000022637808 */ /* 0x000fe20004800000 */
[----:B------:R-:W-:-:S01]  /*11e30*/  FFMA.FTZ R101, R2, R41, -R177 ;  /* 0x0000002902657223 */ /* 0x000fc200000108b1 */
[----:B------:R-:W-:Y:S01]  /*11e40*/  FMNMX.FTZ R34, R175, R32, !PT ;  /* 0x00000020af227209 */ /* 0x000fe20007810000 */
[----:B------:R-:W-:-:S01]  /*11e50*/  FFMA.FTZ R28, R2, R109, -R177 ;  /* 0x0000006d021c7223 */ /* 0x000fc200000108b1 */
[----:B------:R-:W-:Y:S01]  /*11e60*/  ISETP.NE.AND P6, PT, R24, RZ, PT ;  /* 0x000000ff1800720c */ /* 0x000fe20003fc5270 */
[----:B------:R-:W-:-:S01]  /*11e70*/  FFMA.FTZ R24, R2, R105, -R177 ;  /* 0x0000006902187223 */ /* 0x000fc200000108b1 */
[----:B------:R-:W-:Y:S01]  /*11e80*/  FMNMX.FTZ R34, R103, R34, !PT ;  /* 0x0000002267227209 */ /* 0x000fe20007810000 */
[----:B------:R-:W-:-:S01]  /*11e90*/  FFMA.FTZ R89, R2, R89, -R177 ;  /* 0x0000005902597223 */ /* 0x000fc200000108b1 */
[----:B------:R-:W-:Y:S01]  /*11ea0*/  ISETP.GT.AND P1, PT, R12, 0x99, !P6 ;  /* 0x000000990c00780c */ /* 0x000fe20007724270 */
[----:B------:R-:W-:-:S01]  /*11eb0*/  FFMA.FTZ R88, R2, R88, -R177 ;  /* 0x0000005802587223 */ /* 0x000fc200000108b1 */
[----:B------:R-:W-:Y:S01]  /*11ec0*/  FMNMX.FTZ R34, R15, R34, !PT ;  /* 0x000000220f227209 */ /* 0x000fe20007810000 */
[----:B------:R-:W-:-:S01]  /*11ed0*/  FFMA.FTZ R21, R2, R21, -R177 ;  /* 0x0000001502157223 */ /* 0x000fc200000108b1 */
[----:B------:R-:W-:Y:S01]  /*11ee0*/  ISETP.LT.OR P1, PT, R0, 0x9a, P1 ;  /* 0x0000009a0000780c */ /* 0x000fe20000f21670 */
[----:B------:R-:W-:Y:S01]  /*11ef0*/  MUFU.EX2 R14, R88 ;  /* 0x00000058000e7308 */ /* 0x000fe20000000800 */
[----:B------:R-:W-:Y:S01]  /*11f00*/  FMNMX.FTZ R34, R75, R34, !PT ;  /* 0x000000224b227209 */ /* 0x000fe20007810000 */
[--C-:B------:R-:W-:Y:S01]  /*11f10*/  FFMA.FTZ R111, R2, R111, -R177.reuse ;  /* 0x0000006f026f7223 */ /* 0x100fe200000108b1 */
[----:B------:R-:W-:Y:S01]  /*11f20*/  FSEL R41, R38, -INF , !P5 ;  /* 0xff80000026297808 */ /* 0x000fe20006800000 */
[C-C-:B------:R-:W-:Y:S01]  /*11f30*/  FFMA.FTZ R113, R2.reuse, R113, -R177.reuse ;  /* 0x0000007102717223 */ /* 0x140fe200000108b1 */
[----:B------:R-:W-:Y:S01]  /*11f40*/  FMNMX.FTZ R36, R143, R34, !PT ;  /* 0x000000228f247209 */ /* 0x000fe20007810000 */
[C-C-:B------:R-:W-:Y:S01]  /*11f50*/  FFMA.FTZ R73, R2.reuse, R73, -R177.reuse ;  /* 0x0000004902497223 */ /* 0x140fe200000108b1 */
[----:B------:R-:W-:Y:S01]  /*11f60*/  FSEL R39, R39, -INF , !P1 ;  /* 0xff80000027277808 */ /* 0x000fe20004800000 */
[----:B------:R-:W0:Y:S01]  /*11f70*/  MUFU.EX2 R89, R89 ;  /* 0x0000005900597308 */ /* 0x000e220000000800 */
[----:B------:R-:W-:Y:S01]  /*11f80*/  FMNMX.FTZ R36, R79, R36, !PT ;  /* 0x000000244f247209 */ /* 0x000fe20007810000 */
[C-C-:B------:R-:W-:Y:S01]  /*11f90*/  FFMA.FTZ R77, R2.reuse, R77, -R177.reuse ;  /* 0x0000004d024d7223 */ /* 0x140fe200000108b1 */
[----:B------:R-:W-:-:S01]  /*11fa0*/  FFMA.FTZ R115, R2, R115, -R177 ;  /* 0x0000007302737223 */ /* 0x000fc200000108b1 */
[C-C-:B------:R-:W-:Y:S01]  /*11fb0*/  FFMA.FTZ R81, R2.reuse, R81, -R177.reuse ;  /* 0x0000005102517223 */ /* 0x140fe200000108b1 */
[----:B------:R-:W-:Y:S01]  /*11fc0*/  FMNMX.FTZ R36, R145, R36, !PT ;  /* 0x0000002491247209 */ /* 0x000fe20007810000 */
[C-C-:B------:R-:W-:Y:S01]  /*11fd0*/  FFMA.FTZ R117, R2.reuse, R117, -R177.reuse ;  /* 0x0000007502757223 */ /* 0x140fe200000108b1 */
[----:B------:R-:W-:-:S01]  /*11fe0*/  FFMA.FTZ R85, R2, R85, -R177 ;  /* 0x0000005502557223 */ /* 0x000fc200000108b1 */
[----:B------:R-:W-:Y:S01]  /*11ff0*/  MUFU.EX2 R21, R21 ;  /* 0x0000001500157308 */ /* 0x000fe20000000800 */
[----:B------:R-:W-:Y:S01]  /*12000*/  FMNMX.FTZ R36, R83, R36, !PT ;  /* 0x0000002453247209 */ /* 0x000fe20007810000 */
[C-C-:B------:R-:W-:Y:S01]  /*12010*/  FFMA.FTZ R119, R2.reuse, R119, -R177.reuse ;  /* 0x0000007702777223 */ /* 0x140fe200000108b1 */
[----:B------:R-:W-:-:S01]  /*12020*/  FFMA.FTZ R57, R2, R57, -R177 ;  /* 0x0000003902397223 */ /* 0x000fc200000108b1 */
[C-C-:B------:R-:W-:Y:S01]  /*12030*/  FFMA.FTZ R61, R2.reuse, R61, -R177.reuse ;  /* 0x0000003d023d7223 */ /* 0x140fe200000108b1 */
[----:B------:R-:W-:Y:S01]  /*12040*/  FMNMX.FTZ R40, R147, R36, !PT ;  /* 0x0000002493287209 */ /* 0x000fe20007810000 */
[C-C-:B------:R-:W-:Y:S01]  /*12050*/  FFMA.FTZ R121, R2.reuse, R121, -R177.reuse ;  /* 0x0000007902797223 */ /* 0x140fe200000108b1 */
[----:B------:R-:W-:-:S01]  /*12060*/  FFMA.FTZ R69, R2, R69, -R177 ;  /* 0x0000004502457223 */ /* 0x000fc200000108b1 */
[----:B------:R-:W1:Y:S01]  /*12070*/  MUFU.EX2 R26, R26 ;  /* 0x0000001a001a7308 */ /* 0x000e620000000800 */
[----:B------:R-:W-:Y:S01]  /*12080*/  FMNMX.FTZ R40, R87, R40, !PT ;  /* 0x0000002857287209 */ /* 0x000fe20007810000 */
[----:B0-----:R-:W-:Y:S01]  /*12090*/  FADD.FTZ R84, R14, R89 ;  /* 0x000000590e547221 */ /* 0x001fe20000010000 */
[----:B------:R-:W-:-:S01]  /*120a0*/  FFMA.FTZ R125, R2, R125, -R177 ;  /* 0x0000007d027d7223 */ /* 0x000fc200000108b1 */
[C-C-:B------:R-:W-:Y:S01]  /*120b0*/  FFMA.FTZ R123, R2.reuse, R123, -R177.reuse ;  /* 0x0000007b027b7223 */ /* 0x140fe200000108b1 */
[----:B------:R-:W-:Y:S01]  /*120c0*/  FMNMX.FTZ R40, R149, R40, !PT ;  /* 0x0000002895287209 */ /* 0x000fe20007810000 */
[C-C-:B------:R-:W-:Y:S01]  /*120d0*/  FFMA.FTZ R65, R2.reuse, R65, -R177.reuse ;  /* 0x0000004102417223 */ /* 0x140fe200000108b1 */
[----:B------:R-:W-:-:S01]  /*120e0*/  FFMA.FTZ R38, R2, R129, -R177 ;  /* 0x0000008102267223 */ /* 0x000fc200000108b1 */
        /* <DEDUP_REMOVED lines=8> */
[----:B------:R-:W2:Y:S01]  /*12170*/  MUFU.EX2 R93, R93 ;  /* 0x0000005d005d7308 */ /* 0x000ea20000000800 */
[----:B------:R-:W-:Y:S01]  /*12180*/  FMNMX.FTZ R42, R63, R42, !PT ;  /* 0x0000002a3f2a7209 */ /* 0x000fe20007810000 */
[--C-:B------:R-:W-:Y:S01]  /*12190*/  FFMA.FTZ R54, R2, R137, -R177.reuse ;  /* 0x0000008902367223 */ /* 0x100fe200000108b1 */
[----:B-1----:R-:W-:Y:S01]  /*121a0*/  F2FP.SATFINITE.E4M3.F32.PACK_AB_MERGE_C R184, R26, R21, RZ ;  /* 0x000000151ab8723e */ /* 0x002fe200048070ff */
[C-C-:B------:R-:W-:Y:S01]  /*121b0*/  FFMA.FTZ R29, R2.reuse, R29, -R177.reuse ;  /* 0x0000001d021d7223 */ /* 0x140fe200000108b1 */
[----:B------:R-:W-:Y:S01]  /*121c0*/  FMNMX.FTZ R42, R153, R42, !PT ;  /* 0x0000002a992a7209 */ /* 0x000fe20007810000 */
[C-C-:B------:R-:W-:Y:S01]  /*121d0*/  FFMA.FTZ R52, R2.reuse, R135, -R177.reuse ;  /* 0x0000008702347223 */ /* 0x140fe200000108b1 */
[----:B------:R-:W-:Y:S01]  /*121e0*/  F2FP.SATFINITE.E4M3.F32.PACK_AB_MERGE_C R184, R89, R14, R184 ;  /* 0x0000000e59b8723e */ /* 0x000fe200048070b8 */
[----:B------:R-:W-:Y:S01]  /*121f0*/  MUFU.EX2 R30, R111 ;  /* 0x0000006f001e7308 */ /* 0x000fe20000000800 */
[----:B------:R-:W-:Y:S01]  /*12200*/  FMNMX.FTZ R42, R67, R42, !PT ;  /* 0x0000002a432a7209 */ /* 0x000fe20007810000 */
[--C-:B------:R-:W-:Y:S01]  /*12210*/  FFMA.FTZ R25, R2, R25, -R177.reuse ;  /* 0x0000001902197223 */ /* 0x100fe200000108b1 */
[----:B------:R-:W-:Y:S01]  /*12220*/  ISETP.NE.AND P6, PT, R222, 0x1, PT ;  /* 0x00000001de00780c */ /* 0x000fe20003fc5270 */
[C-C-:B------:R-:W-:Y:S01]  /*12230*/  FFMA.FTZ R33, R2.reuse, R33, -R177.reuse ;  /* 0x0000002102217223 */ /* 0x140fe200000108b1 */
[----:B------:R-:W-:Y:S01]  /*12240*/  FMNMX.FTZ R44, R155, R42, !PT ;  /* 0x0000002a9b2c7209 */ /* 0x000fe20007810000 */
[----:B------:R-:W-:-:S02]  /*12250*/  FFMA.FTZ R56, R2, R139, -R177 ;  /* 0x0000008b02387223 */ /* 0x000fc400000108b1 */
[----:B------:R-:W1:Y:S01]  /*12260*/  MUFU.EX2 R28, R28 ;  /* 0x0000001c001c7308 */ /* 0x000e620000000800 */
[----:B------:R-:W-:-:S04]  /*12270*/  FMNMX.FTZ R44, R71, R44, !PT ;  /* 0x0000002c472c7209 */ /* 0x000fc80007810000 */
[----:B------:R-:W-:-:S03]  /*12280*/  FMNMX.FTZ R44, R157, R44, !PT ;  /* 0x0000002c9d2c7209 */ /* 0x000fc60007810000 */
[----:B------:R3:W-:Y:S01]  /*12290*/  MUFU.EX2 R32, R113 ;  /* 0x0000007100207308 */ /* 0x0007e20000000800 */
[----:B------:R-:W-:-:S04]  /*122a0*/  FMNMX.FTZ R44, R43, R44, !PT ;  /* 0x0000002c2b2c7209 */ /* 0x000fc80007810000 */
[----:B------:R-:W-:-:S03]  /*122b0*/  FMNMX.FTZ R46, R159, R44, !PT ;  /* 0x0000002c9f2e7209 */ /* 0x000fc60007810000 */
[----:B------:R-:W4:Y:S01]  /*122c0*/  MUFU.EX2 R97, R97 ;  /* 0x0000006100617308 */ /* 0x000f220000000800 */
[----:B------:R-:W-:Y:S01]  /*122d0*/  FMNMX.FTZ R46, R47, R46, !PT ;  /* 0x0000002e2f2e7209 */ /* 0x000fe20007810000 */
[----:B---3--:R-:W-:-:S03]  /*122e0*/  FADD.FTZ R113, R21, R84 ;  /* 0x0000005415717221 */ /* 0x008fc60000010000 */
[----:B------:R-:W-:Y:S01]  /*122f0*/  FMNMX.FTZ R46, R161, R46, !PT ;  /* 0x0000002ea12e7209 */ /* 0x000fe20007810000 */
[----:B------:R-:W-:-:S02]  /*12300*/  FADD.FTZ R113, R26, R113 ;  /* 0x000000711a717221 */ /* 0x000fc40000010000 */
[----:B------:R-:W-:Y:S01]  /*12310*/  MUFU.EX2 R73, R73 ;  /* 0x0000004900497308 */ /* 0x000fe20000000800 */
[----:B------:R-:W-:Y:S01]  /*12320*/  FMNMX.FTZ R46, R51, R46, !PT ;  /* 0x0000002e332e7209 */ /* 0x000fe20007810000 */
[----:B0-----:R-:W-:-:S03]  /*12330*/  FADD.FTZ R86, R24, R113 ;  /* 0x0000007118567221 */ /* 0x001fc60000010000 */
[----:B------:R-:W-:Y:S01]  /*12340*/  FMNMX.FTZ R48, R163, R46, !PT ;  /* 0x0000002ea3307209 */ /* 0x000fe20007810000 */
[----:B--2---:R-:W-:-:S02]  /*12350*/  FADD.FTZ R113, R93, R86 ;  /* 0x000000565d717221 */ /* 0x004fc40000010000 */
[----:B------:R-:W0:Y:S01]  /*12360*/  MUFU.EX2 R77, R77 ;  /* 0x0000004d004d7308 */ /* 0x000e220000000800 */
[----:B------:R-:W-:Y:S01]  /*12370*/  FMNMX.FTZ R48, R55, R48, !PT ;  /* 0x0000003037307209 */ /* 0x000fe20007810000 */
[----:B-1----:R-:W-:Y:S01]  /*12380*/  FADD.FTZ R88, R28, R113 ;  /* 0x000000711c587221 */ /* 0x002fe20000010000 */
[----:B----4-:R-:W-:Y:S02]  /*12390*/  F2FP.SATFINITE.E4M3.F32.PACK_AB_MERGE_C R186, R97, R28, RZ ;  /* 0x0000001c61ba723e */ /* 0x010fe400048070ff */
[----:B------:R-:W-:Y:S02]  /*123a0*/  FMNMX.FTZ R48, R91, R48, !PT ;  /* 0x000000305b307209 */ /* 0x000fe40007810000 */
[----:B------:R-:W-:Y:S01]  /*123b0*/  F2FP.SATFINITE.E4M3.F32.PACK_AB_MERGE_C R186, R93, R24, R186 ;  /* 0x000000185dba723e */ /* 0x000fe200048070ba */
[----:B------:R1:W-:Y:S01]  /*123c0*/  MUFU.EX2 R34, R115 ;  /* 0x0000007300227308 */ /* 0x0003e20000000800 */
[----:B------:R-:W-:-:S04]  /*123d0*/  FMNMX.FTZ R48, R27, R48, !PT ;  /* 0x000000301b307209 */ /* 0x000fc80007810000 */
[----:B------:R-:W-:-:S03]  /*123e0*/  FMNMX.FTZ R48, R95, R48, !PT ;  /* 0x000000305f307209 */ /* 0x000fc60007810000 */
[----:B------:R-:W-:Y:S01]  /*123f0*/  MUFU.EX2 R81, R81 ;  /* 0x0000005100517308 */ /* 0x000fe20000000800 */
[----:B------:R-:W-:Y:S01]  /*12400*/  FMNMX.FTZ R48, R31, R48, !PT ;  /* 0x000000301f307209 */ /* 0x000fe20007810000 */
[----:B-1----:R-:W-:Y:S01]  /*12410*/  FADD.FTZ R115, R97, R88 ;  /* 0x0000005861737221 */ /* 0x002fe20000010000 */
[----:B0-----:R-:W-:Y:S02]  /*12420*/  F2FP.SATFINITE.E4M3.F32.PACK_AB_MERGE_C R180, R77, R32, RZ ;  /* 0x000000204db4723e */ /* 0x001fe400048070ff */
[----:B------:R-:W-:Y:S01]  /*12430*/  FMNMX.FTZ R48, R99, R48, !PT ;  /* 0x0000003063307209 */ /* 0x000fe20007810000 */
[----:B------:R-:W-:-:S01]  /*12440*/  FADD.FTZ R88, R30, R115 ;  /* 0x000000731e587221 */ /* 0x000fc20000010000 */
[----:B------:R-:W-:Y:S01]  /*12450*/  F2FP.SATFINITE.E4M3.F32.PACK_AB_MERGE_C R180, R73, R30, R180 ;  /* 0x0000001e49b4723e */ /* 0x000fe200048070b4 */
[----:B------:R-:W-:Y:S01]  /*12460*/  MUFU.EX2 R36, R117 ;  /* 0x0000007500247308 */ /* 0x000fe20000000800 */
[----:B------:R-:W-:-:S04]  /*12470*/  FMNMX.FTZ R48, R35, R48, !PT ;  /* 0x0000003023307209 */ /* 0x000fc80007810000 */
[----:B------:R-:W-:-:S03]  /*12480*/  FMNMX.FTZ R48, R41, R48, !PT ;  /* 0x0000003029307209 */ /* 0x000fc60007810000 */
[----:B------:R-:W0:Y:S01]  /*12490*/  MUFU.EX2 R85, R85 ;  /* 0x0000005500557308 */ /* 0x000e220000000800 */
[----:B------:R-:W-:Y:S01]  /*124a0*/  FMNMX.FTZ R0, R39, R48, !PT ;  /* 0x0000003027007209 */ /* 0x000fe20007810000 */
[----:B------:R-:W-:-:S04]  /*124b0*/  FFMA.FTZ R48, R2, R131, -R177 ;  /* 0x0000008302307223 */ /* 0x000fc800000108b1 */
[----:B------:R-:W1:Y:S02]  /*124c0*/  SHFL.BFLY PT, R105, R0, 0x2, 0x1f ;  /* 0x0c401f0000697f89 */ /* 0x000e6400000e0000 */
[----:B------:R-:W-:Y:S08]  /*124d0*/  MUFU.EX2 R40, R119 ;  /* 0x0000007700287308 */ /* 0x000ff00000000800 */
[----:B------:R-:W-:Y:S01]  /*124e0*/  MUFU.EX2 R57, R57 ;  /* 0x0000003900397308 */ /* 0x000fe20000000800 */
[----:B0-----:R-:W-:-:S04]  /*124f0*/  F2FP.SATFINITE.E4M3.F32.PACK_AB_MERGE_C R182, R85, R36, RZ ;  /* 0x0000002455b6723e */ /* 0x001fc800048070ff */
[----:B------:R-:W-:-:S03]  /*12500*/  F2FP.SATFINITE.E4M3.F32.PACK_AB_MERGE_C R182, R81, R34, R182 ;  /* 0x0000002251b6723e */ /* 0x000fc600048070b6 */
[----:B------:R-:W-:Y:S01]  /*12510*/  MUFU.EX2 R42, R121 ;  /* 0x00000079002a7308 */ /* 0x000fe20000000800 */
[----:B-1----:R-:W-:Y:S01]  /*12520*/  FMNMX.FTZ R58, R0, R105, !PT ;  /* 0x00000069003a7209 */ /* 0x002fe20007810000 */
[----:B------:R-:W-:-:S06]  /*12530*/  FFMA.FTZ R105, R2, R141, -R177 ;  /* 0x0000008d02697223 */ /* 0x000fcc00000108b1 */
[----:B------:R-:W0:Y:S01]  /*12540*/  MUFU.EX2 R61, R61 ;  /* 0x0000003d003d7308 */ /* 0x000e220000000800 */
[----:B------:R-:W1:Y:S07]  /*12550*/  SHFL.BFLY PT, R109, R58, 0x1, 0x1f ;  /* 0x0c201f003a6d7f89 */ /* 0x000e6e00000e0000 */
[----:B------:R-:W-:Y:S08]  /*12560*/  MUFU.EX2 R46, R125 ;  /* 0x0000007d002e7308 */ /* 0x000ff00000000800 */
[----:B------:R-:W2:Y:S01]  /*12570*/  MUFU.EX2 R69, R69 ;  /* 0x0000004500457308 */ /* 0x000ea20000000800 */
[----:B0-----:R-:W-:-:S04]  /*12580*/  F2FP.SATFINITE.E4M3.F32.PACK_AB_MERGE_C R176, R61, R42, RZ ;  /* 0x0000002a3db0723e */ /* 0x001fc800048070ff */
[----:B------:R-:W-:-:S03]  /*12590*/  F2FP.SATFINITE.E4M3.F32.PACK_AB_MERGE_C R176, R57, R40, R176 ;  /* 0x0000002839b0723e */ /* 0x000fc600048070b0 */
[----:B------:R-:W-:Y:S01]  /*125a0*/  MUFU.EX2 R44, R123 ;  /* 0x0000007b002c7308 */ /* 0x000fe20000000800 */
[----:B-1----:R-:W-:Y:S01]  /*125b0*/  FMNMX.FTZ R0, R58, R109, !PT ;  /* 0x0000006d3a007209 */ /* 0x002fe20007810000 */
[----:B------:R-:W-:-:S03]  /*125c0*/  FFMA.FTZ R58, R2, R37, -R177 ;  /* 0x00000025023a7223 */ /* 0x000fc600000108b1 */
[----:B------:R-:W-:Y:S01]  /*125d0*/  FSETP.NEU.FTZ.AND P1, PT, R0, -INF , PT ;  /* 0xff8000000000780b */ /* 0x000fe20003f3d000 */
[----:B------:R-:W-:-:S02]  /*125e0*/  FFMA.FTZ R60, R2, R0, -8 ;  /* 0xc1000000023c7423 */ /* 0x000fc40000010000 */
[----:B------:R-:W0:Y:S01]  /*125f0*/  MUFU.EX2 R65, R65 ;  /* 0x0000004100417308 */ /* 0x000e220000000800 */
[----:B--2---:R-:W-:Y:S02]  /*12600*/  F2FP.SATFINITE.E4M3.F32.PACK_AB_MERGE_C R178, R69, R46, RZ ;  /* 0x0000002e45b2723e */ /* 0x004fe400048070ff */
[----:B------:R-:W-:-:S05]  /*12610*/  FSEL R60, R60, RZ, P1 ;  /* 0x000000ff3c3c7208 */ /* 0x000fca0000800000 */
        /* <DEDUP_REMOVED lines=28> */
[C---:B------:R-:W-:Y:S01]  /*127e0*/  FFMA.FTZ R67, R2.reuse, R155, -R60 ;  /* 0x0000009b02437223 */ /* 0x040fe2000001083c */
[----:B0-----:R-:W-:Y:S01]  /*127f0*/  F2FP.SATFINITE.E4M3.F32.PACK_AB_MERGE_C R178, R65, R44, R178 ;  /* 0x0000002c41b2723e */ /* 0x001fe200048070b2 */
[C-C-:B------:R-:W-:Y:S01]  /*12800*/  FFMA.FTZ R159, R2.reuse, R159, -R60.reuse ;  /* 0x0000009f029f7223 */ /* 0x140fe2000001083c */
[----:B------:R-:W-:-:S01]  /*12810*/  FFMA.FTZ R47, R2, R47, -R60 ;  /* 0x0000002f022f7223 */ /* 0x000fc2000001083c */
[----:B------:R-:W0:Y:S01]  /*12820*/  MUFU.EX2 R111, R111 ;  /* 0x0000006f006f7308 */ /* 0x000e220000000800 */
        /* <DEDUP_REMOVED lines=9> */
[C-C-:B------:R-:W-:Y:S01]  /*128c0*/  FFMA.FTZ R71, R2.reuse, R157, -R60.reuse ;  /* 0x0000009d02477223 */ /* 0x140fe2000001083c */
[----:B------:R-:W-:-:S01]  /*128d0*/  FFMA.FTZ R95, R2, R95, -R60 ;  /* 0x0000005f025f7223 */ /* 0x000fc2000001083c */
[C-C-:B------:R-:W-:Y:S01]  /*128e0*/  FFMA.FTZ R31, R2.reuse, R31, -R60.reuse ;  /* 0x0000001f021f7223 */ /* 0x140fe2000001083c */
[----:B------:R-:W-:-:S01]  /*128f0*/  FFMA.FTZ R99, R2, R99, -R60 ;  /* 0x0000006302637223 */ /* 0x000fc2000001083c */
[C-C-:B------:R-:W-:Y:S01]  /*12900*/  FFMA.FTZ R35, R2.reuse, R35, -R60.reuse ;  /* 0x0000002302237223 */ /* 0x140fe2000001083c */
[----:B------:R-:W-:-:S01]  /*12910*/  FFMA.FTZ R41, R2, R41, -R60 ;  /* 0x0000002902297223 */ /* 0x000fc2000001083c */
[----:B------:R-:W2:Y:S01]  /*12920*/  MUFU.EX2 R109, R109 ;  /* 0x0000006d006d7308 */ /* 0x000ea20000000800 */
[----:B0-----:R-:W-:-:S01]  /*12930*/  FADD.FTZ R113, R111, R86 ;  /* 0x000000566f717221 */ /* 0x001fc20000010000 */
[----:B------:R-:W-:Y:S01]  /*12940*/  FFMA.FTZ R39, R2, R39, -R60 ;  /* 0x0000002702277223 */ /* 0x000fe2000001083c */
[----:B------:R-:W-:-:S04]  /*12950*/  F2FP.SATFINITE.E4M3.F32.PACK_AB_MERGE_C R64, R111, R64, RZ ;  /* 0x000000406f40723e */ /* 0x000fc800048070ff */
[----:B------:R-:W-:Y:S01]  /*12960*/  F2FP.SATFINITE.E4M3.F32.PACK_AB_MERGE_C R185, R62, R37, R64 ;  /* 0x000000253eb9723e */ /* 0x000fe20004807040 */
[----:B------:R-:W0:Y:S01]  /*12970*/  MUFU.EX2 R68, R68 ;  /* 0x0000004400447308 */ /* 0x000e220000000800 */
[----:B-1----:R-:W-:-:S01]  /*12980*/  FADD.FTZ R86, R66, R113 ;  /* 0x0000007142567221 */ /* 0x002fc20000010000 */
[----:B------:R-:W-:-:S06]  /*12990*/  FADD.FTZ R113, R73, R88 ;  /* 0x0000005849717221 */ /* 0x000fcc0000010000 */
[----:B------:R-:W1:Y:S01]  /*129a0*/  MUFU.EX2 R103, R103 ;  /* 0x0000006700677308 */ /* 0x000e620000000800 */
[----:B--2---:R-:W-:-:S01]  /*129b0*/  FADD.FTZ R21, R109, R86 ;  /* 0x000000566d157221 */ /* 0x004fc20000010000 */
[----:B------:R-:W-:-:S06]  /*129c0*/  FADD.FTZ R86, R32, R113 ;  /* 0x0000007120567221 */ /* 0x000fcc0000010000 */
[----:B------:R-:W2:Y:S01]  /*129d0*/  MUFU.EX2 R15, R15 ;  /* 0x0000000f000f7308 */ /* 0x000ea20000000800 */
[----:B0-----:R-:W-:-:S01]  /*129e0*/  FADD.FTZ R28, R68, R21 ;  /* 0x00000015441c7221 */ /* 0x001fc20000010000 */
[----:B------:R-:W-:-:S04]  /*129f0*/  FADD.FTZ R21, R77, R86 ;  /* 0x000000564d157221 */ /* 0x000fc80000010000 */
[----:B------:R-:W-:Y:S02]  /*12a00*/  FADD.FTZ R32, R34, R21 ;  /* 0x0000001522207221 */ /* 0x000fe40000010000 */
[----:B------:R-:W0:Y:S01]  /*12a10*/  MUFU.EX2 R70, R70 ;  /* 0x0000004600467308 */ /* 0x000e220000000800 */
[----:B-1----:R-:W-:-:S01]  /*12a20*/  FADD.FTZ R28, R103, R28 ;  /* 0x0000001c671c7221 */ /* 0x002fc20000010000 */
[----:B------:R-:W-:-:S04]  /*12a30*/  F2FP.SATFINITE.E4M3.F32.PACK_AB_MERGE_C R68, R103, R68, RZ ;  /* 0x000000446744723e */ /* 0x000fc800048070ff */
[----:B------:R-:W-:Y:S02]  /*12a40*/  F2FP.SATFINITE.E4M3.F32.PACK_AB_MERGE_C R187, R109, R66, R68 ;  /* 0x000000426dbb723e */ /* 0x000fe40004807044 */
        /* <DEDUP_REMOVED lines=8> */
[----:B------:R-:W-:-:S04]  /*12ad0*/  F2FP.SATFINITE.E4M3.F32.PACK_AB_MERGE_C R72, R79, R72, RZ ;  /* 0x000000484f48723e */ /* 0x000fc800048070ff */
[----:B------:R-:W-:Y:S02]  /*12ae0*/  F2FP.SATFINITE.E4M3.F32.PACK_AB_MERGE_C R181, R70, R15, R72 ;  /* 0x0000000f46b5723e */ /* 0x000fe40004807048 */
[----:B------:R2:W-:Y:S01]  /*12af0*/  MUFU.EX2 R26, R43 ;  /* 0x0000002b001a7308 */ /* 0x0005e20000000800 */
[----:B0-----:R-:W-:-:S07]  /*12b00*/  FADD.FTZ R28, R74, R21 ;  /* 0x000000154a1c7221 */ /* 0x001fce0000010000 */
[----:B------:R-:W0:Y:S01]  /*12b10*/  MUFU.EX2 R76, R76 ;  /* 0x0000004c004c7308 */ /* 0x000e220000000800 */
[----:B--2---:R-:W-:-:S01]  /*12b20*/  FADD.FTZ R43, R81, R32 ;  /* 0x00000020512b7221 */ /* 0x004fc20000010000 */
[----:B-1----:R-:W-:-:S03]  /*12b30*/  FADD.FTZ R21, R75, R28 ;  /* 0x0000001c4b157221 */ /* 0x002fc60000010000 */
[----:B------:R-:W-:-:S03]  /*12b40*/  FADD.FTZ R32, R36, R43 ;  /* 0x0000002b24207221 */ /* 0x000fc60000010000 */
[----:B------:R-:W1:Y:S01]  /*12b50*/  MUFU.EX2 R83, R83 ;  /* 0x0000005300537308 */ /* 0x000e620000000800 */
[----:B------:R-:W-:-:S04]  /*12b60*/  FADD.FTZ R85, R85, R32 ;  /* 0x0000002055557221 */ /* 0x000fc80000010000 */
[----:B------:R-:W-:-:S03]  /*12b70*/  FADD.FTZ R30, R40, R85 ;  /* 0x00000055281e7221 */ /* 0x000fc60000010000 */
[----:B------:R-:W2:Y:S01]  /*12b80*/  MUFU.EX2 R78, R78 ;  /* 0x0000004e004e7308 */ /* 0x000ea20000000800 */
[----:B------:R-:W-:-:S01]  /*12b90*/  FADD.FTZ R43, R57, R30 ;  /* 0x0000001e392b7221 */ /* 0x000fc20000010000 */
[----:B0-----:R-:W-:-:S03]  /*12ba0*/  FADD.FTZ R28, R76, R21 ;  /* 0x000000154c1c7221 */ /* 0x001fc60000010000 */
[----:B------:R-:W-:-:S03]  /*12bb0*/  FADD.FTZ R42, R42, R43 ;  /* 0x0000002b2a2a7221 */ /* 0x000fc60000010000 */
        /* <DEDUP_REMOVED lines=16> */
[----:B--2---:R-:W-:-:S01]  /*12cc0*/  FADD.FTZ R30, R87, R30 ;  /* 0x0000001e571e7221 */ /* 0x004fc20000010000 */
[----:B------:R-:W-:-:S04]  /*12cd0*/  F2FP.SATFINITE.E4M3.F32.PACK_AB_MERGE_C R80, R87, R80, RZ ;  /* 0x000000505750723e */ /* 0x000fc800048070ff */
[----:B------:R-:W-:Y:S02]  /*12ce0*/  F2FP.SATFINITE.E4M3.F32.PACK_AB_MERGE_C R177, R59, R78, R80 ;  /* 0x0000004e3bb1723e */ /* 0x000fe40004807050 */
[----:B------:R-:W2:Y:S01]  /*12cf0*/  MUFU.EX2 R45, R45 ;  /* 0x0000002d002d7308 */ /* 0x000ea20000000800 */
[----:B0-----:R-:W-:-:S07]  /*12d00*/  FADD.FTZ R21, R63, R30 ;  /* 0x0000001e3f157221 */ /* 0x001fce0000010000 */
[----:B------:R-:W0:Y:S01]  /*12d10*/  MUFU.EX2 R67, R67 ;  /* 0x0000004300437308 */ /* 0x000e220000000800 */
[----:B-1----:R-:W-:-:S07]  /*12d20*/  FADD.FTZ R32, R82, R21 ;  /* 0x0000001552207221 */ /* 0x002fce0000010000 */
[----:B------:R-:W1:Y:S01]  /*12d30*/  MUFU.EX2 R12, R127 ;  /* 0x0000007f000c7308 */ /* 0x000e620000000800 */
[----:B--2---:R-:W-:-:S07]  /*12d40*/  F2FP.SATFINITE.E4M3.F32.PACK_AB_MERGE_C R34, R45, R38, RZ ;  /* 0x000000262d22723e */ /* 0x004fce00048070ff */
[----:B------:R-:W2:Y:S01]  /*12d50*/  MUFU.EX2 R101, R101 ;  /* 0x0000006500657308 */ /* 0x000ea20000000800 */
[----:B0-----:R-:W-:-:S07]  /*12d60*/  FADD.FTZ R21, R67, R32 ;  /* 0x0000002043157221 */ /* 0x001fce0000010000 */
[----:B------:R-:W0:Y:S01]  /*12d70*/  MUFU.EX2 R84, R84 ;  /* 0x0000005400547308 */ /* 0x000e220000000800 */
[----:B-1----:R-:W-:-:S07]  /*12d80*/  FADD.FTZ R32, R12, R69 ;  /* 0x000000450c207221 */ /* 0x002fce0000010000 */
[----:B------:R-:W1:Y:S01]  /*12d90*/  MUFU.EX2 R71, R71 ;  /* 0x0000004700477308 */ /* 0x000e620000000800 */
[C---:B--2---:R-:W-:Y:S01]  /*12da0*/  F2FP.SATFINITE.E4M3.F32.PACK_AB_MERGE_C R172, R101.reuse, R12, R34 ;  /* 0x0000000c65ac723e */ /* 0x044fe20004807022 */
[----:B------:R-:W-:Y:S01]  /*12db0*/  FADD.FTZ R101, R101, R32 ;  /* 0x0000002065657221 */ /* 0x000fe20000010000 */
[----:B------:R-:W2:Y:S03]  /*12dc0*/  @P6 LDC R34, c[0x0][0x450] ;  /* 0x00011400ff226b82 */ /* 0x000ea60000000800 */
[----:B------:R-:W-:-:S02]  /*12dd0*/  FADD.FTZ R38, R38, R101 ;  /* 0x0000006526267221 */ /* 0x000fc40000010000 */
[----:B------:R-:W3:Y:S01]  /*12de0*/  MUFU.EX2 R159, R159 ;  /* 0x0000009f009f7308 */ /* 0x000ee20000000800 */
[----:B0-----:R-:W-:-:S01]  /*12df0*/  FADD.FTZ R12, R84, R21 ;  /* 0x00000015540c7221 */ /* 0x001fc20000010000 */
[----:B------:R-:W-:Y:S01]  /*12e00*/  FADD.FTZ R45, R45, R38 ;  /* 0x000000262d2d7221 */ /* 0x000fe20000010000 */
[----:B------:R-:W-:-:S04]  /*12e10*/  F2FP.SATFINITE.E4M3.F32.PACK_AB_MERGE_C R67, R84, R67, RZ ;  /* 0x000000435443723e */ /* 0x000fc800048070ff */
[----:B------:R-:W-:Y:S01]  /*12e20*/  F2FP.SATFINITE.E4M3.F32.PACK_AB_MERGE_C R179, R82, R63, R67 ;  /* 0x0000003f52b3723e */ /* 0x000fe20004807043 */
[----:B------:R-:W-:Y:S01]  /*12e30*/  MUFU.EX2 R50, R50 ;  /* 0x0000003200327308 */ /* 0x000fe20000000800 */
[----:B-1----:R-:W-:-:S04]  /*12e40*/  FADD.FTZ R21, R71, R12 ;  /* 0x0000000c47157221 */ /* 0x002fc80000010000 */
[----:B------:R-:W-:-:S03]  /*12e50*/  FADD.FTZ R32, R26, R21 ;  /* 0x000000151a207221 */ /* 0x000fc60000010000 */
[----:B------:R-:W-:Y:S01]  /*12e60*/  MUFU.EX2 R53, R53 ;  /* 0x0000003500357308 */ /* 0x000fe20000000800 */
[----:B---3--:R-:W-:-:S07]  /*12e70*/  FADD.FTZ R21, R159, R32 ;  /* 0x000000209f157221 */ /* 0x008fce0000010000 */
[----:B------:R-:W0:Y:S08]  /*12e80*/  MUFU.EX2 R24, R47 ;  /* 0x0000002f00187308 */ /* 0x000e300000000800 */
[----:B------:R-:W-:Y:S08]  /*12e90*/  MUFU.EX2 R48, R48 ;  /* 0x0000003000307308 */ /* 0x000ff00000000800 */
[----:B------:R-:W-:Y:S01]  /*12ea0*/  MUFU.EX2 R49, R49 ;  /* 0x0000003100317308 */ /* 0x000fe20000000800 */
[----:B0-----:R-:W-:-:S01]  /*12eb0*/  FADD.FTZ R21, R24, R21 ;  /* 0x0000001518157221 */ /* 0x001fc20000010000 */
[----:B------:R-:W-:-:S04]  /*12ec0*/  F2FP.SATFINITE.E4M3.F32.PACK_AB_MERGE_C R159, R24, R159, RZ ;  /* 0x0000009f189f723e */ /* 0x000fc800048070ff */
[----:B------:R-:W-:Y:S02]  /*12ed0*/  F2FP.SATFINITE.E4M3.F32.PACK_AB_MERGE_C R173, R26, R71, R159 ;  /* 0x000000471aad723e */ /* 0x000fe4000480709f */
[----:B------:R-:W0:Y:S08]  /*12ee0*/  MUFU.EX2 R14, R14 ;  /* 0x0000000e000e7308 */ /* 0x000e300000000800 */
[----:B------:R-:W1:Y:S08]  /*12ef0*/  MUFU.EX2 R51, R51 ;  /* 0x0000003300337308 */ /* 0x000e700000000800 */
[----:B------:R-:W3:Y:S01]  /*12f00*/  MUFU.EX2 R163, R163 ;  /* 0x000000a300a37308 */ /* 0x000ee20000000800 */
[----:B0-----:R-:W-:-:S07]  /*12f10*/  FADD.FTZ R24, R14, R21 ;  /* 0x000000150e187221 */ /* 0x001fce0000010000 */
[----:B------:R0:W-:Y:S01]  /*12f20*/  MUFU.EX2 R30, R27 ;  /* 0x0000001b001e7308 */ /* 0x0001e20000000800 */
[----:B-1----:R-:W-:-:S07]  /*12f30*/  FADD.FTZ R32, R51, R24 ;  /* 0x0000001833207221 */ /* 0x002fce0000010000 */
[----:B------:R-:W-:Y:S01]  /*12f40*/  MUFU.EX2 R54, R54 ;  /* 0x0000003600367308 */ /* 0x000fe20000000800 */
[----:B0-----:R-:W-:Y:S01]  /*12f50*/  F2FP.SATFINITE.E4M3.F32.PACK_AB_MERGE_C R27, R53, R50, RZ ;  /* 0x00000032351b723e */ /* 0x001fe200048070ff */
[----:B---3--:R-:W-:-:S03]  /*12f60*/  FADD.FTZ R15, R163, R32 ;  /* 0x00000020a30f7221 */ /* 0x008fc60000010000 */
[----:B------:R-:W-:Y:S01]  /*12f70*/  F2FP.SATFINITE.E4M3.F32.PACK_AB_MERGE_C R174, R49, R48, R27 ;  /* 0x0000003031ae723e */ /* 0x000fe2000480701b */
[----:B------:R-:W-:-:S01]  /*12f80*/  FADD.FTZ R48, R48, R45 ;  /* 0x0000002d30307221 */ /* 0x000fc20000010000 */
[----:B------:R-:W0:Y:S01]  /*12f90*/  @P6 LDC R27, c[0x0][0x44c] ;  /* 0x00011300ff1b6b82 */ /* 0x000e220000000800 */
[----:B------:R-:W1:Y:S02]  /*12fa0*/  MUFU.EX2 R29, R29 ;  /* 0x0000001d001d7308 */ /* 0x000e640000000800 */
[----:B------:R-:W-:-:S04]  /*12fb0*/  FADD.FTZ R49, R49, R48 ;  /* 0x0000003031317221 */ /* 0x000fc80000010000 */
[----:B------:R-:W-:Y:S02]  /*12fc0*/  FADD.FTZ R50, R50, R49 ;  /* 0x0000003132327221 */ /* 0x000fe40000010000 */
[----:B------:R-:W3:Y:S02]  /*12fd0*/  MUFU.EX2 R28, R55 ;  /* 0x00000037001c7308 */ /* 0x000ee40000000800 */
[----:B------:R-:W-:-:S06]  /*12fe0*/  FADD.FTZ R53, R53, R50 ;  /* 0x0000003235357221 */ /* 0x000fcc0000010000 */
[----:B------:R-:W-:Y:S01]  /*12ff0*/  MUFU.EX2 R52, R52 ;  /* 0x0000003400347308 */ /* 0x000fe20000000800 */
[----:B-1----:R-:W-:Y:S01]  /*13000*/  F2FP.SATFINITE.E4M3.F32.PACK_AB_MERGE_C R21, R29, R54, RZ ;  /* 0x000000361d15723e */ /* 0x002fe200048070ff */
[----:B0-----:R-:W-:-:S06]  /*13010*/  @P6 IMAD.HI.U32 R27, R202, R27, RZ ;  /* 0x0000001bca1b6227 */ /* 0x001fcc00078e00ff */
[----:B------:R-:W0:Y:S01]  /*13020*/  MUFU.EX2 R25, R25 ;  /* 0x0000001900197308 */ /* 0x000e220000000800 */
[C---:B---3--:R-:W-:Y:S01]  /*13030*/  F2FP.SATFINITE.E4M3.F32.PACK_AB_MERGE_C R163, R28.reuse, R163, RZ ;  /* 0x000000a31ca3723e */ /* 0x048fe200048070ff */
[----:B------:R-:W-:-:S03]  /*13040*/  FADD.FTZ R28, R28, R15 ;  /* 0x0000000f1c1c7221 */ /* 0x000fc60000010000 */
[----:B------:R-:W-:-:S03]  /*13050*/  F2FP.SATFINITE.E4M3.F32.PACK_AB_MERGE_C R175, R51, R14, R163 ;  /* 0x0000000e33af723e */ /* 0x000fc600048070a3 */
[----:B------:R-:W1:Y:S08]  /*13060*/  MUFU.EX2 R91, R91 ;  /* 0x0000005b005b7308 */ /* 0x000e700000000800 */
[----:B------:R-:W3:Y:S01]  /*13070*/  MUFU.EX2 R95, R95 ;  /* 0x0000005f005f7308 */ /* 0x000ee20000000800 */
[----:B0-----:R-:W-:Y:S01]  /*13080*/  F2FP.SATFINITE.E4M3.F32.PACK_AB_MERGE_C R168, R25, R52, R21 ;  /* 0x0000003419a8723e */ /* 0x001fe20004807015 */
[----:B------:R-:W-:Y:S01]  /*13090*/  FADD.FTZ R52, R52, R53 ;  /* 0x0000003534347221 */ /* 0x000fe20000010000 */
[----:B------:R-:W-:Y:S01]  /*130a0*/  IMAD.MOV.U32 R21, RZ, RZ, R202 ;  /* 0x000000ffff157224 */ /* 0x000fe200078e00ca */
[----:B--2---:R-:W-:-:S02]  /*130b0*/  @P6 SHF.R.U32.HI R21, RZ, R34, R27 ;  /* 0x00000022ff156219 */ /* 0x004fc4000001161b */
[----:B------:R-:W-:-:S01]  /*130c0*/  FADD.FTZ R25, R25, R52 ;  /* 0x0000003419197221 */ /* 0x000fc20000010000 */
[----:B------:R-:W-:Y:S01]  /*130d0*/  ISETP.GE.AND P6, PT, R107, 0x1, PT ;  /* 0x000000016b00780c */ /* 0x000fe20003fc6270 */
[----:B------:R-:W-:Y:S01]  /*130e0*/  MUFU.EX2 R33, R33 ;  /* 0x0000002100217308 */ /* 0x000fe20000000800 */
[----:B-1----:R-:W-:-:S01]  /*130f0*/  FADD.FTZ R15, R91, R28 ;  /* 0x0000001c5b0f7221 */ /* 0x002fc20000010000 */
[----:B------:R-:W-:Y:S01]  /*13100*/  FADD.FTZ R54, R54, R25 ;  /* 0x0000001936367221 */ /* 0x000fe20000010000 */
[----:B------:R-:W-:Y:S02]  /*13110*/  IMAD.IADD R25, R104, 0x1, R21 ;  /* 0x0000000168197824 */ /* 0x000fe400078e0215 */
[----:B------:R-:W-:Y:S01]  /*13120*/  FADD.FTZ R32, R30, R15 ;  /* 0x0000000f1e207221 */ /* 0x000fe20000010000 */
[----:B------:R-:W-:-:S01]  /*13130*/  FADD.FTZ R29, R29, R54 ;  /* 0x000000361d1d7221 */ /* 0x000fc20000010000 */
[----:B------:R-:W-:Y:S01]  /*13140*/  IMAD.IADD R106, R25, 0x1, R106 ;  /* 0x00000001196a7824 */ /* 0x000fe200078e026a */
[----:B------:R-:W0:Y:S01]  /*13150*/  MUFU.EX2 R58, R58 ;  /* 0x0000003a003a7308 */ /* 0x000e220000000800 */
[----:B---3--:R-:W-:-:S07]  /*13160*/  FADD.FTZ R15, R95, R32 ;  /* 0x000000205f0f7221 */ /* 0x008fce0000010000 */
        /* <DEDUP_REMOVED lines=12> */
[----:B------:R-:W-:Y:S01]  /*13230*/  MUFU.EX2 R41, R41 ;  /* 0x0000002900297308 */ /* 0x000fe20000000800 */
[----:B-1----:R-:W-:-:S07]  /*13240*/  FADD.FTZ R15, R99, R12 ;  /* 0x0000000c630f7221 */ /* 0x002fce0000010000 */
[----:B------:R-:W0:Y:S01]  /*13250*/  MUFU.EX2 R28, R39 ;  /* 0x00000027001c7308 */ /* 0x000e220000000800 */
[----:B--2---:R-:W-:-:S01]  /*13260*/  FADD.FTZ R12, R24, R15 ;  /* 0x0000000f180c7221 */ /* 0x004fc20000010000 */
[----:B------:R-:W-:-:S04]  /*13270*/  FADD.FTZ R15, R33, R56 ;  /* 0x00000038210f7221 */ /* 0x000fc80000010000 */
[----:B------:R-:W-:Y:S01]  /*13280*/  FADD.FTZ R15, R58, R15 ;  /* 0x0000000f3a0f7221 */ /* 0x000fe20000010000 */
[----:B0-----:R-:W-:Y:S01]  /*13290*/  F2FP.SATFINITE.E4M3.F32.PACK_AB_MERGE_C R14, R28, R41, RZ ;  /* 0x000000291c0e723e */ /* 0x001fe200048070ff */
[----:B------:R-:W-:Y:S01]  /*132a0*/  FADD.FTZ R41, R41, R12 ;  /* 0x0000000c29297221 */ /* 0x000fe20000010000 */
[----:B------:R-:W-:Y:S02]  /*132b0*/  VIADD R12, R108, 0xfffffffe ;  /* 0xfffffffe6c0c7836 */ /* 0x000fe40000000000 */
[----:B------:R-:W-:Y:S01]  /*132c0*/  F2FP.SATFINITE.E4M3.F32.PACK_AB_MERGE_C R171, R24, R99, R14 ;  /* 0x0000006318ab723e */ /* 0x000fe2000480700e */
[----:B------:R-:W-:-:S01]  /*132d0*/  FADD.FTZ R14, R28, R41 ;  /* 0x000000291c0e7221 */ /* 0x000fc20000010000 */
        /* <DEDUP_REMOVED lines=12> */
.L_x_1929:
[----:B------:R-:W-:-:S13]  /*133a0*/  ISETP.NE.AND P1, PT, R107, 0x1, PT ;  /* 0x000000016b00780c */ /* 0x000fda0003f25270 */
[----:B------:R-:W0:Y:S02]  /*133b0*/  @P1 LDC.64 R24, c[0x0][0x9e8] ;  /* 0x00027a00ff181b82 */ /* 0x000e240000000a00 */
[----:B0-----:R-:W-:-:S05]  /*133c0*/  @P1 IMAD.HI.U32 R24, R21, R24, RZ ;  /* 0x0000001815181227 */ /* 0x001fca00078e00ff */
[----:B------:R-:W-:-:S07]  /*133d0*/  @P1 SHF.R.U32.HI R21, RZ, R25, R24 ;  /* 0x00000019ff151219 */ /* 0x000fce0000011618 */
.L_x_1930:
[----:B------:R-:W-:Y:S05]  /*133e0*/  BSYNC B0 ;  /* 0x0000000000007941 */ /* 0x000fea0003800000 */
.L_x_1928:
[----:B------:R-:W-:-:S05]  /*133f0*/  IMAD R21, R21, R107, R107 ;  /* 0x0000006b15157224 */ /* 0x000fca00078e026b */
[----:B------:R-:W-:-:S07]  /*13400*/  VIMNMX R106, R106, R21, PT ;  /* 0x000000156a6a7248 */ /* 0x000fce0003fe0100 */
.L_x_1927:
[----:B------:R-:W-:Y:S01]  /*13410*/  IMAD.HI R106, R106, 0x66666667, RZ ;  /* 0x666666676a6a7827 */ /* 0x000fe200078e02ff */
[----:B------:R-:W-:Y:S02]  /*13420*/  CS2R R86, SRZ ;  /* 0x0000000000567805 */ /* 0x000fe4000001ff00 */
        /* <DEDUP_REMOVED lines=11> */
[----:B------:R-:W-:Y:S02]  /*134e0*/  VIMNMX R21, R211, R106, !PT ;  /* 0x0000006ad3157248 */ /* 0x000fe40007fe0100 */
[----:B------:R-:W-:Y:S02]  /*134f0*/  CS2R R66, SRZ ;  /* 0x0000000000427805 */ /* 0x000fe4000001ff00 */
[----:B------:R-:W-:Y:S02]  /*13500*/  CS2R R64, SRZ ;  /* 0x0000000000407805 */ /* 0x000fe4000001ff00 */
[----:B------:R-:W-:Y:S02]  /*13510*/  CS2R R62, SRZ ;  /* 0x00000000003e7805 */ /* 0x000fe4000001ff00 */
[----:B------:R-:W-:Y:S02]  /*13520*/  ISETP.GE.AND P1, PT, R12, R21, PT ;  /* 0x000000150c00720c */ /* 0x000fe40003f26270 */
        /* <DEDUP_REMOVED lines=19> */
[----:B------:R-:W-:Y:S06]  /*13660*/  @!P1 BRA `(.L_x_1931) ;  /* 0x0000004800ac9947 */ /* 0x000fec0003800000 */
[----:B------:R-:W-:-:S07]  /*13670*/  IMAD.MOV.U32 R87, RZ, RZ, RZ ;  /* 0x000000ffff577224 */ /* 0x000fce00078e00ff */
.L_x_1951:
[----:B------:R-:W-:Y:S01]  /*13680*/  ISETP.NE.AND P1, PT, R203, RZ, PT ;  /* 0x000000ffcb00720c */ /* 0x000fe20003f25270 */
[----:B------:R-:W-:Y:S01]  /*13690*/  VIADD R216, R194, 0x1 ;  /* 0x00000001c2d87836 */ /* 0x000fe20000000000 */
[----:B------:R-:W-:Y:S05]  /*136a0*/  YIELD ;  /* 0x0000000000007946 */ /* 0x000fea0003800000 */
[----:B------:R-:W-:-:S04]  /*136b0*/  ISETP.NE.AND P2, PT, R216, 0x2, PT ;  /* 0x00000002d800780c */ /* 0x000fc80003f45270 */
[----:B------:R-:W-:Y:S02]  /*136c0*/  SEL R217, RZ, 0x1, P2 ;  /* 0x00000001ffd97807 */ /* 0x000fe40001000000 */
[----:B------:R-:W-:Y:S02]  /*136d0*/  SEL R216, R216, RZ, P2 ;  /* 0x000000ffd8d87207 */ /* 0x000fe40001000000 */
[----:B------:R-:W-:Y:S01]  /*136e0*/  LOP3.LUT R217, R196, R217, RZ, 0x3c, !PT ;  /* 0x000000d9c4d97212 */ /* 0x000fe200078e3cff */
[----:B------:R-:W-:Y:S06]  /*136f0*/  @P1 BRA `(.L_x_1932) ;  /* 0x0000000000301947 */ /* 0x000fec0003800000 */
[----:B------:R-:W-:Y:S05]  /*13700*/  @!P0 BRA `(.L_x_1933) ;  /* 0x0000000000048947 */ /* 0x000fea0003800000 */
[----:B------:R-:W-:Y:S01]  /*13710*/  BPT.TRAP 0x1 ;  /* 0x000000040000795c */ /* 0x000fe20000300000 */
.L_x_1933:
[----:B------:R-:W-:Y:S01]  /*13720*/  IMAD R89, R216, 0x8, R17 ;  /* 0x00000008d8597824 */ /* 0x000fe200078e0211 */
[----:B------:R-:W-:-:S04]  /*13730*/  SHF.L.U32 R88, R217, 0x1f, RZ ;  /* 0x0000001fd9587819 */ /* 0x000fc800000006ff */
[----:B------:R0:W1:Y:S01]  /*13740*/  SYNCS.PHASECHK.TRANS64.TRYWAIT P2, [R89+URZ+0x22830], R88 ;  /* 0x02283058590075a7 */ /* 0x000062000804017f */
[----:B------:R-:W-:Y:S05]  /*13750*/  @!P0 BRA `(.L_x_1934) ;  /* 0x0000000000048947 */ /* 0x000fea0003800000 */
[----:B------:R-:W-:Y:S01]  /*13760*/  BPT.TRAP 0x1 ;  /* 0x000000040000795c */ /* 0x000fe20000300000 */
.L_x_1934:
[----:B------:R-:W-:Y:S04]  /*13770*/  BSSY B0, `(.L_x_1932) ;  /* 0x0000004000007945 */ /* 0x000fe80003800000 */
[----:B-1----:R-:W-:Y:S05]  /*13780*/  @P2 BRA `(.L_x_1935) ;  /* 0x0000000000082947 */ /* 0x002fea0003800000 */
[----:B------:R-:W1:Y:S02]  /*13790*/  SYNCS.PHASECHK.TRANS64.TRYWAIT P2, [R89+URZ+0x22830], R88 ;  /* 0x02283058590075a7 */ /* 0x000e64000804017f */
[----:B-1----:R-:W-:Y:S05]  /*137a0*/  @!P2 BRA `(.L_x_1936) ;  /* 0x0000019000cca947 */ /* 0x002fea0003800000 */
.L_x_1935:
[----:B------:R-:W-:Y:S05]  /*137b0*/  BSYNC B0 ;  /* 0x0000000000007941 */ /* 0x000fea0003800000 */
.L_x_1932:
[----:B01----:R-:W0:Y:S01]  /*137c0*/  S2R R88, SR_TID.X ;  /* 0x0000000000587919 */ /* 0x003e220000002100 */
[----:B------:R-:W-:Y:S05]  /*137d0*/  WARPSYNC.ALL ;  /* 0x0000000000007948 */ /* 0x000fea0003800000 */
[----:B------:R-:W-:Y:S01]  /*137e0*/  IMAD R90, R216, 0x500, R20 ;  /* 0x00000500d85a7824 */ /* 0x000fe200078e0214 */
[----:B------:R-:W-:Y:S01]  /*137f0*/  R2UR UR28, R10 ;  /* 0x000000000a1c72ca */ /* 0x000fe200000e0000 */
[----:B------:R-:W-:Y:S01]  /*13800*/  IMAD.MOV.U32 R91, RZ, RZ, 0x40000040 ;  /* 0x40000040ff5b7424 */ /* 0x000fe200078e00ff */
[----:B------:R-:W-:Y:S01]  /*13810*/  R2UR UR29, R11 ;  /* 0x000000000b1d72ca */ /* 0x000fe200000e0000 */
[----:B------:R-:W-:Y:S01]  /*13820*/  IMAD.MOV.U32 R89, RZ, RZ, 0x40000040 ;  /* 0x40000040ff597424 */ /* 0x000fe200078e00ff */
[C---:B------:R-:W-:Y:S01]  /*13830*/  R2UR UR30, R90.reuse ;  /* 0x000000005a1e72ca */ /* 0x040fe200000e0000 */
[C---:B------:R-:W-:Y:S01]  /*13840*/  VIADD R92, R90.reuse, 0x200 ;  /* 0x000002005a5c7836 */ /* 0x040fe20000000000 */
        /* <DEDUP_REMOVED lines=12> */
[----:B------:R-:W-:-:S02]  /*13910*/  R2UR UR36, R10 ;  /* 0x000000000a2472ca */ /* 0x000fc400000e0000 */
[----:B------:R-:W-:Y:S02]  /*13920*/  R2UR UR37, R11 ;  /* 0x000000000b2572ca */ /* 0x000fe400000e0000 */
[----:B------:R-:W-:Y:S01]  /*13930*/  R2UR UR50, R92 ;  /* 0x000000005c3272ca */ /* 0x000fe200000e0000 */
[----:B------:R-:W-:Y:S01]  /*13940*/  VIADD R92, R90, 0x402 ;  /* 0x000004025a5c7836 */ /* 0x000fe20000000000 */
[----:B------:R-:W-:Y:S02]  /*13950*/  R2UR UR51, R93 ;  /* 0x000000005d3372ca */ /* 0x000fe400000e0000 */
[----:B0-----:R-:W-:Y:S02]  /*13960*/  SHF.R.U32.HI R88, RZ, 0x7, R88 ;  /* 0x00000007ff587819 */ /* 0x001fe40000011658 */
[----:B------:R-:W-:Y:S01]  /*13970*/  R2UR UR6, R94 ;  /* 0x000000005e0672ca */ /* 0x000fe200000e0000 */
[----:B------:R-:W-:Y:S01]  /*13980*/  VIADD R94, R90, 0x2 ;  /* 0x000000025a5e7836 */ /* 0x000fe20000000000 */
[----:B------:R-:W-:Y:S01]  /*13990*/  R2UR UR7, R95 ;  /* 0x000000005f0772ca */ /* 0x000fe200000e0000 */
[----:B------:R-:W-:Y:S01]  /*139a0*/  VIADD R96, R88, 0x8 ;  /* 0x0000000858607836 */ /* 0x000fe20000000000 */
[----:B------:R-:W-:Y:S01]  /*139b0*/  R2UR UR48, R10 ;  /* 0x000000000a3072ca */ /* 0x000fe200000e0000 */
[----:B------:R-:W-:Y:S01]  /*139c0*/  VIADD R88, R90, 0x100 ;  /* 0x000001005a587836 */ /* 0x000fe20000000000 */
[----:B------:R-:W-:-:S02]  /*139d0*/  R2UR UR49, R11 ;  /* 0x000000000b3172ca */ /* 0x000fc400000e0000 */
[----:B------:R0:W-:Y:S01]  /*139e0*/  BAR.SYNC.DEFER_BLOCKING R96, 0x100 ;  /* 0x000400600000751d */ /* 0x0001e20000010000 */
[----:B------:R-:W-:Y:S02]  /*139f0*/  R2UR UR4, R94 ;  /* 0x000000005e0472ca */ /* 0x000fe400000e0000 */
[----:B------:R-:W-:Y:S01]  /*13a00*/  R2UR UR34, R88 ;  /* 0x00000000582272ca */ /* 0x000fe200000e0000 */
[----:B------:R-:W-:Y:S01]  /*13a10*/  VIADD R88, R90, 0x400 ;  /* 0x000004005a587836 */ /* 0x000fe20000000000 */
[----:B------:R-:W-:Y:S02]  /*13a20*/  R2UR UR5, R95 ;  /* 0x000000005f0572ca */ /* 0x000fe400000e0000 */
[----:B------:R-:W-:Y:S01]  /*13a30*/  MOV R94, UR51 ;  /* 0x00000033005e7c02 */ /* 0x000fe20008000f00 */
[----:B------:R-:W-:Y:S01]  /*13a40*/  UMOV UR51, UR7 ;  /* 0x0000000700337c82 */ /* 0x000fe20008000000 */
[----:B------:R-:W-:Y:S01]  /*13a50*/  MOV R95, UR50 ;  /* 0x00000032005f7c02 */ /* 0x000fe20008000f00 */
[----:B------:R-:W-:Y:S01]  /*13a60*/  UMOV UR50, UR6 ;  /* 0x0000000600327c82 */ /* 0x000fe20008000000 */
[----:B------:R-:W-:Y:S01]  /*13a70*/  R2UR UR8, R88 ;  /* 0x00000000580872ca */ /* 0x000fe200000e0000 */
[----:B------:R-:W-:Y:S01]  /*13a80*/  VIADD R88, R90, 0x302 ;  /* 0x000003025a587836 */ /* 0x000fe20000000000 */
[----:B------:R-:W-:Y:S01]  /*13a90*/  R2UR UR58, R92 ;  /* 0x000000005c3a72ca */ /* 0x000fe200000e0000 */
[C---:B0-----:R-:W-:Y:S01]  /*13aa0*/  VIADD R96, R90.reuse, 0x102 ;  /* 0x000001025a607836 */ /* 0x041fe20000000000 */
[----:B------:R-:W-:Y:S01]  /*13ab0*/  R2UR UR47, R97 ;  /* 0x00000000612f72ca */ /* 0x000fe200000e0000 */
[----:B------:R-:W-:Y:S01]  /*13ac0*/  VIADD R92, R90, 0x204 ;  /* 0x000002045a5c7836 */ /* 0x000fe20000000000 */
[----:B------:R-:W-:Y:S01]  /*13ad0*/  R2UR UR54, R88 ;  /* 0x00000000583672ca */ /* 0x000fe200000e0000 */
[----:B------:R-:W-:Y:S01]  /*13ae0*/  VIADD R88, R90, 0x104 ;  /* 0x000001045a587836 */ /* 0x000fe20000000000 */
[----:B------:R-:W-:Y:S01]  /*13af0*/  R2UR UR46, R96 ;  /* 0x00000000602e72ca */ /* 0x000fe200000e0000 */
[----:B------:R-:W-:Y:S01]  /*13b00*/  VIADD R96, R90, 0x4 ;  /* 0x000000045a607836 */ /* 0x000fe20000000000 */
[----:B------:R-:W-:Y:S01]  /*13b10*/  R2UR UR14, R92 ;  /* 0x000000005c0e72ca */ /* 0x000fe200000e0000 */
[----:B------:R-:W-:Y:S01]  /*13b20*/  VIADD R92, R90, 0x404 ;  /* 0x000004045a5c7836 */ /* 0x000fe20000000000 */
[----:B------:R-:W-:Y:S01]  /*13b30*/  R2UR UR10, R88 ;  /* 0x00000000580a72ca */ /* 0x000fe200000e0000 */
[----:B------:R-:W-:Y:S01]  /*13b40*/  WARPGROUP.ARRIVE ;  /* 0x00000000000079c5 */ /* 0x000fe20000000000 */
[----:B------:R-:W-:Y:S01]  /*13b50*/  VIADD R88, R90, 0x304 ;  /* 0x000003045a587836 */ /* 0x000fe20000000000 */
[----:B------:R-:W-:-:S02]  /*13b60*/  R2UR UR9, R89 ;  /* 0x00000000590972ca */ /* 0x000fc400000e0000 */
[----:B------:R-:W-:Y:S01]  /*13b70*/  R2UR UR6, R96 ;  /* 0x00000000600672ca */ /* 0x000fe200000e0000 */
[----:B------:R-:W-:Y:S01]  /*13b80*/  VIADD R96, R90, 0x6 ;  /* 0x000000065a607836 */ /* 0x000fe20000000000 */
[----:B------:R-:W-:Y:S01]  /*13b90*/  QGMMA.64x32x32.F32.E4M3.E4M3 R152, gdesc[UR28], RZ, !UPT, gsb0 ;  /* 0x006000001c9879f3 */ /* 0x000fe2000c0008ff */
[----:B------:R-:W-:Y:S01]  /*13ba0*/  R2UR UR18, R88 ;  /* 0x00000000581272ca */ /* 0x000fe200000e0000 */
[----:B------:R-:W-:Y:S01]  /*13bb0*/  VIADD R88, R90, 0x106 ;  /* 0x000001065a587836 */ /* 0x000fe20000000000 */
[----:B------:R-:W-:Y:S01]  /*13bc0*/  R2UR UR22, R92 ;  /* 0x000000005c1672ca */ /* 0x000fe200000e0000 */
[----:B------:R-:W-:Y:S01]  /*13bd0*/  VIADD R92, R90, 0x206 ;  /* 0x000002065a5c7836 */ /* 0x000fe20000000000 */
[----:B------:R-:W-:Y:S02]  /*13be0*/  R2UR UR55, R89 ;  /* 0x00000000593772ca */ /* 0x000fe400000e0000 */
[----:B------:R-:W-:Y:S01]  /*13bf0*/  R2UR UR30, R88 ;  /* 0x00000000581e72ca */ /* 0x000fe200000e0000 */
[C---:B------:R-:W-:Y:S01]  /*13c00*/  VIADD R88, R90.reuse, 0x306 ;  /* 0x000003065a587836 */ /* 0x040fe20000000000 */
[----:B------:R-:W-:Y:S01]  /*13c10*/  R2UR UR59, R93 ;  /* 0x000000005d3b72ca */ /* 0x000fe200000e0000 */
[----:B------:R-:W-:Y:S01]  /*13c20*/  VIADD R90, R90, 0x406 ;  /* 0x000004065a5a7836 */ /* 0x000fe20000000000 */
[----:B------:R-:W-:-:S02]  /*13c30*/  R2UR UR11, R89 ;  /* 0x00000000590b72ca */ /* 0x000fc400000e0000 */
[----:B------:R-:W-:Y:S02]  /*13c40*/  R2UR UR15, R93 ;  /* 0x000000005d0f72ca */ /* 0x000fe400000e0000 */
[----:B------:R-:W-:Y:S02]  /*13c50*/  R2UR UR19, R89 ;  /* 0x00000000591372ca */ /* 0x000fe400000e0000 */
[----:B------:R-:W-:Y:S01]  /*13c60*/  R2UR UR23, R93 ;  /* 0x000000005d1772ca */ /* 0x000fe200000e0000 */
[----:B------:R-:W-:Y:S01]  /*13c70*/  IMAD.MOV.U32 R93, RZ, RZ, 0x40000040 ;  /* 0x40000040ff5d7424 */ /* 0x000fe200078e00ff */
[----:B------:R-:W-:Y:S02]  /*13c80*/  R2UR UR44, R10 ;  /* 0x000000000a2c72ca */ /* 0x000fe400000e0000 */
[----:B------:R-:W-:Y:S02]  /*13c90*/  R2UR UR45, R11 ;  /* 0x000000000b2d72ca */ /* 0x000fe400000e0000 */
[----:B------:R-:W-:Y:S01]  /*13ca0*/  R2UR UR31, R89 ;  /* 0x00000000591f72ca */ /* 0x000fe200000e0000 */
[----:B------:R-:W-:Y:S01]  /*13cb0*/  IMAD.MOV.U32 R89, RZ, RZ, 0x40000040 ;  /* 0x40000040ff597424 */ /* 0x000fe200078e00ff */
[----:B------:R-:W-:-:S02]  /*13cc0*/  R2UR UR7, R97 ;  /* 0x00000000610772ca */ /* 0x000fc400000e0000 */
[----:B------:R-:W-:Y:S02]  /*13cd0*/  R2UR UR26, R96 ;  /* 0x00000000601a72ca */ /* 0x000fe400000e0000 */
[----:B------:R-:W-:Y:S02]  /*13ce0*/  R2UR UR27, R97 ;  /* 0x00000000611b72ca */ /* 0x000fe400000e0000 */
[----:B------:R-:W-:Y:S02]  /*13cf0*/  R2UR UR42, R90 ;  /* 0x000000005a2a72ca */ /* 0x000fe400000e0000 */
[----:B------:R-:W-:Y:S02]  /*13d00*/  R2UR UR43, R91 ;  /* 0x000000005b2b72ca */ /* 0x000fe400000e0000 */
[----:B------:R-:W-:Y:S01]  /*13d10*/  MOV R221, UR47 ;  /* 0x0000002f00dd7c02 */ /* 0x000fe20008000f00 */
[----:B------:R-:W-:Y:S01]  /*13d20*/  UMOV UR47, UR9 ;  /* 0x00000009002f7c82 */ /* 0x000fe20008000000 */
[----:B------:R-:W-:Y:S01]  /*13d30*/  MOV R218, UR46 ;  /* 0x0000002e00da7c02 */ /* 0x000fe20008000f00 */
[----:B------:R-:W-:Y:S01]  /*13d40*/  UMOV UR46, UR8 ;  /* 0x00000008002e7c82 */ /* 0x000fe20008000000 */
[----:B------:R-:W-:Y:S01]  /*13d50*/  MOV R204, UR7 ;  /* 0x0000000700cc7c02 */ /* 0x000fe20008000f00 */
[----:B------:R-:W-:Y:S01]  /*13d60*/  UMOV UR7, UR5 ;  /* 0x0000000500077c82 */ /* 0x000fe20008000000 */
[----:B------:R-:W-:Y:S01]  /*13d70*/  MOV R205, UR6 ;  /* 0x0000000600cd7c02 */ /* 0x000fe20008000f00 */
[----:B------:R-:W-:Y:S01]  /*13d80*/  UMOV UR6, UR4 ;  /* 0x0000000400067c82 */ /* 0x000fe20008000000 */
[----:B------:R-:W-:-:S02]  /*13d90*/  R2UR UR4, R8 ;  /* 0x00000000080472ca */ /* 0x000fc400000e0000 */
[C---:B------:R-:W-:Y:S02]  /*13da0*/  R2UR UR5, R9.reuse ;  /* 0x00000000090572ca */ /* 0x040fe400000e0000 */
[C---:B------:R-:W-:Y:S02]  /*13db0*/  R2UR UR52, R8.reuse ;  /* 0x00000000083472ca */ /* 0x040fe400000e0000 */
[C---:B------:R-:W-:Y:S02]  /*13dc0*/  R2UR UR53, R9.reuse ;  /* 0x00000000093572ca */ /* 0x040fe400000e0000 */
[----:B------:R-:W-:Y:S02]  /*13dd0*/  R2UR UR56, R8 ;  /* 0x00000000083872ca */ /* 0x000fe400000e0000 */
[----:B------:R-:W-:Y:S02]  /*13de0*/  R2UR UR57, R9 ;  /* 0x00000000093972ca */ /* 0x000fe400000e0000 */
[----:B------:R-:W-:-:S02]  /*13df0*/  R2UR UR8, R6 ;  /* 0x00000000060872ca */ /* 0x000fc400000e0000 */
[C---:B------:R-:W-:Y:S02]  /*13e00*/  R2UR UR9, R7.reuse ;  /* 0x00000000070972ca */ /* 0x040fe400000e0000 */
[C---:B------:R-:W-:Y:S01]  /*13e10*/  R2UR UR12, R6.reuse ;  /* 0x00000000060c72ca */ /* 0x040fe200000e0000 */
[----:B------:R-:W-:Y:S02]  /*13e20*/  WARPGROUP.DEPBAR.LE gsb0, 0x0 ;  /* 0x00008000000079c5 */ /* 0x000fe40000010000 */
[----:B------:R-:W-:Y:S01]  /*13e30*/  WARPGROUP.ARRIVE ;  /* 0x00000000000079c5 */ /* 0x000fe20000000000 */
[C---:B------:R-:W-:Y:S02]  /*13e40*/  R2UR UR13, R7.reuse ;  /* 0x00000000070d72ca */ /* 0x040fe400000e0000 */
[----:B------:R-:W-:Y:S02]  /*13e50*/  R2UR UR16, R6 ;  /* 0x00000000061072ca */ /* 0x000fe400000e0000 */
[----:B------:R-:W-:Y:S01]  /*13e60*/  R2UR UR17, R7 ;  /* 0x00000000071172ca */ /* 0x000fe200000e0000 */
[----:B------:R-:W-:Y:S01]  /*13e70*/  QGMMA.64x32x32.F32.E4M3.E4M3 R136, gdesc[UR32], RZ, !UPT, gsb0 ;  /* 0x00600000208879f3 */ /* 0x000fe2000c0008ff */
[----:B------:R-:W-:-:S02]  /*13e80*/  R2UR UR34, R92 ;  /* 0x000000005c2272ca */ /* 0x000fc400000e0000 */
[----:B------:R-:W-:Y:S02]  /*13e90*/  R2UR UR35, R93 ;  /* 0x000000005d2372ca */ /* 0x000fe400000e0000 */
[----:B------:R-:W-:Y:S02]  /*13ea0*/  R2UR UR20, R6 ;  /* 0x00000000061472ca */ /* 0x000fe400000e0000 */
[----:B------:R-:W-:Y:S02]  /*13eb0*/  R2UR UR21, R7 ;  /* 0x00000000071572ca */ /* 0x000fe400000e0000 */
[C---:B------:R-:W-:Y:S02]  /*13ec0*/  R2UR UR24, R4.reuse ;  /* 0x00000000041872ca */ /* 0x040fe400000e0000 */
[----:B------:R-:W-:Y:S02]  /*13ed0*/  R2UR UR25, R5 ;  /* 0x00000000051972ca */ /* 0x000fe400000e0000 */
[----:B------:R-:W-:-:S02]  /*13ee0*/  R2UR UR28, R4 ;  /* 0x00000000041c72ca */ /* 0x000fc400000e0000 */
[C---:B------:R-:W-:Y:S02]  /*13ef0*/  R2UR UR29, R5.reuse ;  /* 0x00000000051d72ca */ /* 0x040fe400000e0000 */
[C---:B------:R-:W-:Y:S02]  /*13f00*/  R2UR UR32, R4.reuse ;  /* 0x00000000042072ca */ /* 0x040fe400000e0000 */
[C---:B------:R-:W-:Y:S02]  /*13f10*/  R2UR UR33, R5.reuse ;  /* 0x00000000052172ca */ /* 0x040fe400000e0000 */
        /* <DEDUP_REMOVED lines=76> */
.L_x_1938:
[----:B------:R-:W-:Y:S01]  /*143e0*/  SHF.L.U32 R196, R196, 0x1f, RZ ;  /* 0x0000001fc4c47819 */ /* 0x000fe200000006ff */
[----:B------:R-:W-:-:S04]  /*143f0*/  IMAD R204, R194, 0x8, R17 ;  /* 0x00000008c2cc7824 */ /* 0x000fc800078e0211 */
[----:B------:R0:W1:Y:S01]  /*14400*/  SYNCS.PHASECHK.TRANS64.TRYWAIT P1, [R204+URZ+0x22850], R196 ;  /* 0x022850c4cc0075a7 */ /* 0x000062000802017f */
[----:B------:R-:W-:Y:S05]  /*14410*/  @!P0 BRA `(.L_x_1939) ;  /* 0x0000000000048947 */ /* 0x000fea0003800000 */
[----:B------:R-:W-:Y:S01]  /*14420*/  BPT.TRAP 0x1 ;  /* 0x000000040000795c */ /* 0x000fe20000300000 */
.L_x_1939:
[----:B-1----:R-:W-:Y:S05]  /*14430*/  @P1 BRA `(.L_x_1937) ;  /* 0x0000000000081947 */ /* 0x002fea0003800000 */
[----:B------:R-:W1:Y:S02]  /*14440*/  SYNCS.PHASECHK.TRANS64.TRYWAIT P1, [R204+URZ+0x22850], R196 ;  /* 0x022850c4cc0075a7 */ /* 0x000e64000802017f */
[----:B-1----:R-:W-:Y:S05]  /*14450*/  @!P1 BRA `(.L_x_1940) ;  /* 0x0000018400b49947 */ /* 0x002fea0003800000 */
.L_x_1937:
[----:B01----:R-:W-:Y:S01]  /*14460*/  VIADD R196, R17, 0x400 ;  /* 0x0000040011c47836 */ /* 0x003fe20000000000 */
[----:B------:R-:W-:Y:S05]  /*14470*/  WARPSYNC.ALL ;  /* 0x0000000000007948 */ /* 0x000fea0003800000 */
[----:B------:R-:W-:Y:S01]  /*14480*/  SHF.R.U32.HI R196, RZ, 0x4, R196 ;  /* 0x00000004ffc47819 */ /* 0x000fe200000116c4 */
[----:B------:R-:W-:Y:S01]  /*14490*/  IMAD.MOV.U32 R205, RZ, RZ, -0x3ffffff0 ;  /* 0xc0000010ffcd7424 */ /* 0x000fe200078e00ff */
[----:B------:R-:W-:-:S06]  /*144a0*/  WARPGROUP.ARRIVE ;  /* 0x00000000000079c5 */ /* 0x000fcc0000000000 */
[----:B------:R-:W0:Y:S01]  /*144b0*/  S2R R218, SR_TID.X ;  /* 0x0000000000da7919 */ /* 0x000e220000002100 */
[----:B------:R-:W-:Y:S02]  /*144c0*/  LOP3.LUT R196, R196, 0x3fff, RZ, 0xc0, !PT ;  /* 0x00003fffc4c47812 */ /* 0x000fe400078ec0ff */
[----:B------:R-:W-:Y:S01]  /*144d0*/  R2UR UR7, R205 ;  /* 0x00000000cd0772ca */ /* 0x000fe200000e0000 */
[----:B------:R-:W-:Y:S01]  /*144e0*/  IMAD.MOV.U32 R205, RZ, RZ, -0x3ffffff0 ;  /* 0xc0000010ffcd7424 */ /* 0x000fe200078e00ff */
[----:B------:R-:W-:-:S05]  /*144f0*/  LOP3.LUT R196, R196, 0x10000, RZ, 0xfc, !PT ;  /* 0x00010000c4c47812 */ /* 0x000fca00078efcff */
[----:B------:R-:W-:-:S05]  /*14500*/  IMAD R204, R194, 0x500, R196 ;  /* 0x00000500c2cc7824 */ /* 0x000fca00078e02c4 */
[----:B------:R-:W-:-:S13]  /*14510*/  R2UR UR6, R204 ;  /* 0x00000000cc0672ca */ /* 0x000fda00000e0000 */
[----:B------:R-:W-:Y:S01]  /*14520*/  QGMMA.64x128x32.F32.E4M3.E4M3 R24, R184, gdesc[UR4], R24, gsb0 ;  /* 0x01e00004b8187df3 */ /* 0x000fe20008000818 */
[----:B0-----:R-:W-:Y:S02]  /*14530*/  SHF.R.U32.HI R218, RZ, 0x7, R218 ;  /* 0x00000007ffda7819 */ /* 0x001fe400000116da */
[----:B------:R-:W-:Y:S02]  /*14540*/  WARPGROUP.DEPBAR.LE gsb0, 0x0 ;  /* 0x00008000000079c5 */ /* 0x000fe40000010000 */
[----:B------:R-:W-:Y:S01]  /*14550*/  VIADD R184, R204, 0x100 ;  /* 0x00000100ccb87836 */ /* 0x000fe20000000000 */
[----:B------:R-:W-:Y:S01]  /*14560*/  WARPGROUP.ARRIVE ;  /* 0x00000000000079c5 */ /* 0x000fe20000000000 */
[----:B------:R-:W-:-:S03]  /*14570*/  IMAD.MOV.U32 R185, RZ, RZ, -0x3ffffff0 ;  /* 0xc0000010ffb97424 */ /* 0x000fc600078e00ff */
[----:B------:R-:W-:Y:S02]  /*14580*/  R2UR UR6, R184 ;  /* 0x00000000b80672ca */ /* 0x000fe400000e0000 */
[----:B------:R-:W-:-:S13]  /*14590*/  R2UR UR7, R185 ;  /* 0x00000000b90772ca */ /* 0x000fda00000e0000 */
[----:B------:R-:W-:Y:S03]  /*145a0*/  QGMMA.64x128x32.F32.E4M3.E4M3 R24, R180, gdesc[UR4], R24, gsb0 ;  /* 0x01e00004b4187df3 */ /* 0x000fe60008000818 */
        /* <DEDUP_REMOVED lines=8> */
[C---:B------:R-:W-:Y:S01]  /*14630*/  VIADD R176, R204.reuse, 0x300 ;  /* 0x00000300ccb07836 */ /* 0x040fe20000000000 */
[----:B------:R-:W-:Y:S01]  /*14640*/  WARPGROUP.ARRIVE ;  /* 0x00000000000079c5 */ /* 0x000fe20000000000 */
[----:B------:R-:W-:Y:S02]  /*14650*/  IMAD.MOV.U32 R177, RZ, RZ, -0x3ffffff0 ;  /* 0xc0000010ffb17424 */ /* 0x000fe400078e00ff */
[----:B------:R-:W-:Y:S01]  /*14660*/  VIADD R204, R204, 0x400 ;  /* 0x00000400cccc7836 */ /* 0x000fe20000000000 */
[----:B------:R-:W-:-:S02]  /*14670*/  R2UR UR6, R176 ;  /* 0x00000000b00672ca */ /* 0x000fc400000e0000 */
[----:B------:R-:W-:-:S13]  /*14680*/  R2UR UR7, R177 ;  /* 0x00000000b10772ca */ /* 0x000fda00000e0000 */
[----:B------:R-:W-:Y:S01]  /*14690*/  QGMMA.64x128x32.F32.E4M3.E4M3 R24, R172, gdesc[UR4], R24, gsb0 ;  /* 0x01e00004ac187df3 */ /* 0x000fe20008000818 */
[----:B------:R-:W-:Y:S02]  /*146a0*/  R2UR UR6, R204 ;  /* 0x00000000cc0672ca */ /* 0x000fe400000e0000 */
[----:B------:R-:W-:Y:S01]  /*146b0*/  R2UR UR7, R205 ;  /* 0x00000000cd0772ca */ /* 0x000fe200000e0000 */
[----:B------:R-:W-:Y:S02]  /*146c0*/  WARPGROUP.DEPBAR.LE gsb0, 0x0 ;  /* 0x00008000000079c5 */ /* 0x000fe40000010000 */
[----:B------:R-:W-:-:S10]  /*146d0*/  WARPGROUP.ARRIVE ;  /* 0x00000000000079c5 */ /* 0x000fd40000000000 */
[----:B------:R-:W-:Y:S03]  /*146e0*/  QGMMA.64x128x32.F32.E4M3.E4M3 R24, R168, gdesc[UR4], R24, gsb0 ;  /* 0x01e00004a8187df3 */ /* 0x000fe60008000818 */
[----:B------:R-:W-:Y:S02]  /*146f0*/  WARPGROUP.DEPBAR.LE gsb0, 0x0 ;  /* 0x00008000000079c5 */ /* 0x000fe40000010000 */
[----:B------:R-:W-:-:S05]  /*14700*/  IADD3 R168, -R218, 0xb, RZ ;  /* 0x0000000bdaa87810 */ /* 0x000fca0007ffe1ff */
[----:B------:R0:W-:Y:S06]  /*14710*/  BAR.ARV R168, 0x100 ;  /* 0x000400a80000751d */ /* 0x0001ec0000002000 */
[----:B------:R-:W-:Y:S05]  /*14720*/  @!P0 BRA `(.L_x_1941) ;  /* 0x0000000000048947 */ /* 0x000fea0003800000 */
[----:B------:R-:W-:Y:S01]  /*14730*/  BPT.TRAP 0x1 ;  /* 0x000000040000795c */ /* 0x000fe20000300000 */
.L_x_1941:
[----:B------:R-:W-:Y:S01]  /*14740*/  ISETP.NE.AND P2, PT, R222, 0x1, PT ;  /* 0x00000001de00780c */ /* 0x000fe20003f45270 */
[----:B------:R-:W-:Y:S01]  /*14750*/  IMAD.IADD R171, R207, 0x1, R202 ;  /* 0x00000001cfab7824 */ /* 0x000fe200078e02ca */
[----:B------:R-:W-:Y:S01]  /*14760*/  LOP3.LUT P1, RZ, R22, 0x8, RZ, 0xc0, !PT ;  /* 0x0000000816ff7812 */ /* 0x000fe2000782c0ff */
[----:B------:R-:W-:Y:S01]  /*14770*/  IMAD R172, R12, -0xa0, RZ ;  /* 0xffffff600cac7824 */ /* 0x000fe200078e02ff */
[----:B------:R-:W-:Y:S01]  /*14780*/  ULDC UR4, c[0x0][0x9dc] ;  /* 0x0002770000047ab9 */ /* 0x000fe20000000800 */
[----:B------:R-:W-:-:S08]  /*14790*/  ULDC UR5, c[0x0][0x9e0] ;  /* 0x0002780000057ab9 */ /* 0x000fd00000000800 */
[----:B0-----:R-:W0:Y:S08]  /*147a0*/  @P2 LDC R168, c[0x0][0x44c] ;  /* 0x00011300ffa82b82 */ /* 0x001e300000000800 */
[----:B------:R-:W1:Y:S01]  /*147b0*/  @P2 LDC R13, c[0x0][0x450] ;  /* 0x00011400ff0d2b82 */ /* 0x000e620000000800 */
[----:B0-----:R-:W-:-:S05]  /*147c0*/  @P2 IMAD.HI.U32 R168, R171, R168, RZ ;  /* 0x000000a8aba82227 */ /* 0x001fca00078e00ff */
[----:B-1----:R-:W-:Y:S01]  /*147d0*/  @P2 SHF.R.U32.HI R171, RZ, R13, R168 ;  /* 0x0000000dffab2219 */ /* 0x002fe200000116a8 */
[----:B------:R-:W-:Y:S02]  /*147e0*/  VIADD R13, R172, 0x1 ;  /* 0x00000001ac0d7836 */ /* 0x000fe40000000000 */
[----:B------:R-:W-:Y:S02]  /*147f0*/  IMAD R168, R216, 0x8, R17 ;  /* 0x00000008d8a87824 */ /* 0x000fe400078e0211 */
[----:B------:R-:W0:Y:S01]  /*14800*/  SHFL.IDX PT, R177, R171, RZ, 0x1c1f ;  /* 0x001c1fffabb17589 */ /* 0x000e2200000e0000 */
[----:B------:R-:W-:Y:S02]  /*14810*/  IMAD R170, R206, -0x2, R13 ;  /* 0xfffffffeceaa7824 */ /* 0x000fe400078e020d */
[----:B------:R-:W-:Y:S02]  /*14820*/  VIADD R168, R168, 0x22840 ;  /* 0x00022840a8a87836 */ /* 0x000fe40000000000 */
[----:B------:R-:W-:Y:S01]  /*14830*/  IMAD.U32 R13, RZ, RZ, UR4 ;  /* 0x00000004ff0d7e24 */ /* 0x000fe2000f8e00ff */
[----:B------:R-:W-:Y:S01]  /*14840*/  ULOP3.LUT UR4, URZ, UR4, URZ, 0x33, !UPT ;  /* 0x000000043f047292 */ /* 0x000fe2000f8e333f */
[----:B------:R-:W-:Y:S01]  /*14850*/  IADD3 R174, -R188, R170, R189 ;  /* 0x000000aabcae7210 */ /* 0x000fe20007ffe1bd */
[----:B------:R-:W-:Y:S01]  /*14860*/  VIADD R170, R170, 0xffffffff ;  /* 0xffffffffaaaa7836 */ /* 0x000fe20000000000 */
[----:B------:R-:W-:-:S03]  /*14870*/  PRMT R168, R229, 0x654, R168 ;  /* 0x00000654e5a87816 */ /* 0x000fc600000000a8 */
[C---:B------:R-:W-:Y:S01]  /*14880*/  VIADD R173, R174.reuse, UR5 ;  /* 0x00000005aead7c36 */ /* 0x040fe20008000000 */
[----:B------:R1:W-:Y:S01]  /*14890*/  SYNCS.ARRIVE.TRANS64.RED.A1T0 RZ, [R168+URZ], RZ ;  /* 0x000000ffa8ff79a7 */ /* 0x0003e2000810043f */
[----:B------:R-:W-:Y:S02]  /*148a0*/  VIADD R174, R174, UR4 ;  /* 0x00000004aeae7c36 */ /* 0x000fe40008000000 */
[--C-:B0-----:R-:W-:Y:S02]  /*148b0*/  IMAD.IADD R175, R173, 0x1, R177.reuse ;  /* 0x00000001adaf7824 */ /* 0x101fe400078e02b1 */
[----:B------:R-:W-:Y:S01]  /*148c0*/  IMAD.IADD R176, R174, 0x1, R177 ;  /* 0x00000001aeb07824 */ /* 0x000fe200078e02b1 */
[----:B-1----:R-:W-:Y:S06]  /*148d0*/  @!P1 BRA `(.L_x_1942) ;  /* 0x00000000005c9947 */ /* 0x002fec0003800000 */
        /* <DEDUP_REMOVED lines=13> */
.L_x_1944:
[----:B------:R-:W-:Y:S02]  /*149b0*/  ULDC UR4, c[0x0][0x9e4] ;  /* 0x0002790000047ab9 */ /* 0x000fe40000000800 */
[----:B------:R-:W-:-:S05]  /*149c0*/  IMAD.U32 R178, RZ, RZ, UR4 ;  /* 0x00000004ffb27e24 */ /* 0x000fca000f8e00ff */
[----:B------:R-:W-:-:S13]  /*149d0*/  ISETP.NE.AND P1, PT, R178, 0x1, PT ;  /* 0x00000001b200780c */ /* 0x000fda0003f25270 */
[----:B------:R-:W0:Y:S02]  /*149e0*/  @P1 LDC.64 R168, c[0x0][0x9e8] ;  /* 0x00027a00ffa81b82 */ /* 0x000e240000000a00 */
[----:B0-----:R-:W-:-:S05]  /*149f0*/  @P1 IMAD.HI.U32 R168, R177, R168, RZ ;  /* 0x000000a8b1a81227 */ /* 0x001fca00078e00ff */
[----:B------:R-:W-:-:S07]  /*14a00*/  @P1 SHF.R.U32.HI R177, RZ, R169, R168 ;  /* 0x000000a9ffb11219 */ /* 0x000fce00000116a8 */
.L_x_1945:
[----:B------:R-:W-:Y:S05]  /*14a10*/  BSYNC B0 ;  /* 0x0000000000007941 */ /* 0x000fea0003800000 */
.L_x_1943:
[----:B------:R-:W-:-:S05]  /*14a20*/  IMAD R177, R177, R178, R170 ;  /* 0x000000b2b1b17224 */ /* 0x000fca00078e02aa */
[----:B------:R-:W-:Y:S02]  /*14a30*/  VIADDMNMX R175, R177, R178, R175, PT ;  /* 0x000000b2b1af7246 */ /* 0x000fe400038001af */
[----:B------:R-:W-:-:S07]  /*14a40*/  VIMNMX R176, R176, R177, !PT ;  /* 0x000000b1b0b07248 */ /* 0x000fce0007fe0100 */
.L_x_1942:
[----:B------:R-:W-:Y:S01]  /*14a50*/  ISETP.GE.AND P1, PT, R172, 0x2, PT ;  /* 0x00000002ac00780c */ /* 0x000fe20003f26270 */
[----:B------:R-:W0:Y:S01]  /*14a60*/  SHFL.IDX PT, R171, R171, 0x1, 0x1c1f ;  /* 0x003c1f00abab7f89 */ /* 0x000e2200000e0000 */
[----:B------:R-:W-:Y:S02]  /*14a70*/  LOP3.LUT R16, R16, 0xefffffff, RZ, 0xc0, !PT ;  /* 0xefffffff10107812 */ /* 0x000fe400078ec0ff */
[----:B------:R-:W-:Y:S02]  /*14a80*/  ISETP.GE.AND P2, PT, R172, 0x9, PT ;  /* 0x00000009ac00780c */ /* 0x000fe40003f46270 */
[----:B------:R-:W-:Y:S02]  /*14a90*/  LOP3.LUT R22, R22, 0xfffffffe, RZ, 0xc0, !PT ;  /* 0xfffffffe16167812 */ /* 0x000fe400078ec0ff */
[----:B------:R-:W-:-:S05]  /*14aa0*/  ISETP.GE.AND P3, PT, R172, 0x22, PT ;  /* 0x00000022ac00780c */ /* 0x000fca0003f66270 */
[----:B------:R-:W-:Y:S02]  /*14ab0*/  @P1 LOP3.LUT R16, R16, 0x10000000, RZ, 0xfc, !PT ;  /* 0x1000000010101812 */ /* 0x000fe400078efcff */
[----:B------:R-:W-:Y:S02]  /*14ac0*/  ISETP.GT.AND P1, PT, R176, 0x1, !P1 ;  /* 0x00000001b000780c */ /* 0x000fe40004f24270 */
[----:B------:R-:W-:Y:S02]  /*14ad0*/  LOP3.LUT R16, R16, 0xdfffffff, RZ, 0xc0, !PT ;  /* 0xdfffffff10107812 */ /* 0x000fe400078ec0ff */
[----:B------:R-:W-:Y:S02]  /*14ae0*/  ISETP.LT.OR P1, PT, R175, 0x2, P1 ;  /* 0x00000002af00780c */ /* 0x000fe40000f21670 */
[----:B------:R-:W-:Y:S02]  /*14af0*/  @P2 LOP3.LUT R16, R16, 0x20000000, RZ, 0xfc, !PT ;  /* 0x2000000010102812 */ /* 0x000fe400078efcff */
[----:B------:R-:W-:-:S02]  /*14b00*/  FSEL R153, R153, -INF , !P1 ;  /* 0xff80000099997808 */ /* 0x000fc40004800000 */
[----:B------:R-:W-:Y:S01]  /*14b10*/  ISETP.GT.AND P1, PT, R176, 0x8, !P2 ;  /* 0x00000008b000780c */ /* 0x000fe20005724270 */
[--C-:B0-----:R-:W-:Y:S01]  /*14b20*/  IMAD.IADD R173, R173, 0x1, R171.reuse ;  /* 0x00000001adad7824 */ /* 0x101fe200078e02ab */
[----:B------:R-:W-:Y:S01]  /*14b30*/  ISETP.GE.AND P2, PT, R172, 0xa, PT ;  /* 0x0000000aac00780c */ /* 0x000fe20003f46270 */
[----:B------:R-:W-:Y:S01]  /*14b40*/  IMAD.IADD R174, R174, 0x1, R171 ;  /* 0x00000001aeae7824 */ /* 0x000fe200078e02ab */
[----:B------:R-:W-:Y:S02]  /*14b50*/  ISETP.LT.OR P1, PT, R175, 0x9, P1 ;  /* 0x00000009af00780c */ /* 0x000fe40000f21670 */
[----:B------:R-:W-:Y:S02]  /*14b60*/  LOP3.LUT R16, R16, 0xbfffffff, RZ, 0xc0, !PT ;  /* 0xbfffffff10107812 */ /* 0x000fe400078ec0ff */
        /* <DEDUP_REMOVED lines=12> */
[----:B------:R-:W-:Y:S02]  /*14c30*/  ISETP.GT.AND P1, PT, R176, 0x11, !P2 ;  /* 0x00000011b000780c */ /* 0x000fe40005724270 */
[----:B------:R-:W-:Y:S02]  /*14c40*/  LOP3.LUT R16, R16, 0xfffffffd, RZ, 0xc0, !PT ;  /* 0xfffffffd10107812 */ /* 0x000fe400078ec0ff */
[----:B------:R-:W-:-:S02]  /*14c50*/  ISETP.LT.OR P1, PT, R175, 0x12, P1 ;  /* 0x00000012af00780c */ /* 0x000fc40000f21670 */
[----:B------:R-:W-:Y:S02]  /*14c60*/  @P3 LOP3.LUT R16, R16, 0x2, RZ, 0xfc, !PT ;  /* 0x0000000210103812 */ /* 0x000fe400078efcff */
[----:B------:R-:W-:Y:S02]  /*14c70*/  FSEL R161, R161, -INF , !P1 ;  /* 0xff800000a1a17808 */ /* 0x000fe40004800000 */
[----:B------:R-:W-:Y:S02]  /*14c80*/  @P2 LOP3.LUT R22, R22, 0x1, RZ, 0xfc, !PT ;  /* 0x0000000116162812 */ /* 0x000fe400078efcff */
[----:B------:R-:W-:Y:S02]  /*14c90*/  ISETP.GE.AND P2, PT, R172, 0x19, PT ;  /* 0x00000019ac00780c */ /* 0x000fe40003f46270 */
[----:B------:R-:W-:Y:S02]  /*14ca0*/  LOP3.LUT R22, R22, 0xfffffffb, RZ, 0xc0, !PT ;  /* 0xfffffffb16167812 */ /* 0x000fe400078ec0ff */
[----:B------:R-:W-:-:S02]  /*14cb0*/  ISETP.GT.AND P1, PT, R176, 0x18, !P2 ;  /* 0x00000018b000780c */ /* 0x000fc40005724270 */
[----:B------:R-:W-:Y:S02]  /*14cc0*/  LOP3.LUT R16, R16, 0xfffffffb, RZ, 0xc0, !PT ;  /* 0xfffffffb10107812 */ /* 0x000fe400078ec0ff */
[----:B------:R-:W-:-:S04]  /*14cd0*/  ISETP.LT.OR P1, PT, R175, 0x19, P1 ;  /* 0x00000019af00780c */ /* 0x000fc80000f21670 */
[----:B------:R-:W-:Y:S02]  /*14ce0*/  FSEL R179, R164, -INF , !P1 ;  /* 0xff800000a4b37808 */ /* 0x000fe40004800000 */
[----:B------:R-:W-:Y:S02]  /*14cf0*/  @P2 LOP3.LUT R22, R22, 0x4, RZ, 0xfc, !PT ;  /* 0x0000000416162812 */ /* 0x000fe400078efcff */
[----:B------:R-:W-:Y:S02]  /*14d00*/  ISETP.GE.AND P2, PT, R172, 0x1a, PT ;  /* 0x0000001aac00780c */ /* 0x000fe40003f46270 */
[----:B------:R-:W-:Y:S02]  /*14d10*/  LOP3.LUT R22, R22, 0xfffffffd, RZ, 0xc0, !PT ;  /* 0xfffffffd16167812 */ /* 0x000fe400078ec0ff */
[----:B------:R-:W-:-:S04]  /*14d20*/  ISETP.GT.AND P1, PT, R176, 0x19, !P2 ;  /* 0x00000019b000780c */ /* 0x000fc80005724270 */
        /* <DEDUP_REMOVED lines=202> */
.L_x_1948:
[----:B------:R-:W-:Y:S02]  /*159d0*/  ULDC UR4, c[0x0][0x9e4] ;  /* 0x0002790000047ab9 */ /* 0x000fe40000000800 */
[----:B------:R-:W-:-:S05]  /*159e0*/  IMAD.U32 R136, RZ, RZ, UR4 ;  /* 0x00000004ff887e24 */ /* 0x000fca000f8e00ff */
[----:B------:R-:W-:-:S13]  /*159f0*/  ISETP.NE.AND P6, PT, R136, 0x1, PT ;  /* 0x000000018800780c */ /* 0x000fda0003fc5270 */
[----:B------:R-:W0:Y:S02]  /*15a00*/  @P6 LDC.64 R88, c[0x0][0x9e8] ;  /* 0x00027a00ff586b82 */ /* 0x000e240000000a00 */
[----:B0-----:R-:W-:-:S05]  /*15a10*/  @P6 IMAD.HI.U32 R88, R171, R88, RZ ;  /* 0x00000058ab586227 */ /* 0x001fca00078e00ff */
[----:B------:R-:W-:-:S07]  /*15a20*/  @P6 SHF.R.U32.HI R171, RZ, R89, R88 ;  /* 0x00000059ffab6219 */ /* 0x000fce0000011658 */
.L_x_1949:
[----:B------:R-:W-:Y:S05]  /*15a30*/  BSYNC B0 ;  /* 0x0000000000007941 */ /* 0x000fea0003800000 */
.L_x_1947:
[----:B------:R-:W-:-:S05]  /*15a40*/  IMAD R171, R171, R136, R170 ;  /* 0x00000088abab7224 */ /* 0x000fca00078e02aa */
[----:B------:R-:W-:Y:S02]  /*15a50*/  VIADDMNMX R173, R171, R136, R173, PT ;  /* 0x00000088abad7246 */ /* 0x000fe400038001ad */
[----:B------:R-:W-:-:S07]  /*15a60*/  VIMNMX R174, R174, R171, !PT ;  /* 0x000000abaeae7248 */ /* 0x000fce0007fe0100 */
.L_x_1946:
[----:B------:R-:W-:Y:S02]  /*15a70*/  ISETP.GT.AND P1, PT, R174, 0x20, !P1 ;  /* 0x00000020ae00780c */ /* 0x000fe40004f24270 */
        /* <DEDUP_REMOVED lines=47> */
[C---:B------:R-:W-:Y:S02]  /*15d70*/  ISETP.GT.AND P2, PT, R174.reuse, 0x89, !P2 ;  /* 0x00000089ae00780c */ /* 0x040fe40005744270 */
[C---:B------:R-:W-:Y:S02]  /*15d80*/  ISETP.GT.AND P1, PT, R174.reuse, 0x39, !P1 ;  /* 0x00000039ae00780c */ /* 0x040fe40004f24270 */
[C---:B------:R-:W-:Y:S02]  /*15d90*/  ISETP.LT.OR P2, PT, R173.reuse, 0x8a, P2 ;  /* 0x0000008aad00780c */ /* 0x040fe40001741670 */
[----:B------:R-:W-:Y:S02]  /*15da0*/  ISETP.LT.OR P1, PT, R173, 0x3a, P1 ;  /* 0x0000003aad00780c */ /* 0x000fe40000f21670 */
[----:B------:R-:W-:Y:S02]  /*15db0*/  ISETP.GT.AND P3, PT, R174, 0x90, !P3 ;  /* 0x00000090ae00780c */ /* 0x000fe40005f64270 */
[----:B------:R-:W-:-:S02]  /*15dc0*/  FSEL R151, R151, -INF , !P1 ;  /* 0xff80000097977808 */ /* 0x000fc40004800000 */
[----:B------:R-:W-:Y:S02]  /*15dd0*/  LOP3.LUT P1, RZ, R16, 0x100000, RZ, 0xc0, !PT ;  /* 0x0010000010ff7812 */ /* 0x000fe4000782c0ff */
[----:B------:R-:W-:Y:S02]  /*15de0*/  FSEL R95, R95, -INF , !P2 ;  /* 0xff8000005f5f7808 */ /* 0x000fe40005000000 */
[C---:B------:R-:W-:Y:S02]  /*15df0*/  ISETP.GT.AND P1, PT, R174.reuse, 0x40, !P1 ;  /* 0x00000040ae00780c */ /* 0x040fe40004f24270 */
[C---:B------:R-:W-:Y:S02]  /*15e00*/  ISETP.LT.OR P3, PT, R173.reuse, 0x91, P3 ;  /* 0x00000091ad00780c */ /* 0x040fe40001f61670 */
[----:B------:R-:W-:Y:S02]  /*15e10*/  ISETP.LT.OR P1, PT, R173, 0x41, P1 ;  /* 0x00000041ad00780c */ /* 0x000fe40000f21670 */
[----:B------:R-:W-:-:S02]  /*15e20*/  ISETP.GT.AND P4, PT, R174, 0x91, !P4 ;  /* 0x00000091ae00780c */ /* 0x000fc40006784270 */
[----:B------:R-:W-:Y:S02]  /*15e30*/  FSEL R122, R122, -INF , !P1 ;  /* 0xff8000007a7a7808 */ /* 0x000fe40004800000 */
[----:B------:R-:W-:Y:S02]  /*15e40*/  LOP3.LUT P1, RZ, R16, 0x80000, RZ, 0xc0, !PT ;  /* 0x0008000010ff7812 */ /* 0x000fe4000782c0ff */
[----:B------:R-:W-:Y:S02]  /*15e50*/  FSEL R98, R98, -INF , !P3 ;  /* 0xff80000062627808 */ /* 0x000fe40005800000 */
[----:B------:R-:W-:Y:S02]  /*15e60*/  ISETP.GT.AND P1, PT, R174, 0x41, !P1 ;  /* 0x00000041ae00780c */ /* 0x000fe40004f24270 */
[C---:B------:R-:W-:Y:S02]  /*15e70*/  ISETP.LT.OR P4, PT, R173.reuse, 0x92, P4 ;  /* 0x00000092ad00780c */ /* 0x040fe40002781670 */
[----:B------:R-:W-:-:S02]  /*15e80*/  ISETP.LT.OR P1, PT, R173, 0x42, P1 ;  /* 0x00000042ad00780c */ /* 0x000fc40000f21670 */
[----:B------:R-:W-:Y:S02]  /*15e90*/  ISETP.GT.AND P5, PT, R174, 0x98, !P5 ;  /* 0x00000098ae00780c */ /* 0x000fe40006fa4270 */
[----:B------:R-:W-:Y:S02]  /*15ea0*/  FSEL R123, R123, -INF , !P1 ;  /* 0xff8000007b7b7808 */ /* 0x000fe40004800000 */
[----:B------:R-:W-:Y:S02]  /*15eb0*/  LOP3.LUT P1, RZ, R16, 0x40000, RZ, 0xc0, !PT ;  /* 0x0004000010ff7812 */ /* 0x000fe4000782c0ff */
[----:B------:R-:W-:Y:S02]  /*15ec0*/  FSEL R99, R99, -INF , !P4 ;  /* 0xff80000063637808 */ /* 0x000fe40006000000 */
[----:B------:R-:W-:Y:S02]  /*15ed0*/  ISETP.GT.AND P1, PT, R174, 0x48, !P1 ;  /* 0x00000048ae00780c */ /* 0x000fe40004f24270 */
[----:B------:R-:W-:-:S02]  /*15ee0*/  ISETP.LT.OR P5, PT, R173, 0x99, P5 ;  /* 0x00000099ad00780c */ /* 0x000fc40002fa1670 */
        /* <DEDUP_REMOVED lines=90> */
[----:B------:R-:W-:Y:S02]  /*16490*/  FMNMX.FTZ R91, R125, R136, !PT ;  /* 0x000000887d5b7209 */ /* 0x000fe40007810000 */
[----:B------:R-:W-:Y:S02]  /*164a0*/  ISETP.GT.AND P1, PT, R174, 0x88, !P6 ;  /* 0x00000088ae00780c */ /* 0x000fe40007724270 */
[----:B------:R-:W-:Y:S02]  /*164b0*/  FMNMX.FTZ R136, R128, R91, !PT ;  /* 0x0000005b80887209 */ /* 0x000fe40007810000 */
[----:B------:R-:W-:Y:S02]  /*164c0*/  ISETP.LT.OR P1, PT, R173, 0x89, P1 ;  /* 0x00000089ad00780c */ /* 0x000fe40000f21670 */
[----:B------:R-:W-:-:S02]  /*164d0*/  FMNMX.FTZ R91, R129, R136, !PT ;  /* 0x00000088815b7209 */ /* 0x000fc40007810000 */
[----:B------:R-:W-:Y:S02]  /*164e0*/  FSEL R94, R94, -INF , !P1 ;  /* 0xff8000005e5e7808 */ /* 0x000fe40004800000 */
[----:B------:R-:W-:Y:S02]  /*164f0*/  FMNMX.FTZ R136, R132, R91, !PT ;  /* 0x0000005b84887209 */ /* 0x000fe40007810000 */
[----:B------:R-:W-:Y:S02]  /*16500*/  LOP3.LUT P1, RZ, R16, 0x1, RZ, 0xc0, !PT ;  /* 0x0000000110ff7812 */ /* 0x000fe4000782c0ff */
[----:B------:R-:W-:Y:S02]  /*16510*/  FMNMX.FTZ R91, R133, R136, !PT ;  /* 0x00000088855b7209 */ /* 0x000fe40007810000 */
[----:B------:R-:W-:Y:S02]  /*16520*/  ISETP.GT.AND P1, PT, R174, RZ, !P1 ;  /* 0x000000ffae00720c */ /* 0x000fe40004f24270 */
[----:B------:R-:W-:-:S02]  /*16530*/  FMNMX.FTZ R136, R104, R91, !PT ;  /* 0x0000005b68887209 */ /* 0x000fc40007810000 */
[----:B------:R-:W-:Y:S02]  /*16540*/  ISETP.LT.OR P1, PT, R173, 0x1, P1 ;  /* 0x00000001ad00780c */ /* 0x000fe40000f21670 */
[----:B------:R-:W-:Y:S02]  /*16550*/  FMNMX.FTZ R91, R105, R136, !PT ;  /* 0x00000088695b7209 */ /* 0x000fe40007810000 */
[----:B------:R-:W-:Y:S02]  /*16560*/  FSEL R154, R154, -INF , !P1 ;  /* 0xff8000009a9a7808 */ /* 0x000fe40004800000 */
[----:B------:R-:W-:Y:S02]  /*16570*/  FMNMX.FTZ R136, R108, R91, !PT ;  /* 0x0000005b6c887209 */ /* 0x000fe40007810000 */
[----:B------:R-:W-:Y:S02]  /*16580*/  FMNMX.FTZ R148, R154, R0, !PT ;  /* 0x000000009a947209 */ /* 0x000fe40007810000 */
[----:B------:R-:W-:-:S02]  /*16590*/  FMNMX.FTZ R91, R109, R136, !PT ;  /* 0x000000886d5b7209 */ /* 0x000fc40007810000 */
[----:B------:R-:W-:Y:S02]  /*165a0*/  LOP3.LUT P6, RZ, R16, 0x8000000, RZ, 0xc0, !PT ;  /* 0x0800000010ff7812 */ /* 0x000fe400078cc0ff */
[----:B------:R-:W-:Y:S02]  /*165b0*/  FMNMX.FTZ R136, R112, R91, !PT ;  /* 0x0000005b70887209 */ /* 0x000fe40007810000 */
[----:B------:R-:W-:Y:S02]  /*165c0*/  ISETP.GT.AND P2, PT, R174, 0x99, !P6 ;  /* 0x00000099ae00780c */ /* 0x000fe40007744270 */
[----:B------:R-:W-:Y:S02]  /*165d0*/  FMNMX.FTZ R91, R113, R136, !PT ;  /* 0x00000088715b7209 */ /* 0x000fe40007810000 */
[----:B------:R-:W-:Y:S02]  /*165e0*/  ISETP.LT.OR P2, PT, R173, 0x9a, P2 ;  /* 0x0000009aad00780c */ /* 0x000fe40001741670 */
[----:B------:R-:W-:-:S02]  /*165f0*/  FMNMX.FTZ R136, R116, R91, !PT ;  /* 0x0000005b74887209 */ /* 0x000fc40007810000 */
[----:B------:R-:W-:Y:S02]  /*16600*/  FSEL R103, R103, -INF , !P2 ;  /* 0xff80000067677808 */ /* 0x000fe40005000000 */
[----:B------:R-:W-:-:S04]  /*16610*/  FMNMX.FTZ R91, R117, R136, !PT ;  /* 0x00000088755b7209 */ /* 0x000fc80007810000 */
[----:B------:R-:W-:-:S04]  /*16620*/  FMNMX.FTZ R91, R120, R91, !PT ;  /* 0x0000005b785b7209 */ /* 0x000fc80007810000 */
[----:B------:R-:W-:-:S04]  /*16630*/  FMNMX.FTZ R91, R124, R91, !PT ;  /* 0x0000005b7c5b7209 */ /* 0x000fc80007810000 */
[----:B------:R-:W-:-:S04]  /*16640*/  FMNMX.FTZ R136, R92, R91, !PT ;  /* 0x0000005b5c887209 */ /* 0x000fc80007810000 */
[----:B------:R-:W-:-:S04]  /*16650*/  FMNMX.FTZ R91, R93, R136, !PT ;  /* 0x000000885d5b7209 */ /* 0x000fc80007810000 */
[----:B------:R-:W-:-:S04]  /*16660*/  FMNMX.FTZ R136, R96, R91, !PT ;  /* 0x0000005b60887209 */ /* 0x000fc80007810000 */
[----:B------:R-:W-:-:S04]  /*16670*/  FMNMX.FTZ R91, R97, R136, !PT ;  /* 0x00000088615b7209 */ /* 0x000fc80007810000 */
[----:B------:R-:W-:-:S04]  /*16680*/  FMNMX.FTZ R136, R100, R91, !PT ;  /* 0x0000005b64887209 */ /* 0x000fc80007810000 */
[----:B------:R-:W-:-:S05]  /*16690*/  FMNMX.FTZ R138, R101, R136, !PT ;  /* 0x00000088658a7209 */ /* 0x000fca0007810000 */
[----:B------:R-:W0:Y:S02]  /*166a0*/  SHFL.BFLY PT, R91, R138, 0x2, 0x1f ;  /* 0x0c401f008a5b7f89 */ /* 0x000e2400000e0000 */
[----:B0-----:R-:W-:-:S05]  /*166b0*/  FMNMX.FTZ R140, R138, R91, !PT ;  /* 0x0000005b8a8c7209 */ /* 0x001fca0007810000 */
[----:B------:R-:W0:Y:S02]  /*166c0*/  SHFL.BFLY PT, R91, R140, 0x1, 0x1f ;  /* 0x0c201f008c5b7f89 */ /* 0x000e2400000e0000 */
[----:B0-----:R-:W-:-:S04]  /*166d0*/  FMNMX.FTZ R91, R140, R91, !PT ;  /* 0x0000005b8c5b7209 */ /* 0x001fc80007810000 */
[----:B------:R-:W-:Y:S01]  /*166e0*/  FSETP.NEU.FTZ.AND P1, PT, R91, -INF , PT ;  /* 0xff8000005b00780b */ /* 0x000fe20003f3d000 */
[----:B------:R-:W-:-:S05]  /*166f0*/  FFMA.FTZ R136, R2, R91, -8 ;  /* 0xc100000002887423 */ /* 0x000fca000001005b */
[----:B------:R-:W-:-:S05]  /*16700*/  FSEL R136, R136, RZ, P1 ;  /* 0x000000ff88887208 */ /* 0x000fca0000800000 */
[C-C-:B------:R-:W-:Y:S01]  /*16710*/  FFMA.FTZ R140, R2.reuse, R169, -R136.reuse ;  /* 0x000000a9028c7223 */ /* 0x140fe20000010888 */
[----:B------:R-:W-:Y:S01]  /*16720*/  FMNMX.FTZ R169, R155, R148, !PT ;  /* 0x000000949ba97209 */ /* 0x000fe20007810000 */
[C-C-:B------:R-:W-:Y:S01]  /*16730*/  FFMA.FTZ R152, R2.reuse, R152, -R136.reuse ;  /* 0x0000009802987223 */ /* 0x140fe20000010888 */
[----:B------:R-:W-:-:S01]  /*16740*/  FFMA.FTZ R170, R2, R108, -R136 ;  /* 0x0000006c02aa7223 */ /* 0x000fc20000010888 */
[--C-:B------:R-:W-:Y:S01]  /*16750*/  FFMA.FTZ R144, R2, R179, -R136.reuse ;  /* 0x000000b302907223 */ /* 0x100fe20000010888 */
[----:B------:R-:W-:Y:S01]  /*16760*/  FMNMX.FTZ R148, R158, R169, !PT ;  /* 0x000000a99e947209 */ /* 0x000fe20007810000 */
[----:B------:R0:W-:Y:S01]  /*16770*/  MUFU.EX2 R138, R152 ;  /* 0x00000098008a7308 */ /* 0x0001e20000000800 */
[----:B------:R-:W-:-:S01]  /*16780*/  FFMA.FTZ R142, R2, R177, -R136 ;  /* 0x000000b1028e7223 */ /* 0x000fc20000010888 */
[C-C-:B------:R-:W-:Y:S01]  /*16790*/  FFMA.FTZ R177, R2.reuse, R93, -R136.reuse ;  /* 0x0000005d02b17223 */ /* 0x140fe20000010888 */
[----:B------:R-:W-:Y:S01]  /*167a0*/  FMNMX.FTZ R169, R159, R148, !PT ;  /* 0x000000949fa97209 */ /* 0x000fe20007810000 */
[C-C-:B------:R-:W-:Y:S01]  /*167b0*/  FFMA.FTZ R146, R2.reuse, R181, -R136.reuse ;  /* 0x000000b502927223 */ /* 0x140fe20000010888 */
[----:B------:R-:W-:-:S01]  /*167c0*/  FFMA.FTZ R153, R2, R153, -R136 ;  /* 0x0000009902997223 */ /* 0x000fc20000010888 */
[C-C-:B------:R-:W-:Y:S01]  /*167d0*/  FFMA.FTZ R157, R2.reuse, R157, -R136.reuse ;  /* 0x0000009d029d7223 */ /* 0x140fe20000010888 */
[----:B------:R-:W-:-:S01]  /*167e0*/  FFMA.FTZ R161, R2, R161, -R136 ;  /* 0x000000a102a17223 */ /* 0x000fc20000010888 */
[----:B------:R-:W-:Y:S01]  /*167f0*/  MUFU.EX2 R140, R140 ;  /* 0x0000008c008c7308 */ /* 0x000fe20000000800 */
[----:B0-----:R-:W-:Y:S01]  /*16800*/  FMNMX.FTZ R152, R162, R169, !PT ;  /* 0x000000a9a2987209 */ /* 0x001fe20007810000 */
        /* <DEDUP_REMOVED lines=32> */
[----:B------:R-:W-:Y:S01]  /*16a10*/  FFMA.FTZ R101, R2, R101, -R136 ;  /* 0x0000006502657223 */ /* 0x000fe20000010888 */
[----:B------:R-:W-:Y:S02]  /*16a20*/  MUFU.EX2 R157, R157 ;  /* 0x0000009d009d7308 */ /* 0x000fe40000000800 */
[----:B------:R-:W-:-:S04]  /*16a30*/  FMNMX.FTZ R169, R147, R160, !PT ;  /* 0x000000a093a97209 */ /* 0x000fc80007810000 */
[----:B------:R-:W-:Y:S02]  /*16a40*/  FMNMX.FTZ R160, R150, R169, !PT ;  /* 0x000000a996a07209 */ /* 0x000fe40007810000 */
[----:B------:R-:W-:Y:S02]  /*16a50*/  MUFU.EX2 R142, R142 ;  /* 0x0000008e008e7308 */ /* 0x000fe40000000800 */
[----:B------:R-:W-:Y:S01]  /*16a60*/  FMNMX.FTZ R169, R151, R160, !PT ;  /* 0x000000a097a97209 */ /* 0x000fe20007810000 */
[----:B------:R-:W-:-:S03]  /*16a70*/  FFMA.FTZ R160, R2, R205, -R136 ;  /* 0x000000cd02a07223 */ /* 0x000fc60000010888 */
[----:B------:R-:W-:Y:S02]  /*16a80*/  FMNMX.FTZ R164, R122, R169, !PT ;  /* 0x000000a97aa47209 */ /* 0x000fe40007810000 */
        /* <DEDUP_REMOVED lines=31> */
[----:B------:R-:W-:Y:S01]  /*16c80*/  FSEL R169, R102, -INF , !P5 ;  /* 0xff80000066a97808 */ /* 0x000fe20006800000 */
[----:B------:R-:W-:Y:S01]  /*16c90*/  MUFU.EX2 R149, R149 ;  /* 0x0000009500957308 */ /* 0x000fe20000000800 */
[----:B------:R-:W-:-:S04]  /*16ca0*/  FMNMX.FTZ R108, R99, R108, !PT ;  /* 0x0000006c636c7209 */ /* 0x000fc80007810000 */
[----:B------:R-:W-:-:S03]  /*16cb0*/  FMNMX.FTZ R108, R169, R108, !PT ;  /* 0x0000006ca96c7209 */ /* 0x000fc60007810000 */
[----:B------:R-:W-:Y:S01]  /*16cc0*/  MUFU.EX2 R160, R160 ;  /* 0x000000a000a07308 */ /* 0x000fe20000000800 */
[----:B------:R-:W-:Y:S01]  /*16cd0*/  FMNMX.FTZ R168, R103, R108, !PT ;  /* 0x0000006c67a87209 */ /* 0x000fe20007810000 */
[C-C-:B------:R-:W-:Y:S01]  /*16ce0*/  FFMA.FTZ R108, R2.reuse, R112, -R136.reuse ;  /* 0x00000070026c7223 */ /* 0x140fe20000010888 */
[----:B------:R-:W-:-:S01]  /*16cf0*/  FFMA.FTZ R112, R2, R116, -R136 ;  /* 0x0000007402707223 */ /* 0x000fc20000010888 */
[--C-:B------:R-:W-:Y:S02]  /*16d00*/  FFMA.FTZ R116, R2, R120, -R136.reuse ;  /* 0x0000007802747223 */ /* 0x100fe40000010888 */
[----:B------:R-:W0:Y:S02]  /*16d10*/  SHFL.BFLY PT, R173, R168, 0x2, 0x1f ;  /* 0x0c401f00a8ad7f89 */ /* 0x000e2400000e0000 */
[----:B------:R-:W-:Y:S08]  /*16d20*/  MUFU.EX2 R121, R121 ;  /* 0x0000007900797308 */ /* 0x000ff00000000800 */
[----:B------:R-:W-:Y:S08]  /*16d30*/  MUFU.EX2 R164, R164 ;  /* 0x000000a400a47308 */ /* 0x000ff00000000800 */
[----:B------:R-:W-:Y:S01]  /*16d40*/  MUFU.EX2 R125, R125 ;  /* 0x0000007d007d7308 */ /* 0x000fe20000000800 */
[----:B0-----:R-:W-:Y:S01]  /*16d50*/  FMNMX.FTZ R120, R168, R173, !PT ;  /* 0x000000ada8787209 */ /* 0x001fe20007810000 */
[----:B------:R-:W-:-:S06]  /*16d60*/  FFMA.FTZ R173, R2, R124, -R136 ;  /* 0x0000007c02ad7223 */ /* 0x000fcc0000010888 */
[----:B------:R-:W-:Y:S01]  /*16d70*/  MUFU.EX2 R128, R128 ;  /* 0x0000008000807308 */ /* 0x000fe20000000800 */
[----:B------:R-:W0:Y:S07]  /*16d80*/  SHFL.BFLY PT, R179, R120, 0x1, 0x1f ;  /* 0x0c201f0078b37f89 */ /* 0x000e2e00000e0000 */
[----:B------:R-:W-:Y:S08]  /*16d90*/  MUFU.EX2 R129, R129 ;  /* 0x0000008100817308 */ /* 0x000ff00000000800 */
[----:B------:R-:W-:Y:S08]  /*16da0*/  MUFU.EX2 R132, R132 ;  /* 0x0000008400847308 */ /* 0x000ff00000000800 */
[----:B------:R-:W-:Y:S01]  /*16db0*/  MUFU.EX2 R133, R133 ;  /* 0x0000008500857308 */ /* 0x000fe20000000800 */
[----:B0-----:R-:W-:-:S02]  /*16dc0*/  FMNMX.FTZ R93, R120, R179, !PT ;  /* 0x000000b3785d7209 */ /* 0x001fc40007810000 */
[----:B------:R-:W-:Y:S02]  /*16dd0*/  FSEL R120, R91, RZ, P1 ;  /* 0x000000ff5b787208 */ /* 0x000fe40000800000 */
[----:B------:R-:W-:Y:S01]  /*16de0*/  FSETP.NEU.FTZ.AND P1, PT, R93, -INF , PT ;  /* 0xff8000005d00780b */ /* 0x000fe20003f3d000 */
[----:B------:R-:W-:Y:S02]  /*16df0*/  FFMA.FTZ R179, R2, R93, -8 ;  /* 0xc100000002b37423 */ /* 0x000fe4000001005d */
[----:B------:R-:W-:Y:S01]  /*16e00*/  MUFU.EX2 R104, R104 ;  /* 0x0000006800687308 */ /* 0x000fe20000000800 */
[----:B------:R-:W-:-:S02]  /*16e10*/  FADD.FTZ R3, -R120, R3 ;  /* 0x0000000378037221 */ /* 0x000fc40000010100 */
[----:B------:R-:W-:Y:S02]  /*16e20*/  FSEL R179, R179, RZ, P1 ;  /* 0x000000ffb3b37208 */ /* 0x000fe40000800000 */
[----:B------:R-:W-:-:S03]  /*16e30*/  FMUL.FTZ R3, R2, R3 ;  /* 0x0000000302037220 */ /* 0x000fc60000410000 */
[----:B------:R-:W-:Y:S01]  /*16e40*/  MUFU.EX2 R105, R105 ;  /* 0x0000006900697308 */ /* 0x000fe20000000800 */
[----:B------:R-:W-:-:S01]  /*16e50*/  FFMA.FTZ R181, R2, R154, -R179 ;  /* 0x0000009a02b57223 */ /* 0x000fc200000108b3 */
[C-C-:B------:R-:W-:Y:S01]  /*16e60*/  FFMA.FTZ R154, R2.reuse, R166, -R179.reuse ;  /* 0x000000a6029a7223 */ /* 0x140fe200000108b3 */
[----:B------:R-:W-:-:S01]  /*16e70*/  FFMA.FTZ R166, R2, R147, -R179 ;  /* 0x0000009302a67223 */ /* 0x000fc200000108b3 */
[C-C-:B------:R-:W-:Y:S01]  /*16e80*/  FFMA.FTZ R147, R2.reuse, R150, -R179.reuse ;  /* 0x0000009602937223 */ /* 0x140fe200000108b3 */
[----:B------:R-:W-:-:S01]  /*16e90*/  FFMA.FTZ R150, R2, R151, -R179 ;  /* 0x0000009702967223 */ /* 0x000fc200000108b3 */
[----:B------:R-:W-:Y:S01]  /*16ea0*/  FSEL R151, R93, RZ, P1 ;  /* 0x000000ff5d977208 */ /* 0x000fe20000800000 */
[----:B------:R-:W-:-:S01]  /*16eb0*/  FFMA.FTZ R120, R2, R155, -R179 ;  /* 0x0000009b02787223 */ /* 0x000fc200000108b3 */
[----:B------:R-:W0:Y:S01]  /*16ec0*/  MUFU.EX2 R3, R3 ;  /* 0x0000000300037308 */ /* 0x000e220000000800 */
[----:B------:R-:W-:-:S01]  /*16ed0*/  FFMA.FTZ R124, R2, R158, -R179 ;  /* 0x0000009e027c7223 */ /* 0x000fc200000108b3 */
[----:B------:R-:W-:Y:S01]  /*16ee0*/  FFMA.FTZ R155, R2, R159, -R179 ;  /* 0x0000009f029b7223 */ /* 0x000fe200000108b3 */
[----:B------:R-:W-:-:S01]  /*16ef0*/  FADD.FTZ R151, -R151, R0 ;  /* 0x0000000097977221 */ /* 0x000fc20000010100 */
[C-C-:B------:R-:W-:Y:S01]  /*16f00*/  FFMA.FTZ R136, R2.reuse, R162, -R179.reuse ;  /* 0x000000a202887223 */ /* 0x140fe200000108b3 */
[----:B------:R-:W-:-:S01]  /*16f10*/  FFMA.FTZ R159, R2, R163, -R179 ;  /* 0x000000a3029f7223 */ /* 0x000fc200000108b3 */
[C-C-:B------:R-:W-:Y:S01]  /*16f20*/  FFMA.FTZ R163, R2.reuse, R167, -R179.reuse ;  /* 0x000000a702a37223 */ /* 0x140fe200000108b3 */
[C---:B------:R-:W-:Y:S01]  /*16f30*/  FMUL.FTZ R0, R2.reuse, R151 ;  /* 0x0000009702007220 */ /* 0x040fe20000410000 */
        /* <DEDUP_REMOVED lines=9> */
[----:B0-----:R-:W-:-:S01]  /*16fd0*/  FFMA.FTZ R168, R3, R15, R138 ;  /* 0x0000000f03a87223 */ /* 0x001fc2000001008a */
[C-C-:B------:R-:W-:Y:S01]  /*16fe0*/  FFMA.FTZ R122, R2.reuse, R122, -R179.reuse ;  /* 0x0000007a027a7223 */ /* 0x140fe200000108b3 */
[----:B------:R-:W-:-:S01]  /*16ff0*/  FFMA.FTZ R123, R2, R123, -R179 ;  /* 0x0000007b027b7223 */ /* 0x000fc200000108b3 */
[C-C-:B------:R-:W-:Y:S01]  /*17000*/  FFMA.FTZ R126, R2.reuse, R126, -R179.reuse ;  /* 0x0000007e027e7223 */ /* 0x140fe200000108b3 */
[----:B------:R-:W-:-:S01]  /*17010*/  FFMA.FTZ R127, R2, R127, -R179 ;  /* 0x0000007f027f7223 */ /* 0x000fc200000108b3 */
[C-C-:B------:R-:W-:Y:S01]  /*17020*/  FFMA.FTZ R131, R2.reuse, R131, -R179.reuse ;  /* 0x0000008302837223 */ /* 0x140fe200000108b3 */
        /* <DEDUP_REMOVED lines=10> */
[----:B-1----:R-:W-:-:S01]  /*170d0*/  FFMA.FTZ R15, R0, R14, R181 ;  /* 0x0000000e000f7223 */ /* 0x002fc200000100b5 */
[C-C-:B------:R-:W-:Y:S01]  /*170e0*/  FFMA.FTZ R119, R2.reuse, R119, -R179.reuse ;  /* 0x0000007702777223 */ /* 0x140fe200000108b3 */
[----:B------:R-:W-:-:S01]  /*170f0*/  FFMA.FTZ R90, R2, R90, -R179 ;  /* 0x0000005a025a7223 */ /* 0x000fc200000108b3 */
[C-C-:B------:R-:W-:Y:S01]  /*17100*/  FFMA.FTZ R88, R2.reuse, R88, -R179.reuse ;  /* 0x0000005802587223 */ /* 0x140fe200000108b3 */
[----:B------:R-:W-:-:S01]  /*17110*/  FFMA.FTZ R94, R2, R94, -R179 ;  /* 0x0000005e025e7223 */ /* 0x000fc200000108b3 */
[C-C-:B------:R-:W-:Y:S01]  /*17120*/  FFMA.FTZ R95, R2.reuse, R95, -R179.reuse ;  /* 0x0000005f025f7223 */ /* 0x140fe200000108b3 */
[----:B------:R-:W-:-:S01]  /*17130*/  FFMA.FTZ R98, R2, R98, -R179 ;  /* 0x0000006202627223 */ /* 0x000fc200000108b3 */
[----:B------:R-:W1:Y:S01]  /*17140*/  MUFU.EX2 R155, R155 ;  /* 0x0000009b009b7308 */ /* 0x000e620000000800 */
[----:B0-----:R-:W-:-:S01]  /*17150*/  FADD.FTZ R15, R120, R15 ;  /* 0x0000000f780f7221 */ /* 0x001fc20000010000 */
[C-C-:B------:R-:W-:Y:S01]  /*17160*/  FFMA.FTZ R99, R2.reuse, R99, -R179.reuse ;  /* 0x0000006302637223 */ /* 0x140fe200000108b3 */
[----:B------:R-:W-:-:S01]  /*17170*/  FFMA.FTZ R169, R2, R169, -R179 ;  /* 0x000000a902a97223 */ /* 0x000fc200000108b3 */
[----:B------:R-:W-:-:S04]  /*17180*/  FFMA.FTZ R103, R2, R103, -R179 ;  /* 0x0000006702677223 */ /* 0x000fc800000108b3 */
[----:B------:R-:W0:Y:S08]  /*17190*/  MUFU.EX2 R136, R136 ;  /* 0x0000008800887308 */ /* 0x000e300000000800 */
[----:B------:R3:W-:Y:S08]  /*171a0*/  MUFU.EX2 R114, R151 ;  /* 0x0000009700727308 */ /* 0x0007f00000000800 */
[----:B------:R-:W4:Y:S01]  /*171b0*/  MUFU.EX2 R159, R159 ;  /* 0x0000009f009f7308 */ /* 0x000f220000000800 */
[----:B---3--:R-:W-:-:S01]  /*171c0*/  FADD.FTZ R151, R153, R168 ;  /* 0x000000a899977221 */ /* 0x008fc20000010000 */
[----:B--2---:R-:W-:-:S03]  /*171d0*/  FADD.FTZ R168, R124, R15 ;  /* 0x0000000f7ca87221 */ /* 0x004fc60000010000 */
[----:B------:R-:W-:Y:S01]  /*171e0*/  FADD.FTZ R14, R140, R151 ;  /* 0x000000978c0e7221 */ /* 0x000fe20000010000 */
[----:B-1----:R-:W-:-:S02]  /*171f0*/  FADD.FTZ R151, R155, R168 ;  /* 0x000000a89b977221 */ /* 0x002fc40000010000 */
[----:B------:R-:W1:Y:S01]  /*17200*/  MUFU.EX2 R154, R154 ;  /* 0x0000009a009a7308 */ /* 0x000e620000000800 */
[----:B------:R-:W-:-:S01]  /*17210*/  FADD.FTZ R15, R157, R14 ;  /* 0x0000000e9d0f7221 */ /* 0x000fc20000010000 */
[----:B0-----:R-:W-:-:S03]  /*17220*/  FADD.FTZ R168, R136, R151 ;  /* 0x0000009788a87221 */ /* 0x001fc60000010000 */
[----:B------:R-:W-:-:S03]  /*17230*/  FADD.FTZ R14, R142, R15 ;  /* 0x0000000f8e0e7221 */ /* 0x000fc60000010000 */
[----:B------:R-:W0:Y:S01]  /*17240*/  MUFU.EX2 R163, R163 ;  /* 0x000000a300a37308 */ /* 0x000e220000000800 */
[----:B------:R-:W-:-:S01]  /*17250*/  FADD.FTZ R15, R161, R14 ;  /* 0x0000000ea10f7221 */ /* 0x000fc20000010000 */
[----:B----4-:R-:W-:-:S03]  /*17260*/  FADD.FTZ R151, R159, R168 ;  /* 0x000000a89f977221 */ /* 0x010fc60000010000 */
[----:B------:R-:W-:-:S03]  /*17270*/  FADD.FTZ R14, R144, R15 ;  /* 0x0000000f900e7221 */ /* 0x000fc60000010000 */
        /* <DEDUP_REMOVED lines=20> */
[----:B--2---:R-:W-:-:S07]  /*173c0*/  FADD.FTZ R14, R162, R15 ;  /* 0x0000000fa20e7221 */ /* 0x004fce0000010000 */
[----:B------:R-:W2:Y:S01]  /*173d0*/  MUFU.EX2 R147, R147 ;  /* 0x0000009300937308 */ /* 0x000ea20000000800 */
[----:B-1----:R-:W-:-:S07]  /*173e0*/  FADD.FTZ R15, R143, R14 ;  /* 0x0000000e8f0f7221 */ /* 0x002fce0000010000 */
[----:B------:R-:W1:Y:S01]  /*173f0*/  MUFU.EX2 R150, R150 ;  /* 0x0000009600967308 */ /* 0x000e620000000800 */
[----:B0-----:R-:W-:-:S07]  /*17400*/  FADD.FTZ R14, R166, R15 ;  /* 0x0000000fa60e7221 */ /* 0x001fce0000010000 */
[----:B------:R-:W0:Y:S01]  /*17410*/  MUFU.EX2 R122, R122 ;  /* 0x0000007a007a7308 */ /* 0x000e220000000800 */
[----:B--2---:R-:W-:-:S01]  /*17420*/  FADD.FTZ R15, R147, R14 ;  /* 0x0000000e930f7221 */ /* 0x004fc20000010000 */
[----:B------:R-:W-:-:S06]  /*17430*/  FADD.FTZ R14, R160, R151 ;  /* 0x00000097a00e7221 */ /* 0x000fcc0000010000 */
[----:B------:R-:W2:Y:S01]  /*17440*/  MUFU.EX2 R123, R123 ;  /* 0x0000007b007b7308 */ /* 0x000ea20000000800 */
[----:B-1----:R-:W-:-:S07]  /*17450*/  FADD.FTZ R15, R150, R15 ;  /* 0x0000000f960f7221 */ /* 0x002fce0000010000 */
        /* <DEDUP_REMOVED lines=14> */
[----:B------:R-:W-:-:S03]  /*17540*/  FADD.FTZ R15, R133, R14 ;  /* 0x0000000e850f7221 */ /* 0x000fc60000010000 */
[----:B------:R-:W-:Y:S01]  /*17550*/  FADD.FTZ R168, R114, R151 ;  /* 0x0000009772a87221 */ /* 0x000fe20000010000 */
[----:B------:R-:W-:-:S02]  /*17560*/  FADD.FTZ R14, R104, R15 ;  /* 0x0000000f680e7221 */ /* 0x000fc40000010000 */
[----:B------:R-:W0:Y:S01]  /*17570*/  MUFU.EX2 R135, R135 ;  /* 0x0000008700877308 */ /* 0x000e220000000800 */
[----:B--2---:R-:W-:-:S01]  /*17580*/  FADD.FTZ R151, R131, R168 ;  /* 0x000000a883977221 */ /* 0x004fc20000010000 */
[----:B------:R-:W-:-:S06]  /*17590*/  FADD.FTZ R15, R105, R14 ;  /* 0x0000000e690f7221 */ /* 0x000fcc0000010000 */
        /* <DEDUP_REMOVED lines=14> */
[----:B------:R-:W-:Y:S01]  /*17680*/  MUFU.EX2 R130, R130 ;  /* 0x0000008200827308 */ /* 0x000fe20000000800 */
[----:B0-----:R-:W-:-:S07]  /*17690*/  FADD.FTZ R167, R111, R168 ;  /* 0x000000a86fa77221 */ /* 0x001fce0000010000 */
[----:B------:R-:W0:Y:S01]  /*176a0*/  MUFU.EX2 R113, R113 ;  /* 0x0000007100717308 */ /* 0x000e220000000800 */
[----:B--2---:R-:W-:-:S07]  /*176b0*/  FADD.FTZ R14, R108, R15 ;  /* 0x0000000f6c0e7221 */ /* 0x004fce0000010000 */
        /* <DEDUP_REMOVED lines=9> */
[----:B------:R-:W0:Y:S08]  /*17750*/  MUFU.EX2 R90, R90 ;  /* 0x0000005a005a7308 */ /* 0x000e300000000800 */
[----:B------:R2:W-:Y:S01]  /*17760*/  MUFU.EX2 R151, R88 ;  /* 0x0000005800977308 */ /* 0x0005e20000000800 */
[----:B-1----:R-:W-:-:S07]  /*17770*/  FADD.FTZ R14, R116, R15 ;  /* 0x0000000f740e7221 */ /* 0x002fce0000010000 */
[----:B------:R-:W1:Y:S01]  /*17780*/  MUFU.EX2 R173, R173 ;  /* 0x000000ad00ad7308 */ /* 0x000e620000000800 */
[----:B--2---:R-:W-:-:S04]  /*17790*/  FADD.FTZ R88, R130, R167 ;  /* 0x000000a782587221 */ /* 0x004fc80000010000 */
[----:B------:R-:W-:-:S03]  /*177a0*/  FADD.FTZ R167, R115, R88 ;  /* 0x0000005873a77221 */ /* 0x000fc60000010000 */
[----:B------:R-:W2:Y:S01]  /*177b0*/  MUFU.EX2 R92, R92 ;  /* 0x0000005c005c7308 */ /* 0x000ea20000000800 */
[----:B------:R-:W-:-:S04]  /*177c0*/  FADD.FTZ R88, R118, R167 ;  /* 0x000000a776587221 */ /* 0x000fc80000010000 */
[----:B------:R-:W-:-:S03]  /*177d0*/  FADD.FTZ R167, R119, R88 ;  /* 0x0000005877a77221 */ /* 0x000fc60000010000 */
[----:B------:R-:W3:Y:S01]  /*177e0*/  MUFU.EX2 R94, R94 ;  /* 0x0000005e005e7308 */ /* 0x000ee20000000800 */
[----:B0-----:R-:W-:-:S01]  /*177f0*/  FADD.FTZ R88, R90, R167 ;  /* 0x000000a75a587221 */ /* 0x001fc20000010000 */
[----:B-1----:R-:W-:-:S03]  /*17800*/  FADD.FTZ R15, R173, R14 ;  /* 0x0000000ead0f7221 */ /* 0x002fc60000010000 */
[----:B------:R-:W-:-:S03]  /*17810*/  FADD.FTZ R167, R151, R88 ;  /* 0x0000005897a77221 */ /* 0x000fc60000010000 */
[----:B------:R-:W0:Y:S01]  /*17820*/  MUFU.EX2 R177, R177 ;  /* 0x000000b100b17308 */ /* 0x000e220000000800 */
[----:B--2---:R-:W-:-:S07]  /*17830*/  FADD.FTZ R14, R92, R15 ;  /* 0x0000000f5c0e7221 */ /* 0x004fce0000010000 */
[----:B------:R-:W1:Y:S01]  /*17840*/  MUFU.EX2 R95, R95 ;  /* 0x0000005f005f7308 */ /* 0x000e620000000800 */
[----:B---3--:R-:W-:-:S07]  /*17850*/  FADD.FTZ R168, R94, R167 ;  /* 0x000000a75ea87221 */ /* 0x008fce0000010000 */
        /* <DEDUP_REMOVED lines=20> */
.L_x_1950:
[----:B------:R-:W-:Y:S01]  /*179a0*/  F2FP.SATFINITE.E4M3.F32.PACK_AB_MERGE_C R94, R95, R94, RZ ;  /* 0x0000005e5f5e723e */ /* 0x000fe200048070ff */
[----:B------:R-:W-:Y:S01]  /*179b0*/  FMUL.FTZ R24, R24, R3 ;  /* 0x0000000318187220 */ /* 0x000fe20000410000 */
[----:B------:R-:W-:Y:S01]  /*179c0*/  F2FP.SATFINITE.E4M3.F32.PACK_AB_MERGE_C R95, R88, R169, RZ ;  /* 0x000000a9585f723e */ /* 0x000fe200048070ff */
[----:B------:R-:W-:Y:S01]  /*179d0*/  IMAD R88, R194, 0x8, R17 ;  /* 0x00000008c2587824 */ /* 0x000fe200078e0211 */
[----:B------:R-:W-:Y:S01]  /*179e0*/  ISETP.GT.AND P1, PT, R12, R21, PT ;  /* 0x000000150c00720c */ /* 0x000fe20003f24270 */
[-C--:B------:R-:W-:Y:S01]  /*179f0*/  FMUL.FTZ R25, R25, R3.reuse ;  /* 0x0000000319197220 */ /* 0x080fe20000410000 */
[----:B------:R-:W-:Y:S01]  /*17a00*/  F2FP.SATFINITE.E4M3.F32.PACK_AB_MERGE_C R110, R111, R110, RZ ;  /* 0x0000006e6f6e723e */ /* 0x000fe200048070ff */
[----:B------:R-:W-:Y:S01]  /*17a10*/  VIADD R88, R88, 0x22860 ;  /* 0x0002286058587836 */ /* 0x000fe20000000000 */
[----:B------:R-:W-:Y:S01]  /*17a20*/  F2FP.SATFINITE.E4M3.F32.PACK_AB_MERGE_C R124, R155, R124, RZ ;  /* 0x0000007c9b7c723e */ /* 0x000fe200048070ff */
[-C--:B------:R-:W-:Y:S01]  /*17a30*/  FMUL.FTZ R28, R28, R3.reuse ;  /* 0x000000031c1c7220 */ /* 0x080fe20000410000 */
[----:B------:R-:W-:Y:S01]  /*17a40*/  F2FP.SATFINITE.E4M3.F32.PACK_AB_MERGE_C R92, R177, R92, RZ ;  /* 0x0000005cb15c723e */ /* 0x000fe200048070ff */
[-C--:B------:R-:W-:Y:S01]  /*17a50*/  FMUL.FTZ R29, R29, R3.reuse ;  /* 0x000000031d1d7220 */ /* 0x080fe20000410000 */
[----:B------:R-:W-:Y:S01]  /*17a60*/  PRMT R88, R229, 0x654, R88 ;  /* 0x00000654e5587816 */ /* 0x000fe20000000058 */
[-C--:B------:R-:W-:Y:S01]  /*17a70*/  FMUL.FTZ R32, R32, R3.reuse ;  /* 0x0000000320207220 */ /* 0x080fe20000410000 */
[----:B------:R-:W-:Y:S01]  /*17a80*/  F2FP.SATFINITE.E4M3.F32.PACK_AB_MERGE_C R110, R107, R106, R110 ;  /* 0x0000006a6b6e723e */ /* 0x000fe2000480706e */
[-C--:B------:R-:W-:Y:S01]  /*17a90*/  FMUL.FTZ R33, R33, R3.reuse ;  /* 0x0000000321217220 */ /* 0x080fe20000410000 */
[----:B------:R-:W-:Y:S01]  /*17aa0*/  F2FP.SATFINITE.E4M3.F32.PACK_AB_MERGE_C R140, R157, R140, RZ ;  /* 0x0000008c9d8c723e */ /* 0x000fe200048070ff */
[----:B------:R0:W-:Y:S01]  /*17ab0*/  SYNCS.ARRIVE.TRANS64.RED.A1T0 RZ, [R88+URZ], RZ ;  /* 0x000000ff58ff79a7 */ /* 0x0001e2000810043f */
        /* <DEDUP_REMOVED lines=97> */
[----:B0-----:R-:W-:Y:S06]  /*180d0*/  @P1 BRA `(.L_x_1951) ;  /* 0xffffffb400681947 */ /* 0x001fec000383ffff */
[----:B------:R-:W-:Y:S02]  /*180e0*/  IMAD.MOV.U32 R0, RZ, RZ, R93 ;  /* 0x000000ffff007224 */ /* 0x000fe400078e005d */
[----:B------:R-:W-:Y:S02]  /*180f0*/  IMAD.MOV.U32 R3, RZ, RZ, R91 ;  /* 0x000000ffff037224 */ /* 0x000fe400078e005b */
[----:B------:R-:W-:Y:S02]  /*18100*/  IMAD.MOV.U32 R194, RZ, RZ, R216 ;  /* 0x000000ffffc27224 */ /* 0x000fe400078e00d8 */
[----:B------:R-:W-:-:S07]  /*18110*/  IMAD.MOV.U32 R196, RZ, RZ, R217 ;  /* 0x000000ffffc47224 */ /* 0x000fce00078e00d9 */
.L_x_1931:
[----:B------:R-:W0:Y:S01]  /*18120*/  LDC R21, c[0x0][0x448] ;  /* 0x00011200ff157b82 */ /* 0x000e220000000800 */
[----:B------:R-:W-:Y:S02]  /*18130*/  LOP3.LUT R22, R22, 0xfffffff7, RZ, 0xc0, !PT ;  /* 0xfffffff716167812 */ /* 0x000fe400078ec0ff */
[----:B------:R-:W-:Y:S02]  /*18140*/  R2UR UR4, R13 ;  /* 0x000000000d0472ca */ /* 0x000fe400000e0000 */
[----:B------:R-:W-:-:S03]  /*18150*/  IADD3 R90, R189, 0x1, -R188 ;  /* 0x00000001bd5a7810 */ /* 0x000fc60007ffe8bc */
[----:B------:R-:W1:Y:S01]  /*18160*/  LDC R92, c[0x0][0x9e4] ;  /* 0x00027900ff5c7b82 */ /* 0x000e620000000800 */
[----:B0-----:R-:W-:Y:S01]  /*18170*/  ISETP.NE.AND P1, PT, R21, 0x1, PT ;  /* 0x000000011500780c */ /* 0x001fe20003f25270 */
[----:B------:R-:W-:-:S12]  /*18180*/  VIADD R21, R202, 0x7f ;  /* 0x0000007fca157836 */ /* 0x000fd80000000000 */
[----:B------:R-:W0:Y:S01]  /*18190*/  @P1 LDC R88, c[0x0][0x44c] ;  /* 0x00011300ff581b82 */ /* 0x000e220000000800 */
[----:B------:R-:W-:-:S04]  /*181a0*/  @P1 LOP3.LUT R22, R22, 0x8, RZ, 0xfc, !PT ;  /* 0x0000000816161812 */ /* 0x000fc800078efcff */
[----:B------:R-:W-:-:S03]  /*181b0*/  LOP3.LUT R22, R22, 0xffffffef, RZ, 0xc0, !PT ;  /* 0xffffffef16167812 */ /* 0x000fc600078ec0ff */
[----:B------:R-:W2:Y:S01]  /*181c0*/  @P1 LDC R89, c[0x0][0x450] ;  /* 0x00011400ff591b82 */ /* 0x000ea20000000800 */
[----:B0-----:R-:W-:-:S05]  /*181d0*/  @P1 IMAD.HI.U32 R88, R21, R88, RZ ;  /* 0x0000005815581227 */ /* 0x001fca00078e00ff */
[----:B--2---:R-:W-:Y:S02]  /*181e0*/  @P1 SHF.R.U32.HI R21, RZ, R89, R88 ;  /* 0x00000059ff151219 */ /* 0x004fe40000011658 */
[----:B-1----:R-:W-:-:S03]  /*181f0*/  ISETP.GE.AND P1, PT, R92, 0x1, PT ;  /* 0x000000015c00780c */ /* 0x002fc60003f26270 */
[----:B------:R-:W-:-:S04]  /*18200*/  IMAD.IADD R21, R90, 0x1, R21 ;  /* 0x000000015a157824 */ /* 0x000fc800078e0215 */
[----:B------:R-:W-:-:S06]  /*18210*/  VIADD R88, R21, -UR4 ;  /* 0x8000000415587c36 */ /* 0x000fcc0008000000 */
[----:B------:R-:W-:Y:S01]  /*18220*/  @P1 LOP3.LUT R22, R22, 0x10, RZ, 0xfc, !PT ;  /* 0x0000001016161812 */ /* 0x000fe200078efcff */
        /* <DEDUP_REMOVED lines=11> */
.L_x_1954:
[----:B------:R-:W-:-:S13]  /*182e0*/  ISETP.NE.AND P1, PT, R92, 0x1, PT ;  /* 0x000000015c00780c */ /* 0x000fda0003f25270 */
[----:B------:R-:W0:Y:S02]  /*182f0*/  @P1 LDC.64 R90, c[0x0][0x9e8] ;  /* 0x00027a00ff5a1b82 */ /* 0x000e240000000a00 */
[----:B0-----:R-:W-:-:S05]  /*18300*/  @P1 IMAD.HI.U32 R90, R21, R90, RZ ;  /* 0x0000005a155a1227 */ /* 0x001fca00078e00ff */
[----:B------:R-:W-:-:S07]  /*18310*/  @P1 SHF.R.U32.HI R21, RZ, R91, R90 ;  /* 0x0000005bff151219 */ /* 0x000fce000001165a */
.L_x_1955:
[----:B------:R-:W-:Y:S05]  /*18320*/  BSYNC B0 ;  /* 0x0000000000007941 */ /* 0x000fea0003800000 */
.L_x_1953:
[----:B------:R-:W-:-:S05]  /*18330*/  IMAD R21, R21, R92, RZ ;  /* 0x0000005c15157224 */ /* 0x000fca00078e02ff */
[----:B------:R-:W-:-:S07]  /*18340*/  VIMNMX R88, R88, R21, !PT ;  /* 0x0000001558587248 */ /* 0x000fce0007fe0100 */
.L_x_1952:
[----:B------:R-:W-:-:S04]  /*18350*/  VIADD R88, R88, 0x9f ;  /* 0x0000009f58587836 */ /* 0x000fc80000000000 */
[----:B------:R-:W-:-:S05]  /*18360*/  IMAD.HI R88, R88, 0x66666667, RZ ;  /* 0x6666666758587827 */ /* 0x000fca00078e02ff */
[----:B------:R-:W-:-:S04]  /*18370*/  SHF.R.U32.HI R21, RZ, 0x1f, R88 ;  /* 0x0000001fff157819 */ /* 0x000fc80000011658 */
[----:B------:R-:W-:-:S04]  /*18380*/  LEA.HI.SX32 R88, R88, R21, 0x1a ;  /* 0x0000001558587211 */ /* 0x000fc800078fd2ff */
[----:B------:R-:W-:-:S04]  /*18390*/  VIMNMX R21, R211, R88, !PT ;  /* 0x00000058d3157248 */ /* 0x000fc80007fe0100 */
[----:B------:R-:W-:-:S13]  /*183a0*/  ISETP.GE.AND P1, PT, R12, R21, PT ;  /* 0x000000150c00720c */ /* 0x000fda0003f26270 */
[----:B------:R-:W-:Y:S05]  /*183b0*/  @!P1 BRA `(.L_x_1956) ;  /* 0x0000002c007c9947 */ /* 0x000fea0003800000 */
[----:B------:R-:W-:Y:S02]  /*183c0*/  IMAD.MOV.U32 R216, RZ, RZ, R0 ;  /* 0x000000ffffd87224 */ /* 0x000fe400078e0000 */
[----:B------:R-:W-:Y:S02]  /*183d0*/  IMAD.MOV.U32 R217, RZ, RZ, R3 ;  /* 0x000000ffffd97224 */ /* 0x000fe400078e0003 */
[----:B------:R-:W-:Y:S02]  /*183e0*/  IMAD.MOV.U32 R222, RZ, RZ, R196 ;  /* 0x000000ffffde7224 */ /* 0x000fe400078e00c4 */
[----:B------:R-:W-:-:S07]  /*183f0*/  IMAD.MOV.U32 R218, RZ, RZ, R194 ;  /* 0x000000ffffda7224 */ /* 0x000fce00078e00c2 */
.L_x_1968:
        /* <DEDUP_REMOVED lines=8> */
.L_x_1958:
[----:B------:R-:W-:Y:S01]  /*18480*/  VIADD R0, R218, 0x1 ;  /* 0x00000001da007836 */ /* 0x000fe20000000000 */
[----:B------:R-:W-:-:S04]  /*18490*/  SHF.L.U32 R3, R196, 0x1f, RZ ;  /* 0x0000001fc4037819 */ /* 0x000fc800000006ff */
[----:B------:R-:W-:-:S04]  /*184a0*/  ISETP.NE.AND P2, PT, R0, 0x2, PT ;  /* 0x000000020000780c */ /* 0x000fc80003f45270 */
[----:B------:R-:W-:-:S05]  /*184b0*/  SEL R0, R0, RZ, P2 ;  /* 0x000000ff00007207 */ /* 0x000fca0001000000 */
[----:B------:R-:W-:-:S04]  /*184c0*/  IMAD R0, R0, 0x8, R17 ;  /* 0x0000000800007824 */ /* 0x000fc800078e0211 */
[----:B------:R0:W1:Y:S01]  /*184d0*/  SYNCS.PHASECHK.TRANS64.TRYWAIT P2, [R0+URZ+0x22830], R3 ;  /* 0x02283003000075a7 */ /* 0x000062000804017f */
[----:B------:R-:W-:Y:S05]  /*184e0*/  @!P0 BRA `(.L_x_1959) ;  /* 0x0000000000048947 */ /* 0x000fea0003800000 */
[----:B------:R-:W-:Y:S01]  /*184f0*/  BPT.TRAP 0x1 ;  /* 0x000000040000795c */ /* 0x000fe20000300000 */
.L_x_1959:
[----:B------:R-:W-:Y:S04]  /*18500*/  BSSY B0, `(.L_x_1957) ;  /* 0x0000004000007945 */ /* 0x000fe80003800000 */
[----:B-1----:R-:W-:Y:S05]  /*18510*/  @P2 BRA `(.L_x_1960) ;  /* 0x0000000000082947 */ /* 0x002fea0003800000 */
[----:B------:R-:W1:Y:S02]  /*18520*/  SYNCS.PHASECHK.TRANS64.TRYWAIT P2, [R0+URZ+0x22830], R3 ;  /* 0x02283003000075a7 */ /* 0x000e64000804017f */
[----:B-1----:R-:W-:Y:S05]  /*18530*/  @!P2 BRA `(.L_x_1961) ;  /* 0x000001440090a947 */ /* 0x002fea0003800000 */
.L_x_1960:
[----:B------:R-:W-:Y:S05]  /*18540*/  BSYNC B0 ;  /* 0x0000000000007941 */ /* 0x000fea0003800000 */
.L_x_1957:
[----:B01----:R-:W0:Y:S01]  /*18550*/  S2R R3, SR_TID.X ;  /* 0x0000000000037919 */ /* 0x003e220000002100 */
[----:B------:R-:W-:Y:S01]  /*18560*/  VIADD R194, R218, 0x1 ;  /* 0x00000001dac27836 */ /* 0x000fe20000000000 */
[----:B------:R-:W-:Y:S05]  /*18570*/  WARPSYNC.ALL ;  /* 0x0000000000007948 */ /* 0x000fea0003800000 */
[----:B------:R-:W-:Y:S01]  /*18580*/  ISETP.NE.AND P2, PT, R194, 0x2, PT ;  /* 0x00000002c200780c */ /* 0x000fe20003f45270 */
[----:B------:R-:W-:Y:S01]  /*18590*/  IMAD.MOV.U32 R91, RZ, RZ, 0x40000040 ;  /* 0x40000040ff5b7424 */ /* 0x000fe200078e00ff */
[----:B------:R-:W-:Y:S01]  /*185a0*/  R2UR UR28, R10 ;  /* 0x000000000a1c72ca */ /* 0x000fe200000e0000 */
        /* <DEDUP_REMOVED lines=18> */
[C---:B------:R-:W-:Y:S01]  /*186d0*/  VIADD R88, R90.reuse, 0x2 ;  /* 0x000000025a587836 */ /* 0x040fe20000000000 */
[----:B------:R-:W-:Y:S01]  /*186e0*/  R2UR UR39, R89 ;  /* 0x00000000592772ca */ /* 0x000fe200000e0000 */
[----:B------:R-:W-:Y:S01]  /*186f0*/  VIADD R96, R90, 0x4 ;  /* 0x000000045a607836 */ /* 0x000fe20000000000 */
[----:B------:R-:W-:Y:S01]  /*18700*/  R2UR UR36, R10 ;  /* 0x000000000a2472ca */ /* 0x000fe200000e0000 */
[----:B------:R-:W-:Y:S01]  /*18710*/  IMAD.MOV.U32 R91, RZ, RZ, 0x40000040 ;  /* 0x40000040ff5b7424 */ /* 0x000fe200078e00ff */
[----:B0-----:R-:W-:-:S02]  /*18720*/  SHF.R.U32.HI R3, RZ, 0x7, R3 ;  /* 0x00000007ff037819 */ /* 0x001fc40000011603 */
[----:B------:R-:W-:Y:S02]  /*18730*/  R2UR UR37, R11 ;  /* 0x000000000b2572ca */ /* 0x000fe400000e0000 */
[----:B------:R-:W-:Y:S01]  /*18740*/  R2UR UR8, R92 ;  /* 0x000000005c0872ca */ /* 0x000fe200000e0000 */
[----:B------:R-:W-:Y:S01]  /*18750*/  VIADD R3, R3, 0x8 ;  /* 0x0000000803037836 */ /* 0x000fe20000000000 */
[----:B------:R-:W-:Y:S01]  /*18760*/  R2UR UR51, R93 ;  /* 0x000000005d3372ca */ /* 0x000fe200000e0000 */
[----:B------:R-:W-:Y:S01]  /*18770*/  VIADD R92, R90, 0x202 ;  /* 0x000002025a5c7836 */ /* 0x000fe20000000000 */
[----:B------:R-:W-:Y:S01]  /*18780*/  R2UR UR6, R94 ;  /* 0x000000005e0672ca */ /* 0x000fe200000e0000 */
[----:B------:R-:W-:Y:S01]  /*18790*/  VIADD R94, R90, 0x102 ;  /* 0x000001025a5e7836 */ /* 0x000fe20000000000 */
[----:B------:R0:W-:Y:S01]  /*187a0*/  BAR.SYNC.DEFER_BLOCKING R3, 0x100 ;  /* 0x000400030000751d */ /* 0x0001e20000010000 */
[----:B------:R-:W-:Y:S02]  /*187b0*/  R2UR UR7, R95 ;  /* 0x000000005f0772ca */ /* 0x000fe400000e0000 */
[----:B------:R-:W-:Y:S01]  /*187c0*/  R2UR UR50, R92 ;  /* 0x000000005c3272ca */ /* 0x000fe200000e0000 */
[----:B------:R-:W-:Y:S01]  /*187d0*/  VIADD R92, R90, 0x402 ;  /* 0x000004025a5c7836 */ /* 0x000fe20000000000 */
[----:B------:R-:W-:-:S02]  /*187e0*/  R2UR UR48, R10 ;  /* 0x000000000a3072ca */ /* 0x000fc400000e0000 */
[----:B------:R-:W-:Y:S02]  /*187f0*/  R2UR UR49, R11 ;  /* 0x000000000b3172ca */ /* 0x000fe400000e0000 */
[----:B------:R-:W-:Y:S02]  /*18800*/  R2UR UR46, R94 ;  /* 0x000000005e2e72ca */ /* 0x000fe400000e0000 */
[----:B------:R-:W-:Y:S02]  /*18810*/  R2UR UR47, R95 ;  /* 0x000000005f2f72ca */ /* 0x000fe400000e0000 */
[----:B------:R-:W-:Y:S01]  /*18820*/  MOV R94, UR51 ;  /* 0x00000033005e7c02 */ /* 0x000fe20008000f00 */
[----:B------:R-:W-:Y:S01]  /*18830*/  UMOV UR51, UR7 ;  /* 0x0000000700337c82 */ /* 0x000fe20008000000 */
[----:B------:R-:W-:Y:S01]  /*18840*/  R2UR UR4, R88 ;  /* 0x00000000580472ca */ /* 0x000fe200000e0000 */
[----:B------:R-:W-:Y:S01]  /*18850*/  VIADD R88, R90, 0x302 ;  /* 0x000003025a587836 */ /* 0x000fe20000000000 */
[----:B------:R-:W-:Y:S01]  /*18860*/  MOV R95, UR50 ;  /* 0x00000032005f7c02 */ /* 0x000fe20008000f00 */
[----:B------:R-:W-:Y:S01]  /*18870*/  UMOV UR50, UR6 ;  /* 0x0000000600327c82 */ /* 0x000fe20008000000 */
[----:B------:R-:W-:Y:S01]  /*18880*/  R2UR UR58, R92 ;  /* 0x000000005c3a72ca */ /* 0x000fe200000e0000 */
[----:B------:R-:W-:Y:S01]  /*18890*/  VIADD R92, R90, 0x204 ;  /* 0x000002045a5c7836 */ /* 0x000fe20000000000 */
[----:B------:R-:W-:Y:S01]  /*188a0*/  R2UR UR54, R88 ;  /* 0x00000000583672ca */ /* 0x000fe200000e0000 */
[----:B------:R-:W-:Y:S01]  /*188b0*/  VIADD R88, R90, 0x104 ;  /* 0x000001045a587836 */ /* 0x000fe20000000000 */
[----:B------:R-:W-:Y:S01]  /*188c0*/  R2UR UR9, R93 ;  /* 0x000000005d0972ca */ /* 0x000fe200000e0000 */
[----:B------:R-:W-:Y:S01]  /*188d0*/  WARPGROUP.ARRIVE ;  /* 0x00000000000079c5 */ /* 0x000fe20000000000 */
[----:B------:R-:W-:Y:S01]  /*188e0*/  R2UR UR14, R92 ;  /* 0x000000005c0e72ca */ /* 0x000fe200000e0000 */
[----:B------:R-:W-:Y:S01]  /*188f0*/  VIADD R92, R90, 0x404 ;  /* 0x000004045a5c7836 */ /* 0x000fe20000000000 */
[----:B------:R-:W-:Y:S01]  /*18900*/  R2UR UR10, R88 ;  /* 0x00000000580a72ca */ /* 0x000fe200000e0000 */
[----:B------:R-:W-:Y:S01]  /*18910*/  VIADD R88, R90, 0x304 ;  /* 0x000003045a587836 */ /* 0x000fe20000000000 */
[----:B------:R-:W-:Y:S01]  /*18920*/  R2UR UR6, R96 ;  /* 0x00000000600672ca */ /* 0x000fe200000e0000 */
[----:B------:R-:W-:Y:S01]  /*18930*/  QGMMA.64x32x32.F32.E4M3.E4M3 R152, gdesc[UR28], RZ, !UPT, gsb0 ;  /* 0x006000001c9879f3 */ /* 0x000fe2000c0008ff */
[----:B------:R-:W-:Y:S01]  /*18940*/  R2UR UR22, R92 ;  /* 0x000000005c1672ca */ /* 0x000fe200000e0000 */
[----:B------:R-:W-:Y:S01]  /*18950*/  VIADD R96, R90, 0x6 ;  /* 0x000000065a607836 */ /* 0x000fe20000000000 */
[----:B------:R-:W-:Y:S01]  /*18960*/  R2UR UR18, R88 ;  /* 0x00000000581272ca */ /* 0x000fe200000e0000 */
[C---:B------:R-:W-:Y:S01]  /*18970*/  VIADD R88, R90.reuse, 0x106 ;  /* 0x000001065a587836 */ /* 0x040fe20000000000 */
[C---:B------:R-:W-:Y:S01]  /*18980*/  R2UR UR5, R89.reuse ;  /* 0x00000000590572ca */ /* 0x040fe200000e0000 */
[----:B------:R-:W-:Y:S01]  /*18990*/  VIADD R92, R90, 0x206 ;  /* 0x000002065a5c7836 */ /* 0x000fe20000000000 */
[----:B------:R-:W-:-:S02]  /*189a0*/  R2UR UR55, R89 ;  /* 0x00000000593772ca */ /* 0x000fc400000e0000 */
[----:B------:R-:W-:Y:S01]  /*189b0*/  R2UR UR30, R88 ;  /* 0x00000000581e72ca */ /* 0x000fe200000e0000 */
[C---:B------:R-:W-:Y:S01]  /*189c0*/  VIADD R88, R90.reuse, 0x306 ;  /* 0x000003065a587836 */ /* 0x040fe20000000000 */
[----:B------:R-:W-:Y:S01]  /*189d0*/  R2UR UR59, R93 ;  /* 0x000000005d3b72ca */ /* 0x000fe200000e0000 */
[----:B------:R-:W-:Y:S01]  /*189e0*/  VIADD R90, R90, 0x406 ;  /* 0x000004065a5a7836 */ /* 0x000fe20000000000 */
[----:B------:R-:W-:Y:S02]  /*189f0*/  R2UR UR11, R89 ;  /* 0x00000000590b72ca */ /* 0x000fe400000e0000 */
[----:B------:R-:W-:Y:S02]  /*18a00*/  R2UR UR15, R93 ;  /* 0x000000005d0f72ca */ /* 0x000fe400000e0000 */
[----:B------:R-:W-:Y:S02]  /*18a10*/  R2UR UR19, R89 ;  /* 0x00000000591372ca */ /* 0x000fe400000e0000 */
[----:B------:R-:W-:Y:S01]  /*18a20*/  R2UR UR23, R93 ;  /* 0x000000005d1772ca */ /* 0x000fe200000e0000 */
[----:B------:R-:W-:Y:S01]  /*18a30*/  IMAD.MOV.U32 R93, RZ, RZ, 0x40000040 ;  /* 0x40000040ff5d7424 */ /* 0x000fe200078e00ff */
[----:B------:R-:W-:-:S02]  /*18a40*/  R2UR UR44, R10 ;  /* 0x000000000a2c72ca */ /* 0x000fc400000e0000 */
[----:B------:R-:W-:Y:S02]  /*18a50*/  R2UR UR45, R11 ;  /* 0x000000000b2d72ca */ /* 0x000fe400000e0000 */
[----:B------:R-:W-:Y:S01]  /*18a60*/  R2UR UR31, R89 ;  /* 0x00000000591f72ca */ /* 0x000fe200000e0000 */
[----:B------:R-:W-:Y:S01]  /*18a70*/  IMAD.MOV.U32 R89, RZ, RZ, 0x40000040 ;  /* 0x40000040ff597424 */ /* 0x000fe200078e00ff */
[C---:B------:R-:W-:Y:S02]  /*18a80*/  R2UR UR7, R97.reuse ;  /* 0x00000000610772ca */ /* 0x040fe400000e0000 */
[----:B------:R-:W-:Y:S02]  /*18a90*/  R2UR UR26, R96 ;  /* 0x00000000601a72ca */ /* 0x000fe400000e0000 */
[----:B------:R-:W-:Y:S02]  /*18aa0*/  R2UR UR27, R97 ;  /* 0x00000000611b72ca */ /* 0x000fe400000e0000 */
[----:B------:R-:W-:-:S02]  /*18ab0*/  R2UR UR42, R90 ;  /* 0x000000005a2a72ca */ /* 0x000fc400000e0000 */
[----:B------:R-:W-:Y:S02]  /*18ac0*/  R2UR UR43, R91 ;  /* 0x000000005b2b72ca */ /* 0x000fe400000e0000 */
[----:B------:R-:W-:Y:S01]  /*18ad0*/  MOV R221, UR47 ;  /* 0x0000002f00dd7c02 */ /* 0x000fe20008000f00 */
[----:B------:R-:W-:Y:S01]  /*18ae0*/  UMOV UR47, UR9 ;  /* 0x00000009002f7c82 */ /* 0x000fe20008000000 */
[----:B------:R-:W-:Y:S01]  /*18af0*/  MOV R205, UR46 ;  /* 0x0000002e00cd7c02 */ /* 0x000fe20008000f00 */
[----:B------:R-:W-:Y:S01]  /*18b00*/  UMOV UR46, UR8 ;  /* 0x00000008002e7c82 */ /* 0x000fe20008000000 */
[----:B0-----:R-:W-:Y:S01]  /*18b10*/  MOV R3, UR7 ;  /* 0x0000000700037c02 */ /* 0x001fe20008000f00 */
        /* <DEDUP_REMOVED lines=19> */
[C---:B------:R-:W-:Y:S02]  /*18c50*/  R2UR UR17, R7.reuse ;  /* 0x00000000071172ca */ /* 0x040fe400000e0000 */
[----:B------:R-:W-:Y:S02]  /*18c60*/  R2UR UR20, R6 ;  /* 0x00000000061472ca */ /* 0x000fe400000e0000 */
[----:B------:R-:W-:Y:S02]  /*18c70*/  R2UR UR21, R7 ;  /* 0x00000000071572ca */ /* 0x000fe400000e0000 */
[----:B------:R-:W-:Y:S02]  /*18c80*/  R2UR UR24, R4 ;  /* 0x00000000041872ca */ /* 0x000fe400000e0000 */
[----:B------:R-:W-:-:S02]  /*18c90*/  R2UR UR25, R5 ;  /* 0x00000000051972ca */ /* 0x000fc400000e0000 */
        /* <DEDUP_REMOVED lines=80> */
.L_x_1963:
[----:B------:R-:W-:Y:S01]  /*191a0*/  SHF.L.U32 R0, R222, 0x1f, RZ ;  /* 0x0000001fde007819 */ /* 0x000fe200000006ff */
[----:B------:R-:W-:-:S04]  /*191b0*/  IMAD R3, R218, 0x8, R17 ;  /* 0x00000008da037824 */ /* 0x000fc800078e0211 */
[----:B------:R0:W1:Y:S01]  /*191c0*/  SYNCS.PHASECHK.TRANS64.TRYWAIT P1, [R3+URZ+0x22850], R0 ;  /* 0x02285000030075a7 */ /* 0x000062000802017f */
[----:B------:R-:W-:Y:S05]  /*191d0*/  @!P0 BRA `(.L_x_1964) ;  /* 0x0000000000048947 */ /* 0x000fea0003800000 */
[----:B------:R-:W-:Y:S01]  /*191e0*/  BPT.TRAP 0x1 ;  /* 0x000000040000795c */ /* 0x000fe20000300000 */
.L_x_1964:
[----:B-1----:R-:W-:Y:S05]  /*191f0*/  @P1 BRA `(.L_x_1962) ;  /* 0x0000000000081947 */ /* 0x002fea0003800000 */
[----:B------:R-:W1:Y:S02]  /*19200*/  SYNCS.PHASECHK.TRANS64.TRYWAIT P1, [R3+URZ+0x22850], R0 ;  /* 0x02285000030075a7 */ /* 0x000e64000802017f */
[----:B-1----:R-:W-:Y:S05]  /*19210*/  @!P1 BRA `(.L_x_1965) ;  /* 0x00000138006c9947 */ /* 0x002fea0003800000 */
.L_x_1962:
        /* <DEDUP_REMOVED lines=13> */
[----:B0-----:R-:W-:-:S04]  /*192f0*/  SHF.R.U32.HI R221, RZ, 0x7, R221 ;  /* 0x00000007ffdd7819 */ /* 0x001fc800000116dd */
[----:B------:R-:W-:Y:S01]  /*19300*/  IADD3 R3, -R221, 0xb, RZ ;  /* 0x0000000bdd037810 */ /* 0x000fe20007ffe1ff */
        /* <DEDUP_REMOVED lines=28> */
[----:B------:R0:W-:Y:S06]  /*194d0*/  BAR.ARV R3, 0x100 ;  /* 0x000400030000751d */ /* 0x0001ec0000002000 */
[----:B------:R-:W-:Y:S05]  /*194e0*/  @!P0 BRA `(.L_x_1966) ;  /* 0x0000000000048947 */ /* 0x000fea0003800000 */
[----:B------:R-:W-:Y:S01]  /*194f0*/  BPT.TRAP 0x1 ;  /* 0x000000040000795c */ /* 0x000fe20000300000 */
.L_x_1966:
[----:B------:R-:W-:-:S04]  /*19500*/  FMNMX.FTZ R0, R152, R217, !PT ;  /* 0x000000d998007209 */ /* 0x000fc80007810000 */
[----:B0-----:R-:W-:Y:S02]  /*19510*/  FMNMX.FTZ R3, R153, R0, !PT ;  /* 0x0000000099037209 */ /* 0x001fe40007810000 */
[----:B------:R-:W-:-:S04]  /*19520*/  FMNMX.FTZ R0, R154, R216, !PT ;  /* 0x000000d89a007209 */ /* 0x000fc80007810000 */
        /* <DEDUP_REMOVED lines=85> */
[----:B------:R-:W-:-:S04]  /*19a80*/  FADD.FTZ R171, -R3, R217 ;  /* 0x000000d903ab7221 */ /* 0x000fc80000010100 */
[----:B------:R-:W-:Y:S01]  /*19a90*/  FMUL.FTZ R168, R2, R171 ;  /* 0x000000ab02a87220 */ /* 0x000fe20000410000 */
[----:B------:R-:W-:-:S04]  /*19aa0*/  FADD.FTZ R171, -R0, R216 ;  /* 0x000000d800ab7221 */ /* 0x000fc80000010100 */
[C---:B------:R-:W-:Y:S01]  /*19ab0*/  FMUL.FTZ R169, R2.reuse, R171 ;  /* 0x000000ab02a97220 */ /* 0x040fe20000410000 */
[----:B------:R-:W-:-:S01]  /*19ac0*/  FFMA.FTZ R171, R2, R3, -8 ;  /* 0xc100000002ab7423 */ /* 0x000fc20000010003 */
[----:B------:R-:W-:Y:S03]  /*19ad0*/  MUFU.EX2 R168, R168 ;  /* 0x000000a800a87308 */ /* 0x000fe60000000800 */
[----:B------:R-:W-:-:S01]  /*19ae0*/  FFMA.FTZ R170, R2, R152, -R171 ;  /* 0x0000009802aa7223 */ /* 0x000fc200000108ab */
[C-C-:B------:R-:W-:Y:S01]  /*19af0*/  FFMA.FTZ R152, R2.reuse, R153, -R171.reuse ;  /* 0x0000009902987223 */ /* 0x140fe200000108ab */
[----:B------:R-:W-:-:S01]  /*19b00*/  FFMA.FTZ R153, R2, R156, -R171 ;  /* 0x0000009c02997223 */ /* 0x000fc200000108ab */
[C-C-:B------:R-:W-:Y:S01]  /*19b10*/  FFMA.FTZ R156, R2.reuse, R157, -R171.reuse ;  /* 0x0000009d029c7223 */ /* 0x140fe200000108ab */
[----:B------:R-:W-:-:S01]  /*19b20*/  FFMA.FTZ R157, R2, R160, -R171 ;  /* 0x000000a0029d7223 */ /* 0x000fc200000108ab */
[C-C-:B------:R-:W-:Y:S01]  /*19b30*/  FFMA.FTZ R160, R2.reuse, R161, -R171.reuse ;  /* 0x000000a102a07223 */ /* 0x140fe200000108ab */
[----:B------:R-:W-:-:S01]  /*19b40*/  FFMA.FTZ R161, R2, R164, -R171 ;  /* 0x000000a402a17223 */ /* 0x000fc200000108ab */
[C---:B------:R-:W-:Y:S01]  /*19b50*/  FFMA.FTZ R164, R2.reuse, R165, -R171 ;  /* 0x000000a502a47223 */ /* 0x040fe200000108ab */
[----:B------:R-:W-:-:S01]  /*19b60*/  FFMA.FTZ R165, R2, R0, -8 ;  /* 0xc100000002a57423 */ /* 0x000fc20000010000 */
[----:B------:R0:W1:Y:S01]  /*19b70*/  MUFU.EX2 R173, R170 ;  /* 0x000000aa00ad7308 */ /* 0x0000620000000800 */
[----:B------:R-:W-:-:S01]  /*19b80*/  FFMA.FTZ R136, R2, R136, -R171 ;  /* 0x0000008802887223 */ /* 0x000fc200000108ab */
[C---:B------:R-:W-:Y:S01]  /*19b90*/  FFMA.FTZ R137, R2.reuse, R137, -R171 ;  /* 0x0000008902897223 */ /* 0x040fe200000108ab */
[----:B------:R-:W-:-:S01]  /*19ba0*/  FFMA.FTZ R154, R2, R154, -R165 ;  /* 0x0000009a029a7223 */ /* 0x000fc200000108a5 */
[C-C-:B------:R-:W-:Y:S01]  /*19bb0*/  FFMA.FTZ R155, R2.reuse, R155, -R165.reuse ;  /* 0x0000009b029b7223 */ /* 0x140fe200000108a5 */
[----:B------:R-:W-:-:S01]  /*19bc0*/  FFMA.FTZ R158, R2, R158, -R165 ;  /* 0x0000009e029e7223 */ /* 0x000fc200000108a5 */
[C-C-:B------:R-:W-:Y:S01]  /*19bd0*/  FFMA.FTZ R159, R2.reuse, R159, -R165.reuse ;  /* 0x0000009f029f7223 */ /* 0x140fe200000108a5 */
[----:B------:R-:W-:-:S01]  /*19be0*/  FFMA.FTZ R162, R2, R162, -R165 ;  /* 0x000000a202a27223 */ /* 0x000fc200000108a5 */
[----:B------:R-:W-:Y:S01]  /*19bf0*/  MUFU.EX2 R169, R169 ;  /* 0x000000a900a97308 */ /* 0x000fe20000000800 */
[----:B0-----:R-:W-:-:S02]  /*19c00*/  IMAD R170, R194, 0x8, R17 ;  /* 0x00000008c2aa7824 */ /* 0x001fc400078e0211 */
[C-C-:B------:R-:W-:Y:S01]  /*19c10*/  FFMA.FTZ R163, R2.reuse, R163, -R165.reuse ;  /* 0x000000a302a37223 */ /* 0x140fe200000108a5 */
[----:B------:R-:W-:-:S01]  /*19c20*/  FFMA.FTZ R166, R2, R166, -R165 ;  /* 0x000000a602a67223 */ /* 0x000fc200000108a5 */
[--C-:B------:R-:W-:Y:S01]  /*19c30*/  FFMA.FTZ R167, R2, R167, -R165.reuse ;  /* 0x000000a702a77223 */ /* 0x100fe200000108a5 */
[----:B------:R-:W-:Y:S02]  /*19c40*/  VIADD R170, R170, 0x22840 ;  /* 0x00022840aaaa7836 */ /* 0x000fe40000000000 */
[C-C-:B------:R-:W-:Y:S01]  /*19c50*/  FFMA.FTZ R138, R2.reuse, R138, -R165.reuse ;  /* 0x0000008a028a7223 */ /* 0x140fe200000108a5 */
[----:B------:R-:W-:-:S01]  /*19c60*/  FFMA.FTZ R139, R2, R139, -R165 ;  /* 0x0000008b028b7223 */ /* 0x000fc200000108a5 */
[----:B------:R-:W0:Y:S01]  /*19c70*/  MUFU.EX2 R154, R154 ;  /* 0x0000009a009a7308 */ /* 0x000e220000000800 */
[----:B-1----:R-:W-:-:S01]  /*19c80*/  FFMA.FTZ R15, R168, R15, R173 ;  /* 0x0000000fa80f7223 */ /* 0x002fc200000100ad */
[----:B------:R-:W-:Y:S01]  /*19c90*/  PRMT R170, R229, 0x654, R170 ;  /* 0x00000654e5aa7816 */ /* 0x000fe200000000aa */
[----:B------:R-:W-:-:S01]  /*19ca0*/  FFMA.FTZ R142, R2, R142, -R165 ;  /* 0x0000008e028e7223 */ /* 0x000fc200000108a5 */
[C-C-:B------:R-:W-:Y:S01]  /*19cb0*/  FFMA.FTZ R143, R2.reuse, R143, -R165.reuse ;  /* 0x0000008f028f7223 */ /* 0x140fe200000108a5 */
[----:B------:R-:W-:-:S01]  /*19cc0*/  FFMA.FTZ R146, R2, R146, -R165 ;  /* 0x0000009202927223 */ /* 0x000fc200000108a5 */
[----:B------:R1:W-:Y:S01]  /*19cd0*/  SYNCS.ARRIVE.TRANS64.RED.A1T0 RZ, [R170+URZ], RZ ;  /* 0x000000ffaaff79a7 */ /* 0x0003e2000810043f */
[----:B------:R-:W-:-:S01]  /*19ce0*/  FFMA.FTZ R147, R2, R147, -R165 ;  /* 0x0000009302937223 */ /* 0x000fc200000108a5 */
[----:B------:R-:W2:Y:S01]  /*19cf0*/  MUFU.EX2 R152, R152 ;  /* 0x0000009800987308 */ /* 0x000ea20000000800 */
[----:B------:R-:W-:-:S01]  /*19d00*/  FFMA.FTZ R150, R2, R150, -R165 ;  /* 0x0000009602967223 */ /* 0x000fc200000108a5 */
[C-C-:B------:R-:W-:Y:S01]  /*19d10*/  FFMA.FTZ R151, R2.reuse, R151, -R165.reuse ;  /* 0x0000009702977223 */ /* 0x140fe200000108a5 */
[----:B------:R-:W-:-:S01]  /*19d20*/  FFMA.FTZ R122, R2, R122, -R165 ;  /* 0x0000007a027a7223 */ /* 0x000fc200000108a5 */
[C-C-:B------:R-:W-:Y:S01]  /*19d30*/  FFMA.FTZ R123, R2.reuse, R123, -R165.reuse ;  /* 0x0000007b027b7223 */ /* 0x140fe200000108a5 */
[----:B------:R-:W-:-:S01]  /*19d40*/  FFMA.FTZ R126, R2, R126, -R165 ;  /* 0x0000007e027e7223 */ /* 0x000fc200000108a5 */
[C-C-:B-1----:R-:W-:Y:S01]  /*19d50*/  FFMA.FTZ R170, R2.reuse, R130, -R165.reuse ;  /* 0x0000008202aa7223 */ /* 0x142fe200000108a5 */
        /* <DEDUP_REMOVED lines=23> */
[C---:B------:R-:W-:Y:S01]  /*19ed0*/  FFMA.FTZ R103, R2.reuse, R103, -R165 ;  /* 0x0000006702677223 */ /* 0x040fe200000108a5 */
        /* <DEDUP_REMOVED lines=34> */
[----:B------:R-:W-:-:S07]  /*1a100*/  FFMA.FTZ R101, R2, R101, -R171 ;  /* 0x0000006502657223 */ /* 0x000fce00000108ab */
[----:B------:R2:W-:Y:S08]  /*1a110*/  MUFU.EX2 R114, R170 ;  /* 0x000000aa00727308 */ /* 0x0005f00000000800 */
[----:B------:R-:W5:Y:S01]  /*1a120*/  MUFU.EX2 R163, R163 ;  /* 0x000000a300a37308 */ /* 0x000f620000000800 */
[----:B--2---:R-:W-:-:S01]  /*1a130*/  FADD.FTZ R170, R152, R15 ;  /* 0x0000000f98aa7221 */ /* 0x004fc20000010000 */
[----:B-1----:R-:W-:-:S03]  /*1a140*/  FADD.FTZ R15, R155, R14 ;  /* 0x0000000e9b0f7221 */ /* 0x002fc60000010000 */
[----:B0-----:R-:W-:Y:S01]  /*1a150*/  FADD.FTZ R165, R153, R170 ;  /* 0x000000aa99a57221 */ /* 0x001fe20000010000 */
[----:B---3--:R-:W-:-:S02]  /*1a160*/  FADD.FTZ R14, R158, R15 ;  /* 0x0000000f9e0e7221 */ /* 0x008fc40000010000 */
[----:B------:R-:W0:Y:S01]  /*1a170*/  MUFU.EX2 R161, R161 ;  /* 0x000000a100a17308 */ /* 0x000e220000000800 */
[----:B----4-:R-:W-:-:S01]  /*1a180*/  FADD.FTZ R170, R156, R165 ;  /* 0x000000a59caa7221 */ /* 0x010fc20000010000 */
[----:B-----5:R-:W-:-:S03]  /*1a190*/  FADD.FTZ R15, R159, R14 ;  /* 0x0000000e9f0f7221 */ /* 0x020fc60000010000 */
[----:B------:R-:W-:Y:S01]  /*1a1a0*/  FADD.FTZ R165, R157, R170 ;  /* 0x000000aa9da57221 */ /* 0x000fe20000010000 */
[----:B------:R-:W-:-:S02]  /*1a1b0*/  FADD.FTZ R14, R162, R15 ;  /* 0x0000000fa20e7221 */ /* 0x000fc40000010000 */
[----:B------:R-:W1:Y:S01]  /*1a1c0*/  MUFU.EX2 R166, R166 ;  /* 0x000000a600a67308 */ /* 0x000e620000000800 */
[----:B------:R-:W-:-:S01]  /*1a1d0*/  FADD.FTZ R170, R160, R165 ;  /* 0x000000a5a0aa7221 */ /* 0x000fc20000010000 */
[----:B------:R-:W-:-:S06]  /*1a1e0*/  FADD.FTZ R15, R163, R14 ;  /* 0x0000000ea30f7221 */ /* 0x000fcc0000010000 */
        /* <DEDUP_REMOVED lines=135> */
.L_x_1967:
[----:B------:R-:W-:Y:S01]  /*1aa60*/  F2FP.SATFINITE.E4M3.F32.PACK_AB_MERGE_C R93, R93, R92, RZ ;  /* 0x0000005c5d5d723e */ /* 0x000fe200048070ff */
[----:B------:R-:W-:Y:S01]  /*1aa70*/  IMAD R92, R218, 0x8, R17 ;  /* 0x00000008da5c7824 */ /* 0x000fe200078e0211 */
[----:B------:R-:W-:Y:S01]  /*1aa80*/  ISETP.GT.AND P1, PT, R12, R21, PT ;  /* 0x000000150c00720c */ /* 0x000fe20003f24270 */
[----:B------:R-:W-:Y:S01]  /*1aa90*/  FMUL.FTZ R24, R24, R168 ;  /* 0x000000a818187220 */ /* 0x000fe20000410000 */
[----:B------:R-:W-:Y:S01]  /*1aaa0*/  F2FP.SATFINITE.E4M3.F32.PACK_AB_MERGE_C R94, R95, R94, RZ ;  /* 0x0000005e5f5e723e */ /* 0x000fe200048070ff */
[----:B------:R-:W-:Y:S01]  /*1aab0*/  VIADD R92, R92, 0x22860 ;  /* 0x000228605c5c7836 */ /* 0x000fe20000000000 */
[----:B------:R-:W-:Y:S01]  /*1aac0*/  F2FP.SATFINITE.E4M3.F32.PACK_AB_MERGE_C R153, R156, R153, RZ ;  /* 0x000000999c99723e */ /* 0x000fe200048070ff */
[----:B------:R-:W-:Y:S01]  /*1aad0*/  FMUL.FTZ R25, R25, R168 ;  /* 0x000000a819197220 */ /* 0x000fe20000410000 */
[----:B------:R-:W-:Y:S01]  /*1aae0*/  F2FP.SATFINITE.E4M3.F32.PACK_AB_MERGE_C R93, R89, R88, R93 ;  /* 0x00000058595d723e */ /* 0x000fe2000480705d */
[-C--:B------:R-:W-:Y:S01]  /*1aaf0*/  FMUL.FTZ R28, R28, R168.reuse ;  /* 0x000000a81c1c7220 */ /* 0x080fe20000410000 */
[----:B------:R-:W-:Y:S01]  /*1ab00*/  PRMT R92, R229, 0x654, R92 ;  /* 0x00000654e55c7816 */ /* 0x000fe2000000005c */
[----:B------:R-:W-:Y:S01]  /*1ab10*/  FMUL.FTZ R29, R29, R168 ;  /* 0x000000a81d1d7220 */ /* 0x000fe20000410000 */
[----:B------:R-:W-:Y:S01]  /*1ab20*/  F2FP.SATFINITE.E4M3.F32.PACK_AB_MERGE_C R94, R91, R90, R94 ;  /* 0x0000005a5b5e723e */ /* 0x000fe2000480705e */
        /* <DEDUP_REMOVED lines=102> */
[----:B------:R-:W-:Y:S01]  /*1b190*/  F2FP.SATFINITE.E4M3.F32.PACK_AB_MERGE_C R171, R99, R98, R102 ;  /* 0x0000006263ab723e */ /* 0x000fe20004807066 */
[----:B0-----:R-:W-:Y:S06]  /*1b1a0*/  @P1 BRA `(.L_x_1968) ;  /* 0xffffffd000941947 */ /* 0x001fec000383ffff */
.L_x_1956:
[----:B------:R-:W-:-:S13]  /*1b1b0*/  ISETP.GE.AND P1, PT, R12, R211, PT ;  /* 0x000000d30c00720c */ /* 0x000fda0003f26270 */
[----:B------:R-:W-:Y:S05]  /*1b1c0*/  @!P1 BRA `(.L_x_1969) ;  /* 0x0000004800b89947 */ /* 0x000fea0003800000 */
[----:B------:R-:W-:Y:S02]  /*1b1d0*/  IMAD.MOV.U32 R21, RZ, RZ, R0 ;  /* 0x000000ffff157224 */ /* 0x000fe400078e0000 */
[----:B------:R-:W-:Y:S02]  /*1b1e0*/  IMAD.MOV.U32 R216, RZ, RZ, R3 ;  /* 0x000000ffffd87224 */ /* 0x000fe400078e0003 */
[----:B------:R-:W-:Y:S02]  /*1b1f0*/  IMAD.MOV.U32 R221, RZ, RZ, R196 ;  /* 0x000000ffffdd7224 */ /* 0x000fe400078e00c4 */
[----:B------:R-:W-:-:S07]  /*1b200*/  IMAD.MOV.U32 R217, RZ, RZ, R194 ;  /* 0x000000ffffd97224 */ /* 0x000fce00078e00c2 */
.L_x_1989:
        /* <DEDUP_REMOVED lines=8> */
.L_x_1971:
        /* <DEDUP_REMOVED lines=8> */
.L_x_1972:
[----:B------:R-:W-:Y:S04]  /*1b310*/  BSSY B0, `(.L_x_1970) ;  /* 0x0000004000007945 */ /* 0x000fe80003800000 */
[----:B-1----:R-:W-:Y:S05]  /*1b320*/  @P2 BRA `(.L_x_1973) ;  /* 0x0000000000082947 */ /* 0x002fea0003800000 */
[----:B------:R-:W1:Y:S02]  /*1b330*/  SYNCS.PHASECHK.TRANS64.TRYWAIT P2, [R0+URZ+0x22830], R3 ;  /* 0x02283003000075a7 */ /* 0x000e64000804017f */
[----:B-1----:R-:W-:Y:S05]  /*1b340*/  @!P2 BRA `(.L_x_1974) ;  /* 0x000001180034a947 */ /* 0x002fea0003800000 */
.L_x_1973:
[----:B------:R-:W-:Y:S05]  /*1b350*/  BSYNC B0 ;  /* 0x0000000000007941 */ /* 0x000fea0003800000 */
.L_x_1970:
        /* <DEDUP_REMOVED lines=197> */
.L_x_1976:
[----:B------:R-:W-:Y:S01]  /*1bfb0*/  SHF.L.U32 R0, R221, 0x1f, RZ ;  /* 0x0000001fdd007819 */ /* 0x000fe200000006ff */
[----:B------:R-:W-:-:S04]  /*1bfc0*/  IMAD R3, R217, 0x8, R17 ;  /* 0x00000008d9037824 */ /* 0x000fc800078e0211 */
[----:B------:R0:W1:Y:S01]  /*1bfd0*/  SYNCS.PHASECHK.TRANS64.TRYWAIT P1, [R3+URZ+0x22850], R0 ;  /* 0x02285000030075a7 */ /* 0x000062000802017f */
[----:B------:R-:W-:Y:S05]  /*1bfe0*/  @!P0 BRA `(.L_x_1977) ;  /* 0x0000000000048947 */ /* 0x000fea0003800000 */
[----:B------:R-:W-:Y:S01]  /*1bff0*/  BPT.TRAP 0x1 ;  /* 0x000000040000795c */ /* 0x000fe20000300000 */
.L_x_1977:
[----:B-1----:R-:W-:Y:S05]  /*1c000*/  @P1 BRA `(.L_x_1975) ;  /* 0x0000000000081947 */ /* 0x002fea0003800000 */
[----:B------:R-:W1:Y:S02]  /*1c010*/  SYNCS.PHASECHK.TRANS64.TRYWAIT P1, [R3+URZ+0x22850], R0 ;  /* 0x02285000030075a7 */ /* 0x000e64000802017f */
[----:B-1----:R-:W-:Y:S05]  /*1c020*/  @!P1 BRA `(.L_x_1978) ;  /* 0x0000010c00109947 */ /* 0x002fea0003800000 */
.L_x_1975:
        /* <DEDUP_REMOVED lines=46> */
.L_x_1979:
[----:B------:R-:W1:Y:S01]  /*1c310*/  LDC R0, c[0x0][0x448] ;  /* 0x00011200ff007b82 */ /* 0x000e620000000800 */
[----:B0-----:R-:W-:Y:S01]  /*1c320*/  IMAD.IADD R3, R207, 0x1, R202 ;  /* 0x00000001cf037824 */ /* 0x001fe200078e02ca */
[----:B------:R-:W-:Y:S01]  /*1c330*/  ULDC UR4, c[0x0][0x9dc] ;  /* 0x0002770000047ab9 */ /* 0x000fe20000000800 */
[----:B------:R-:W-:Y:S01]  /*1c340*/  IMAD R170, R12, -0xa0, RZ ;  /* 0xffffff600caa7824 */ /* 0x000fe200078e02ff */
[----:B------:R-:W-:Y:S01]  /*1c350*/  ULOP3.LUT UR4, URZ, UR4, URZ, 0x33, !UPT ;  /* 0x000000043f047292 */ /* 0x000fe2000f8e333f */
[----:B------:R-:W-:-:S03]  /*1c360*/  ULDC UR5, c[0x0][0x9e0] ;  /* 0x0002780000057ab9 */ /* 0x000fc60000000800 */
[----:B------:R-:W0:Y:S01]  /*1c370*/  LDC R178, c[0x0][0x9e4] ;  /* 0x00027900ffb27b82 */ /* 0x000e220000000800 */
[----:B-1----:R-:W-:-:S13]  /*1c380*/  ISETP.NE.AND P1, PT, R0, 0x1, PT ;  /* 0x000000010000780c */ /* 0x002fda0003f25270 */
[----:B------:R-:W1:Y:S08]  /*1c390*/  @P1 LDC R0, c[0x0][0x44c] ;  /* 0x00011300ff001b82 */ /* 0x000e700000000800 */
[----:B------:R-:W2:Y:S01]  /*1c3a0*/  @P1 LDC R169, c[0x0][0x450] ;  /* 0x00011400ffa91b82 */ /* 0x000ea20000000800 */
[----:B-1----:R-:W-:-:S05]  /*1c3b0*/  @P1 IMAD.HI.U32 R0, R3, R0, RZ ;  /* 0x0000000003001227 */ /* 0x002fca00078e00ff */
[----:B--2---:R-:W-:Y:S01]  /*1c3c0*/  @P1 SHF.R.U32.HI R3, RZ, R169, R0 ;  /* 0x000000a9ff031219 */ /* 0x004fe20000011600 */
[----:B------:R-:W-:Y:S01]  /*1c3d0*/  VIADD R169, R170, 0x1 ;  /* 0x00000001aaa97836 */ /* 0x000fe20000000000 */
[----:B0-----:R-:W-:Y:S01]  /*1c3e0*/  ISETP.GE.AND P1, PT, R178, 0x1, PT ;  /* 0x00000001b200780c */ /* 0x001fe20003f26270 */
[----:B------:R-:W-:Y:S02]  /*1c3f0*/  IMAD R0, R194, 0x8, R17 ;  /* 0x00000008c2007824 */ /* 0x000fe400078e0211 */
[----:B------:R-:W0:Y:S01]  /*1c400*/  SHFL.IDX PT, R175, R3, RZ, 0x1c1f ;  /* 0x001c1fff03af7589 */ /* 0x000e2200000e0000 */
[----:B------:R-:W-:Y:S02]  /*1c410*/  IMAD R169, R206, -0x2, R169 ;  /* 0xfffffffecea97824 */ /* 0x000fe400078e02a9 */
[----:B------:R-:W-:-:S03]  /*1c420*/  VIADD R0, R0, 0x22840 ;  /* 0x0002284000007836 */ /* 0x000fc60000000000 */
[----:B------:R-:W-:Y:S02]  /*1c430*/  IADD3 R172, -R188, R169, R189 ;  /* 0x000000a9bcac7210 */ /* 0x000fe40007ffe1bd */
[----:B------:R-:W-:-:S03]  /*1c440*/  PRMT R0, R229, 0x654, R0 ;  /* 0x00000654e5007816 */ /* 0x000fc60000000000 */
[C---:B------:R-:W-:Y:S01]  /*1c450*/  VIADD R171, R172.reuse, UR5 ;  /* 0x00000005acab7c36 */ /* 0x040fe20008000000 */
[----:B------:R1:W-:Y:S01]  /*1c460*/  SYNCS.ARRIVE.TRANS64.RED.A1T0 RZ, [R0+URZ], RZ ;  /* 0x000000ff00ff79a7 */ /* 0x0003e2000810043f */
[----:B------:R-:W-:Y:S02]  /*1c470*/  VIADD R172, R172, UR4 ;  /* 0x00000004acac7c36 */ /* 0x000fe40008000000 */
[----:B-1----:R-:W-:Y:S02]  /*1c480*/  VIADD R0, R169, 0xffffffff ;  /* 0xffffffffa9007836 */ /* 0x002fe40000000000 */
[--C-:B0-----:R-:W-:Y:S02]  /*1c490*/  IMAD.IADD R173, R171, 0x1, R175.reuse ;  /* 0x00000001abad7824 */ /* 0x101fe400078e02af */
        /* <DEDUP_REMOVED lines=15> */
.L_x_1982:
[----:B------:R-:W-:Y:S02]  /*1c590*/  ULDC UR4, c[0x0][0x9e4] ;  /* 0x0002790000047ab9 */ /* 0x000fe40000000800 */
[----:B------:R-:W-:-:S05]  /*1c5a0*/  IMAD.U32 R176, RZ, RZ, UR4 ;  /* 0x00000004ffb07e24 */ /* 0x000fca000f8e00ff */
[----:B------:R-:W-:-:S13]  /*1c5b0*/  ISETP.NE.AND P1, PT, R176, 0x1, PT ;  /* 0x00000001b000780c */ /* 0x000fda0003f25270 */
[----:B------:R-:W0:Y:S02]  /*1c5c0*/  @P1 LDC.64 R168, c[0x0][0x9e8] ;  /* 0x00027a00ffa81b82 */ /* 0x000e240000000a00 */
[----:B0-----:R-:W-:-:S05]  /*1c5d0*/  @P1 IMAD.HI.U32 R168, R175, R168, RZ ;  /* 0x000000a8afa81227 */ /* 0x001fca00078e00ff */
[----:B------:R-:W-:-:S07]  /*1c5e0*/  @P1 SHF.R.U32.HI R175, RZ, R169, R168 ;  /* 0x000000a9ffaf1219 */ /* 0x000fce00000116a8 */
.L_x_1983:
[----:B------:R-:W-:Y:S05]  /*1c5f0*/  BSYNC B0 ;  /* 0x0000000000007941 */ /* 0x000fea0003800000 */
.L_x_1981:
[----:B------:R-:W-:-:S05]  /*1c600*/  IMAD R175, R175, R176, R0 ;  /* 0x000000b0afaf7224 */ /* 0x000fca00078e0200 */
[----:B------:R-:W-:Y:S02]  /*1c610*/  VIADDMNMX R173, R175, R176, R173, PT ;  /* 0x000000b0afad7246 */ /* 0x000fe400038001ad */
[----:B------:R-:W-:-:S07]  /*1c620*/  VIMNMX R174, R174, R175, !PT ;  /* 0x000000afaeae7248 */ /* 0x000fce0007fe0100 */
.L_x_1980:
        /* <DEDUP_REMOVED lines=248> */
.L_x_1986:
[----:B------:R-:W-:Y:S02]  /*1d5b0*/  ULDC UR4, c[0x0][0x9e4] ;  /* 0x0002790000047ab9 */ /* 0x000fe40000000800 */
[----:B------:R-:W-:-:S05]  /*1d5c0*/  IMAD.U32 R3, RZ, RZ, UR4 ;  /* 0x00000004ff037e24 */ /* 0x000fca000f8e00ff */
[----:B------:R-:W-:-:S13]  /*1d5d0*/  ISETP.NE.AND P6, PT, R3, 0x1, PT ;  /* 0x000000010300780c */ /* 0x000fda0003fc5270 */
[----:B------:R-:W0:Y:S02]  /*1d5e0*/  @P6 LDC.64 R88, c[0x0][0x9e8] ;  /* 0x00027a00ff586b82 */ /* 0x000e240000000a00 */
[----:B0-----:R-:W-:-:S05]  /*1d5f0*/  @P6 IMAD.HI.U32 R88, R173, R88, RZ ;  /* 0x00000058ad586227 */ /* 0x001fca00078e00ff */
[----:B------:R-:W-:-:S07]  /*1d600*/  @P6 SHF.R.U32.HI R173, RZ, R89, R88 ;  /* 0x00000059ffad6219 */ /* 0x000fce0000011658 */
.L_x_1987:
[----:B------:R-:W-:Y:S05]  /*1d610*/  BSYNC B0 ;  /* 0x0000000000007941 */ /* 0x000fea0003800000 */
.L_x_1985:
[----:B------:R-:W-:-:S05]  /*1d620*/  IMAD R0, R173, R3, R0 ;  /* 0x00000003ad007224 */ /* 0x000fca00078e0200 */
[----:B------:R-:W-:Y:S02]  /*1d630*/  VIADDMNMX R171, R0, R3, R171, PT ;  /* 0x0000000300ab7246 */ /* 0x000fe400038001ab */
[----:B------:R-:W-:-:S07]  /*1d640*/  VIMNMX R172, R172, R0, !PT ;  /* 0x00000000acac7248 */ /* 0x000fce0007fe0100 */
.L_x_1984:
        /* <DEDUP_REMOVED lines=190> */
[----:B------:R-:W-:Y:S02]  /*1e230*/  ISETP.LT.OR P1, PT, R171, 0x89, P1 ;  /* 0x00000089ab00780c */ /* 0x000fe40000f21670 */
[----:B------:R-:W-:Y:S02]  /*1e240*/  ISETP.GT.AND P2, PT, R172, 0x99, !P6 ;  /* 0x00000099ac00780c */ /* 0x000fe40007744270 */
[----:B------:R-:W-:-:S02]  /*1e250*/  FSEL R94, R94, -INF , !P1 ;  /* 0xff8000005e5e7808 */ /* 0x000fc40004800000 */
[----:B------:R-:W-:Y:S02]  /*1e260*/  LOP3.LUT P1, RZ, R16, 0x1, RZ, 0xc0, !PT ;  /* 0x0000000110ff7812 */ /* 0x000fe4000782c0ff */
[----:B------:R-:W-:Y:S02]  /*1e270*/  ISETP.LT.OR P2, PT, R171, 0x9a, P2 ;  /* 0x0000009aab00780c */ /* 0x000fe40001741670 */
[----:B------:R-:W-:Y:S02]  /*1e280*/  ISETP.GT.AND P1, PT, R172, RZ, !P1 ;  /* 0x000000ffac00720c */ /* 0x000fe40004f24270 */
[----:B------:R-:W-:Y:S02]  /*1e290*/  FSEL R103, R103, -INF , !P2 ;  /* 0xff80000067677808 */ /* 0x000fe40005000000 */
[----:B------:R-:W-:-:S04]  /*1e2a0*/  ISETP.LT.OR P1, PT, R171, 0x1, P1 ;  /* 0x00000001ab00780c */ /* 0x000fc80000f21670 */
[----:B------:R-:W-:Y:S02]  /*1e2b0*/  FSEL R154, R154, -INF , !P1 ;  /* 0xff8000009a9a7808 */ /* 0x000fe40004800000 */
[----:B------:R-:W-:Y:S02]  /*1e2c0*/  FSETP.NEU.FTZ.AND P1, PT, R3, -INF , PT ;  /* 0xff8000000300780b */ /* 0x000fe40003f3d000 */
[----:B------:R-:W-:Y:S02]  /*1e2d0*/  FMNMX.FTZ R142, R154, R21, !PT ;  /* 0x000000159a8e7209 */ /* 0x000fe40007810000 */
        /* <DEDUP_REMOVED lines=15> */
[C-C-:B------:R-:W-:Y:S01]  /*1e3d0*/  FFMA.FTZ R140, R2.reuse, R179, -R0.reuse ;  /* 0x000000b3028c7223 */ /* 0x140fe20000010800 */
        /* <DEDUP_REMOVED lines=30> */
[----:B0-----:R-:W-:-:S04]  /*1e5c0*/  FMNMX.FTZ R152, R146, R169, !PT ;  /* 0x000000a992987209 */ /* 0x001fc80007810000 */
[----:B------:R-:W-:-:S03]  /*1e5d0*/  FMNMX.FTZ R169, R147, R152, !PT ;  /* 0x0000009893a97209 */ /* 0x000fc60007810000 */
[----:B------:R-:W-:Y:S01]  /*1e5e0*/  MUFU.EX2 R128, R128 ;  /* 0x0000008000807308 */ /* 0x000fe20000000800 */
[----:B------:R-:W-:-:S04]  /*1e5f0*/  FMNMX.FTZ R152, R150, R169, !PT ;  /* 0x000000a996987209 */ /* 0x000fc80007810000 */
[----:B------:R-:W-:Y:S01]  /*1e600*/  FMNMX.FTZ R169, R151, R152, !PT ;  /* 0x0000009897a97209 */ /* 0x000fe20007810000 */
[----:B------:R-:W-:-:S02]  /*1e610*/  FFMA.FTZ R152, R2, R187, -R0 ;  /* 0x000000bb02987223 */ /* 0x000fc40000010800 */
[----:B------:R-:W-:Y:S01]  /*1e620*/  MUFU.EX2 R157, R157 ;  /* 0x0000009d009d7308 */ /* 0x000fe20000000800 */
[----:B------:R-:W-:-:S04]  /*1e630*/  FMNMX.FTZ R156, R122, R169, !PT ;  /* 0x000000a97a9c7209 */ /* 0x000fc80007810000 */
        /* <DEDUP_REMOVED lines=31> */
[----:B------:R-:W-:Y:S02]  /*1e830*/  FMNMX.FTZ R108, R98, R169, !PT ;  /* 0x000000a9626c7209 */ /* 0x000fe40007810000 */
[----:B------:R-:W-:Y:S02]  /*1e840*/  FSEL R169, R102, -INF , !P5 ;  /* 0xff80000066a97808 */ /* 0x000fe40006800000 */
[----:B------:R-:W-:-:S03]  /*1e850*/  FMNMX.FTZ R108, R99, R108, !PT ;  /* 0x0000006c636c7209 */ /* 0x000fc60007810000 */
[----:B------:R-:W-:Y:S01]  /*1e860*/  MUFU.EX2 R148, R148 ;  /* 0x0000009400947308 */ /* 0x000fe20000000800 */
[----:B------:R-:W-:-:S04]  /*1e870*/  FMNMX.FTZ R108, R169, R108, !PT ;  /* 0x0000006ca96c7209 */ /* 0x000fc80007810000 */
[----:B------:R-:W-:Y:S01]  /*1e880*/  FMNMX.FTZ R164, R103, R108, !PT ;  /* 0x0000006c67a47209 */ /* 0x000fe20007810000 */
[----:B------:R-:W-:-:S01]  /*1e890*/  FFMA.FTZ R108, R2, R112, -R0 ;  /* 0x00000070026c7223 */ /* 0x000fc20000010800 */
[C-C-:B------:R-:W-:Y:S01]  /*1e8a0*/  FFMA.FTZ R112, R2.reuse, R116, -R0.reuse ;  /* 0x0000007402707223 */ /* 0x140fe20000010800 */
[----:B------:R-:W-:-:S01]  /*1e8b0*/  FFMA.FTZ R116, R2, R120, -R0 ;  /* 0x0000007802747223 */ /* 0x000fc20000010800 */
[----:B------:R-:W-:Y:S01]  /*1e8c0*/  MUFU.EX2 R149, R149 ;  /* 0x0000009500957308 */ /* 0x000fe20000000800 */
[----:B------:R-:W0:Y:S07]  /*1e8d0*/  SHFL.BFLY PT, R171, R164, 0x2, 0x1f ;  /* 0x0c401f00a4ab7f89 */ /* 0x000e2e00000e0000 */
[----:B------:R-:W-:Y:S08]  /*1e8e0*/  MUFU.EX2 R152, R152 ;  /* 0x0000009800987308 */ /* 0x000ff00000000800 */
[----:B------:R-:W-:Y:S08]  /*1e8f0*/  MUFU.EX2 R121, R121 ;  /* 0x0000007900797308 */ /* 0x000ff00000000800 */
[----:B------:R-:W-:Y:S01]  /*1e900*/  MUFU.EX2 R156, R156 ;  /* 0x0000009c009c7308 */ /* 0x000fe20000000800 */
[----:B0-----:R-:W-:Y:S01]  /*1e910*/  FMNMX.FTZ R120, R164, R171, !PT ;  /* 0x000000aba4787209 */ /* 0x001fe20007810000 */
[C-C-:B------:R-:W-:Y:S01]  /*1e920*/  FFMA.FTZ R171, R2.reuse, R124, -R0.reuse ;  /* 0x0000007c02ab7223 */ /* 0x140fe20000010800 */
[----:B------:R-:W-:-:S01]  /*1e930*/  FFMA.FTZ R124, R2, R101, -R0 ;  /* 0x00000065027c7223 */ /* 0x000fc20000010800 */
[----:B------:R-:W-:-:S02]  /*1e940*/  FSEL R101, R3, RZ, P1 ;  /* 0x000000ff03657208 */ /* 0x000fc40000800000 */
[----:B------:R-:W0:Y:S02]  /*1e950*/  SHFL.BFLY PT, R175, R120, 0x1, 0x1f ;  /* 0x0c201f0078af7f89 */ /* 0x000e2400000e0000 */
[----:B------:R-:W-:Y:S01]  /*1e960*/  MUFU.EX2 R102, R168 ;  /* 0x000000a800667308 */ /* 0x000fe20000000800 */
[----:B------:R-:W-:-:S04]  /*1e970*/  FADD.FTZ R101, -R101, R216 ;  /* 0x000000d865657221 */ /* 0x000fc80000010100 */
[----:B------:R-:W-:-:S03]  /*1e980*/  FMUL.FTZ R101, R2, R101 ;  /* 0x0000006502657220 */ /* 0x000fc60000410000 */
[----:B------:R-:W-:Y:S08]  /*1e990*/  MUFU.EX2 R125, R125 ;  /* 0x0000007d007d7308 */ /* 0x000ff00000000800 */
[----:B------:R-:W1:Y:S01]  /*1e9a0*/  MUFU.EX2 R101, R101 ;  /* 0x0000006500657308 */ /* 0x000e620000000800 */
[----:B0-----:R-:W-:-:S07]  /*1e9b0*/  FMNMX.FTZ R0, R120, R175, !PT ;  /* 0x000000af78007209 */ /* 0x001fce0007810000 */
[----:B------:R-:W-:Y:S01]  /*1e9c0*/  MUFU.EX2 R175, R124 ;  /* 0x0000007c00af7308 */ /* 0x000fe20000000800 */
[----:B------:R-:W-:Y:S01]  /*1e9d0*/  FSETP.NEU.FTZ.AND P1, PT, R0, -INF , PT ;  /* 0xff8000000000780b */ /* 0x000fe20003f3d000 */
[----:B------:R-:W-:-:S05]  /*1e9e0*/  FFMA.FTZ R177, R2, R0, -8 ;  /* 0xc100000002b17423 */ /* 0x000fca0000010000 */
[----:B------:R-:W-:Y:S01]  /*1e9f0*/  FSEL R177, R177, RZ, P1 ;  /* 0x000000ffb1b17208 */ /* 0x000fe20000800000 */
[----:B------:R-:W-:Y:S04]  /*1ea00*/  MUFU.EX2 R160, R160 ;  /* 0x000000a000a07308 */ /* 0x000fe80000000800 */
[----:B------:R-:W-:-:S01]  /*1ea10*/  FFMA.FTZ R164, R2, R158, -R177 ;  /* 0x0000009e02a47223 */ /* 0x000fc200000108b1 */
[--C-:B------:R-:W-:Y:S01]  /*1ea20*/  FFMA.FTZ R158, R2, R166, -R177.reuse ;  /* 0x000000a6029e7223 */ /* 0x100fe200000108b1 */
[----:B------:R-:W-:Y:S01]  /*1ea30*/  FSEL R166, R0, RZ, P1 ;  /* 0x000000ff00a67208 */ /* 0x000fe20000800000 */
[C-C-:B------:R-:W-:Y:S01]  /*1ea40*/  FFMA.FTZ R179, R2.reuse, R154, -R177.reuse ;  /* 0x0000009a02b37223 */ /* 0x140fe200000108b1 */
[----:B------:R0:W-:Y:S01]  /*1ea50*/  MUFU.EX2 R124, R164 ;  /* 0x000000a4007c7308 */ /* 0x0001e20000000800 */
        /* <DEDUP_REMOVED lines=8> */
[----:B0-----:R-:W-:-:S01]  /*1eae0*/  FFMA.FTZ R164, R2, R143, -R177 ;  /* 0x0000008f02a47223 */ /* 0x001fc200000108b1 */
[C-C-:B------:R-:W-:Y:S01]  /*1eaf0*/  FFMA.FTZ R143, R2.reuse, R146, -R177.reuse ;  /* 0x00000092028f7223 */ /* 0x140fe200000108b1 */
[----:B------:R-:W-:-:S01]  /*1eb00*/  FFMA.FTZ R146, R2, R147, -R177 ;  /* 0x0000009302927223 */ /* 0x000fc200000108b1 */
[C-C-:B------:R-:W-:Y:S01]  /*1eb10*/  FFMA.FTZ R147, R2.reuse, R150, -R177.reuse ;  /* 0x0000009602937223 */ /* 0x140fe200000108b1 */
[----:B------:R-:W-:-:S01]  /*1eb20*/  FFMA.FTZ R150, R2, R151, -R177 ;  /* 0x0000009702967223 */ /* 0x000fc200000108b1 */
[----:B------:R-:W-:Y:S01]  /*1eb30*/  FADD.FTZ R151, -R166, R21 ;  /* 0x00000015a6977221 */ /* 0x000fe20000010100 */
[----:B------:R-:W-:-:S01]  /*1eb40*/  FFMA.FTZ R166, R2, R130, -R177 ;  /* 0x0000008202a67223 */ /* 0x000fc200000108b1 */
[----:B------:R-:W-:Y:S01]  /*1eb50*/  MUFU.EX2 R120, R120 ;  /* 0x0000007800787308 */ /* 0x000fe20000000800 */
[----:B------:R-:W-:-:S01]  /*1eb60*/  FFMA.FTZ R21, R2, R127, -R177 ;  /* 0x0000007f02157223 */ /* 0x000fc200000108b1 */
[C---:B------:R-:W-:Y:S01]  /*1eb70*/  FMUL.FTZ R151, R2.reuse, R151 ;  /* 0x0000009702977220 */ /* 0x040fe20000410000 */
        /* <DEDUP_REMOVED lines=21> */
[----:B------:R1:W-:Y:S01]  /*1ecd0*/  MUFU.EX2 R114, R166 ;  /* 0x000000a600727308 */ /* 0x0003e20000000800 */
[----:B------:R-:W-:-:S01]  /*1ece0*/  FFMA.FTZ R98, R2, R98, -R177 ;  /* 0x0000006202627223 */ /* 0x000fc200000108b1 */
[C-C-:B------:R-:W-:Y:S01]  /*1ecf0*/  FFMA.FTZ R99, R2.reuse, R99, -R177.reuse ;  /* 0x0000006302637223 */ /* 0x140fe200000108b1 */
[----:B------:R-:W-:-:S01]  /*1ed00*/  FFMA.FTZ R169, R2, R169, -R177 ;  /* 0x000000a902a97223 */ /* 0x000fc200000108b1 */
[----:B------:R-:W-:-:S04]  /*1ed10*/  FFMA.FTZ R103, R2, R103, -R177 ;  /* 0x0000006702677223 */ /* 0x000fc800000108b1 */
[----:B------:R-:W3:Y:S01]  /*1ed20*/  MUFU.EX2 R154, R154 ;  /* 0x0000009a009a7308 */ /* 0x000ee20000000800 */
[----:B-1----:R-:W-:-:S01]  /*1ed30*/  FFMA.FTZ R166, R101, R15, R88 ;  /* 0x0000000f65a67223 */ /* 0x002fc20000010058 */
[----:B0-----:R-:W-:-:S03]  /*1ed40*/  FFMA.FTZ R15, R130, R14, R179 ;  /* 0x0000000e820f7223 */ /* 0x001fc600000100b3 */
[----:B------:R-:W-:Y:S01]  /*1ed50*/  FADD.FTZ R151, R153, R166 ;  /* 0x000000a699977221 */ /* 0x000fe20000010000 */
[----:B------:R-:W-:-:S02]  /*1ed60*/  FADD.FTZ R15, R120, R15 ;  /* 0x0000000f780f7221 */ /* 0x000fc40000010000 */
[----:B------:R-:W0:Y:S01]  /*1ed70*/  MUFU.EX2 R159, R159 ;  /* 0x0000009f009f7308 */ /* 0x000e220000000800 */
[----:B------:R-:W-:-:S01]  /*1ed80*/  FADD.FTZ R14, R128, R151 ;  /* 0x00000097800e7221 */ /* 0x000fc20000010000 */
[----:B------:R-:W-:-:S03]  /*1ed90*/  FADD.FTZ R166, R124, R15 ;  /* 0x0000000f7ca67221 */ /* 0x000fc60000010000 */
[----:B------:R-:W-:Y:S01]  /*1eda0*/  FADD.FTZ R15, R157, R14 ;  /* 0x0000000e9d0f7221 */ /* 0x000fe20000010000 */
[----:B--2---:R-:W-:-:S02]  /*1edb0*/  FADD.FTZ R151, R155, R166 ;  /* 0x000000a69b977221 */ /* 0x004fc40000010000 */
[----:B------:R-:W1:Y:S01]  /*1edc0*/  MUFU.EX2 R158, R158 ;  /* 0x0000009e009e7308 */ /* 0x000e620000000800 */
[----:B------:R-:W-:-:S01]  /*1edd0*/  FADD.FTZ R14, R136, R15 ;  /* 0x0000000f880e7221 */ /* 0x000fc20000010000 */
[----:B---3--:R-:W-:-:S03]  /*1ede0*/  FADD.FTZ R166, R154, R151 ;  /* 0x000000979aa67221 */ /* 0x008fc60000010000 */
        /* <DEDUP_REMOVED lines=35> */
[----:B--2---:R-:W-:-:S01]  /*1f020*/  FADD.FTZ R168, R122, R15 ;  /* 0x0000000f7aa87221 */ /* 0x004fc20000010000 */
[----:B------:R-:W-:-:S04]  /*1f030*/  FADD.FTZ R15, R121, R14 ;  /* 0x0000000e790f7221 */ /* 0x000fc80000010000 */
[----:B------:R-:W-:Y:S02]  /*1f040*/  FADD.FTZ R14, R156, R15 ;  /* 0x0000000f9c0e7221 */ /* 0x000fe40000010000 */
[----:B------:R-:W-:Y:S01]  /*1f050*/  MUFU.EX2 R21, R21 ;  /* 0x0000001500157308 */ /* 0x000fe20000000800 */
[----:B0-----:R-:W-:-:S01]  /*1f060*/  FADD.FTZ R151, R123, R168 ;  /* 0x000000a87b977221 */ /* 0x001fc20000010000 */
[----:B------:R-:W-:-:S04]  /*1f070*/  FADD.FTZ R15, R125, R14 ;  /* 0x0000000e7d0f7221 */ /* 0x000fc80000010000 */
[----:B------:R-:W-:Y:S02]  /*1f080*/  FADD.FTZ R14, R160, R15 ;  /* 0x0000000fa00e7221 */ /* 0x000fe40000010000 */
        /* <DEDUP_REMOVED lines=8> */
[----:B------:R-:W1:Y:S08]  /*1f110*/  MUFU.EX2 R135, R135 ;  /* 0x0000008700877308 */ /* 0x000e700000000800 */
[----:B------:R2:W-:Y:S01]  /*1f120*/  MUFU.EX2 R166, R115 ;  /* 0x0000007300a67308 */ /* 0x0005e20000000800 */
[----:B0-----:R-:W-:-:S07]  /*1f130*/  FADD.FTZ R15, R133, R14 ;  /* 0x0000000e850f7221 */ /* 0x001fce0000010000 */
[----:B------:R-:W0:Y:S01]  /*1f140*/  MUFU.EX2 R104, R104 ;  /* 0x0000006800687308 */ /* 0x000e220000000800 */
[----:B--2---:R-:W-:-:S04]  /*1f150*/  FADD.FTZ R115, R21, R168 ;  /* 0x000000a815737221 */ /* 0x004fc80000010000 */
[----:B------:R-:W-:-:S03]  /*1f160*/  FADD.FTZ R168, R114, R115 ;  /* 0x0000007372a87221 */ /* 0x000fc60000010000 */
[----:B------:R-:W2:Y:S01]  /*1f170*/  MUFU.EX2 R106, R106 ;  /* 0x0000006a006a7308 */ /* 0x000ea20000000800 */
[----:B------:R-:W-:-:S04]  /*1f180*/  FADD.FTZ R115, R131, R168 ;  /* 0x000000a883737221 */ /* 0x000fc80000010000 */
[----:B------:R-:W-:-:S03]  /*1f190*/  FADD.FTZ R168, R134, R115 ;  /* 0x0000007386a87221 */ /* 0x000fc60000010000 */
[----:B------:R-:W3:Y:S01]  /*1f1a0*/  MUFU.EX2 R105, R105 ;  /* 0x0000006900697308 */ /* 0x000ee20000000800 */
[----:B-1----:R-:W-:-:S01]  /*1f1b0*/  FADD.FTZ R115, R135, R168 ;  /* 0x000000a887737221 */ /* 0x002fc20000010000 */
[----:B0-----:R-:W-:-:S06]  /*1f1c0*/  FADD.FTZ R14, R104, R15 ;  /* 0x0000000f680e7221 */ /* 0x001fcc0000010000 */
[----:B------:R-:W0:Y:S01]  /*1f1d0*/  MUFU.EX2 R107, R107 ;  /* 0x0000006b006b7308 */ /* 0x000e220000000800 */
[----:B--2---:R-:W-:-:S07]  /*1f1e0*/  FADD.FTZ R168, R106, R115 ;  /* 0x000000736aa87221 */ /* 0x004fce0000010000 */
[----:B------:R-:W1:Y:S01]  /*1f1f0*/  MUFU.EX2 R110, R110 ;  /* 0x0000006e006e7308 */ /* 0x000e620000000800 */
[----:B---3--:R-:W-:-:S04]  /*1f200*/  FADD.FTZ R15, R105, R14 ;  /* 0x0000000e690f7221 */ /* 0x008fc80000010000 */
[----:B------:R-:W-:-:S03]  /*1f210*/  FADD.FTZ R14, R102, R15 ;  /* 0x0000000f660e7221 */ /* 0x000fc60000010000 */
        /* <DEDUP_REMOVED lines=11> */
[----:B--2---:R-:W-:-:S04]  /*1f2d0*/  FADD.FTZ R15, R127, R168 ;  /* 0x000000a87f0f7221 */ /* 0x004fc80000010000 */
        /* <DEDUP_REMOVED lines=37> */
[----:B------:R-:W-:Y:S01]  /*1f530*/  FADD.FTZ R15, R175, R14 ;  /* 0x0000000eaf0f7221 */ /* 0x000fe20000010000 */
[----:B0-----:R-:W-:-:S04]  /*1f540*/  FADD.FTZ R115, R169, R170 ;  /* 0x000000aaa9737221 */ /* 0x001fc80000010000 */
[----:B-1----:R-:W-:Y:S01]  /*1f550*/  FADD.FTZ R14, R168, R115 ;  /* 0x00000073a80e7221 */ /* 0x002fe20000010000 */
[----:B------:R-:W-:Y:S06]  /*1f560*/  @!P0 BRA `(.L_x_1988) ;  /* 0x0000000000048947 */ /* 0x000fec0003800000 */
[----:B------:R-:W-:Y:S01]  /*1f570*/  BPT.TRAP 0x1 ;  /* 0x000000040000795c */ /* 0x000fe20000300000 */
.L_x_1988:
[----:B------:R-:W-:Y:S01]  /*1f580*/  F2FP.SATFINITE.E4M3.F32.PACK_AB_MERGE_C R128, R157, R128, RZ ;  /* 0x000000809d80723e */ /* 0x000fe200048070ff */
[----:B------:R-:W-:Y:S01]  /*1f590*/  FMUL.FTZ R24, R24, R101 ;  /* 0x0000006518187220 */ /* 0x000fe20000410000 */
[----:B------:R-:W-:Y:S01]  /*1f5a0*/  ISETP.GT.AND P1, PT, R12, R211, PT ;  /* 0x000000d30c00720c */ /* 0x000fe20003f24270 */
[-C--:B------:R-:W-:Y:S01]  /*1f5b0*/  FMUL.FTZ R25, R25, R101.reuse ;  /* 0x0000006519197220 */ /* 0x080fe20000410000 */
[----:B------:R-:W-:Y:S01]  /*1f5c0*/  F2FP.SATFINITE.E4M3.F32.PACK_AB_MERGE_C R184, R153, R88, R128 ;  /* 0x0000005899b8723e */ /* 0x000fe20004807080 */
[----:B------:R-:W-:Y:S01]  /*1f5d0*/  IMAD R88, R217, 0x8, R17 ;  /* 0x00000008d9587824 */ /* 0x000fe200078e0211 */
[----:B------:R-:W-:Y:S01]  /*1f5e0*/  F2FP.SATFINITE.E4M3.F32.PACK_AB_MERGE_C R124, R155, R124, RZ ;  /* 0x0000007c9b7c723e */ /* 0x000fe200048070ff */
        /* <DEDUP_REMOVED lines=9> */
[----:B------:R-:W-:Y:S01]  /*1f680*/  F2FP.SATFINITE.E4M3.F32.PACK_AB_MERGE_C R158, R163, R158, RZ ;  /* 0x0000009ea39e723e */ /* 0x000fe200048070ff */
[----:B------:R-:W-:Y:S01]  /*1f690*/  FMUL.FTZ R36, R36, R101 ;  /* 0x0000006524247220 */ /* 0x000fe20000410000 */
[----:B------:R-:W-:Y:S01]  /*1f6a0*/  F2FP.SATFINITE.E4M3.F32.PACK_AB_MERGE_C R141, R141, R142, RZ ;  /* 0x0000008e8d8d723e */ /* 0x000fe200048070ff */
[----:B------:R0:W-:Y:S01]  /*1f6b0*/  SYNCS.ARRIVE.TRANS64.RED.A1T0 RZ, [R88+URZ], RZ ;  /* 0x000000ff58ff79a7 */ /* 0x0001e2000810043f */
        /* <DEDUP_REMOVED lines=91> */
[----:B------:R-:W-:Y:S02]  /*1fc70*/  IMAD.MOV.U32 R216, RZ, RZ, R3 ;  /* 0x000000ffffd87224 */ /* 0x000fe400078e0003 */
[----:B------:R-:W-:Y:S02]  /*1fc80*/  IMAD.MOV.U32 R221, RZ, RZ, R196 ;  /* 0x000000ffffdd7224 */ /* 0x000fe400078e00c4 */
[----:B------:R-:W-:Y:S01]  /*1fc90*/  IMAD.MOV.U32 R217, RZ, RZ, R194 ;  /* 0x000000ffffd97224 */ /* 0x000fe200078e00c2 */
[----:B0-----:R-:W-:Y:S06]  /*1fca0*/  @P1 BRA `(.L_x_1989) ;  /* 0xffffffb400581947 */ /* 0x001fec000383ffff */
.L_x_1969:
[----:B------:R-:W-:Y:S05]  /*1fcb0*/  WARPSYNC.ALL ;  /* 0x0000000000007948 */ /* 0x000fea0003800000 */
[----:B------:R-:W-:Y:S06]  /*1fcc0*/  BAR.ARV 0x8, 0x180 ;  /* 0x0206000000007b1d */ /* 0x000fec0000002000 */
[----:B------:R-:W-:Y:S05]  /*1fcd0*/  @!P0 BRA `(.L_x_1990) ;  /* 0x0000000000048947 */ /* 0x000fea0003800000 */
[----:B------:R-:W-:Y:S01]  /*1fce0*/  BPT.TRAP 0x1 ;  /* 0x000000040000795c */ /* 0x000fe20000300000 */
.L_x_1990:
[----:B------:R-:W-:Y:S01]  /*1fcf0*/  IMAD R13, R194, 0x8, R17 ;  /* 0x00000008c20d7824 */ /* 0x000fe200078e0211 */
[----:B------:R-:W-:-:S04]  /*1fd00*/  SHF.L.U32 R4, R196, 0x1f, RZ ;  /* 0x0000001fc4047819 */ /* 0x000fc800000006ff */
[----:B------:R0:W1:Y:S01]  /*1fd10*/  SYNCS.PHASECHK.TRANS64.TRYWAIT P1, [R13+URZ+0x22850], R4 ;  /* 0x022850040d0075a7 */ /* 0x000062000802017f */
[----:B------:R-:W-:Y:S05]  /*1fd20*/  @!P0 BRA `(.L_x_1991) ;  /* 0x0000000000048947 */ /* 0x000fea0003800000 */
[----:B------:R-:W-:Y:S01]  /*1fd30*/  BPT.TRAP 0x1 ;  /* 0x000000040000795c */ /* 0x000fe20000300000 */
.L_x_1991:
[----:B------:R-:W-:-:S05]  /*1fd40*/  VIADD R17, R17, 0x400 ;  /* 0x0000040011117836 */ /* 0x000fca0000000000 */
[----:B------:R-:W-:-:S04]  /*1fd50*/  SHF.R.U32.HI R17, RZ, 0x4, R17 ;  /* 0x00000004ff117819 */ /* 0x000fc80000011611 */
[----:B------:R-:W-:-:S04]  /*1fd60*/  LOP3.LUT R17, R17, 0x3fff, RZ, 0xc0, !PT ;  /* 0x00003fff11117812 */ /* 0x000fc800078ec0ff */
[----:B------:R-:W-:Y:S01]  /*1fd70*/  LOP3.LUT R17, R17, 0x10000, RZ, 0xfc, !PT ;  /* 0x0001000011117812 */ /* 0x000fe200078efcff */
[----:B-1----:R-:W-:Y:S06]  /*1fd80*/  @P1 BRA `(.L_x_1992) ;  /* 0x0000000000081947 */ /* 0x002fec0003800000 */
[----:B------:R-:W1:Y:S02]  /*1fd90*/  SYNCS.PHASECHK.TRANS64.TRYWAIT P1, [R13+URZ+0x22850], R4 ;  /* 0x022850040d0075a7 */ /* 0x000e64000802017f */
[----:B-1----:R-:W-:Y:S05]  /*1fda0*/  @!P1 BRA `(.L_x_1993) ;  /* 0x000000cc00c49947 */ /* 0x002fea0003800000 */
.L_x_1992:
[----:B01----:R-:W-:Y:S01]  /*1fdb0*/  IMAD R4, R194, 0x500, R17 ;  /* 0x00000500c2047824 */ /* 0x003fe200078e0211 */
[----:B------:R-:W-:Y:S05]  /*1fdc0*/  WARPSYNC.ALL ;  /* 0x0000000000007948 */ /* 0x000fea0003800000 */
[----:B------:R-:W-:Y:S01]  /*1fdd0*/  IMAD.MOV.U32 R5, RZ, RZ, -0x3ffffff0 ;  /* 0xc0000010ff057424 */ /* 0x000fe200078e00ff */
[C---:B------:R-:W-:Y:S01]  /*1fde0*/  R2UR UR6, R4.reuse ;  /* 0x00000000040672ca */ /* 0x040fe200000e0000 */
[----:B------:R-:W-:Y:S01]  /*1fdf0*/  WARPGROUP.ARRIVE ;  /* 0x00000000000079c5 */ /* 0x000fe20000000000 */
[C---:B------:R-:W-:Y:S01]  /*1fe00*/  VIADD R6, R4.reuse, 0x100 ;  /* 0x0000010004067836 */ /* 0x040fe20000000000 */
[----:B------:R-:W-:Y:S01]  /*1fe10*/  ULDC.64 UR4, c[0x0][0x9a0] ;  /* 0x0002680000047ab9 */ /* 0x000fe20000000a00 */
[----:B------:R-:W-:Y:S01]  /*1fe20*/  R2UR UR7, R5 ;  /* 0x00000000050772ca */ /* 0x000fe200000e0000 */
[----:B------:R-:W-:Y:S01]  /*1fe30*/  IMAD.MOV.U32 R7, RZ, RZ, -0x3ffffff0 ;  /* 0xc0000010ff077424 */ /* 0x000fe200078e00ff */
[----:B------:R-:W-:Y:S01]  /*1fe40*/  ISETP.NE.U32.AND P1, PT, RZ, UR4, PT ;  /* 0x00000004ff007c0c */ /* 0x000fe2000bf25070 */
[----:B------:R-:W-:-:S02]  /*1fe50*/  VIADD R20, R4, 0x200 ;  /* 0x0000020004147836 */ /* 0x000fc40000000000 */
[----:B------:R-:W-:Y:S01]  /*1fe60*/  IMAD.MOV.U32 R21, RZ, RZ, -0x3ffffff0 ;  /* 0xc0000010ff157424 */ /* 0x000fe200078e00ff */
[----:B------:R-:W-:-:S07]  /*1fe70*/  ISETP.NE.AND.EX P1, PT, RZ, UR5, PT, P1 ;  /* 0x00000005ff007c0c */ /* 0x000fce000bf25310 */
[----:B------:R-:W-:Y:S01]  /*1fe80*/  QGMMA.64x128x32.F32.E4M3.E4M3 R24, R184, gdesc[UR4], R24, gsb0 ;  /* 0x01e00004b8187df3 */ /* 0x000fe20008000818 */
[----:B------:R-:W-:Y:S02]  /*1fe90*/  R2UR UR6, R6 ;  /* 0x00000000060672ca */ /* 0x000fe400000e0000 */
[----:B------:R-:W-:-:S03]  /*1fea0*/  R2UR UR7, R7 ;  /* 0x00000000070772ca */ /* 0x000fc600000e0000 */
[----:B------:R-:W0:Y:S01]  /*1feb0*/  @P1 LDC.64 R8, c[0x0][0x9c8] ;  /* 0x00027200ff081b82 */ /* 0x000e220000000a00 */
[----:B------:R-:W-:-:S07]  /*1fec0*/  @P1 SHF.R.S32.HI R5, RZ, 0x1f, R191 ;  /* 0x0000001fff051819 */ /* 0x000fce00000114bf */
[----:B------:R-:W1:Y:S01]  /*1fed0*/  @P1 LDC.64 R10, c[0x0][0x9d0] ;  /* 0x00027400ff0a1b82 */ /* 0x000e620000000a00 */
[----:B0-----:R-:W-:-:S04]  /*1fee0*/  @P1 IMAD R6, R5, R8, RZ ;  /* 0x0000000805061224 */ /* 0x001fc800078e02ff */
[C---:B------:R-:W-:Y:S01]  /*1fef0*/  @P1 IMAD R5, R191.reuse, R9, R6 ;  /* 0x00000009bf051224 */ /* 0x040fe200078e0206 */
[----:B------:R-:W-:Y:S01]  /*1ff00*/  @P1 SHF.R.S32.HI R9, RZ, 0x1f, R190 ;  /* 0x0000001fff091819 */ /* 0x000fe200000114be */
[----:B------:R-:W-:-:S04]  /*1ff10*/  @P1 IMAD.WIDE.U32 R6, R191, R8, RZ ;  /* 0x00000008bf061225 */ /* 0x000fc800078e00ff */
[-C--:B-1----:R-:W-:Y:S02]  /*1ff20*/  @P1 IMAD R8, R9, R10.reuse, RZ ;  /* 0x0000000a09081224 */ /* 0x082fe400078e02ff */
        /* <DEDUP_REMOVED lines=20> */
[----:B------:R-:W-:Y:S02]  /*20070*/  VIADD R4, R4, 0x400 ;  /* 0x0000040004047836 */ /* 0x000fe40000000000 */
[----:B------:R-:W-:Y:S01]  /*20080*/  IMAD.MOV.U32 R5, RZ, RZ, -0x3ffffff0 ;  /* 0xc0000010ff057424 */ /* 0x000fe200078e00ff */
        /* <DEDUP_REMOVED lines=9> */
[----:B------:R-:W1:Y:S04]  /*20120*/  SHFL.BFLY PT, R5, R6, 0x1, 0x1f ;  /* 0x0c201f0006057f89 */ /* 0x000e6800000e0000 */
[----:B------:R-:W3:Y:S01]  /*20130*/  SHFL.BFLY PT, R4, R7, 0x1, 0x1f ;  /* 0x0c201f0007047f89 */ /* 0x000ee200000e0000 */
[----:B-1----:R-:W-:-:S01]  /*20140*/  FADD.FTZ R11, R6, R5 ;  /* 0x00000005060b7221 */ /* 0x002fc20000010000 */
[----:B---3--:R-:W-:-:S04]  /*20150*/  FADD.FTZ R12, R7, R4 ;  /* 0x00000004070c7221 */ /* 0x008fc80000010000 */
[C---:B------:R-:W-:Y:S01]  /*20160*/  FSETP.NE.FTZ.AND P1, PT, R11.reuse, RZ, PT ;  /* 0x000000ff0b00720b */ /* 0x040fe20003f35000 */
[----:B------:R-:W-:Y:S01]  /*20170*/  FMUL.FTZ R15, R11, 0.00390625 ;  /* 0x3b8000000b0f7820 */ /* 0x000fe20000410000 */
[----:B0-----:R-:W-:Y:S01]  /*20180*/  FMUL.FTZ R8, R12, 0.00390625 ;  /* 0x3b8000000c087820 */ /* 0x001fe20000410000 */
        /* <DEDUP_REMOVED lines=15> */
[----:B------:R-:W-:-:S02]  /*20280*/  IMAD.MOV.U32 R89, RZ, RZ, -0x800000 ;  /* 0xff800000ff597424 */ /* 0x000fc400078e00ff */
[----:B------:R-:W-:Y:S02]  /*20290*/  IMAD.MOV.U32 R88, RZ, RZ, -0x800000 ;  /* 0xff800000ff587424 */ /* 0x000fe400078e00ff */
[----:B-1----:R-:W-:Y:S01]  /*202a0*/  @P2 FMUL.FTZ R7, R6, 0.69314718246459960938 ;  /* 0x3f31721806072820 */ /* 0x002fe20000410000 */
[----:B------:R-:W-:-:S01]  /*202b0*/  @P3 FFMA.FTZ R89, R2, R0, R11 ;  /* 0x0000000002593223 */ /* 0x000fc2000001000b */
[----:B--2---:R-:W-:Y:S02]  /*202c0*/  FMUL.FTZ R2, R5, R10 ;  /* 0x0000000a05027220 */ /* 0x004fe40000410000 */
[----:B------:R-:W-:-:S01]  /*202d0*/  @P2 FFMA.FTZ R88, R4, R3, R7 ;  /* 0x0000000304582223 */ /* 0x000fc20000010007 */
[----:B---3--:R-:W-:Y:S01]  /*202e0*/  FMUL.FTZ R17, R9, R10 ;  /* 0x0000000a09117220 */ /* 0x008fe20000410000 */
[----:B------:R-:W-:Y:S02]  /*202f0*/  WARPGROUP.DEPBAR.LE gsb0, 0x0 ;  /* 0x00008000000079c5 */ /* 0x000fe40000010000 */
[----:B------:R-:W-:Y:S05]  /*20300*/  @!P0 BRA `(.L_x_1994) ;  /* 0x0000000000048947 */ /* 0x000fea0003800000 */
[----:B------:R-:W-:Y:S01]  /*20310*/  BPT.TRAP 0x1 ;  /* 0x000000040000795c */ /* 0x000fe20000300000 */
.L_x_1994:
[----:B------:R-:W-:Y:S02]  /*20320*/  VIADD R0, R13, 0x22860 ;  /* 0x000228600d007836 */ /* 0x000fe40000000000 */
[-C--:B------:R-:W-:Y:S01]  /*20330*/  FMUL.FTZ R95, R28, R2.reuse ;  /* 0x000000021c5f7220 */ /* 0x080fe20000410000 */
[----:B------:R-:W-:Y:S02]  /*20340*/  VIADD R194, R194, 0x1 ;  /* 0x00000001c2c27836 */ /* 0x000fe40000000000 */
[-C--:B------:R-:W-:Y:S01]  /*20350*/  FMUL.FTZ R93, R29, R2.reuse ;  /* 0x000000021d5d7220 */ /* 0x080fe20000410000 */
[-C--:B------:R-:W-:Y:S01]  /*20360*/  FMUL.FTZ R92, R32, R2.reuse ;  /* 0x00000002205c7220 */ /* 0x080fe20000410000 */
[----:B------:R-:W-:Y:S01]  /*20370*/  PRMT R0, R229, 0x654, R0 ;  /* 0x00000654e5007816 */ /* 0x000fe20000000000 */
[-C--:B------:R-:W-:Y:S01]  /*20380*/  FMUL.FTZ R90, R33, R2.reuse ;  /* 0x00000002215a7220 */ /* 0x080fe20000410000 */
[----:B------:R-:W-:Y:S01]  /*20390*/  ISETP.NE.AND P1, PT, R194, 0x2, PT ;  /* 0x00000002c200780c */ /* 0x000fe20003f25270 */
[-C--:B------:R-:W-:Y:S01]  /*203a0*/  FMUL.FTZ R91, R36, R2.reuse ;  /* 0x00000002245b7220 */ /* 0x080fe20000410000 */
[----:B------:R0:W-:Y:S01]  /*203b0*/  SYNCS.ARRIVE.TRANS64.RED.A1T0 RZ, [R0+URZ], RZ ;  /* 0x000000ff00ff79a7 */ /* 0x0001e2000810043f */
[-C--:B------:R-:W-:Y:S01]  /*203c0*/  FMUL.FTZ R33, R40, R2.reuse ;  /* 0x0000000228217220 */ /* 0x080fe20000410000 */
[----:B------:R-:W-:Y:S01]  /*203d0*/  SEL R3, RZ, 0x1, P1 ;  /* 0x00000001ff037807 */ /* 0x000fe20000800000 */
        /* <DEDUP_REMOVED lines=61> */
[----:B0-----:R-:W-:-:S07]  /*207b0*/  SEL R194, R194, RZ, P1 ;  /* 0x000000ffc2c27207 */ /* 0x001fce0000800000 */
.L_x_1879:
        /* <DEDUP_REMOVED lines=11> */
[----:B------:R-:W3:Y:S01]  /*20870*/  LDL R42, [R1+0x24] ;  /* 0x00002400012a7983 */ /* 0x000ee20000100800 */
[----:B--2---:R-:W-:-:S05]  /*20880*/  IMAD.SHL.U32 R0, R50, 0x4, RZ ;  /* 0x0000000432007824 */ /* 0x004fca00078e00ff */
[----:B------:R-:W-:-:S04]  /*20890*/  LOP3.LUT R0, R0, 0xc, RZ, 0xc0, !PT ;  /* 0x0000000c00007812 */ /* 0x000fc800078ec0ff */
[----:B------:R-:W-:-:S05]  /*208a0*/  IADD3 R2, P0, R0, UR4, RZ ;  /* 0x0000000400027c10 */ /* 0x000fca000ff1e0ff */
[----:B------:R-:W-:-:S05]  /*208b0*/  IMAD.X R3, RZ, RZ, UR5, P0 ;  /* 0x00000005ff037e24 */ /* 0x000fca00080e06ff */
[----:B------:R2:W4:Y:S01]  /*208c0*/  LDG.E.CONSTANT R0, desc[UR60][R2.64] ;  /* 0x0000003c02007981 */ /* 0x000522000c1e9900 */
[----:B------:R-:W-:Y:S01]  /*208d0*/  F2FP.BF16.F32.PACK_AB R48, R48, R57 ;  /* 0x000000393030723e */ /* 0x000fe200000010ff */
[----:B------:R-:W-:Y:S01]  /*208e0*/  UMOV UR4, 0xffffffff ;  /* 0xffffffff00047882 */ /* 0x000fe20000000000 */
[----:B------:R-:W-:Y:S01]  /*208f0*/  F2FP.BF16.F32.PACK_AB R49, R40, R49 ;  /* 0x000000312831723e */ /* 0x000fe200000010ff */
[----:B-----5:R-:W0:Y:S01]  /*20900*/  S2R R24, SR_SWINHI ;  /* 0x0000000000187919 */ /* 0x020e220000002f00 */
        /* <DEDUP_REMOVED lines=16> */
[----:B------:R-:W-:Y:S02]  /*20a10*/  MOV R56, R17 ;  /* 0x0000001100387202 */ /* 0x000fe40000000f00 */
[----:B0-----:R-:W-:Y:S02]  /*20a20*/  MOV R57, R24 ;  /* 0x0000001800397202 */ /* 0x001fe40000000f00 */
[----:B------:R-:W-:Y:S02]  /*20a30*/  F2FP.BF16.F32.PACK_AB R65, R55, R26 ;  /* 0x0000001a3741723e */ /* 0x000fe400000010ff */
[----:B------:R-:W-:Y:S02]  /*20a40*/  F2FP.BF16.F32.PACK_AB R67, R63, R20 ;  /* 0x000000143f43723e */ /* 0x000fe400000010ff */
[----:B--2---:R-:W-:Y:S02]  /*20a50*/  LOP3.LUT P0, R2, R50, 0x3, RZ, 0xc0, !PT ;  /* 0x0000000332027812 */ /* 0x004fe4000780c0ff */
[----:B------:R-:W-:-:S02]  /*20a60*/  F2FP.BF16.F32.PACK_AB R95, R95, R96 ;  /* 0x000000605f5f723e */ /* 0x000fc400000010ff */
[----:B------:R-:W-:Y:S02]  /*20a70*/  F2FP.BF16.F32.PACK_AB R94, R93, R94 ;  /* 0x0000005e5d5e723e */ /* 0x000fe400000010ff */
[----:B------:R-:W-:Y:S02]  /*20a80*/  ISETP.EQ.OR P0, PT, R2, 0x3, !P0 ;  /* 0x000000030200780c */ /* 0x000fe40004702670 */
        /* <DEDUP_REMOVED lines=9> */
[----:B------:R-:W-:-:S02]  /*20b20*/  SEL R13, R95, R94, P0 ;  /* 0x0000005e5f0d7207 */ /* 0x000fc40000000000 */
[----:B------:R-:W-:Y:S01]  /*20b30*/  SEL R3, R94, R95, P0 ;  /* 0x0000005f5e037207 */ /* 0x000fe20000000000 */
[----:B---3--:R-:W-:Y:S01]  /*20b40*/  IMAD.WIDE R4, R42, 0x2, R56 ;  /* 0x000000022a047825 */ /* 0x008fe200078e0238 */
[----:B------:R-:W-:Y:S02]  /*20b50*/  F2FP.BF16.F32.PACK_AB R42, R85, R8 ;  /* 0x00000008552a723e */ /* 0x000fe400000010ff */
[C---:B------:R-:W-:Y:S02]  /*20b60*/  IADD3 R7, P5, R4.reuse, 0x4060, RZ ;  /* 0x0000406004077810 */ /* 0x040fe40007fbe0ff */
[----:B------:R-:W-:Y:S02]  /*20b70*/  IADD3 R9, P1, R4, 0x4040, RZ ;  /* 0x0000404004097810 */ /* 0x000fe40007f3e0ff */
[----:B------:R-:W-:Y:S02]  /*20b80*/  LOP3.LUT R6, R7, 0x380, RZ, 0xc0, !PT ;  /* 0x0000038007067812 */ /* 0x000fe400078ec0ff */
[----:B------:R-:W-:-:S02]  /*20b90*/  LOP3.LUT R8, R9, 0x380, RZ, 0xc0, !PT ;  /* 0x0000038009087812 */ /* 0x000fc400078ec0ff */
[----:B------:R-:W-:Y:S02]  /*20ba0*/  IADD3 R15, P3, R4, 0x4000, RZ ;  /* 0x00004000040f7810 */ /* 0x000fe40007f7e0ff */
[----:B------:R-:W-:Y:S02]  /*20bb0*/  SHF.R.U64 R6, R6, 0x3, RZ ;  /* 0x0000000306067819 */ /* 0x000fe400000012ff */
[----:B------:R-:W-:Y:S02]  /*20bc0*/  SHF.R.U64 R8, R8, 0x3, RZ ;  /* 0x0000000308087819 */ /* 0x000fe400000012ff */
[----:B------:R-:W-:Y:S02]  /*20bd0*/  LOP3.LUT R14, R15, 0x380, RZ, 0xc0, !PT ;  /* 0x000003800f0e7812 */ /* 0x000fe400078ec0ff */
[----:B------:R-:W-:Y:S01]  /*20be0*/  LOP3.LUT R6, R6, R7, RZ, 0x3c, !PT ;  /* 0x0000000706067212 */ /* 0x000fe200078e3cff */
[--C-:B------:R-:W-:Y:S01]  /*20bf0*/  IMAD.X R7, RZ, RZ, R5.reuse, P5 ;  /* 0x000000ffff077224 */ /* 0x100fe200028e0605 */
[----:B------:R-:W-:Y:S01]  /*20c00*/  LOP3.LUT R8, R8, R9, RZ, 0x3c, !PT ;  /* 0x0000000908087212 */ /* 0x000fe200078e3cff */
[----:B------:R-:W-:Y:S01]  /*20c10*/  IMAD.X R9, RZ, RZ, R5, P1 ;  /* 0x000000ffff097224 */ /* 0x000fe200008e0605 */
[----:B------:R-:W-:-:S02]  /*20c20*/  SHF.R.U64 R14, R14, 0x3, RZ ;  /* 0x000000030e0e7819 */ /* 0x000fc400000012ff */
[C---:B------:R-:W-:Y:S02]  /*20c30*/  IADD3 R11, P2, R4.reuse, 0x4020, RZ ;  /* 0x00004020040b7810 */ /* 0x040fe40007f5e0ff */
[C---:B------:R-:W-:Y:S02]  /*20c40*/  IADD3 R21, P4, R4.reuse, 0x60, RZ ;  /* 0x0000006004157810 */ /* 0x040fe40007f9e0ff */
[C---:B------:R-:W-:Y:S02]  /*20c50*/  IADD3 R25, P5, R4.reuse, 0x40, RZ ;  /* 0x0000004004197810 */ /* 0x040fe40007fbe0ff */
[----:B------:R-:W-:Y:S02]  /*20c60*/  IADD3 R27, P1, R4, 0x20, RZ ;  /* 0x00000020041b7810 */ /* 0x000fe40007f3e0ff */
[----:B------:R-:W-:Y:S02]  /*20c70*/  LOP3.LUT R14, R14, R15, RZ, 0x3c, !PT ;  /* 0x0000000f0e0e7212 */ /* 0x000fe400078e3cff */
[----:B------:R-:W-:-:S02]  /*20c80*/  LOP3.LUT R10, R11, 0x380, RZ, 0xc0, !PT ;  /* 0x000003800b0a7812 */ /* 0x000fc400078ec0ff */
[----:B------:R-:W-:Y:S02]  /*20c90*/  LOP3.LUT R20, R21, 0x380, RZ, 0xc0, !PT ;  /* 0x0000038015147812 */ /* 0x000fe400078ec0ff */
[----:B------:R-:W-:Y:S02]  /*20ca0*/  LOP3.LUT R24, R25, 0x380, RZ, 0xc0, !PT ;  /* 0x0000038019187812 */ /* 0x000fe400078ec0ff */
[----:B------:R-:W-:Y:S02]  /*20cb0*/  LOP3.LUT R26, R27, 0x380, RZ, 0xc0, !PT ;  /* 0x000003801b1a7812 */ /* 0x000fe400078ec0ff */
[----:B------:R-:W-:Y:S02]  /*20cc0*/  LOP3.LUT R15, R4, 0x380, RZ, 0xc0, !PT ;  /* 0x00000380040f7812 */ /* 0x000fe400078ec0ff */
[----:B------:R-:W-:Y:S02]  /*20cd0*/  SHF.R.U64 R10, R10, 0x3, RZ ;  /* 0x000000030a0a7819 */ /* 0x000fe400000012ff */
[----:B------:R-:W-:-:S02]  /*20ce0*/  SHF.R.U64 R20, R20, 0x3, RZ ;  /* 0x0000000314147819 */ /* 0x000fc400000012ff */
[----:B------:R-:W-:Y:S02]  /*20cf0*/  SHF.R.U64 R24, R24, 0x3, RZ ;  /* 0x0000000318187819 */ /* 0x000fe400000012ff */
        /* <DEDUP_REMOVED lines=12> */
[----:B------:R-:W-:-:S02]  /*20dc0*/  MOV R64, R6 ;  /* 0x0000000600407202 */ /* 0x000fc40000000f00 */
[----:B------:R-:W-:Y:S02]  /*20dd0*/  MOV R79, R4 ;  /* 0x00000004004f7202 */ /* 0x000fe40000000f00 */
[----:B------:R-:W-:Y:S02]  /*20de0*/  MOV R66, R8 ;  /* 0x0000000800427202 */ /* 0x000fe40000000f00 */
[----:B------:R-:W-:Y:S02]  /*20df0*/  MOV R68, R10 ;  /* 0x0000000a00447202 */ /* 0x000fe40000000f00 */
[----:B------:R-:W-:Y:S02]  /*20e00*/  MOV R72, R14 ;  /* 0x0000000e00487202 */ /* 0x000fe40000000f00 */
[----:B------:R-:W-:Y:S02]  /*20e10*/  MOV R74, R20 ;  /* 0x00000014004a7202 */ /* 0x000fe40000000f00 */
[----:B------:R-:W-:-:S02]  /*20e20*/  MOV R76, R24 ;  /* 0x00000018004c7202 */ /* 0x000fc40000000f00 */
        /* <DEDUP_REMOVED lines=46> */
[----:B------:R-:W4:Y:S01]  /*21110*/  SHFL.IDX PT, R20, R39, R2, 0x1c1f ;  /* 0x001c1f0227147589 */ /* 0x000f2200000e0000 */
[----:B------:R-:W-:-:S02]  /*21120*/  SEL R77, R44, R77, P0 ;  /* 0x0000004d2c4d7207 */ /* 0x000fc40000000000 */
[----:B0-----:R-:W-:Y:S01]  /*21130*/  SEL R8, R10, R7, P0 ;  /* 0x000000070a087207 */ /* 0x001fe20000000000 */
[----:B------:R-:W-:Y:S01]  /*21140*/  SHFL.IDX PT, R41, R41, R0, 0x1c1f ;  /* 0x001c1f0029297589 */ /* 0x000fe200000e0000 */
[----:B------:R-:W-:Y:S02]  /*21150*/  SEL R28, R30, R27, P0 ;  /* 0x0000001b1e1c7207 */ /* 0x000fe40000000000 */
[----:B------:R-:W-:Y:S01]  /*21160*/  SEL R4, R6, R3, P0 ;  /* 0x0000000306047207 */ /* 0x000fe20000000000 */
[----:B------:R-:W0:Y:S01]  /*21170*/  SHFL.IDX PT, R42, R43, R2, 0x1c1f ;  /* 0x001c1f022b2a7589 */ /* 0x000e2200000e0000 */
[----:B------:R-:W-:Y:S02]  /*21180*/  SEL R10, R7, R10, P0 ;  /* 0x0000000a070a7207 */ /* 0x000fe40000000000 */
[----:B------:R-:W-:Y:S01]  /*21190*/  SEL R24, R26, R21, P0 ;  /* 0x000000151a187207 */ /* 0x000fe20000000000 */
[----:B------:R-:W-:Y:S01]  /*211a0*/  SHFL.IDX PT, R45, R45, R0, 0x1c1f ;  /* 0x001c1f002d2d7589 */ /* 0x000fe200000e0000 */
[----:B--2---:R-:W-:-:S02]  /*211b0*/  SEL R32, R34, R31, P0 ;  /* 0x0000001f22207207 */ /* 0x004fc40000000000 */
[----:B------:R-:W-:Y:S01]  /*211c0*/  SEL R30, R27, R30, P0 ;  /* 0x0000001e1b1e7207 */ /* 0x000fe20000000000 */
[----:B------:R-:W-:Y:S01]  /*211d0*/  SHFL.IDX PT, R49, R49, R0, 0x1c1f ;  /* 0x001c1f0031317589 */ /* 0x000fe200000e0000 */
[----:B------:R-:W-:Y:S02]  /*211e0*/  SEL R34, R31, R34, P0 ;  /* 0x000000221f227207 */ /* 0x000fe40000000000 */
[----:B------:R-:W-:Y:S01]  /*211f0*/  SEL R6, R3, R6, P0 ;  /* 0x0000000603067207 */ /* 0x000fe20000000000 */
[----:B------:R-:W-:Y:S01]  /*21200*/  SHFL.IDX PT, R59, R59, R0, 0x1c1f ;  /* 0x001c1f003b3b7589 */ /* 0x000fe200000e0000 */
[----:B---3--:R-:W-:Y:S02]  /*21210*/  SEL R36, R38, R35, P0 ;  /* 0x0000002326247207 */ /* 0x008fe40000000000 */
[----:B------:R-:W-:Y:S01]  /*21220*/  SEL R38, R35, R38, P0 ;  /* 0x0000002623267207 */ /* 0x000fe20000000000 */
[----:B------:R-:W-:Y:S01]  /*21230*/  SHFL.IDX PT, R63, R63, R0, 0x1c1f ;  /* 0x001c1f003f3f7589 */ /* 0x000fe200000e0000 */
[----:B----4-:R-:W-:-:S02]  /*21240*/  SEL R12, R37, R20, P0 ;  /* 0x00000014250c7207 */ /* 0x010fc40000000000 */
[----:B------:R-:W-:Y:S01]  /*21250*/  SEL R14, R20, R37, P0 ;  /* 0x00000025140e7207 */ /* 0x000fe20000000000 */
[----:B------:R-:W-:Y:S01]  /*21260*/  SHFL.IDX PT, R67, R67, R0, 0x1c1f ;  /* 0x001c1f0043437589 */ /* 0x000fe200000e0000 */
[----:B------:R-:W-:-:S03]  /*21270*/  SEL R26, R21, R26, P0 ;  /* 0x0000001a151a7207 */ /* 0x000fc60000000000 */
[----:B------:R-:W-:Y:S01]  /*21280*/  SHFL.IDX PT, R71, R71, R0, 0x1c1f ;  /* 0x001c1f0047477589 */ /* 0x000fe200000e0000 */
[----:B0-----:R-:W-:Y:S02]  /*21290*/  SEL R40, R41, R42, P0 ;  /* 0x0000002a29287207 */ /* 0x001fe40000000000 */
[----:B------:R-:W-:Y:S01]  /*212a0*/  SEL R42, R42, R41, P0 ;  /* 0x000000292a2a7207 */ /* 0x000fe20000000000 */
[----:B------:R0:W2:Y:S04]  /*212b0*/  SHFL.IDX PT, R44, R47, R2, 0x1c1f ;  /* 0x001c1f022f2c7589 */ /* 0x0000a800000e0000 */
[----:B------:R-:W3:Y:S04]  /*212c0*/  SHFL.IDX PT, R46, R51, R2, 0x1c1f ;  /* 0x001c1f02332e7589 */ /* 0x000ee800000e0000 */
[----:B------:R-:W4:Y:S01]  /*212d0*/  SHFL.IDX PT, R48, R55, R2, 0x1c1f ;  /* 0x001c1f0237307589 */ /* 0x000f2200000e0000 */
[----:B0-----:R-:W-:-:S03]  /*212e0*/  IMAD.MOV.U32 R47, RZ, RZ, RZ ;  /* 0x000000ffff2f7224 */ /* 0x001fc600078e00ff */
[----:B------:R-:W0:Y:S04]  /*212f0*/  SHFL.IDX PT, R50, R61, R2, 0x1c1f ;  /* 0x001c1f023d327589 */ /* 0x000e2800000e0000 */
[----:B------:R-:W5:Y:S04]  /*21300*/  SHFL.IDX PT, R52, R65, R2, 0x1c1f ;  /* 0x001c1f0241347589 */ /* 0x000f6800000e0000 */
[----:B------:R-:W1:Y:S04]  /*21310*/  SHFL.IDX PT, R54, R69, R2, 0x1c1f ;  /* 0x001c1f0245367589 */ /* 0x000e6800000e0000 */
[----:B------:R-:W1:Y:S01]  /*21320*/  SHFL.IDX PT, R58, R73, R2, 0x1c1f ;  /* 0x001c1f02493a7589 */ /* 0x000e6200000e0000 */
[----:B--2---:R-:W-:-:S02]  /*21330*/  SEL R5, R45, R44, P0 ;  /* 0x0000002c2d057207 */ /* 0x004fc40000000000 */
[----:B------:R-:W-:Y:S01]  /*21340*/  SEL R7, R44, R45, P0 ;  /* 0x0000002d2c077207 */ /* 0x000fe20000000000 */
[----:B------:R2:W2:Y:S01]  /*21350*/  SHFL.IDX PT, R75, R75, R0, 0x1c1f ;  /* 0x001c1f004b4b7589 */ /* 0x0004a200000e0000 */
[----:B---3--:R-:W-:Y:S02]  /*21360*/  SEL R9, R49, R46, P0 ;  /* 0x0000002e31097207 */ /* 0x008fe40000000000 */
[----:B------:R-:W-:Y:S01]  /*21370*/  SEL R11, R46, R49, P0 ;  /* 0x000000312e0b7207 */ /* 0x000fe20000000000 */
[----:B------:R3:W2:Y:S01]  /*21380*/  SHFL.IDX PT, R60, R77, R2, 0x1c1f ;  /* 0x001c1f024d3c7589 */ /* 0x0006a200000e0000 */
[----:B----4-:R-:W-:Y:S02]  /*21390*/  SEL R25, R53, R48, P0 ;  /* 0x0000003035197207 */ /* 0x010fe40000000000 */
[----:B------:R-:W-:Y:S02]  /*213a0*/  SEL R27, R48, R53, P0 ;  /* 0x00000035301b7207 */ /* 0x000fe40000000000 */
[----:B0-----:R-:W-:-:S02]  /*213b0*/  SEL R29, R59, R50, P0 ;  /* 0x000000323b1d7207 */ /* 0x001fc40000000000 */
[----:B------:R-:W-:Y:S02]  /*213c0*/  SEL R31, R50, R59, P0 ;  /* 0x0000003b321f7207 */ /* 0x000fe40000000000 */
[----:B-----5:R-:W-:Y:S02]  /*213d0*/  SEL R33, R63, R52, P0 ;  /* 0x000000343f217207 */ /* 0x020fe40000000000 */
[----:B------:R-:W-:Y:S02]  /*213e0*/  SEL R35, R52, R63, P0 ;  /* 0x0000003f34237207 */ /* 0x000fe40000000000 */
[----:B-1----:R-:W-:Y:S02]  /*213f0*/  SEL R37, R67, R54, P0 ;  /* 0x0000003643257207 */ /* 0x002fe40000000000 */
[----:B------:R-:W-:Y:S02]  /*21400*/  SEL R39, R54, R67, P0 ;  /* 0x0000004336277207 */ /* 0x000fe40000000000 */
[----:B------:R-:W-:-:S02]  /*21410*/  SEL R13, R71, R58, P0 ;  /* 0x0000003a470d7207 */ /* 0x000fc40000000000 */
[----:B---3--:R-:W-:-:S07]  /*21420*/  SEL R15, R58, R71, P0 ;  /* 0x000000473a0f7207 */ /* 0x008fce0000000000 */
.L_x_2267:
[----:B------:R-:W-:Y:S05]  /*21430*/  WARPSYNC.ALL ;  /* 0x0000000000007948 */ /* 0x000fea0003800000 */
[----:B------:R-:W-:Y:S01]  /*21440*/  BAR.SYNC.DEFER_BLOCKING 0x1, 0x100 ;  /* 0x0044000000007b1d */ /* 0x000fe20000010000 */
[----:B--2---:R-:W-:Y:S02]  /*21450*/  SEL R41, R75, R60, P0 ;  /* 0x0000003c4b297207 */ /* 0x004fe40000000000 */
[----:B------:R-:W-:-:S03]  /*21460*/  SEL R43, R60, R75, P0 ;  /* 0x0000004b3c2b7207 */ /* 0x000fc60000000000 */
[----:B------:R-:W-:Y:S02]  /*21470*/  ULDC.64 UR4, c[0x0][0xc00] ;  /* 0x0003000000047ab9 */ /* 0x000fe40000000a00 */
[----:B------:R-:W0:Y:S01]  /*21480*/  LDC.64 R2, c[0x0][0xc00] ;  /* 0x00030000ff027b82 */ /* 0x000e220000000a00 */
[----:B------:R-:W-:-:S04]  /*21490*/  ISETP.NE.U32.AND P2, PT, RZ, UR4, PT ;  /* 0x00000004ff007c0c */ /* 0x000fc8000bf45070 */
[----:B------:R-:W-:Y:S01]  /*214a0*/  ISETP.NE.AND.EX P2, PT, RZ, UR5, PT, P2 ;  /* 0x00000005ff007c0c */ /* 0x000fe2000bf45320 */
[----:B------:R-:W-:Y:S02]  /*214b0*/  ULDC.64 UR4, c[0x0][0xc08] ;  /* 0x0003020000047ab9 */ /* 0x000fe40000000a00 */
[----:B------:R-:W-:Y:S01]  /*214c0*/  ISETP.NE.U32.AND P0, PT, RZ, UR4, PT ;  /* 0x00000004ff007c0c */ /* 0x000fe2000bf05070 */
[----:B------:R-:W1:Y:S03]  /*214d0*/  LDC R49, c[0x0][0xbe8] ;  /* 0x0002fa00ff317b82 */ /* 0x000e660000000800 */
[----:B------:R-:W-:Y:S01]  /*214e0*/  ISETP.NE.AND.EX P0, PT, RZ, UR5, PT, P0 ;  /* 0x00000005ff007c0c */ /* 0x000fe2000bf05300 */
[----:B------:R-:W-:Y:S04]  /*214f0*/  STSM.16.M88.4 [R79], R4 ;  /* 0x000000044f007844 */ /* 0x000fe80000000200 */
[----:B------:R-:W-:Y:S01]  /*21500*/  STSM.16.M88.4 [R78], R8 ;  /* 0x000000084e007844 */ /* 0x000fe20000000200 */
[----:B0-----:R-:W-:-:S03]  /*21510*/  IMAD.WIDE R20, R224, 0x4, R2 ;  /* 0x00000004e0147825 */ /* 0x001fc600078e0202 */
[----:B------:R-:W-:Y:S04]  /*21520*/  STSM.16.M88.4 [R76], R24 ;  /* 0x000000184c007844 */ /* 0x000fe80000000200 */
[----:B------:R-:W0:Y:S01]  /*21530*/  @P0 LDC.64 R2, c[0x0][0xc08] ;  /* 0x00030200ff020b82 */ /* 0x000e220000000a00 */
[----:B------:R-:W-:Y:S04]  /*21540*/  STSM.16.M88.4 [R74], R28 ;  /* 0x0000001c4a007844 */ /* 0x000fe80000000200 */
[----:B------:R-:W-:Y:S04]  /*21550*/  STSM.16.M88.4 [R72], R32 ;  /* 0x0000002048007844 */ /* 0x000fe80000000200 */
[----:B------:R-:W-:Y:S04]  /*21560*/  STSM.16.M88.4 [R68], R36 ;  /* 0x0000002444007844 */ /* 0x000fe80000000200 */
[----:B------:R2:W-:Y:S04]  /*21570*/  STSM.16.M88.4 [R66], R12 ;  /* 0x0000000c42007844 */ /* 0x0005e80000000200 */
[----:B------:R3:W-:Y:S01]  /*21580*/  STSM.16.M88.4 [R64], R40 ;  /* 0x0000002840007844 */ /* 0x0007e20000000200 */
[----:B------:R-:W-:Y:S01]  /*21590*/  BAR.SYNC.DEFER_BLOCKING 0x1, 0x100 ;  /* 0x0044000000007b1d */ /* 0x000fe20000010000 */
[----:B0-----:R-:W-:-:S05]  /*215a0*/  @P0 IMAD.WIDE R2, R224, 0x4, R2 ;  /* 0x00000004e0020825 */ /* 0x001fca00078e0202 */
[----:B------:R-:W-:Y:S02]  /*215b0*/  ULDC UR4, c[0x0][0xa88] ;  /* 0x0002a20000047ab9 */ /* 0x000fe40000000800 */
[----:B------:R-:W-:Y:S01]  /*215c0*/  IMAD.U32 R0, RZ, RZ, UR4 ;  /* 0x00000004ff007e24 */ /* 0x000fe2000f8e00ff */
[----:B------:R3:W5:Y:S01]  /*215d0*/  @P2 LDG.E R47, desc[UR60][R20.64] ;  /* 0x0000003c142f2981 */ /* 0x000762000c1e1900 */
[----:B-1----:R-:W-:Y:S01]  /*215e0*/  ISETP.NE.AND P1, PT, R49, 0x1, PT ;  /* 0x000000013100780c */ /* 0x002fe20003f25270 */
[----:B--2---:R-:W-:-:S03]  /*215f0*/  IMAD.IADD R13, R207, 0x1, R202 ;  /* 0x00000001cf0d7824 */ /* 0x004fc600078e02ca */
[----:B------:R3:W5:Y:S09]  /*21600*/  @P0 LDG.E R0, desc[UR60][R2.64] ;  /* 0x0000003c02000981 */ /* 0x000772000c1e1900 */
[----:B------:R-:W0:Y:S08]  /*21610*/  @P1 LDC R4, c[0x0][0xbec] ;  /* 0x0002fb00ff041b82 */ /* 0x000e300000000800 */
[----:B------:R-:W1:Y:S01]  /*21620*/  @P1 LDC R5, c[0x0][0xbf0] ;  /* 0x0002fc00ff051b82 */ /* 0x000e620000000800 */
[----:B---3--:R-:W-:Y:S05]  /*21630*/  @P0 BRA `(.L_x_1998) ;  /* 0x0000000000100947 */ /* 0x008fea0003800000 */
[----:B------:R-:W-:Y:S05]  /*21640*/  @!P2 BRA `(.L_x_1998) ;  /* 0x00000000000ca947 */ /* 0x000fea0003800000 */
[----:B------:R-:W2:Y:S04]  /*21650*/  LDG.E R3, desc[UR60][R20.64] ;  /* 0x0000003c14037981 */ /* 0x000ea8000c1e1900 */
[----:B-----5:R-:W2:Y:S02]  /*21660*/  LDG.E R0, desc[UR60][R20.64+0x4] ;  /* 0x0000043c14007981 */ /* 0x020ea4000c1e1900 */
[----:B--2---:R-:W-:-:S07]  /*21670*/  IMAD.IADD R0, R0, 0x1, -R3 ;  /* 0x0000000100007824 */ /* 0x004fce00078e0a03 */
.L_x_1998:
[----:B------:R-:W2:Y:S01]  /*21680*/  LDL R10, [R1+0x20] ;  /* 0x00002000010a7983 */ /* 0x000ea20000100800 */
[----:B0-----:R-:W-:Y:S01]  /*21690*/  @P1 IMAD.HI.U32 R2, R13, R4, RZ ;  /* 0x000000040d021227 */ /* 0x001fe200078e00ff */
[----:B------:R-:W-:Y:S01]  /*216a0*/  SHF.R.S32.HI R48, RZ, 0x1f, R223 ;  /* 0x0000001fff307819 */ /* 0x000fe200000114df */
[----:B------:R-:W-:Y:S01]  /*216b0*/  ULDC.64 UR4, c[0x0][0xb90] ;  /* 0x0002e40000047ab9 */ /* 0x000fe20000000a00 */
[----:B------:R-:W0:Y:S01]  /*216c0*/  S2R R14, SR_TID.X ;  /* 0x00000000000e7919 */ /* 0x000e220000002100 */
[----:B------:R-:W-:Y:S01]  /*216d0*/  IMAD.MOV.U32 R7, RZ, RZ, R13 ;  /* 0x000000ffff077224 */ /* 0x000fe200078e000d */
[--C-:B-----5:R-:W-:Y:S01]  /*216e0*/  SHF.R.S32.HI R3, RZ, 0x1f, R47.reuse ;  /* 0x0000001fff037819 */ /* 0x120fe2000001142f */
[----:B------:R-:W-:Y:S01]  /*216f0*/  IMAD R6, R48, UR4, RZ ;  /* 0x0000000430067c24 */ /* 0x000fe2000f8e02ff */
[----:B-1----:R-:W-:Y:S01]  /*21700*/  @P1 SHF.R.U32.HI R7, RZ, R5, R2 ;  /* 0x00000005ff071219 */ /* 0x002fe20000011602 */
[----:B------:R-:W-:Y:S01]  /*21710*/  IMAD.MOV.U32 R2, RZ, RZ, R47 ;  /* 0x000000ffff027224 */ /* 0x000fe200078e002f */
[----:B------:R-:W-:Y:S01]  /*21720*/  SHF.R.S32.HI R46, RZ, 0x1f, R224 ;  /* 0x0000001fff2e7819 */ /* 0x000fe200000114e0 */
[C---:B------:R-:W-:Y:S01]  /*21730*/  IMAD R9, R223.reuse, UR5, R6 ;  /* 0x00000005df097c24 */ /* 0x040fe2000f8e0206 */
[----:B------:R-:W-:Y:S01]  /*21740*/  SEL R51, R224, RZ, !P2 ;  /* 0x000000ffe0337207 */ /* 0x000fe20005000000 */
[----:B------:R-:W-:Y:S01]  /*21750*/  IMAD.WIDE.U32 R4, R223, UR4, R2 ;  /* 0x00000004df047c25 */ /* 0x000fe2000f8e0002 */
[----:B------:R-:W-:Y:S01]  /*21760*/  SEL R46, R46, RZ, !P2 ;  /* 0x000000ff2e2e7207 */ /* 0x000fe20005000000 */
[----:B------:R-:W-:Y:S01]  /*21770*/  ULDC.64 UR4, c[0x0][0xb98] ;  /* 0x0002e60000047ab9 */ /* 0x000fe20000000a00 */
[----:B------:R-:W1:Y:S01]  /*21780*/  @P1 LDC R55, c[0x0][0xbec] ;  /* 0x0002fb00ff371b82 */ /* 0x000e620000000800 */
[----:B------:R-:W-:-:S02]  /*21790*/  IMAD.MOV R2, RZ, RZ, -R7 ;  /* 0x000000ffff027224 */ /* 0x000fc400078e0a07 */
        /* <DEDUP_REMOVED lines=11> */
[----:B0-----:R-:W-:Y:S01]  /*21850*/  VIADD R15, R14, 0xffffff80 ;  /* 0xffffff800e0f7836 */ /* 0x001fe20000000000 */
[----:B------:R-:W-:Y:S01]  /*21860*/  IADD3 R7, P0, R56, 0x1000, RZ ;  /* 0x0000100038077810 */ /* 0x000fe20007f1e0ff */
[----:B------:R-:W-:Y:S01]  /*21870*/  IMAD R53, R0, R49, RZ ;  /* 0x0000003100357224 */ /* 0x000fe200078e02ff */
[----:B------:R-:W-:Y:S01]  /*21880*/  IADD3.X R5, R11, R5, R6, P2, !PT ;  /* 0x000000050b057210 */ /* 0x000fe200017fe406 */
[----:B------:R-:W-:Y:S01]  /*21890*/  IMAD R2, R2, UR4, RZ ;  /* 0x0000000402027c24 */ /* 0x000fe2000f8e02ff */
[----:B------:R-:W-:-:S02]  /*218a0*/  SHF.R.S32.HI R14, RZ, 0x1f, R15 ;  /* 0x0000001fff0e7819 */ /* 0x000fc4000001140f */
[----:B------:R-:W-:Y:S01]  /*218b0*/  IADD3 R29, P3, R56, 0x4000, RZ ;  /* 0x00004000381d7810 */ /* 0x000fe20007f7e0ff */
[C---:B------:R-:W-:Y:S01]  /*218c0*/  IMAD R11, R9.reuse, UR5, R2 ;  /* 0x00000005090b7c24 */ /* 0x040fe2000f8e0202 */
[----:B------:R-:W-:Y:S01]  /*218d0*/  LEA.HI R14, R14, R15, RZ, 0x7 ;  /* 0x0000000f0e0e7211 */ /* 0x000fe200078f38ff */
[----:B------:R-:W-:Y:S01]  /*218e0*/  IMAD.WIDE.U32 R4, R9, UR4, R4 ;  /* 0x0000000409047c25 */ /* 0x000fe2000f8e0004 */
[----:B------:R-:W-:Y:S01]  /*218f0*/  ULDC.64 UR4, c[0x0][0xb50] ;  /* 0x0002d40000047ab9 */ /* 0x000fe20000000a00 */
[----:B------:R-:W-:Y:S02]  /*21900*/  LOP3.LUT R28, R29, 0x380, RZ, 0xc0, !PT ;  /* 0x000003801d1c7812 */ /* 0x000fe400078ec0ff */
[----:B------:R-:W-:Y:S01]  /*21910*/  IMAD.IADD R5, R5, 0x1, R11 ;  /* 0x0000000105057824 */ /* 0x000fe200078e020b */
[----:B------:R-:W-:Y:S01]  /*21920*/  LEA R2, P2, R4, UR4, 0x2 ;  /* 0x0000000404027c11 */ /* 0x000fe2000f8410ff */
[----:B------:R-:W-:Y:S01]  /*21930*/  IMAD.X R9, RZ, RZ, R57, P0 ;  /* 0x000000ffff097224 */ /* 0x000fe200000e0639 */
[----:B------:R-:W-:-:S02]  /*21940*/  LOP3.LUT R14, R14, 0xffffff80, RZ, 0xc0, !PT ;  /* 0xffffff800e0e7812 */ /* 0x000fc400078ec0ff */
[----:B------:R-:W-:Y:S01]  /*21950*/  LEA.HI.X R4, R4, UR5, R5, 0x2, P2 ;  /* 0x0000000504047c11 */ /* 0x000fe200090f1405 */
[----:B------:R-:W-:Y:S01]  /*21960*/  SHFL.IDX PT, R20, R2, RZ, 0x1c1f ;  /* 0x001c1fff02147589 */ /* 0x000fe200000e0000 */
[----:B------:R-:W-:Y:S01]  /*21970*/  IADD3 R25, P2, R56, 0x3000, RZ ;  /* 0x0000300038197810 */ /* 0x000fe20007f5e0ff */
[----:B------:R-:W-:Y:S01]  /*21980*/  IMAD.IADD R14, R15, 0x1, -R14 ;  /* 0x000000010f0e7824 */ /* 0x000fe200078e0a0e */
[----:B------:R-:W-:Y:S01]  /*21990*/  SHF.R.U64 R28, R28, 0x3, RZ ;  /* 0x000000031c1c7819 */ /* 0x000fe200000012ff */
[----:B------:R-:W0:Y:S01]  /*219a0*/  SHFL.IDX PT, R21, R4, RZ, 0x1c1f ;  /* 0x001c1fff04157589 */ /* 0x000e2200000e0000 */
[----:B------:R-:W-:Y:S01]  /*219b0*/  LOP3.LUT R24, R25, 0x380, RZ, 0xc0, !PT ;  /* 0x0000038019187812 */ /* 0x000fe200078ec0ff */
[----:B------:R-:W-:Y:S01]  /*219c0*/  ULDC.64 UR4, c[0x0][0xaa0] ;  /* 0x0002a80000047ab9 */ /* 0x000fe20000000a00 */
[----:B------:R-:W-:Y:S01]  /*219d0*/  LOP3.LUT P0, RZ, R14, 0x3, RZ, 0xc0, !PT ;  /* 0x000000030eff7812 */ /* 0x000fe2000780c0ff */
[----:B------:R-:W-:Y:S01]  /*219e0*/  SHFL.IDX PT, R44, R2, 0x1, 0x1c1f ;  /* 0x003c1f00022c7f89 */ /* 0x000fe200000e0000 */
[----:B------:R-:W-:-:S02]  /*219f0*/  SHF.R.U64 R24, R24, 0x3, RZ ;  /* 0x0000000318187819 */ /* 0x000fc400000012ff */
[----:B------:R-:W-:Y:S01]  /*21a00*/  LOP3.LUT R28, R28, R29, RZ, 0x3c, !PT ;  /* 0x0000001d1c1c7212 */ /* 0x000fe200078e3cff */
[----:B------:R-:W3:Y:S01]  /*21a10*/  SHFL.IDX PT, R45, R4, 0x1, 0x1c1f ;  /* 0x003c1f00042d7f89 */ /* 0x000ee200000e0000 */
[----:B------:R-:W-:Y:S01]  /*21a20*/  LOP3.LUT R24, R24, R25, RZ, 0x3c, !PT ;  /* 0x0000001918187212 */ /* 0x000fe200078e3cff */
[--C-:B------:R-:W-:Y:S01]  /*21a30*/  IMAD.X R25, RZ, RZ, R57.reuse, P2 ;  /* 0x000000ffff197224 */ /* 0x100fe200010e0639 */
[C---:B------:R-:W-:Y:S01]  /*21a40*/  IADD3 R13, P4, R56.reuse, 0x2000, RZ ;  /* 0x00002000380d7810 */ /* 0x040fe20007f9e0ff */
[--C-:B------:R-:W-:Y:S01]  /*21a50*/  IMAD.X R29, RZ, RZ, R57.reuse, P3 ;  /* 0x000000ffff1d7224 */ /* 0x100fe200018e0639 */
[----:B------:R-:W-:Y:S02]  /*21a60*/  IADD3 R5, P3, R56, 0x7000, RZ ;  /* 0x0000700038057810 */ /* 0x000fe40007f7e0ff */
[----:B------:R-:W-:Y:S02]  /*21a70*/  LOP3.LUT R12, R13, 0x380, RZ, 0xc0, !PT ;  /* 0x000003800d0c7812 */ /* 0x000fe400078ec0ff */
[----:B------:R-:W-:Y:S01]  /*21a80*/  LOP3.LUT R8, R7, 0x380, RZ, 0xc0, !PT ;  /* 0x0000038007087812 */ /* 0x000fe200078ec0ff */
[----:B------:R-:W-:Y:S01]  /*21a90*/  IMAD.X R41, RZ, RZ, R57, P3 ;  /* 0x000000ffff297224 */ /* 0x000fe200018e0639 */
[----:B------:R-:W-:-:S02]  /*21aa0*/  SHF.R.U64 R12, R12, 0x3, RZ ;  /* 0x000000030c0c7819 */ /* 0x000fc400000012ff */
[----:B------:R-:W-:Y:S02]  /*21ab0*/  IADD3 R33, P5, R56, 0x5000, RZ ;  /* 0x0000500038217810 */ /* 0x000fe40007fbe0ff */
[----:B------:R-:W-:Y:S01]  /*21ac0*/  LOP3.LUT R12, R12, R13, RZ, 0x3c, !PT ;  /* 0x0000000d0c0c7212 */ /* 0x000fe200078e3cff */
[----:B------:R-:W-:Y:S01]  /*21ad0*/  IMAD.X R13, RZ, RZ, R57, P4 ;  /* 0x000000ffff0d7224 */ /* 0x000fe200020e0639 */
[----:B------:R-:W-:Y:S02]  /*21ae0*/  IADD3 R37, P4, R56, 0x6000, RZ ;  /* 0x0000600038257810 */ /* 0x000fe40007f9e0ff */
[----:B------:R-:W-:Y:S02]  /*21af0*/  SHF.R.U64 R8, R8, 0x3, RZ ;  /* 0x0000000308087819 */ /* 0x000fe400000012ff */
[----:B------:R-:W-:Y:S02]  /*21b00*/  LOP3.LUT R32, R33, 0x380, RZ, 0xc0, !PT ;  /* 0x0000038021207812 */ /* 0x000fe400078ec0ff */
[----:B------:R-:W-:-:S02]  /*21b10*/  LOP3.LUT R36, R37, 0x380, RZ, 0xc0, !PT ;  /* 0x0000038025247812 */ /* 0x000fc400078ec0ff */
[----:B------:R-:W-:Y:S02]  /*21b20*/  LOP3.LUT R8, R8, R7, RZ, 0x3c, !PT ;  /* 0x0000000708087212 */ /* 0x000fe400078e3cff */
[----:B------:R-:W-:Y:S02]  /*21b30*/  LOP3.LUT R7, R56, 0x380, RZ, 0xc0, !PT ;  /* 0x0000038038077812 */ /* 0x000fe400078ec0ff */
[----:B------:R-:W-:Y:S02]  /*21b40*/  SHF.R.U64 R32, R32, 0x3, RZ ;  /* 0x0000000320207819 */ /* 0x000fe400000012ff */
[----:B------:R-:W-:Y:S02]  /*21b50*/  SHF.R.U64 R36, R36, 0x3, RZ ;  /* 0x0000000324247819 */ /* 0x000fe400000012ff */
[----:B------:R-:W-:Y:S02]  /*21b60*/  SHF.R.U64 R7, R7, 0x3, RZ ;  /* 0x0000000307077819 */ /* 0x000fe400000012ff */
[----:B------:R-:W-:Y:S01]  /*21b70*/  LOP3.LUT R32, R32, R33, RZ, 0x3c, !PT ;  /* 0x0000002120207212 */ /* 0x000fe200078e3cff */
[--C-:B------:R-:W-:Y:S01]  /*21b80*/  IMAD.X R33, RZ, RZ, R57.reuse, P5 ;  /* 0x000000ffff217224 */ /* 0x100fe200028e0639 */
[----:B------:R-:W-:Y:S01]  /*21b90*/  LOP3.LUT R36, R36, R37, RZ, 0x3c, !PT ;  /* 0x0000002524247212 */ /* 0x000fe200078e3cff */
[----:B------:R-:W-:Y:S01]  /*21ba0*/  IMAD.X R37, RZ, RZ, R57, P4 ;  /* 0x000000ffff257224 */ /* 0x000fe200020e0639 */
[----:B------:R-:W-:Y:S01]  /*21bb0*/  LOP3.LUT R56, R7, R56, RZ, 0x3c, !PT ;  /* 0x0000003807387212 */ /* 0x000fe200078e3cff */
[----:B------:R-:W-:Y:S01]  /*21bc0*/  BSSY B1, `(.L_x_1999) ;  /* 0x0000054000017945 */ /* 0x000fe20003800000 */
[----:B------:R-:W-:-:S02]  /*21bd0*/  SHF.R.S32.HI R50, RZ, 0x1f, R219 ;  /* 0x0000001fff327819 */ /* 0x000fc400000114db */
[----:B------:R-:W-:Y:S01]  /*21be0*/  SHF.R.S32.HI R52, RZ, 0x1f, R210 ;  /* 0x0000001fff347819 */ /* 0x000fe200000114d2 */
[----:B--2---:R-:W-:-:S04]  /*21bf0*/  IMAD.IADD R6, R10, 0x1, R202 ;  /* 0x000000010a067824 */ /* 0x004fc800078e02ca */
[C---:B------:R-:W-:Y:S01]  /*21c00*/  VIADD R0, R6.reuse, 0x8 ;  /* 0x0000000806007836 */ /* 0x040fe20000000000 */
[----:B------:R-:W-:-:S04]  /*21c10*/  ISETP.GE.OR P2, PT, R6, R53, P0 ;  /* 0x000000350600720c */ /* 0x000fc80000746670 */
[----:B------:R-:W-:Y:S02]  /*21c20*/  ISETP.GE.OR P0, PT, R0, R53, P0 ;  /* 0x000000350000720c */ /* 0x000fe40000706670 */
[----:B------:R-:W-:-:S04]  /*21c30*/  LOP3.LUT R0, R5, 0x380, RZ, 0xc0, !PT ;  /* 0x0000038005007812 */ /* 0x000fc800078ec0ff */
[----:B------:R-:W-:-:S03]  /*21c40*/  SHF.R.U64 R0, R0, 0x3, RZ ;  /* 0x0000000300007819 */ /* 0x000fc600000012ff */
[----:B0-----:R-:W-:Y:S01]  /*21c50*/  @!P2 ST.E desc[UR60][R20.64], R88 ;  /* 0x000000581400a985 */ /* 0x001fe2000c10193c */
[----:B------:R-:W-:-:S03]  /*21c60*/  LOP3.LUT R40, R0, R5, RZ, 0x3c, !PT ;  /* 0x0000000500287212 */ /* 0x000fc600078e3cff */
[----:B---3--:R0:W-:Y:S01]  /*21c70*/  @!P0 ST.E desc[UR60][R44.64], R89 ;  /* 0x000000592c008985 */ /* 0x0081e2000c10193c */
[----:B------:R-:W-:Y:S02]  /*21c80*/  IMAD R0, R3, UR4, RZ ;  /* 0x0000000403007c24 */ /* 0x000fe4000f8e02ff */
[C---:B------:R-:W-:Y:S01]  /*21c90*/  IMAD.WIDE.U32 R2, R47.reuse, UR4, RZ ;  /* 0x000000042f027c25 */ /* 0x040fe2000f8e00ff */
[----:B------:R2:W5:Y:S01]  /*21ca0*/  LD.E.128 R4, desc[UR60][R56.64] ;  /* 0x0000003c38047980 */ /* 0x000562000c101d00 */
[----:B0-----:R-:W0:Y:S02]  /*21cb0*/  @P1 LDC R45, c[0x0][0xbf0] ;  /* 0x0002fc00ff2d1b82 */ /* 0x001e240000000800 */
[----:B------:R-:W-:Y:S01]  /*21cc0*/  IMAD R21, R47, UR5, R0 ;  /* 0x000000052f157c24 */ /* 0x000fe2000f8e0200 */
[----:B------:R-:W-:Y:S01]  /*21cd0*/  ULDC.64 UR4, c[0x0][0xae8] ;  /* 0x0002ba0000047ab9 */ /* 0x000fe20000000a00 */
[----:B------:R-:W5:Y:S02]  /*21ce0*/  LD.E.128 R8, desc[UR60][R8.64] ;  /* 0x0000003c08087980 */ /* 0x000f64000c101d00 */
[----:B------:R-:W-:-:S02]  /*21cf0*/  IMAD.IADD R3, R3, 0x1, R21 ;  /* 0x0000000103037824 */ /* 0x000fc400078e0215 */
[----:B------:R-:W-:Y:S01]  /*21d00*/  IMAD R21, R220, 0x20, R226 ;  /* 0x00000020dc157824 */ /* 0x000fe200078e02e2 */
[----:B------:R-:W5:Y:S01]  /*21d10*/  LD.E.128 R12, desc[UR60][R12.64] ;  /* 0x0000003c0c0c7980 */ /* 0x000f62000c101d00 */
[----:B------:R-:W-:Y:S02]  /*21d20*/  IMAD R0, R48, UR4, RZ ;  /* 0x0000000430007c24 */ /* 0x000fe4000f8e02ff */
[----:B------:R-:W-:Y:S01]  /*21d30*/  IMAD.IADD R44, R202, 0x1, R21 ;  /* 0x00000001ca2c7824 */ /* 0x000fe200078e0215 */
[----:B------:R-:W5:Y:S01]  /*21d40*/  LD.E.128 R24, desc[UR60][R24.64] ;  /* 0x0000003c18187980 */ /* 0x000f62000c101d00 */
[C---:B------:R-:W-:Y:S02]  /*21d50*/  IMAD R21, R223.reuse, UR5, R0 ;  /* 0x00000005df157c24 */ /* 0x040fe4000f8e0200 */
[----:B------:R-:W-:Y:S01]  /*21d60*/  IMAD.WIDE.U32 R2, R223, UR4, R2 ;  /* 0x00000004df027c25 */ /* 0x000fe2000f8e0002 */
[----:B------:R-:W-:Y:S01]  /*21d70*/  ULDC.64 UR4, c[0x0][0xaf0] ;  /* 0x0002bc0000047ab9 */ /* 0x000fe20000000a00 */
[----:B------:R-:W5:Y:S02]  /*21d80*/  LD.E.128 R28, desc[UR60][R28.64] ;  /* 0x0000003c1c1c7980 */ /* 0x000f64000c101d00 */
[----:B-1----:R-:W-:-:S02]  /*21d90*/  @P1 IMAD.HI.U32 R0, R44, R55, RZ ;  /* 0x000000372c001227 */ /* 0x002fc400078e00ff */
[----:B------:R-:W5:Y:S02]  /*21da0*/  LD.E.128 R32, desc[UR60][R32.64] ;  /* 0x0000003c20207980 */ /* 0x000f64000c101d00 */
[----:B------:R-:W-:Y:S02]  /*21db0*/  IMAD.IADD R3, R3, 0x1, R21 ;  /* 0x0000000103037824 */ /* 0x000fe400078e0215 */
[----:B------:R-:W-:Y:S01]  /*21dc0*/  IMAD.MOV.U32 R21, RZ, RZ, R44 ;  /* 0x000000ffff157224 */ /* 0x000fe200078e002c */
[----:B0-----:R-:W-:Y:S01]  /*21dd0*/  @P1 SHF.R.U32.HI R21, RZ, R45, R0 ;  /* 0x0000002dff151219 */ /* 0x001fe20000011600 */
[----:B------:R-:W-:Y:S01]  /*21de0*/  IMAD R20, R46, UR4, RZ ;  /* 0x000000042e147c24 */ /* 0x000fe2000f8e02ff */
[----:B------:R-:W5:Y:S01]  /*21df0*/  LD.E.128 R36, desc[UR60][R36.64] ;  /* 0x0000003c24247980 */ /* 0x000f62000c101d00 */
[C---:B------:R-:W-:Y:S01]  /*21e00*/  IMAD.WIDE.U32 R2, R51.reuse, UR4, R2 ;  /* 0x0000000433027c25 */ /* 0x040fe2000f8e0002 */
[--C-:B------:R-:W-:Y:S02]  /*21e10*/  SHF.R.S32.HI R0, RZ, 0x1f, R21.reuse ;  /* 0x0000001fff007819 */ /* 0x100fe40000011415 */
[----:B------:R-:W5:Y:S01]  /*21e20*/  LD.E.128 R40, desc[UR60][R40.64] ;  /* 0x0000003c28287980 */ /* 0x000f62000c101d00 */
[----:B------:R-:W-:Y:S01]  /*21e30*/  IMAD R45, R51, UR5, R20 ;  /* 0x00000005332d7c24 */ /* 0x000fe2000f8e0214 */
[----:B------:R-:W-:Y:S01]  /*21e40*/  ULDC.64 UR4, c[0x0][0xae0] ;  /* 0x0002b80000047ab9 */ /* 0x000fe20000000a00 */
[----:B------:R-:W-:Y:S01]  /*21e50*/  IMAD.MOV R20, RZ, RZ, -R21 ;  /* 0x000000ffff147224 */ /* 0x000fe200078e0a15 */
[----:B------:R-:W-:Y:S01]  /*21e60*/  @!PT LDS RZ, [RZ] ;  /* 0x00000000fffff984 */ /* 0x000fe20000000800 */
[----:B------:R-:W-:Y:S01]  /*21e70*/  @!PT LDS RZ, [RZ] ;  /* 0x00000000fffff984 */ /* 0x000fe20000000800 */
[----:B------:R-:W-:Y:S01]  /*21e80*/  @!PT LDS RZ, [RZ] ;  /* 0x00000000fffff984 */ /* 0x000fe20000000800 */
[----:B------:R-:W-:Y:S01]  /*21e90*/  @!PT LDS RZ, [RZ] ;  /* 0x00000000fffff984 */ /* 0x000fe20000000800 */
[----:B------:R0:W-:Y:S06]  /*21ea0*/  MEMBAR.ALL.CTA ;  /* 0x0000000000007992 */ /* 0x0001ec0000008000 */
[----:B0-----:R-:W0:Y:S01]  /*21eb0*/  FENCE.VIEW.ASYNC.S ;  /* 0x00000000000073c6 */ /* 0x001e220000000000 */
[----:B------:R-:W-:-:S02]  /*21ec0*/  IMAD.IADD R3, R3, 0x1, R45 ;  /* 0x0000000103037824 */ /* 0x000fc400078e022d */
[----:B------:R-:W-:Y:S02]  /*21ed0*/  IMAD R0, R0, UR4, RZ ;  /* 0x0000000400007c24 */ /* 0x000fe4000f8e02ff */
[----:B------:R-:W-:Y:S02]  /*21ee0*/  IMAD R45, R49, R20, R44 ;  /* 0x00000014312d7224 */ /* 0x000fe400078e022c */
[C---:B------:R-:W-:Y:S02]  /*21ef0*/  IMAD R47, R21.reuse, UR5, R0 ;  /* 0x00000005152f7c24 */ /* 0x040fe4000f8e0200 */
[----:B------:R-:W-:Y:S01]  /*21f00*/  IMAD.WIDE.U32 R2, R21, UR4, R2 ;  /* 0x0000000415027c25 */ /* 0x000fe2000f8e0002 */
[----:B------:R-:W-:Y:S01]  /*21f10*/  SHF.R.S32.HI R0, RZ, 0x1f, R45 ;  /* 0x0000001fff007819 */ /* 0x000fe2000001142d */
[----:B------:R-:W-:Y:S02]  /*21f20*/  ULDC.64 UR4, c[0x0][0xad8] ;  /* 0x0002b60000047ab9 */ /* 0x000fe40000000a00 */
[----:B------:R-:W-:-:S02]  /*21f30*/  IMAD.IADD R202, R226, 0x1, R202 ;  /* 0x00000001e2ca7824 */ /* 0x000fc400078e02ca */
[----:B------:R-:W-:Y:S02]  /*21f40*/  IMAD.IADD R3, R3, 0x1, R47 ;  /* 0x0000000103037824 */ /* 0x000fe400078e022f */
[----:B------:R-:W-:Y:S01]  /*21f50*/  IMAD R20, R0, UR4, RZ ;  /* 0x0000000400147c24 */ /* 0x000fe2000f8e02ff */
[CC--:B------:R-:W-:Y:S01]  /*21f60*/  ISETP.GE.AND P2, PT, R202.reuse, R53.reuse, PT ;  /* 0x00000035ca00720c */ /* 0x0c0fe20003f46270 */
[----:B------:R-:W-:Y:S02]  /*21f70*/  VIADD R0, R202, 0x20 ;  /* 0x00000020ca007836 */ /* 0x000fe40000000000 */
        /* <DEDUP_REMOVED lines=10> */
[----:B------:R-:W-:Y:S01]  /*22020*/  ISETP.GE.AND P1, PT, R20, R53, PT ;  /* 0x000000351400720c */ /* 0x000fe20003f26270 */
[----:B0-----:R0:W-:Y:S01]  /*22030*/  SYNCS.ARRIVE.TRANS64.RED.A1T0 RZ, [R0+URZ], RZ ;  /* 0x000000ff00ff79a7 */ /* 0x0011e2000810043f */
[----:B------:R2:W1:Y:S04]  /*22040*/  SHFL.IDX PT, R20, R44, RZ, 0x181f ;  /* 0x00181fff2c147589 */ /* 0x00046800000e0000 */
[----:B0-----:R2:W0:Y:S01]  /*22050*/  SHFL.IDX PT, R0, R45, RZ, 0x181f ;  /* 0x00181fff2d007589 */ /* 0x00142200000e0000 */
[----:B------:R-:W-:Y:S06]  /*22060*/  @P2 BRA `(.L_x_2000) ;  /* 0x0000000000242947 */ /* 0x000fec0003800000 */
[----:B------:R-:W-:Y:S02]  /*22070*/  ULDC UR4, c[0x0][0xac8] ;  /* 0x0002b20000047ab9 */ /* 0x000fe40000000800 */
[----:B------:R-:W-:Y:S02]  /*22080*/  ISETP.GE.AND P2, PT, R210, UR4, PT ;  /* 0x00000004d2007c0c */ /* 0x000fe4000bf46270 */
[----:B------:R-:W-:-:S11]  /*22090*/  ISETP.GE.AND P3, PT, R219, UR4, PT ;  /* 0x00000004db007c0c */ /* 0x000fd6000bf66270 */
[CC--:B-1----:R-:W-:Y:S02]  /*220a0*/  @!P2 LEA R2, P4, R210.reuse, R20.reuse, 0x1 ;  /* 0x00000014d202a211 */ /* 0x0c2fe400078808ff */
[C---:B------:R-:W-:Y:S02]  /*220b0*/  @!P3 LEA R20, P5, R219.reuse, R20, 0x1 ;  /* 0x00000014db14b211 */ /* 0x040fe400078a08ff */
[-C--:B0-----:R-:W-:Y:S02]  /*220c0*/  @!P2 LEA.HI.X R3, R210, R0.reuse, R52, 0x1, P4 ;  /* 0x00000000d203a211 */ /* 0x081fe400020f0c34 */
[----:B------:R-:W-:-:S03]  /*220d0*/  @!P3 LEA.HI.X R21, R219, R0, R50, 0x1, P5 ;  /* 0x00000000db15b211 */ /* 0x000fc600028f0c32 */
[----:B-----5:R3:W-:Y:S04]  /*220e0*/  @!P2 ST.E.128 desc[UR60][R2.64], R4 ;  /* 0x000000040200a985 */ /* 0x0207e8000c101d3c */
[----:B------:R3:W-:Y:S02]  /*220f0*/  @!P3 ST.E.128 desc[UR60][R20.64], R28 ;  /* 0x0000001c1400b985 */ /* 0x0007e4000c101d3c */
.L_x_2000:
[----:B------:R-:W-:Y:S05]  /*22100*/  BSYNC B1 ;  /* 0x0000000000017941 */ /* 0x000fea0003800000 */
.L_x_1999:
[----:B0-----:R0:W4:Y:S01]  /*22110*/  SHFL.IDX PT, R0, R45, 0x1, 0x181f ;  /* 0x00381f002d007f89 */ /* 0x00112200000e0000 */
[----:B------:R-:W-:Y:S03]  /*22120*/  BSSY B1, `(.L_x_2001) ;  /* 0x000000c000017945 */ /* 0x000fe60003800000 */
[----:B---3-5:R0:W3:Y:S01]  /*22130*/  SHFL.IDX PT, R4, R44, 0x1, 0x181f ;  /* 0x00381f002c047f89 */ /* 0x0280e200000e0000 */
[----:B------:R-:W-:Y:S05]  /*22140*/  @P0 BRA `(.L_x_2002) ;  /* 0x0000000000240947 */ /* 0x000fea0003800000 */
[----:B------:R-:W-:Y:S02]  /*22150*/  ULDC UR4, c[0x0][0xac8] ;  /* 0x0002b20000047ab9 */ /* 0x000fe40000000800 */
[----:B------:R-:W-:Y:S02]  /*22160*/  ISETP.GE.AND P3, PT, R210, UR4, PT ;  /* 0x00000004d2007c0c */ /* 0x000fe4000bf66270 */
[----:B------:R-:W-:-:S11]  /*22170*/  ISETP.GE.AND P4, PT, R219, UR4, PT ;  /* 0x00000004db007c0c */ /* 0x000fd6000bf86270 */
[CC--:B---3--:R-:W-:Y:S02]  /*22180*/  @!P3 LEA R2, P0, R210.reuse, R4.reuse, 0x1 ;  /* 0x00000004d202b211 */ /* 0x0c8fe400078008ff */
[C---:B------:R-:W-:Y:S02]  /*22190*/  @!P4 LEA R4, P2, R219.reuse, R4, 0x1 ;  /* 0x00000004db04c211 */ /* 0x040fe400078408ff */
[-C--:B----4-:R-:W-:Y:S02]  /*221a0*/  @!P3 LEA.HI.X R3, R210, R0.reuse, R52, 0x1, P0 ;  /* 0x00000000d203b211 */ /* 0x090fe400000f0c34 */
[----:B------:R-:W-:-:S03]  /*221b0*/  @!P4 LEA.HI.X R5, R219, R0, R50, 0x1, P2 ;  /* 0x00000000db05c211 */ /* 0x000fc600010f0c32 */
[----:B------:R3:W-:Y:S04]  /*221c0*/  @!P3 ST.E.128 desc[UR60][R2.64], R8 ;  /* 0x000000080200b985 */ /* 0x0007e8000c101d3c */
[----:B------:R3:W-:Y:S02]  /*221d0*/  @!P4 ST.E.128 desc[UR60][R4.64], R32 ;  /* 0x000000200400c985 */ /* 0x0007e4000c101d3c */
.L_x_2002:
[----:B------:R-:W-:Y:S05]  /*221e0*/  BSYNC B1 ;  /* 0x0000000000017941 */ /* 0x000fea0003800000 */
.L_x_2001:
[----:B----4-:R4:W0:Y:S01]  /*221f0*/  SHFL.IDX PT, R0, R45, 0x2, 0x181f ;  /* 0x00581f002d007f89 */ /* 0x01082200000e0000 */
[----:B------:R-:W-:Y:S03]  /*22200*/  BSSY B1, `(.L_x_2003) ;  /* 0x000000c000017945 */ /* 0x000fe60003800000 */
[----:B---3--:R4:W3:Y:S01]  /*22210*/  SHFL.IDX PT, R4, R44, 0x2, 0x181f ;  /* 0x00581f002c047f89 */ /* 0x0088e200000e0000 */
[----:B------:R-:W-:Y:S05]  /*22220*/  @P1 BRA `(.L_x_2004) ;  /* 0x0000000000241947 */ /* 0x000fea0003800000 */
[----:B------:R-:W-:Y:S02]  /*22230*/  ULDC UR4, c[0x0][0xac8] ;  /* 0x0002b20000047ab9 */ /* 0x000fe40000000800 */
[----:B------:R-:W-:Y:S02]  /*22240*/  ISETP.GE.AND P2, PT, R210, UR4, PT ;  /* 0x00000004d2007c0c */ /* 0x000fe4000bf46270 */
[----:B------:R-:W-:-:S11]  /*22250*/  ISETP.GE.AND P3, PT, R219, UR4, PT ;  /* 0x00000004db007c0c */ /* 0x000fd6000bf66270 */
[CC--:B---3--:R-:W-:Y:S02]  /*22260*/  @!P2 LEA R2, P0, R210.reuse, R4.reuse, 0x1 ;  /* 0x00000004d202a211 */ /* 0x0c8fe400078008ff */
[C---:B------:R-:W-:Y:S02]  /*22270*/  @!P3 LEA R4, P1, R219.reuse, R4, 0x1 ;  /* 0x00000004db04b211 */ /* 0x040fe400078208ff */
[-C--:B0-----:R-:W-:Y:S02]  /*22280*/  @!P2 LEA.HI.X R3, R210, R0.reuse, R52, 0x1, P0 ;  /* 0x00000000d203a211 */ /* 0x081fe400000f0c34 */
[----:B------:R-:W-:-:S03]  /*22290*/  @!P3 LEA.HI.X R5, R219, R0, R50, 0x1, P1 ;  /* 0x00000000db05b211 */ /* 0x000fc600008f0c32 */
[----:B------:R0:W-:Y:S04]  /*222a0*/  @!P2 ST.E.128 desc[UR60][R2.64], R12 ;  /* 0x0000000c0200a985 */ /* 0x0001e8000c101d3c */
[----:B------:R0:W-:Y:S02]  /*222b0*/  @!P3 ST.E.128 desc[UR60][R4.64], R36 ;  /* 0x000000240400b985 */ /* 0x0001e4000c101d3c */
.L_x_2004:
[----:B------:R-:W-:Y:S05]  /*222c0*/  BSYNC B1 ;  /* 0x0000000000017941 */ /* 0x000fea0003800000 */
.L_x_2003:
[----:B0-----:R-:W-:Y:S01]  /*222d0*/  VIADD R0, R202, 0x60 ;  /* 0x00000060ca007836 */ /* 0x001fe20000000000 */
[----:B--2-4-:R-:W0:Y:S04]  /*222e0*/  SHFL.IDX PT, R45, R45, 0x3, 0x181f ;  /* 0x00781f002d2d7f89 */ /* 0x014e2800000e0000 */
[----:B------:R-:W-:Y:S01]  /*222f0*/  ISETP.GE.AND P0, PT, R0, R53, PT ;  /* 0x000000350000720c */ /* 0x000fe20003f06270 */
[----:B------:R-:W2:-:S12]  /*22300*/  SHFL.IDX PT, R44, R44, 0x3, 0x181f ;  /* 0x00781f002c2c7f89 */ /* 0x000e9800000e0000 */
[----:B------:R-:W-:Y:S05]  /*22310*/  @P0 BRA `(.L_x_2005) ;  /* 0x0000000c00240947 */ /* 0x000fea0003800000 */
[----:B------:R-:W-:Y:S02]  /*22320*/  ULDC UR4, c[0x0][0xac8] ;  /* 0x0002b20000047ab9 */ /* 0x000fe40000000800 */
[----:B------:R-:W-:-:S13]  /*22330*/  ISETP.GE.AND P1, PT, R210, UR4, PT ;  /* 0x00000004d2007c0c */ /* 0x000fda000bf26270 */
[----:B--2---:R-:W-:-:S04]  /*22340*/  @!P1 LEA R2, P0, R210, R44, 0x1 ;  /* 0x0000002cd2029211 */ /* 0x004fc800078008ff */
[----:B0-----:R-:W-:Y:S02]  /*22350*/  @!P1 LEA.HI.X R3, R210, R45, R52, 0x1, P0 ;  /* 0x0000002dd2039211 */ /* 0x001fe400000f0c34 */
[----:B------:R-:W-:-:S03]  /*22360*/  ISETP.GE.AND P0, PT, R219, UR4, PT ;  /* 0x00000004db007c0c */ /* 0x000fc6000bf06270 */
[----:B------:R4:W-:Y:S10]  /*22370*/  @!P1 ST.E.128 desc[UR60][R2.64], R24 ;  /* 0x0000001802009985 */ /* 0x0009f4000c101d3c */
[----:B------:R-:W-:Y:S05]  /*22380*/  @P0 BRA `(.L_x_2005) ;  /* 0x0000000c00080947 */ /* 0x000fea0003800000 */
[----:B----4-:R-:W-:-:S04]  /*22390*/  LEA R2, P0, R219, R44, 0x1 ;  /* 0x0000002cdb027211 */ /* 0x010fc800078008ff */
[----:B------:R-:W-:-:S05]  /*223a0*/  LEA.HI.X R3, R219, R45, R50, 0x1, P0 ;  /* 0x0000002ddb037211 */ /* 0x000fca00000f0c32 */
[----:B------:R0:W-:Y:S01]  /*223b0*/  ST.E.128 desc[UR60][R2.64], R40 ;  /* 0x0000002802007985 */ /* 0x0001e2000c101d3c */
[----:B------:R-:W-:Y:S05]  /*223c0*/  BRA `(.L_x_2005) ;  /* 0x0000000800f87947 */ /* 0x000fea0003800000 */
.L_x_1996:
[----:B------:R-:W-:Y:S01]  /*223d0*/  ULDC.64 UR4, c[0x0][0xc00] ;  /* 0x0003000000047ab9 */ /* 0x000fe20000000a00 */
[----:B------:R-:W2:Y:S01]  /*223e0*/  LDC.64 R2, c[0x0][0xc00] ;  /* 0x00030000ff027b82 */ /* 0x000ea20000000a00 */
[----:B------:R-:W-:Y:S01]  /*223f0*/  ISETP.NE.U32.AND P0, PT, RZ, UR4, PT ;  /* 0x00000004ff007c0c */ /* 0x000fe2000bf05070 */
[----:B------:R-:W-:-:S03]  /*22400*/  IMAD.MOV.U32 R0, RZ, RZ, RZ ;  /* 0x000000ffff007224 */ /* 0x000fc600078e00ff */
[----:B------:R-:W-:Y:S01]  /*22410*/  ISETP.NE.AND.EX P0, PT, RZ, UR5, PT, P0 ;  /* 0x00000005ff007c0c */ /* 0x000fe2000bf05300 */
[----:B------:R-:W-:Y:S02]  /*22420*/  ULDC.64 UR4, c[0x0][0xc08] ;  /* 0x0003020000047ab9 */ /* 0x000fe40000000a00 */
[----:B------:R-:W-:Y:S01]  /*22430*/  ISETP.NE.U32.AND P1, PT, RZ, UR4, PT ;  /* 0x00000004ff007c0c */ /* 0x000fe2000bf25070 */
[----:B------:R-:W3:Y:S03]  /*22440*/  LDC R21, c[0x0][0xbe8] ;  /* 0x0002fa00ff157b82 */ /* 0x000ee60000000800 */
[----:B------:R-:W-:Y:S01]  /*22450*/  ISETP.NE.AND.EX P1, PT, RZ, UR5, PT, P1 ;  /* 0x00000005ff007c0c */ /* 0x000fe2000bf25310 */
[----:B--2---:R-:W-:-:S12]  /*22460*/  IMAD.WIDE R2, R224, 0x4, R2 ;  /* 0x00000004e0027825 */ /* 0x004fd800078e0202 */
[----:B------:R-:W2:Y:S01]  /*22470*/  @P1 LDC.64 R4, c[0x0][0xc08] ;  /* 0x00030200ff041b82 */ /* 0x000ea20000000a00 */
[----:B------:R-:W-:Y:S02]  /*22480*/  ULDC UR4, c[0x0][0xa88] ;  /* 0x0002a20000047ab9 */ /* 0x000fe40000000800 */
[----:B------:R-:W-:Y:S01]  /*22490*/  IMAD.U32 R6, RZ, RZ, UR4 ;  /* 0x00000004ff067e24 */ /* 0x000fe2000f8e00ff */
[----:B------:R4:W5:Y:S01]  /*224a0*/  @P0 LDG.E R0, desc[UR60][R2.64] ;  /* 0x0000003c02000981 */ /* 0x000962000c1e1900 */
[----:B------:R-:W0:Y:S01]  /*224b0*/  S2R R7, SR_TID.X ;  /* 0x0000000000077919 */ /* 0x000e220000002100 */
[----:B--2---:R-:W-:-:S05]  /*224c0*/  @P1 IMAD.WIDE R4, R224, 0x4, R4 ;  /* 0x00000004e0041825 */ /* 0x004fca00078e0204 */
[----:B------:R4:W5:Y:S01]  /*224d0*/  @P1 LDG.E R6, desc[UR60][R4.64] ;  /* 0x0000003c04061981 */ /* 0x000962000c1e1900 */
[----:B---3--:R-:W-:Y:S01]  /*224e0*/  ISETP.NE.AND P2, PT, R21, 0x1, PT ;  /* 0x000000011500780c */ /* 0x008fe20003f45270 */
[----:B0-----:R-:W-:-:S12]  /*224f0*/  VIADD R7, R7, 0xffffff80 ;  /* 0xffffff8007077836 */ /* 0x001fd80000000000 */
[----:B------:R-:W0:Y:S01]  /*22500*/  @P2 LDC R20, c[0x0][0xbec] ;  /* 0x0002fb00ff142b82 */ /* 0x000e220000000800 */
[----:B------:R-:W-:Y:S02]  /*22510*/  ISETP.GE.AND P3, PT, R7, 0x80, PT ;  /* 0x000000800700780c */ /* 0x000fe40003f66270 */
[----:B------:R-:W-:-:S05]  /*22520*/  SHF.R.S32.HI R7, RZ, 0x1f, R224 ;  /* 0x0000001fff077819 */ /* 0x000fca00000114e0 */
[----:B------:R-:W2:Y:S01]  /*22530*/  @P2 LDC R25, c[0x0][0xbf0] ;  /* 0x0002fc00ff192b82 */ /* 0x000ea20000000800 */
[----:B----4-:R-:W-:Y:S05]  /*22540*/  @P1 BRA `(.L_x_2006) ;  /* 0x0000000000101947 */ /* 0x010fea0003800000 */
[----:B------:R-:W-:Y:S05]  /*22550*/  @!P0 BRA `(.L_x_2006) ;  /* 0x00000000000c8947 */ /* 0x000fea0003800000 */
[----:B------:R-:W3:Y:S04]  /*22560*/  LDG.E R5, desc[UR60][R2.64] ;  /* 0x0000003c02057981 */ /* 0x000ee8000c1e1900 */
[----:B-----5:R-:W3:Y:S02]  /*22570*/  LDG.E R6, desc[UR60][R2.64+0x4] ;  /* 0x0000043c02067981 */ /* 0x020ee4000c1e1900 */
[----:B---3--:R-:W-:-:S07]  /*22580*/  IMAD.IADD R6, R6, 0x1, -R5 ;  /* 0x0000000106067824 */ /* 0x008fce00078e0a05 */
.L_x_2006:
[----:B------:R-:W-:Y:S01]  /*22590*/  BSSY B1, `(.L_x_2007) ;  /* 0x000002d000017945 */ /* 0x000fe20003800000 */
[----:B------:R-:W-:Y:S02]  /*225a0*/  SHF.R.S32.HI R10, RZ, 0x1f, R223 ;  /* 0x0000001fff0a7819 */ /* 0x000fe400000114df */
[----:B------:R-:W-:Y:S02]  /*225b0*/  SEL R13, R224, RZ, !P0 ;  /* 0x000000ffe00d7207 */ /* 0x000fe40004000000 */
[----:B------:R-:W-:Y:S02]  /*225c0*/  SEL R12, R7, RZ, !P0 ;  /* 0x000000ff070c7207 */ /* 0x000fe40004000000 */
[----:B-----5:R-:W-:Y:S01]  /*225d0*/  SHF.R.S32.HI R11, RZ, 0x1f, R0 ;  /* 0x0000001fff0b7819 */ /* 0x020fe20000011400 */
[----:B------:R-:W-:Y:S06]  /*225e0*/  @P3 BRA `(.L_x_2008) ;  /* 0x00000000009c3947 */ /* 0x000fec0003800000 */
[----:B------:R-:W3:Y:S01]  /*225f0*/  S2R R3, SR_TID.X ;  /* 0x0000000000037919 */ /* 0x000ee20000002100 */
[----:B------:R-:W4:Y:S02]  /*22600*/  LDC R14, c[0x0][0xbe8] ;  /* 0x0002fa00ff0e7b82 */ /* 0x000f240000000800 */
[----:B----4-:R-:W-:Y:S01]  /*22610*/  IMAD R2, R6, R14, RZ ;  /* 0x0000000e06027224 */ /* 0x010fe200078e02ff */
[----:B---3--:R-:W-:-:S04]  /*22620*/  IADD3 R9, R202, -0x80, R3 ;  /* 0xffffff80ca097810 */ /* 0x008fc80007ffe003 */
        /* <DEDUP_REMOVED lines=11> */
[----:B------:R-:W-:-:S03]  /*226e0*/  ULDC.64 UR4, c[0x0][0xb98] ;  /* 0x0002e60000047ab9 */ /* 0x000fc60000000a00 */
[----:B------:R-:W-:-:S03]  /*226f0*/  IMAD.IADD R3, R3, 0x1, R7 ;  /* 0x0000000103037824 */ /* 0x000fc600078e0207 */
[----:B------:R-:W4:Y:S01]  /*22700*/  @P0 LDC R15, c[0x0][0xbf0] ;  /* 0x0002fc00ff0f0b82 */ /* 0x000f220000000800 */
[----:B------:R-:W-:-:S04]  /*22710*/  IMAD.WIDE.U32 R2, R13, UR4, R2 ;  /* 0x000000040d027c25 */ /* 0x000fc8000f8e0002 */
[----:B---3--:R-:W-:-:S05]  /*22720*/  @P0 IMAD.HI.U32 R4, R9, R4, RZ ;  /* 0x0000000409040227 */ /* 0x008fca00078e00ff */
[----:B----4-:R-:W-:Y:S01]  /*22730*/  @P0 SHF.R.U32.HI R5, RZ, R15, R4 ;  /* 0x0000000fff050219 */ /* 0x010fe20000011604 */
[----:B------:R-:W-:-:S03]  /*22740*/  IMAD R4, R12, UR4, RZ ;  /* 0x000000040c047c24 */ /* 0x000fc6000f8e02ff */
[----:B------:R-:W-:Y:S01]  /*22750*/  IADD3 R2, P0, R5, R2, RZ ;  /* 0x0000000205027210 */ /* 0x000fe20007f1e0ff */
[----:B------:R-:W-:Y:S02]  /*22760*/  IMAD.MOV R7, RZ, RZ, -R5 ;  /* 0x000000ffff077224 */ /* 0x000fe400078e0a05 */
[----:B------:R-:W-:Y:S01]  /*22770*/  IMAD R8, R13, UR5, R4 ;  /* 0x000000050d087c24 */ /* 0x000fe2000f8e0204 */
[----:B------:R-:W-:Y:S01]  /*22780*/  ULDC.64 UR4, c[0x0][0xb88] ;  /* 0x0002e20000047ab9 */ /* 0x000fe20000000a00 */
[----:B------:R-:W-:Y:S01]  /*22790*/  IMAD R7, R14, R7, R9 ;  /* 0x000000070e077224 */ /* 0x000fe200078e0209 */
[----:B------:R-:W-:-:S04]  /*227a0*/  SHF.R.S32.HI R9, RZ, 0x1f, R5 ;  /* 0x0000001fff097819 */ /* 0x000fc80000011405 */
        /* <DEDUP_REMOVED lines=11> */
.L_x_2008:
[----:B------:R-:W-:Y:S05]  /*22860*/  BSYNC B1 ;  /* 0x0000000000017941 */ /* 0x000fea0003800000 */
.L_x_2007:
[----:B------:R-:W-:Y:S01]  /*22870*/  ULDC.64 UR4, c[0x0][0xaa0] ;  /* 0x0002a80000047ab9 */ /* 0x000fe20000000a00 */
[----:B------:R-:W-:Y:S02]  /*22880*/  IMAD R7, R220, 0x20, R226 ;  /* 0x00000020dc077824 */ /* 0x000fe400078e02e2 */
[----:B---3--:R-:W-:Y:S02]  /*22890*/  IMAD R3, R11, UR4, RZ ;  /* 0x000000040b037c24 */ /* 0x008fe4000f8e02ff */
[----:B------:R-:W-:Y:S02]  /*228a0*/  IMAD.IADD R9, R202, 0x1, R7 ;  /* 0x00000001ca097824 */ /* 0x000fe400078e0207 */
[C---:B------:R-:W-:Y:S02]  /*228b0*/  IMAD R5, R0.reuse, UR5, R3 ;  /* 0x0000000500057c24 */ /* 0x040fe4000f8e0203 */
[----:B------:R-:W-:Y:S01]  /*228c0*/  IMAD.WIDE.U32 R2, R0, UR4, RZ ;  /* 0x0000000400027c25 */ /* 0x000fe2000f8e00ff */
[----:B------:R-:W-:-:S03]  /*228d0*/  ULDC.64 UR4, c[0x0][0xae8] ;  /* 0x0002ba0000047ab9 */ /* 0x000fc60000000a00 */
[----:B------:R-:W-:Y:S02]  /*228e0*/  IMAD.IADD R3, R3, 0x1, R5 ;  /* 0x0000000103037824 */ /* 0x000fe400078e0205 */
[----:B------:R-:W-:Y:S02]  /*228f0*/  IMAD R4, R10, UR4, RZ ;  /* 0x000000040a047c24 */ /* 0x000fe4000f8e02ff */
[----:B0-----:R-:W-:-:S04]  /*22900*/  @P2 IMAD.HI.U32 R0, R9, R20, RZ ;  /* 0x0000001409002227 */ /* 0x001fc800078e00ff */
[C---:B------:R-:W-:Y:S02]  /*22910*/  IMAD R7, R223.reuse, UR5, R4 ;  /* 0x00000005df077c24 */ /* 0x040fe4000f8e0204 */
[----:B------:R-:W-:Y:S01]  /*22920*/  IMAD.WIDE.U32 R2, R223, UR4, R2 ;  /* 0x00000004df027c25 */ /* 0x000fe2000f8e0002 */
[----:B------:R-:W-:-:S03]  /*22930*/  ULDC.64 UR4, c[0x0][0xaf0] ;  /* 0x0002bc0000047ab9 */ /* 0x000fc60000000a00 */
[----:B------:R-:W-:Y:S01]  /*22940*/  IMAD.MOV.U32 R5, RZ, RZ, R9 ;  /* 0x000000ffff057224 */ /* 0x000fe200078e0009 */
[----:B--2---:R-:W-:Y:S01]  /*22950*/  @P2 SHF.R.U32.HI R5, RZ, R25, R0 ;  /* 0x00000019ff052219 */ /* 0x004fe20000011600 */
[----:B------:R-:W-:Y:S02]  /*22960*/  IMAD R4, R12, UR4, RZ ;  /* 0x000000040c047c24 */ /* 0x000fe4000f8e02ff */
[----:B------:R-:W-:Y:S01]  /*22970*/  IMAD.IADD R3, R3, 0x1, R7 ;  /* 0x0000000103037824 */ /* 0x000fe200078e0207 */
[----:B------:R-:W-:Y:S01]  /*22980*/  SHF.R.S32.HI R0, RZ, 0x1f, R5 ;  /* 0x0000001fff007819 */ /* 0x000fe20000011405 */
[C---:B------:R-:W-:Y:S02]  /*22990*/  IMAD R7, R13.reuse, UR5, R4 ;  /* 0x000000050d077c24 */ /* 0x040fe4000f8e0204 */
[----:B------:R-:W-:Y:S01]  /*229a0*/  IMAD.WIDE.U32 R2, R13, UR4, R2 ;  /* 0x000000040d027c25 */ /* 0x000fe2000f8e0002 */
[----:B------:R-:W-:-:S03]  /*229b0*/  ULDC.64 UR4, c[0x0][0xae0] ;  /* 0x0002b80000047ab9 */ /* 0x000fc60000000a00 */
[----:B------:R-:W-:Y:S02]  /*229c0*/  IMAD.MOV R4, RZ, RZ, -R5 ;  /* 0x000000ffff047224 */ /* 0x000fe400078e0a05 */
[----:B------:R-:W-:Y:S02]  /*229d0*/  IMAD.IADD R3, R3, 0x1, R7 ;  /* 0x0000000103037824 */ /* 0x000fe400078e0207 */
        /* <DEDUP_REMOVED lines=16> */
[----:B------:R0:W2:Y:S04]  /*22ae0*/  SHFL.IDX PT, R0, R3, RZ, 0x181f ;  /* 0x00181fff03007589 */ /* 0x0000a800000e0000 */
[----:B------:R0:W3:Y:S02]  /*22af0*/  SHFL.IDX PT, R14, R2, RZ, 0x181f ;  /* 0x00181fff020e7589 */ /* 0x0000e400000e0000 */
.L_x_2270:
[----:B------:R-:W-:Y:S01]  /*22b00*/  IMAD R21, R6, R21, RZ ;  /* 0x0000001506157224 */ /* 0x000fe200078e02ff */
[----:B------:R-:W-:Y:S01]  /*22b10*/  BSSY B1, `(.L_x_2010) ;  /* 0x000000f000017945 */ /* 0x000fe20003800000 */
[----:B------:R-:W-:-:S05]  /*22b20*/  IMAD.IADD R202, R226, 0x1, R202 ;  /* 0x00000001e2ca7824 */ /* 0x000fca00078e02ca */
[----:B------:R-:W-:-:S13]  /*22b30*/  ISETP.GE.AND P0, PT, R202, R21, PT ;  /* 0x00000015ca00720c */ /* 0x000fda0003f06270 */
[----:B------:R-:W-:Y:S05]  /*22b40*/  @P0 BRA `(.L_x_2011) ;  /* 0x00000000002c0947 */ /* 0x000fea0003800000 */
[----:B------:R-:W-:Y:S01]  /*22b50*/  ULDC UR4, c[0x0][0xac8] ;  /* 0x0002b20000047ab9 */ /* 0x000fe20000000800 */
[----:B------:R-:W-:Y:S02]  /*22b60*/  SHF.R.S32.HI R8, RZ, 0x1f, R210 ;  /* 0x0000001fff087819 */ /* 0x000fe400000114d2 */
[----:B------:R-:W-:Y:S02]  /*22b70*/  ISETP.GE.AND P2, PT, R210, UR4, PT ;  /* 0x00000004d2007c0c */ /* 0x000fe4000bf46270 */
[----:B------:R-:W-:Y:S02]  /*22b80*/  ISETP.GE.AND P3, PT, R219, UR4, PT ;  /* 0x00000004db007c0c */ /* 0x000fe4000bf66270 */
[----:B------:R-:W-:-:S09]  /*22b90*/  SHF.R.S32.HI R7, RZ, 0x1f, R219 ;  /* 0x0000001fff077819 */ /* 0x000fd200000114db */
[CC--:B---3--:R-:W-:Y:S02]  /*22ba0*/  @!P2 LEA R4, P0, R210.reuse, R14.reuse, 0x1 ;  /* 0x0000000ed204a211 */ /* 0x0c8fe400078008ff */
[C---:B------:R-:W-:Y:S02]  /*22bb0*/  @!P3 LEA R14, P1, R219.reuse, R14, 0x1 ;  /* 0x0000000edb0eb211 */ /* 0x040fe400078208ff */
[-C--:B--2---:R-:W-:Y:S02]  /*22bc0*/  @!P2 LEA.HI.X R5, R210, R0.reuse, R8, 0x1, P0 ;  /* 0x00000000d205a211 */ /* 0x084fe400000f0c08 */
[----:B------:R-:W-:-:S03]  /*22bd0*/  @!P3 LEA.HI.X R15, R219, R0, R7, 0x1, P1 ;  /* 0x00000000db0fb211 */ /* 0x000fc600008f0c07 */
[----:B------:R4:W-:Y:S04]  /*22be0*/  @!P2 ST.E.128 desc[UR60][R4.64], RZ ;  /* 0x000000ff0400a985 */ /* 0x0009e8000c101d3c */
[----:B------:R4:W-:Y:S02]  /*22bf0*/  @!P3 ST.E.128 desc[UR60][R14.64], RZ ;  /* 0x000000ff0e00b985 */ /* 0x0009e4000c101d3c */
.L_x_2011:
[----:B------:R-:W-:Y:S05]  /*22c00*/  BSYNC B1 ;  /* 0x0000000000017941 */ /* 0x000fea0003800000 */
.L_x_2010:
[----:B------:R-:W-:-:S03]  /*22c10*/  UMOV UR4, 0xffffffff ;  /* 0xffffffff00047882 */ /* 0x000fc60000000000 */
[----:B------:R-:W-:Y:S05]  /*22c20*/  BRA.DIV UR4, `(.L_x_2012) ;  /* 0x000000b204687947 */ /* 0x000fea000b800000 */
[----:B--2---:R2:W0:Y:S04]  /*22c30*/  SHFL.IDX PT, R0, R3, 0x1, 0x181f ;  /* 0x00381f0003007f89 */ /* 0x00442800000e0000 */
[----:B---34-:R2:W3:Y:S02]  /*22c40*/  SHFL.IDX PT, R14, R2, 0x1, 0x181f ;  /* 0x00381f00020e7f89 */ /* 0x0184e400000e0000 */
.L_x_2274:
        /* <DEDUP_REMOVED lines=11> */
[-C--:B0-----:R-:W-:Y:S02]  /*22d00*/  @!P2 LEA.HI.X R5, R210, R0.reuse, R7, 0x1, P0 ;  /* 0x00000000d205a211 */ /* 0x081fe400000f0c07 */
[----:B------:R-:W-:-:S03]  /*22d10*/  @!P3 LEA.HI.X R15, R219, R0, R6, 0x1, P1 ;  /* 0x00000000db0fb211 */ /* 0x000fc600008f0c06 */
[----:B------:R4:W-:Y:S04]  /*22d20*/  @!P2 ST.E.128 desc[UR60][R4.64], RZ ;  /* 0x000000ff0400a985 */ /* 0x0009e8000c101d3c */
[----:B------:R4:W-:Y:S02]  /*22d30*/  @!P3 ST.E.128 desc[UR60][R14.64], RZ ;  /* 0x000000ff0e00b985 */ /* 0x0009e4000c101d3c */
.L_x_2014:
[----:B------:R-:W-:Y:S05]  /*22d40*/  BSYNC B1 ;  /* 0x0000000000017941 */ /* 0x000fea0003800000 */
.L_x_2013:
[----:B------:R-:W-:-:S03]  /*22d50*/  UMOV UR4, 0xffffffff ;  /* 0xffffffff00047882 */ /* 0x000fc60000000000 */
[----:B------:R-:W-:Y:S05]  /*22d60*/  BRA.DIV UR4, `(.L_x_2015) ;  /* 0x000000b204607947 */ /* 0x000fea000b800000 */
[----:B0-----:R0:W0:Y:S04]  /*22d70*/  SHFL.IDX PT, R0, R3, 0x2, 0x181f ;  /* 0x00581f0003007f89 */ /* 0x00102800000e0000 */
[----:B---34-:R3:W4:Y:S02]  /*22d80*/  SHFL.IDX PT, R14, R2, 0x2, 0x181f ;  /* 0x00581f00020e7f89 */ /* 0x01872400000e0000 */
.L_x_2278:
        /* <DEDUP_REMOVED lines=9> */
[CC--:B----4-:R-:W-:Y:S02]  /*22e20*/  @!P2 LEA R4, P0, R210.reuse, R14.reuse, 0x1 ;  /* 0x0000000ed204a211 */ /* 0x0d0fe400078008ff */
[C---:B------:R-:W-:Y:S02]  /*22e30*/  @!P3 LEA R14, P1, R219.reuse, R14, 0x1 ;  /* 0x0000000edb0eb211 */ /* 0x040fe400078208ff */
[-C--:B0-----:R-:W-:Y:S02]  /*22e40*/  @!P2 LEA.HI.X R5, R210, R0.reuse, R7, 0x1, P0 ;  /* 0x00000000d205a211 */ /* 0x081fe400000f0c07 */
[----:B------:R-:W-:-:S03]  /*22e50*/  @!P3 LEA.HI.X R15, R219, R0, R6, 0x1, P1 ;  /* 0x00000000db0fb211 */ /* 0x000fc600008f0c06 */
[----:B------:R0:W-:Y:S04]  /*22e60*/  @!P2 ST.E.128 desc[UR60][R4.64], RZ ;  /* 0x000000ff0400a985 */ /* 0x0001e8000c101d3c */
[----:B------:R0:W-:Y:S02]  /*22e70*/  @!P3 ST.E.128 desc[UR60][R14.64], RZ ;  /* 0x000000ff0e00b985 */ /* 0x0001e4000c101d3c */
.L_x_2017:
[----:B------:R-:W-:Y:S05]  /*22e80*/  BSYNC B1 ;  /* 0x0000000000017941 */ /* 0x000fea0003800000 */
.L_x_2016:
[----:B------:R-:W-:-:S03]  /*22e90*/  UMOV UR4, 0xffffffff ;  /* 0xffffffff00047882 */ /* 0x000fc60000000000 */
[----:B------:R-:W-:Y:S05]  /*22ea0*/  BRA.DIV UR4, `(.L_x_2018) ;  /* 0x000000b204587947 */ /* 0x000fea000b800000 */
[----:B0-----:R0:W0:Y:S04]  /*22eb0*/  SHFL.IDX PT, R0, R3, 0x3, 0x181f ;  /* 0x00781f0003007f89 */ /* 0x00102800000e0000 */
[----:B----4-:R4:W0:Y:S02]  /*22ec0*/  SHFL.IDX PT, R14, R2, 0x3, 0x181f ;  /* 0x00781f00020e7f89 */ /* 0x01082400000e0000 */
.L_x_2282:
[----:B--234-:R-:W-:-:S05]  /*22ed0*/  VIADD R2, R202, 0x60 ;  /* 0x00000060ca027836 */ /* 0x01cfca0000000000 */
[----:B------:R-:W-:-:S13]  /*22ee0*/  ISETP.GE.AND P0, PT, R2, R21, PT ;  /* 0x000000150200720c */ /* 0x000fda0003f06270 */
[----:B------:R-:W-:Y:S05]  /*22ef0*/  @P0 BRA `(.L_x_2005) ;  /* 0x00000000002c0947 */ /* 0x000fea0003800000 */
[----:B------:R-:W-:Y:S01]  /*22f00*/  ULDC UR4, c[0x0][0xac8] ;  /* 0x0002b20000047ab9 */ /* 0x000fe20000000800 */
[----:B------:R-:W-:Y:S02]  /*22f10*/  SHF.R.S32.HI R5, RZ, 0x1f, R210 ;  /* 0x0000001fff057819 */ /* 0x000fe400000114d2 */
[----:B------:R-:W-:Y:S02]  /*22f20*/  ISETP.GE.AND P2, PT, R210, UR4, PT ;  /* 0x00000004d2007c0c */ /* 0x000fe4000bf46270 */
[----:B------:R-:W-:Y:S02]  /*22f30*/  ISETP.GE.AND P3, PT, R219, UR4, PT ;  /* 0x00000004db007c0c */ /* 0x000fe4000bf66270 */
[----:B------:R-:W-:-:S09]  /*22f40*/  SHF.R.S32.HI R4, RZ, 0x1f, R219 ;  /* 0x0000001fff047819 */ /* 0x000fd200000114db */
[CC--:B0-----:R-:W-:Y:S02]  /*22f50*/  @!P2 LEA R2, P0, R210.reuse, R14.reuse, 0x1 ;  /* 0x0000000ed202a211 */ /* 0x0c1fe400078008ff */
[C---:B------:R-:W-:Y:S02]  /*22f60*/  @!P3 LEA R14, P1, R219.reuse, R14, 0x1 ;  /* 0x0000000edb0eb211 */ /* 0x040fe400078208ff */
[-C--:B------:R-:W-:Y:S02]  /*22f70*/  @!P2 LEA.HI.X R3, R210, R0.reuse, R5, 0x1, P0 ;  /* 0x00000000d203a211 */ /* 0x080fe400000f0c05 */
[----:B------:R-:W-:-:S03]  /*22f80*/  @!P3 LEA.HI.X R15, R219, R0, R4, 0x1, P1 ;  /* 0x00000000db0fb211 */ /* 0x000fc600008f0c04 */
[----:B------:R0:W-:Y:S04]  /*22f90*/  @!P2 ST.E.128 desc[UR60][R2.64], RZ ;  /* 0x000000ff0200a985 */ /* 0x0001e8000c101d3c */
[----:B------:R0:W-:Y:S02]  /*22fa0*/  @!P3 ST.E.128 desc[UR60][R14.64], RZ ;  /* 0x000000ff0e00b985 */ /* 0x0001e4000c101d3c */
.L_x_2005:
[----:B------:R-:W-:Y:S05]  /*22fb0*/  BSYNC B0 ;  /* 0x0000000000007941 */ /* 0x000fea0003800000 */
.L_x_1995:
[----:B------:R-:W-:Y:S02]  /*22fc0*/  ULDC UR4, c[0x0][0xc3c] ;  /* 0x00030f0000047ab9 */ /* 0x000fe40000000800 */
[----:B-1----:R-:W-:-:S13]  /*22fd0*/  ISETP.GE.AND P0, PT, R191, UR4, PT ;  /* 0x00000004bf007c0c */ /* 0x002fda000bf06270 */
[----:B------:R-:W-:Y:S05]  /*22fe0*/  @!P0 BRA `(.L_x_2019) ;  /* 0xfffffde000188947 */ /* 0x000fea000383ffff */
[----:B------:R-:W-:Y:S05]  /*22ff0*/  BRA `(.L_x_1778) ;  /* 0x0000008400507947 */ /* 0x000fea0003800000 */
.L_x_1776:
        /* <DEDUP_REMOVED lines=52> */
[----:B------:R-:W-:Y:S01]  /*23340*/  IMAD.MOV.U32 R4, RZ, RZ, R3 ;  /* 0x000000ffff047224 */ /* 0x000fe200078e0003 */
[----:B------:R-:W-:Y:S01]  /*23350*/  UMOV UR4, URZ ;  /* 0x0000003f00047c82 */ /* 0x000fe20008000000 */
[----:B------:R-:W-:Y:S01]  /*23360*/  ULDC UR7, c[0x0][0xc3c] ;  /* 0x00030f0000077ab9 */ /* 0x000fe20000000800 */
[----:B------:R-:W-:-:S05]  /*23370*/  ULDC UR5, c[0x0][0xc38] ;  /* 0x00030e0000057ab9 */ /* 0x000fca0000000800 */
.L_x_2025:
        /* <DEDUP_REMOVED lines=12> */
.L_x_2024:
[----:B------:R-:W-:Y:S05]  /*23440*/  BSYNC B0 ;  /* 0x0000000000007941 */ /* 0x000fea0003800000 */
.L_x_2023:
        /* <DEDUP_REMOVED lines=20> */
.L_x_2021:
[----:B------:R-:W-:-:S04]  /*23590*/  IMAD.IADD R11, R4, 0x1, -R3 ;  /* 0x00000001040b7824 */ /* 0x000fc800078e0a03 */
[----:B------:R-:W-:-:S05]  /*235a0*/  IMAD R2, R6, UR5, R11 ;  /* 0x0000000506027c24 */ /* 0x000fca000f8e020b */
[----:B------:R-:W-:Y:S02]  /*235b0*/  ISETP.GT.AND P0, PT, R2, UR6, PT ;  /* 0x0000000602007c0c */ /* 0x000fe4000bf04270 */
[----:B------:R-:W0:Y:S11]  /*235c0*/  LDC.64 R2, c[0x0][0xc90] ;  /* 0x00032400ff027b82 */ /* 0x000e360000000a00 */
[----:B------:R-:W-:-:S04]  /*235d0*/  VOTE.ANY R8, PT, !P0 ;  /* 0x0000000000087806 */ /* 0x000fc800040e0100 */
[----:B------:R-:W1:Y:S02]  /*235e0*/  POPC R13, R8 ;  /* 0x00000008000d7309 */ /* 0x000e640000000000 */
[----:B-1----:R-:W-:-:S04]  /*235f0*/  VIADD R27, R13, UR4 ;  /* 0x000000040d1b7c36 */ /* 0x002fc80008000000 */
[----:B0-----:R-:W-:-:S05]  /*23600*/  IMAD.WIDE R2, R27, 0x4, R2 ;  /* 0x000000041b027825 */ /* 0x001fca00078e0202 */
[----:B------:R-:W2:Y:S01]  /*23610*/  LDG.E R7, desc[UR60][R2.64] ;  /* 0x0000003c02077981 */ /* 0x000ea2000c1e1900 */
[----:B------:R-:W-:-:S03]  /*23620*/  ISETP.NE.AND P0, PT, R8, RZ, PT ;  /* 0x000000ff0800720c */ /* 0x000fc60003f05270 */
[----:B------:R-:W2:Y:S02]  /*23630*/  SHFL.IDX PT, R0, R0, R13, 0x1f ;  /* 0x00001f0d00007589 */ /* 0x000ea400000e0000 */
[----:B--2---:R-:W-:-:S05]  /*23640*/  IMAD R4, R0, R7, RZ ;  /* 0x0000000700047224 */ /* 0x004fca00078e02ff */
        /* <DEDUP_REMOVED lines=8> */
.L_x_2026:
[----:B-1----:R-:W-:Y:S02]  /*236d0*/  IMAD.MOV R2, RZ, RZ, -R3 ;  /* 0x000000ffff027224 */ /* 0x002fe400078e0a03 */
[----:B---3--:R-:W-:Y:S02]  /*236e0*/  IMAD R24, R24, UR5, R11 ;  /* 0x0000000518187c24 */ /* 0x008fe4000f8e020b */
[----:B------:R-:W-:Y:S01]  /*236f0*/  IMAD.MOV.U32 R11, RZ, RZ, R2 ;  /* 0x000000ffff0b7224 */ /* 0x000fe200078e0002 */
[----:B------:R-:W-:Y:S02]  /*23700*/  IABS R2, R4 ;  /* 0x0000000400027213 */ /* 0x000fe40000000000 */
[----:B--2---:R-:W-:Y:S01]  /*23710*/  IADD3 R9, -R24, UR6, RZ ;  /* 0x0000000618097c10 */ /* 0x004fe2000fffe1ff */
[----:B------:R-:W-:Y:S02]  /*23720*/  IMAD R11, R11, R12, RZ ;  /* 0x0000000c0b0b7224 */ /* 0x000fe400078e02ff */
[----:B------:R-:W-:Y:S01]  /*23730*/  IMAD.MOV R8, RZ, RZ, -R2 ;  /* 0x000000ffff087224 */ /* 0x000fe200078e0a02 */
        /* <DEDUP_REMOVED lines=20> */
[----:B------:R-:W-:Y:S02]  /*23880*/  IMAD R13, R4, R2, R9 ;  /* 0x00000002040d7224 */ /* 0x000fe400078e0209 */
[----:B------:R-:W-:Y:S01]  /*23890*/  IMAD.MOV.U32 R2, RZ, RZ, RZ ;  /* 0x000000ffff027224 */ /* 0x000fe200078e00ff */
[----:B------:R-:W-:Y:S02]  /*238a0*/  VIADDMNMX R26, R8, UR5, R7, PT ;  /* 0x00000005081a7c46 */ /* 0x000fe4000b800107 */
[----:B------:R-:W-:-:S02]  /*238b0*/  IABS R11, R13 ;  /* 0x0000000d000b7213 */ /* 0x000fc40000000000 */
[-C--:B------:R-:W-:Y:S02]  /*238c0*/  IABS R8, R26.reuse ;  /* 0x0000001a00087213 */ /* 0x080fe40000000000 */
[----:B------:R-:W-:Y:S02]  /*238d0*/  IABS R4, R26 ;  /* 0x0000001a00047213 */ /* 0x000fe40000000000 */
[----:B------:R-:W1:Y:S08]  /*238e0*/  I2F.RP R7, R8 ;  /* 0x0000000800077306 */ /* 0x000e700000209400 */
[----:B-1----:R-:W1:Y:S02]  /*238f0*/  MUFU.RCP R7, R7 ;  /* 0x0000000700077308 */ /* 0x002e640000001000 */
[----:B-1----:R-:W-:-:S06]  /*23900*/  VIADD R3, R7, 0xffffffe ;  /* 0x0ffffffe07037836 */ /* 0x002fcc0000000000 */
[----:B------:R-:W0:Y:S02]  /*23910*/  F2I.FTZ.U32.TRUNC.NTZ R3, R3 ;  /* 0x0000000300037305 */ /* 0x000e24000021f000 */
[----:B0-----:R-:W-:-:S04]  /*23920*/  IMAD.MOV R10, RZ, RZ, -R3 ;  /* 0x000000ffff0a7224 */ /* 0x001fc800078e0a03 */
[----:B------:R-:W-:-:S04]  /*23930*/  IMAD.MOV.U32 R9, RZ, RZ, R10 ;  /* 0x000000ffff097224 */ /* 0x000fc800078e000a */
[----:B------:R-:W-:-:S04]  /*23940*/  IMAD R9, R9, R8, RZ ;  /* 0x0000000809097224 */ /* 0x000fc800078e02ff */
[----:B------:R-:W-:-:S04]  /*23950*/  IMAD.HI.U32 R2, R3, R9, R2 ;  /* 0x0000000903027227 */ /* 0x000fc800078e0002 */
[----:B------:R-:W-:Y:S02]  /*23960*/  IMAD.MOV R3, RZ, RZ, -R4 ;  /* 0x000000ffff037224 */ /* 0x000fe400078e0a04 */
        /* <DEDUP_REMOVED lines=8> */
[----:B------:R-:W-:Y:S01]  /*239f0*/  ISETP.GE.AND P2, PT, R3, RZ, PT ;  /* 0x000000ff0300720c */ /* 0x000fe20003f46270 */
[----:B------:R-:W-:-:S06]  /*23a00*/  IMAD.IADD R3, R13, 0x1, R6 ;  /* 0x000000010d037824 */ /* 0x000fcc00078e0206 */
[----:B------:R-:W-:-:S06]  /*23a10*/  @P0 VIADD R2, R2, 0x1 ;  /* 0x0000000102020836 */ /* 0x000fcc0000000000 */
[----:B------:R-:W-:Y:S01]  /*23a20*/  @!P2 IMAD.MOV R2, RZ, RZ, -R2 ;  /* 0x000000ffff02a224 */ /* 0x000fe200078e0a02 */
[----:B------:R-:W-:Y:S01]  /*23a30*/  @!P1 LOP3.LUT R2, RZ, R26, RZ, 0x33, !PT ;  /* 0x0000001aff029212 */ /* 0x000fe200078e33ff */
[----:B------:R-:W-:-:S03]  /*23a40*/  IMAD.MOV R26, RZ, RZ, -R26 ;  /* 0x000000ffff1a7224 */ /* 0x000fc600078e0a1a */
[----:B------:R-:W-:Y:S01]  /*23a50*/  LOP3.LUT R25, RZ, R2, RZ, 0x33, !PT ;  /* 0x00000002ff197212 */ /* 0x000fe200078e33ff */
[----:B------:R-:W-:-:S04]  /*23a60*/  IMAD R26, R2, R26, R3 ;  /* 0x0000001a021a7224 */ /* 0x000fc800078e0203 */
[----:B------:R-:W-:Y:S01]  /*23a70*/  IMAD.IADD R25, R0, 0x1, R25 ;  /* 0x0000000100197824 */ /* 0x000fe200078e0219 */
[----:B------:R-:W-:Y:S06]  /*23a80*/  BRA `(.L_x_2027) ;  /* 0x00000000000c7947 */ /* 0x000fec0003800000 */
.L_x_2022:
[----:B------:R-:W-:Y:S02]  /*23a90*/  IMAD.MOV.U32 R25, RZ, RZ, RZ ;  /* 0x000000ffff197224 */ /* 0x000fe400078e00ff */
[----:B------:R-:W-:Y:S02]  /*23aa0*/  IMAD.U32 R24, RZ, RZ, UR6 ;  /* 0x00000006ff187e24 */ /* 0x000fe4000f8e00ff */
[----:B------:R-:W-:-:S07]  /*23ab0*/  IMAD.MOV.U32 R26, RZ, RZ, RZ ;  /* 0x000000ffff1a7224 */ /* 0x000fce00078e00ff */
.L_x_2027:
[----:B------:R-:W-:-:S13]  /*23ac0*/  ISETP.NE.AND P0, PT, R5, RZ, PT ;  /* 0x000000ff0500720c */ /* 0x000fda0003f05270 */
[----:B------:R-:W0:Y:S01]  /*23ad0*/  @!P0 S2R R3, SR_CgaCtaId ;  /* 0x0000000000038919 */ /* 0x000e220000008800 */
[----:B------:R-:W-:-:S04]  /*23ae0*/  @!P0 MOV R0, 0x400 ;  /* 0x0000040000008802 */ /* 0x000fc80000000f00 */
[----:B0-----:R-:W-:-:S05]  /*23af0*/  @!P0 LEA R0, R3, R0, 0x18 ;  /* 0x0000000003008211 */ /* 0x001fca00078ec0ff */
[----:B------:R2:W-:Y:S01]  /*23b00*/  @!P0 STS.128 [R0+0x228d0], R24 ;  /* 0x0228d01800008388 */ /* 0x0005e20000000c00 */
[----:B------:R-:W-:Y:S06]  /*23b10*/  BAR.ARV 0x5, 0x180 ;  /* 0x0146000000007b1d */ /* 0x000fec0000002000 */
.L_x_2020:
[----:B------:R3:W-:Y:S01]  /*23b20*/  STL [R1+0x3c], RZ ;  /* 0x00003cff01007387 */ /* 0x0007e20000100800 */
[----:B------:R-:W-:Y:S01]  /*23b30*/  ULDC UR4, c[0x0][0xc3c] ;  /* 0x00030f0000047ab9 */ /* 0x000fe20000000800 */
[----:B------:R-:W-:Y:S01]  /*23b40*/  IMAD.MOV.U32 R37, RZ, RZ, 0x1 ;  /* 0x00000001ff257424 */ /* 0x000fe200078e00ff */
[----:B-1----:R-:W-:Y:S01]  /*23b50*/  ISETP.GE.AND P0, PT, R27, UR4, PT ;  /* 0x000000041b007c0c */ /* 0x002fe2000bf06270 */
[----:B------:R-:W-:-:S12]  /*23b60*/  IMAD.MOV.U32 R33, RZ, RZ, RZ ;  /* 0x000000ffff217224 */ /* 0x000fd800078e00ff */
[----:B---3--:R-:W-:Y:S05]  /*23b70*/  @P0 BRA `(.L_x_2028) ;  /* 0x0000007400740947 */ /* 0x008fea0003800000 */
[----:B------:R-:W3:Y:S01]  /*23b80*/  LDL R13, [R1+0x18] ;  /* 0x00001800010d7983 */ /* 0x000ee20000100800 */
[----:B------:R-:W1:Y:S01]  /*23b90*/  S2R R15, SR_TID.X ;  /* 0x00000000000f7919 */ /* 0x000e620000002100 */
[----:B------:R-:W4:Y:S01]  /*23ba0*/  S2UR UR4, SR_CgaCtaId ;  /* 0x00000000000479c3 */ /* 0x000f220000008800 */
[C---:B-1----:R-:W-:Y:S01]  /*23bb0*/  LOP3.LUT R14, R15.reuse, 0x7f, RZ, 0xc0, !PT ;  /* 0x0000007f0f0e7812 */ /* 0x042fe200078ec0ff */
[C---:B------:R-:W-:Y:S02]  /*23bc0*/  IMAD.SHL.U32 R5, R15.reuse, 0x20, RZ ;  /* 0x000000200f057824 */ /* 0x040fe400078e00ff */
[----:B------:R-:W-:Y:S02]  /*23bd0*/  IMAD.SHL.U32 R2, R15, 0x80, RZ ;  /* 0x000000800f027824 */ /* 0x000fe400078e00ff */
[----:B------:R-:W-:Y:S01]  /*23be0*/  IMAD.SHL.U32 R7, R14, 0x10, RZ ;  /* 0x000000100e077824 */ /* 0x000fe200078e00ff */
[----:B------:R-:W-:Y:S01]  /*23bf0*/  LOP3.LUT R6, R5, 0x80, RZ, 0xc0, !PT ;  /* 0x0000008005067812 */ /* 0x000fe200078ec0ff */
[----:B0-2---:R-:W-:Y:S01]  /*23c00*/  IMAD.SHL.U32 R0, R15, 0x10, RZ ;  /* 0x000000100f007824 */ /* 0x005fe200078e00ff */
[----:B------:R-:W-:-:S02]  /*23c10*/  SHF.R.U32.HI R4, RZ, 0x1, R15 ;  /* 0x00000001ff047819 */ /* 0x000fc4000001160f */
[----:B------:R-:W-:Y:S01]  /*23c20*/  LOP3.LUT R8, R7, 0x600, RZ, 0xc0, !PT ;  /* 0x0000060007087812 */ /* 0x000fe200078ec0ff */
[C---:B------:R-:W-:Y:S01]  /*23c30*/  IMAD.SHL.U32 R11, R15.reuse, 0x4, RZ ;  /* 0x000000040f0b7824 */ /* 0x040fe200078e00ff */
[----:B------:R-:W-:Y:S01]  /*23c40*/  LOP3.LUT R3, R2, 0x380, RZ, 0xc0, !PT ;  /* 0x0000038002037812 */ /* 0x000fe200078ec0ff */
[----:B------:R-:W-:Y:S01]  /*23c50*/  IMAD.SHL.U32 R10, R15, 0x2, RZ ;  /* 0x000000020f0a7824 */ /* 0x000fe200078e00ff */
[----:B------:R-:W-:Y:S02]  /*23c60*/  LOP3.LUT R6, R6, 0x10, R15, 0xf8, !PT ;  /* 0x0000001006067812 */ /* 0x000fe400078ef80f */
[----:B------:R-:W-:Y:S02]  /*23c70*/  LOP3.LUT R8, R8, 0x60, R5, 0xf8, !PT ;  /* 0x0000006008087812 */ /* 0x000fe400078ef805 */
[----:B------:R-:W-:Y:S02]  /*23c80*/  LOP3.LUT R9, R0, 0x3f0, RZ, 0xc0, !PT ;  /* 0x000003f000097812 */ /* 0x000fe400078ec0ff */
[----:B------:R-:W-:-:S02]  /*23c90*/  LOP3.LUT R3, R3, 0x30, R4, 0xf8, !PT ;  /* 0x0000003003037812 */ /* 0x000fc400078ef804 */
[----:B------:R-:W-:Y:S02]  /*23ca0*/  LOP3.LUT R6, R6, 0x10, R11, 0x78, !PT ;  /* 0x0000001006067812 */ /* 0x000fe400078e780b */
[----:B------:R-:W-:Y:S02]  /*23cb0*/  LOP3.LUT R5, R8, 0x100, R5, 0xf8, !PT ;  /* 0x0000010008057812 */ /* 0x000fe400078ef805 */
[----:B------:R-:W-:Y:S02]  /*23cc0*/  LOP3.LUT R10, R9, 0x70, R10, 0x78, !PT ;  /* 0x00000070090a7812 */ /* 0x000fe400078e780a */
[----:B------:R-:W-:Y:S02]  /*23cd0*/  LOP3.LUT R3, R3, 0x70, R0, 0x78, !PT ;  /* 0x0000007003037812 */ /* 0x000fe400078e7800 */
[----:B------:R-:W-:Y:S02]  /*23ce0*/  LOP3.LUT R4, R5, R6, RZ, 0xfc, !PT ;  /* 0x0000000605047212 */ /* 0x000fe400078efcff */
[----:B------:R-:W-:-:S02]  /*23cf0*/  LOP3.LUT R12, R10, 0x400, R7, 0xf8, !PT ;  /* 0x000004000a0c7812 */ /* 0x000fc400078ef807 */
[----:B------:R-:W-:Y:S01]  /*23d00*/  LOP3.LUT R2, R3, 0xc00, R2, 0xf8, !PT ;  /* 0x00000c0003027812 */ /* 0x000fe200078ef802 */
[----:B------:R4:W-:Y:S01]  /*23d10*/  STL [R1+0x20], R4 ;  /* 0x0000200401007387 */ /* 0x0009e20000100800 */
[----:B------:R-:W-:-:S03]  /*23d20*/  LOP3.LUT P0, RZ, R15, 0x4, RZ, 0xc0, !PT ;  /* 0x000000040fff7812 */ /* 0x000fc6000780c0ff */
[----:B------:R-:W-:Y:S04]  /*23d30*/  STL [R1+0x1c], R12 ;  /* 0x00001c0c01007387 */ /* 0x000fe80000100800 */
[----:B------:R0:W-:Y:S01]  /*23d40*/  STL [R1+0x24], R2 ;  /* 0x0000240201007387 */ /* 0x0001e20000100800 */
[----:B------:R-:W-:Y:S01]  /*23d50*/  SHF.R.U32.HI R3, RZ, 0x3, R14 ;  /* 0x00000003ff037819 */ /* 0x000fe2000001160e */
[----:B----4-:R-:W-:Y:S01]  /*23d60*/  IMAD.U32 R4, RZ, RZ, UR4 ;  /* 0x00000004ff047e24 */ /* 0x010fe2000f8e00ff */
[----:B------:R-:W-:Y:S01]  /*23d70*/  MOV R17, 0x400 ;  /* 0x0000040000117802 */ /* 0x000fe20000000f00 */
[----:B0-----:R-:W-:Y:S01]  /*23d80*/  IMAD.MOV.U32 R2, RZ, RZ, 0x40 ;  /* 0x00000040ff027424 */ /* 0x001fe200078e00ff */
[----:B------:R-:W-:Y:S02]  /*23d90*/  LOP3.LUT R32, R0, 0x70, RZ, 0xc0, !PT ;  /* 0x0000007000207812 */ /* 0x000fe400078ec0ff */
[----:B------:R-:W-:-:S02]  /*23da0*/  LOP3.LUT R3, R3, 0x70, R0, 0xf8, !PT ;  /* 0x0000007003037812 */ /* 0x000fc400078ef800 */
[----:B------:R-:W-:Y:S01]  /*23db0*/  SEL R2, R2, 0xffffffc0, !P0 ;  /* 0xffffffc002027807 */ /* 0x000fe20004000000 */
[----:B------:R-:W-:Y:S01]  /*23dc0*/  IMAD.MOV.U32 R0, RZ, RZ, 0x1 ;  /* 0x00000001ff007424 */ /* 0x000fe200078e00ff */
[----:B------:R-:W-:Y:S01]  /*23dd0*/  LEA R17, R4, R17, 0x18 ;  /* 0x0000001104117211 */ /* 0x000fe200078ec0ff */
[----:B------:R-:W-:Y:S01]  /*23de0*/  BSSY B7, `(.L_x_2028) ;  /* 0x0000736000077945 */ /* 0x000fe20003800000 */
[----:B------:R-:W-:Y:S02]  /*23df0*/  IMAD.MOV.U32 R35, RZ, RZ, RZ ;  /* 0x000000ffff237224 */ /* 0x000fe400078e00ff */
[----:B------:R-:W-:Y:S02]  /*23e00*/  IMAD.MOV.U32 R33, RZ, RZ, RZ ;  /* 0x000000ffff217224 */ /* 0x000fe400078e00ff */
[----:B------:R-:W-:Y:S01]  /*23e10*/  IMAD.MOV.U32 R37, RZ, RZ, 0x1 ;  /* 0x00000001ff257424 */ /* 0x000fe200078e00ff */
[----:B------:R-:W-:Y:S01]  /*23e20*/  ULDC.64 UR36, c[0x0][0x198] ;  /* 0x0000660000247ab9 */ /* 0x000fe20000000a00 */
[----:B------:R-:W-:Y:S01]  /*23e30*/  ULDC UR38, c[0x0][0xc] ;  /* 0x0000030000267ab9 */ /* 0x000fe20000000800 */
[----:B---3--:R-:W-:-:S02]  /*23e40*/  LOP3.LUT R6, R13, 0x2, RZ, 0xfc, !PT ;  /* 0x000000020d067812 */ /* 0x008fc400078efcff */
[----:B------:R-:W-:-:S03]  /*23e50*/  LOP3.LUT R5, R13, 0x1, RZ, 0xfc, !PT ;  /* 0x000000010d057812 */ /* 0x000fc600078efcff */
[----:B------:R-:W-:Y:S04]  /*23e60*/  STL [R1+0x40], R6 ;  /* 0x0000400601007387 */ /* 0x000fe80000100800 */
[----:B------:R-:W-:Y:S04]  /*23e70*/  STL [R1+0x38], R5 ;  /* 0x0000380501007387 */ /* 0x000fe80000100800 */
[----:B------:R-:W-:Y:S04]  /*23e80*/  STL [R1+0x28], R2 ;  /* 0x0000280201007387 */ /* 0x000fe80000100800 */
[----:B------:R-:W-:Y:S04]  /*23e90*/  STL [R1+0x14], R4 ;  /* 0x0000140401007387 */ /* 0x000fe80000100800 */
[----:B------:R-:W-:Y:S04]  /*23ea0*/  STL [R1+0x3c], RZ ;  /* 0x00003cff01007387 */ /* 0x000fe80000100800 */
[----:B------:R0:W-:Y:S02]  /*23eb0*/  STL [R1], R0 ;  /* 0x0000000001007387 */ /* 0x0001e40000100800 */
[----:B0-----:R-:W-:-:S05]  /*23ec0*/  IMAD.IADD R0, R17, 0x1, R12 ;  /* 0x0000000111007824 */ /* 0x001fca00078e020c */
[----:B------:R0:W-:Y:S01]  /*23ed0*/  STL [R1+0x30], R0 ;  /* 0x0000300001007387 */ /* 0x0001e20000100800 */
[----:B------:R-:W-:-:S07]  /*23ee0*/  LOP3.LUT R2, R3, 0x80, RZ, 0xfc, !PT ;  /* 0x0000008003027812 */ /* 0x000fce00078efcff */
.L_x_2152:
[----:B------:R-:W-:Y:S05]  /*23ef0*/  YIELD ;  /* 0x0000000000007946 */ /* 0x000fea0003800000 */
[----:B------:R-:W-:Y:S01]  /*23f00*/  ULDC.64 UR4, c[0x0][0xa28] ;  /* 0x00028a0000047ab9 */ /* 0x000fe20000000a00 */
[----:B------:R-:W-:Y:S01]  /*23f10*/  IMAD.MOV.U32 R9, RZ, RZ, RZ ;  /* 0x000000ffff097224 */ /* 0x000fe200078e00ff */
[----:B------:R-:W-:Y:S01]  /*23f20*/  ISETP.NE.U32.AND P0, PT, RZ, UR4, PT ;  /* 0x00000004ff007c0c */ /* 0x000fe2000bf05070 */
[----:B-1----:R-:W1:Y:S01]  /*23f30*/  LDC.64 R4, c[0x0][0xa00] ;  /* 0x00028000ff047b82 */ /* 0x002e620000000a00 */
[----:B------:R-:W-:Y:S02]  /*23f40*/  ULDC.64 UR6, c[0x0][0xa10] ;  /* 0x0002840000067ab9 */ /* 0x000fe40000000a00 */
[----:B------:R-:W-:Y:S01]  /*23f50*/  ISETP.NE.AND.EX P0, PT, RZ, UR5, PT, P0 ;  /* 0x00000005ff007c0c */ /* 0x000fe2000bf05300 */
[----:B------:R-:W-:-:S12]  /*23f60*/  ULDC.64 UR4, c[0x0][0xa18] ;  /* 0x0002860000047ab9 */ /* 0x000fd80000000a00 */
[----:B0-2---:R-:W2:Y:S01]  /*23f70*/  @P0 LDC.64 R2, c[0x0][0xa28] ;  /* 0x00028a00ff020b82 */ /* 0x005ea20000000a00 */
[----:B------:R-:W-:Y:S01]  /*23f80*/  ISETP.NE.U32.AND P1, PT, RZ, UR6, PT ;  /* 0x00000006ff007c0c */ /* 0x000fe2000bf25070 */
[----:B--2---:R-:W-:-:S05]  /*23f90*/  @P0 IMAD.WIDE R2, R27, 0x4, R2 ;  /* 0x000000041b020825 */ /* 0x004fca00078e0202 */
[----:B------:R2:W3:Y:S01]  /*23fa0*/  @P0 LDG.E R9, desc[UR60][R2.64] ;  /* 0x0000003c02090981 */ /* 0x0004e2000c1e1900 */
[----:B------:R-:W-:Y:S01]  /*23fb0*/  ISETP.NE.U32.AND P0, PT, RZ, UR4, PT ;  /* 0x00000004ff007c0c */ /* 0x000fe2000bf05070 */
[----:B------:R-:W-:Y:S01]  /*23fc0*/  IMAD.MOV.U32 R28, RZ, RZ, RZ ;  /* 0x000000ffff1c7224 */ /* 0x000fe200078e00ff */
[----:B------:R-:W-:Y:S01]  /*23fd0*/  ISETP.NE.AND.EX P1, PT, RZ, UR7, PT, P1 ;  /* 0x00000007ff007c0c */ /* 0x000fe2000bf25310 */
[----:B0-----:R-:W-:Y:S01]  /*23fe0*/  IMAD.MOV.U32 R0, RZ, RZ, RZ ;  /* 0x000000ffff007224 */ /* 0x001fe200078e00ff */
[----:B------:R-:W-:Y:S01]  /*23ff0*/  ISETP.NE.AND.EX P2, PT, RZ, UR5, PT, P0 ;  /* 0x00000005ff007c0c */ /* 0x000fe2000bf45300 */
[----:B------:R-:W-:Y:S01]  /*24000*/  ULDC.64 UR4, c[0x0][0xa00] ;  /* 0x0002800000047ab9 */ /* 0x000fe20000000a00 */
[----:B-1----:R-:W-:Y:S01]  /*24010*/  IMAD.WIDE R4, R27, 0x4, R4 ;  /* 0x000000041b047825 */ /* 0x002fe200078e0204 */
[----:B------:R-:W-:Y:S01]  /*24020*/  ISETP.NE.U32.AND P0, PT, RZ, UR4, PT ;  /* 0x00000004ff007c0c */ /* 0x000fe2000bf05070 */
[----:B--2---:R-:W0:Y:S03]  /*24030*/  LDC.64 R2, c[0x0][0xa10] ;  /* 0x00028400ff027b82 */ /* 0x004e260000000a00 */
[----:B------:R-:W-:-:S06]  /*24040*/  ISETP.NE.AND.EX P0, PT, RZ, UR5, PT, P0 ;  /* 0x00000005ff007c0c */ /* 0x000fcc000bf05300 */
[----:B------:R-:W1:Y:S07]  /*24050*/  @P2 LDC.64 R6, c[0x0][0xa18] ;  /* 0x00028600ff062b82 */ /* 0x000e6e0000000a00 */
[----:B------:R-:W5:Y:S01]  /*24060*/  @P0 LDG.E R28, desc[UR60][R4.64] ;  /* 0x0000003c041c0981 */ /* 0x000f62000c1e1900 */
[----:B0-----:R-:W-:-:S05]  /*24070*/  IMAD.WIDE R2, R27, 0x4, R2 ;  /* 0x000000041b027825 */ /* 0x001fca00078e0202 */
[----:B------:R-:W5:Y:S01]  /*24080*/  @P1 LDG.E R0, desc[UR60][R2.64] ;  /* 0x0000003c02001981 */ /* 0x000f62000c1e1900 */
[----:B------:R-:W-:Y:S02]  /*24090*/  ULDC UR4, c[0x0][0x288] ;  /* 0x0000a20000047ab9 */ /* 0x000fe40000000800 */
[----:B------:R-:W-:Y:S01]  /*240a0*/  IMAD.U32 R23, RZ, RZ, UR4 ;  /* 0x00000004ff177e24 */ /* 0x000fe2000f8e00ff */
[----:B------:R-:W-:Y:S02]  /*240b0*/  ULDC.64 UR4, c[0x0][0x418] ;  /* 0x0001060000047ab9 */ /* 0x000fe40000000a00 */
[----:B------:R-:W-:-:S03]  /*240c0*/  UISETP.NE.U32.AND UP0, UPT, UR4, URZ, UPT ;  /* 0x0000003f0400728c */ /* 0x000fc6000bf05070 */
[----:B------:R-:W-:Y:S01]  /*240d0*/  ULDC UR4, c[0x0][0x424] ;  /* 0x0001090000047ab9 */ /* 0x000fe20000000800 */
[----:B------:R-:W-:Y:S01]  /*240e0*/  UISETP.NE.AND.EX UP0, UPT, UR5, URZ, UPT, UP0 ;  /* 0x0000003f0500728c */ /* 0x000fe2000bf05300 */
[----:B-1----:R-:W-:Y:S02]  /*240f0*/  @P2 IMAD.WIDE R6, R27, 0x4, R6 ;  /* 0x000000041b062825 */ /* 0x002fe400078e0206 */
[----:B------:R-:W-:Y:S01]  /*24100*/  ULDC UR5, c[0x0][0x2f0] ;  /* 0x0000bc0000057ab9 */ /* 0x000fe20000000800 */
[----:B------:R-:W-:Y:S02]  /*24110*/  USEL UR4, UR4, 0x1, UP0 ;  /* 0x0000000104047887 */ /* 0x000fe40008000000 */
[----:B------:R0:W5:Y:S02]  /*24120*/  @P2 LDG.E R23, desc[UR60][R6.64] ;  /* 0x0000003c06172981 */ /* 0x000164000c1e1900 */
[----:B------:R-:W-:-:S03]  /*24130*/  UIMAD UR4, UR4, UR5, URZ ;  /* 0x00000005040472a4 */ /* 0x000fc6000f8e023f */
[----:B------:R-:W-:-:S03]  /*24140*/  ULDC UR5, c[0x0][0x348] ;  /* 0x0000d20000057ab9 */ /* 0x000fc60000000800 */
[----:B------:R-:W-:Y:S02]  /*24150*/  IMAD.U32 R10, RZ, RZ, UR4 ;  /* 0x00000004ff0a7e24 */ /* 0x000fe4000f8e00ff */
[----:B0-----:R-:W-:Y:S01]  /*24160*/  IMAD.U32 R6, RZ, RZ, UR5 ;  /* 0x00000005ff067e24 */ /* 0x001fe2000f8e00ff */
[----:B---3--:R0:W-:Y:S01]  /*24170*/  STL [R1+0x8], R9 ;  /* 0x0000080901007387 */ /* 0x0081e20000100800 */
[----:B------:R-:W-:Y:S05]  /*24180*/  @P2 BRA `(.L_x_2029) ;  /* 0x0000000000102947 */ /* 0x000fea0003800000 */
[----:B------:R-:W-:Y:S05]  /*24190*/  @!P0 BRA `(.L_x_2029) ;  /* 0x00000000000c8947 */ /* 0x000fea0003800000 */
[----:B-----5:R-:W2:Y:S04]  /*241a0*/  LDG.E R23, desc[UR60][R4.64] ;  /* 0x0000003c04177981 */ /* 0x020ea8000c1e1900 */
[----:B------:R-:W2:Y:S02]  /*241b0*/  LDG.E R8, desc[UR60][R4.64+0x4] ;  /* 0x0000043c04087981 */ /* 0x000ea4000c1e1900 */
[----:B--2---:R-:W-:-:S07]  /*241c0*/  IMAD.IADD R23, R8, 0x1, -R23 ;  /* 0x0000000108177824 */ /* 0x004fce00078e0a17 */
.L_x_2029:
[----:B------:R-:W-:Y:S02]  /*241d0*/  ULDC.64 UR4, c[0x0][0xa20] ;  /* 0x0002880000047ab9 */ /* 0x000fe40000000a00 */
[----:B------:R-:W-:-:S04]  /*241e0*/  ISETP.NE.U32.AND P0, PT, RZ, UR4, PT ;  /* 0x00000004ff007c0c */ /* 0x000fc8000bf05070 */
[----:B------:R-:W-:-:S13]  /*241f0*/  ISETP.NE.AND.EX P0, PT, RZ, UR5, PT, P0 ;  /* 0x00000005ff007c0c */ /* 0x000fda000bf05300 */
[----:B------:R-:W-:Y:S05]  /*24200*/  @!P0 BRA `(.L_x_2030) ;  /* 0x0000000000108947 */ /* 0x000fea0003800000 */
[----:B------:R-:W1:Y:S02]  /*24210*/  LDC.64 R4, c[0x0][0xa20] ;  /* 0x00028800ff047b82 */ /* 0x000e640000000a00 */
[----:B-1----:R-:W-:-:S05]  /*24220*/  IMAD.WIDE R4, R27, 0x4, R4 ;  /* 0x000000041b047825 */ /* 0x002fca00078e0204 */
[----:B------:R1:W5:Y:S01]  /*24230*/  LDG.E R10, desc[UR60][R4.64] ;  /* 0x0000003c040a7981 */ /* 0x000362000c1e1900 */
[----:B------:R-:W-:Y:S05]  /*24240*/  BRA `(.L_x_2031) ;  /* 0x0000000000247947 */ /* 0x000fea0003800000 */
.L_x_2030:
[----:B------:R-:W-:Y:S02]  /*24250*/  ULDC.64 UR4, c[0x0][0xa08] ;  /* 0x0002820000047ab9 */ /* 0x000fe40000000a00 */
[----:B------:R-:W-:-:S04]  /*24260*/  ISETP.NE.U32.AND P0, PT, RZ, UR4, PT ;  /* 0x00000004ff007c0c */ /* 0x000fc8000bf05070 */
[----:B------:R-:W-:-:S13]  /*24270*/  ISETP.NE.AND.EX P0, PT, RZ, UR5, PT, P0 ;  /* 0x00000005ff007c0c */ /* 0x000fda000bf05300 */
[----:B------:R-:W-:Y:S05]  /*24280*/  @!P0 BRA `(.L_x_2031) ;  /* 0x0000000000148947 */ /* 0x000fea0003800000 */
[----:B------:R-:W1:Y:S02]  /*24290*/  LDC.64 R4, c[0x0][0xa08] ;  /* 0x00028200ff047b82 */ /* 0x000e640000000a00 */
[----:B-1----:R-:W-:-:S05]  /*242a0*/  IMAD.WIDE R4, R27, 0x4, R4 ;  /* 0x000000041b047825 */ /* 0x002fca00078e0204 */
[----:B------:R-:W2:Y:S04]  /*242b0*/  LDG.E R10, desc[UR60][R4.64] ;  /* 0x0000003c040a7981 */ /* 0x000ea8000c1e1900 */
[----:B------:R-:W2:Y:S02]  /*242c0*/  LDG.E R7, desc[UR60][R4.64+0x4] ;  /* 0x0000043c04077981 */ /* 0x000ea4000c1e1900 */
[----:B--2---:R-:W-:-:S07]  /*242d0*/  IMAD.IADD R10, R7, 0x1, -R10 ;  /* 0x00000001070a7824 */ /* 0x004fce00078e0a0a */
.L_x_2031:
[----:B-1----:R-:W2:Y:S01]  /*242e0*/  @P1 LDG.E R4, desc[UR60][R2.64] ;  /* 0x0000003c02041981 */ /* 0x002ea2000c1e1900 */
[----:B------:R-:W1:Y:S03]  /*242f0*/  LDC R7, c[0x0][0x448] ;  /* 0x00011200ff077b82 */ /* 0x000e660000000800 */
[----:B------:R3:W2:Y:S01]  /*24300*/  @P1 LDG.E R5, desc[UR60][R2.64+0x4] ;  /* 0x0000043c02051981 */ /* 0x0006a2000c1e1900 */
[----:B-----5:R-:W-:Y:S02]  /*24310*/  IMAD.IADD R10, R10, 0x1, -R9 ;  /* 0x000000010a0a7824 */ /* 0x020fe400078e0a09 */
[----:B------:R-:W-:-:S04]  /*24320*/  IMAD.SHL.U32 R25, R25, 0x80, RZ ;  /* 0x0000008019197824 */ /* 0x000fc800078e00ff */
[----:B------:R-:W-:Y:S01]  /*24330*/  VIADD R8, R25, 0x7f ;  /* 0x0000007f19087836 */ /* 0x000fe20000000000 */
[----:B-1----:R-:W-:-:S13]  /*24340*/  ISETP.NE.AND P2, PT, R7, 0x1, PT ;  /* 0x000000010700780c */ /* 0x002fda0003f45270 */
[----:B---3--:R-:W1:Y:S08]  /*24350*/  @P2 LDC R3, c[0x0][0x44c] ;  /* 0x00011300ff032b82 */ /* 0x008e700000000800 */
[----:B------:R-:W3:Y:S01]  /*24360*/  @P2 LDC R2, c[0x0][0x450] ;  /* 0x00011400ff022b82 */ /* 0x000ee20000000800 */
[----:B-1----:R-:W-:-:S05]  /*24370*/  @P2 IMAD.HI.U32 R3, R8, R3, RZ ;  /* 0x0000000308032227 */ /* 0x002fca00078e00ff */
[----:B---3--:R-:W-:Y:S01]  /*24380*/  @P2 SHF.R.U32.HI R8, RZ, R2, R3 ;  /* 0x00000002ff082219 */ /* 0x008fe20000011603 */
[----:B--2---:R-:W-:-:S04]  /*24390*/  @P1 IMAD.IADD R6, R5, 0x1, -R4 ;  /* 0x0000000105061824 */ /* 0x004fc800078e0a04 */
[----:B------:R-:W-:-:S04]  /*243a0*/  IMAD.IADD R18, R10, 0x1, R6 ;  /* 0x000000010a127824 */ /* 0x000fc800078e0206 */
[C---:B0-----:R-:W-:Y:S01]  /*243b0*/  VIADD R9, R18.reuse, 0x9f ;  /* 0x0000009f12097836 */ /* 0x041fe20000000000 */
[----:B------:R-:W-:-:S03]  /*243c0*/  IADD3 R7, R18, 0x1, -R23 ;  /* 0x0000000112077810 */ /* 0x000fc60007ffe817 */
[----:B------:R-:W-:-:S04]  /*243d0*/  IMAD.HI R9, R9, 0x66666667, RZ ;  /* 0x6666666709097827 */ /* 0x000fc800078e02ff */
[----:B------:R-:W-:Y:S01]  /*243e0*/  IMAD.IADD R8, R7, 0x1, R8 ;  /* 0x0000000107087824 */ /* 0x000fe200078e0208 */
[----:B------:R-:W-:-:S04]  /*243f0*/  SHF.R.U32.HI R2, RZ, 0x1f, R9 ;  /* 0x0000001fff027819 */ /* 0x000fc80000011609 */
[----:B------:R-:W-:Y:S02]  /*24400*/  LEA.HI.SX32 R9, R9, R2, 0x1a ;  /* 0x0000000209097211 */ /* 0x000fe400078fd2ff */
[----:B------:R-:W0:Y:S02]  /*24410*/  LDC.64 R2, c[0x0][0x9e0] ;  /* 0x00027800ff027b82 */ /* 0x000e240000000a00 */
[----:B0-----:R-:W-:Y:S01]  /*24420*/  ISETP.GE.AND P3, PT, R3, 0x1, PT ;  /* 0x000000010300780c */ /* 0x001fe20003f66270 */
[----:B------:R-:W-:-:S12]  /*24430*/  IMAD.IADD R2, R8, 0x1, R2 ;  /* 0x0000000108027824 */ /* 0x000fd800078e0202 */
[----:B------:R-:W-:Y:S05]  /*24440*/  @!P3 BRA `(.L_x_2032) ;  /* 0x000000000048b947 */ /* 0x000fea0003800000 */
        /* <DEDUP_REMOVED lines=11> */
.L_x_2034:
[----:B------:R-:W-:-:S13]  /*24500*/  ISETP.NE.AND P0, PT, R3, 0x1, PT ;  /* 0x000000010300780c */ /* 0x000fda0003f05270 */
[----:B------:R-:W0:Y:S02]  /*24510*/  @P0 LDC.64 R4, c[0x0][0x9e8] ;  /* 0x00027a00ff040b82 */ /* 0x000e240000000a00 */
[----:B0-----:R-:W-:-:S05]  /*24520*/  @P0 IMAD.HI.U32 R4, R11, R4, RZ ;  /* 0x000000040b040227 */ /* 0x001fca00078e00ff */
[----:B------:R-:W-:-:S07]  /*24530*/  @P0 SHF.R.U32.HI R11, RZ, R5, R4 ;  /* 0x00000005ff0b0219 */ /* 0x000fce0000011604 */
.L_x_2035:
[----:B------:R-:W-:Y:S05]  /*24540*/  BSYNC B0 ;  /* 0x0000000000007941 */ /* 0x000fea0003800000 */
.L_x_2033:
[----:B------:R-:W-:-:S05]  /*24550*/  IMAD R11, R11, R3, R3 ;  /* 0x000000030b0b7224 */ /* 0x000fca00078e0203 */
[----:B------:R-:W-:-:S07]  /*24560*/  VIMNMX R2, R2, R11, PT ;  /* 0x0000000b02027248 */ /* 0x000fce0003fe0100 */
.L_x_2032:
[----:B------:R-:W0:Y:S01]  /*24570*/  @P2 LDC R8, c[0x0][0x44c] ;  /* 0x00011300ff082b82 */ /* 0x000e220000000800 */
[----:B------:R-:W-:Y:S01]  /*24580*/  IMAD.MOV.U32 R4, RZ, RZ, R25 ;  /* 0x000000ffff047224 */ /* 0x000fe200078e0019 */
[----:B------:R-:W-:-:S06]  /*24590*/  ULDC UR4, c[0x0][0x9dc] ;  /* 0x0002770000047ab9 */ /* 0x000fcc0000000800 */
[----:B------:R-:W1:Y:S01]  /*245a0*/  @P2 LDC R5, c[0x0][0x450] ;  /* 0x00011400ff052b82 */ /* 0x000e620000000800 */
[----:B0-----:R-:W-:-:S05]  /*245b0*/  @P2 IMAD.HI.U32 R8, R25, R8, RZ ;  /* 0x0000000819082227 */ /* 0x001fca00078e00ff */
[----:B-1----:R-:W-:Y:S01]  /*245c0*/  @P2 SHF.R.U32.HI R4, RZ, R5, R8 ;  /* 0x00000005ff042219 */ /* 0x002fe20000011608 */
[----:B------:R-:W-:-:S04]  /*245d0*/  IMAD.IADD R8, R18, 0x1, -R23 ;  /* 0x0000000112087824 */ /* 0x000fc800078e0a17 */
        /* <DEDUP_REMOVED lines=13> */
.L_x_2038:
[----:B------:R-:W-:-:S13]  /*246b0*/  ISETP.NE.AND P0, PT, R3, 0x1, PT ;  /* 0x000000010300780c */ /* 0x000fda0003f05270 */
[----:B------:R-:W0:Y:S02]  /*246c0*/  @P0 LDC.64 R4, c[0x0][0x9e8] ;  /* 0x00027a00ff040b82 */ /* 0x000e240000000a00 */
[----:B0-----:R-:W-:-:S05]  /*246d0*/  @P0 IMAD.HI.U32 R4, R12, R4, RZ ;  /* 0x000000040c040227 */ /* 0x001fca00078e00ff */
[----:B------:R-:W-:-:S07]  /*246e0*/  @P0 SHF.R.U32.HI R12, RZ, R5, R4 ;  /* 0x00000005ff0c0219 */ /* 0x000fce0000011604 */
.L_x_2039:
[----:B------:R-:W-:Y:S05]  /*246f0*/  BSYNC B0 ;  /* 0x0000000000007941 */ /* 0x000fea0003800000 */
.L_x_2037:
[----:B------:R-:W-:-:S05]  /*24700*/  IMAD R3, R12, R3, RZ ;  /* 0x000000030c037224 */ /* 0x000fca00078e02ff */
[----:B------:R-:W-:-:S07]  /*24710*/  VIMNMX R11, R11, R3, !PT ;  /* 0x000000030b0b7248 */ /* 0x000fce0007fe0100 */
.L_x_2036:
[----:B------:R-:W-:Y:S01]  /*24720*/  VIADD R2, R2, 0x9f ;  /* 0x0000009f02027836 */ /* 0x000fe20000000000 */
[----:B------:R-:W-:Y:S01]  /*24730*/  BSSY B0, `(.L_x_2040) ;  /* 0x00000e2000007945 */ /* 0x000fe20003800000 */
[----:B------:R-:W-:-:S04]  /*24740*/  IMAD.HI R11, R11, 0x66666667, RZ ;  /* 0x666666670b0b7827 */ /* 0x000fc800078e02ff */
[----:B------:R-:W-:-:S05]  /*24750*/  IMAD.HI R2, R2, 0x66666667, RZ ;  /* 0x6666666702027827 */ /* 0x000fca00078e02ff */
[----:B------:R-:W-:-:S04]  /*24760*/  SHF.R.U32.HI R3, RZ, 0x1f, R2 ;  /* 0x0000001fff037819 */ /* 0x000fc80000011602 */
[----:B------:R-:W-:Y:S02]  /*24770*/  LEA.HI.SX32 R3, R2, R3, 0x1a ;  /* 0x0000000302037211 */ /* 0x000fe400078fd2ff */
[----:B------:R-:W-:Y:S02]  /*24780*/  SHF.R.U32.HI R2, RZ, 0x1f, R11 ;  /* 0x0000001fff027819 */ /* 0x000fe4000001160b */
[----:B------:R-:W-:Y:S02]  /*24790*/  VIMNMX R3, R9, R3, PT ;  /* 0x0000000309037248 */ /* 0x000fe40003fe0100 */
[----:B------:R-:W-:-:S03]  /*247a0*/  LEA.HI.SX32 R2, R11, R2, 0x1a ;  /* 0x000000020b027211 */ /* 0x000fc600078fd2ff */
[----:B------:R-:W-:Y:S01]  /*247b0*/  IMAD R3, R3, 0xa0, -R10 ;  /* 0x000000a003037824 */ /* 0x000fe200078e0a0a */
[----:B------:R-:W-:-:S04]  /*247c0*/  VIMNMX R2, RZ, R2, !PT ;  /* 0x00000002ff027248 */ /* 0x000fc80007fe0100 */
[----:B------:R-:W-:Y:S01]  /*247d0*/  VIMNMX R6, R3, R6, PT ;  /* 0x0000000603067248 */ /* 0x000fe20003fe0100 */
[----:B------:R-:W-:-:S05]  /*247e0*/  IMAD R2, R2, 0xa0, -R10 ;  /* 0x000000a002027824 */ /* 0x000fca00078e0a0a */
[----:B------:R-:W-:-:S04]  /*247f0*/  VIMNMX R5, RZ, R2, !PT ;  /* 0x00000002ff057248 */ /* 0x000fc80007fe0100 */
        /* <DEDUP_REMOVED lines=14> */
[----:B------:R-:W0:Y:S02]  /*248e0*/  S2R R5, SR_TID.X ;  /* 0x0000000000057919 */ /* 0x000e240000002100 */
[----:B0-----:R-:W-:-:S04]  /*248f0*/  SHF.R.U32.HI R5, RZ, 0x5, R5 ;  /* 0x00000005ff057819 */ /* 0x001fc80000011605 */
[----:B------:R-:W-:-:S05]  /*24900*/  LOP3.LUT R5, R5, 0x3, RZ, 0xc0, !PT ;  /* 0x0000000305057812 */ /* 0x000fca00078ec0ff */
[----:B------:R0:W1:Y:S02]  /*24910*/  SHFL.IDX PT, R14, R5, RZ, 0x1f ;  /* 0x00001fff050e7589 */ /* 0x00006400000e0000 */
.L_x_2285:
[----:B-1----:R-:W-:Y:S02]  /*24920*/  ISETP.NE.AND P0, PT, R14, RZ, PT ;  /* 0x000000ff0e00720c */ /* 0x002fe40003f05270 */
[----:B------:R-:W-:-:S11]  /*24930*/  PLOP3.LUT P6, PT, PT, PT, PT, 0x8, 0x0 ;  /* 0x000000000000781c */ /* 0x000fd60003fce170 */
[----:B------:R-:W-:Y:S05]  /*24940*/  @P0 BRA `(.L_x_2043) ;  /* 0x00000000000c0947 */ /* 0x000fea0003800000 */
[----:B------:R-:W-:-:S03]  /*24950*/  UMOV UR4, 0xffffffff ;  /* 0xffffffff00047882 */ /* 0x000fc60000000000 */
[----:B------:R-:W-:Y:S05]  /*24960*/  BRA.DIV UR4, `(.L_x_2044) ;  /* 0x0000009a04247947 */ /* 0x000fea000b800000 */
[----:B------:R-:W-:-:S13]  /*24970*/  ELECT P6, URZ, PT ;  /* 0x00000000003f782f */ /* 0x000fda00038c0000 */
.L_x_2043:
[----:B0-----:R-:W2:Y:S01]  /*24980*/  LDL R5, [R1+0x3c] ;  /* 0x00003c0001057983 */ /* 0x001ea20000100800 */
[----:B------:R-:W-:Y:S01]  /*24990*/  BSSY B1, `(.L_x_2045) ;  /* 0x0000008000017945 */ /* 0x000fe20003800000 */
[----:B--2---:R-:W-:-:S05]  /*249a0*/  VIADD R5, R5, 0x1 ;  /* 0x0000000105057836 */ /* 0x004fca0000000000 */
[----:B------:R-:W-:-:S04]  /*249b0*/  LEA.HI R6, R5, R5, RZ, 0x1 ;  /* 0x0000000505067211 */ /* 0x000fc800078f08ff */
[----:B------:R-:W-:-:S05]  /*249c0*/  LOP3.LUT R6, R6, 0xfffffffe, RZ, 0xc0, !PT ;  /* 0xfffffffe06067812 */ /* 0x000fca00078ec0ff */
[----:B------:R-:W-:-:S05]  /*249d0*/  IMAD.IADD R5, R5, 0x1, -R6 ;  /* 0x0000000105057824 */ /* 0x000fca00078e0a06 */
[----:B------:R-:W-:-:S04]  /*249e0*/  SHF.L.U32 R5, R5, 0x1f, RZ ;  /* 0x0000001f05057819 */ /* 0x000fc800000006ff */
[----:B------:R-:W0:Y:S02]  /*249f0*/  SYNCS.PHASECHK.TRANS64.TRYWAIT P0, [R17+URZ+0x22820], R5 ;  /* 0x02282005110075a7 */ /* 0x000e24000800017f */
[----:B0-----:R-:W-:Y:S05]  /*24a00*/  @!P0 BRA `(.L_x_2046) ;  /* 0x00000098001c8947 */ /* 0x001fea0003800000 */
.L_x_2288:
[----:B------:R-:W-:Y:S05]  /*24a10*/  BSYNC B1 ;  /* 0x0000000000017941 */ /* 0x000fea0003800000 */
.L_x_2045:
[----:B------:R-:W-:Y:S04]  /*24a20*/  BSSY B1, `(.L_x_2047) ;  /* 0x000004e000017945 */ /* 0x000fe80003800000 */
[----:B------:R-:W-:Y:S05]  /*24a30*/  @!P6 BRA `(.L_x_2048) ;  /* 0x000000040030e947 */ /* 0x000fea0003800000 */
[----:B------:R-:W2:Y:S01]  /*24a40*/  LDL R6, [R1] ;  /* 0x0000000001067983 */ /* 0x000ea20000100800 */
[----:B0-----:R-:W-:Y:S01]  /*24a50*/  IMAD R5, R35, 0x8, R17 ;  /* 0x0000000823057824 */ /* 0x001fe200078e0211 */
[----:B------:R-:W0:Y:S01]  /*24a60*/  S2R R10, SR_TID.X ;  /* 0x00000000000a7919 */ /* 0x000e220000002100 */
[----:B------:R-:W-:Y:S01]  /*24a70*/  BSSY B2, `(.L_x_2049) ;  /* 0x0000006000027945 */ /* 0x000fe20003800000 */
[----:B0-----:R-:W-:-:S04]  /*24a80*/  LOP3.LUT R10, R10, 0x7f, RZ, 0xc0, !PT ;  /* 0x0000007f0a0a7812 */ /* 0x001fc800078ec0ff */
[----:B------:R-:W-:Y:S02]  /*24a90*/  ISETP.NE.AND P1, PT, R10, RZ, PT ;  /* 0x000000ff0a00720c */ /* 0x000fe40003f25270 */
[----:B--2---:R-:W-:-:S04]  /*24aa0*/  SHF.L.U32 R6, R6, 0x1f, RZ ;  /* 0x0000001f06067819 */ /* 0x004fc800000006ff */
[----:B------:R-:W0:Y:S02]  /*24ab0*/  SYNCS.PHASECHK.TRANS64.TRYWAIT P0, [R5+URZ+0x228a0], R6 ;  /* 0x0228a006050075a7 */ /* 0x000e24000800017f */
[----:B0-----:R-:W-:Y:S05]  /*24ac0*/  @!P0 BRA `(.L_x_2050) ;  /* 0x0000009800008947 */ /* 0x001fea0003800000 */
.L_x_2289:
[----:B------:R-:W-:Y:S05]  /*24ad0*/  BSYNC B2 ;  /* 0x0000000000027941 */ /* 0x000fea0003800000 */
.L_x_2049:
[----:B------:R-:W-:Y:S04]  /*24ae0*/  BSSY B2, `(.L_x_2051) ;  /* 0x0000009000027945 */ /* 0x000fe80003800000 */
[----:B------:R-:W-:Y:S05]  /*24af0*/  @P1 BRA `(.L_x_2052) ;  /* 0x00000000001c1947 */ /* 0x000fea0003800000 */
[----:B------:R-:W1:Y:S02]  /*24b00*/  S2R R10, SR_TID.X ;  /* 0x00000000000a7919 */ /* 0x000e640000002100 */
[----:B-1----:R-:W-:Y:S01]  /*24b10*/  LOP3.LUT R11, R10, 0x1f, RZ, 0xc0, !PT ;  /* 0x0000001f0a0b7812 */ /* 0x002fe200078ec0ff */
[----:B------:R-:W-:-:S03]  /*24b20*/  IMAD.MOV.U32 R10, RZ, RZ, 0x5000 ;  /* 0x00005000ff0a7424 */ /* 0x000fc600078e00ff */
[----:B------:R-:W-:Y:S01]  /*24b30*/  ISETP.NE.AND P0, PT, R11, RZ, PT ;  /* 0x000000ff0b00720c */ /* 0x000fe20003f05270 */
[----:B------:R1:W-:-:S12]  /*24b40*/  SYNCS.ARRIVE.TRANS64 RZ, [R5+URZ+0x22890], R10 ;  /* 0x0228900a05ff79a7 */ /* 0x0003d8000800003f */
[----:B-1----:R-:W-:Y:S05]  /*24b50*/  @!P0 BRA `(.L_x_2052) ;  /* 0x0000000000048947 */ /* 0x002fea0003800000 */
[----:B------:R-:W-:Y:S01]  /*24b60*/  BPT.TRAP 0x1 ;  /* 0x000000040000795c */ /* 0x000fe20000300000 */
.L_x_2052:
[----:B------:R-:W-:Y:S05]  /*24b70*/  BSYNC B2 ;  /* 0x0000000000027941 */ /* 0x000fea0003800000 */
.L_x_2051:
[----:B------:R-:W-:Y:S01]  /*24b80*/  IMAD.MOV.U32 R14, RZ, RZ, RZ ;  /* 0x000000ffff0e7224 */ /* 0x000fe200078e00ff */
[----:B------:R-:W-:Y:S01]  /*24b90*/  UIADD3 UR4, UP0, UR36, 0x570, URZ ;  /* 0x0000057024047890 */ /* 0x000fe2000ff1e03f */
[----:B------:R-:W-:Y:S01]  /*24ba0*/  IMAD R11, R3, 0xa0, R0 ;  /* 0x000000a0030b7824 */ /* 0x000fe200078e0200 */
[----:B------:R-:W-:Y:S01]  /*24bb0*/  PLOP3.LUT P0, PT, PT, PT, PT, 0x80, 0x0 ;  /* 0x000000000000781c */ /* 0x000fe20003f0f070 */
[----:B------:R-:W-:Y:S01]  /*24bc0*/  IMAD R10, R35, 0x5000, R17 ;  /* 0x00005000230a7824 */ /* 0x000fe200078e0211 */
[----:B------:R-:W-:Y:S01]  /*24bd0*/  R2UR UR10, R14 ;  /* 0x000000000e0a72ca */ /* 0x000fe200000e0000 */
[----:B------:R-:W-:Y:S01]  /*24be0*/  VIADD R11, R11, 0xffffff60 ;  /* 0xffffff600b0b7836 */ /* 0x000fe20000000000 */
[----:B------:R-:W-:Y:S01]  /*24bf0*/  UIADD3.X UR5, URZ, UR37, URZ, UP0, !UPT ;  /* 0x000000253f057290 */ /* 0x000fe200087fe43f */
[----:B------:R-:W-:Y:S01]  /*24c00*/  VIADD R12, R5, 0x22890 ;  /* 0x00022890050c7836 */ /* 0x000fe20000000000 */
[----:B------:R-:W-:Y:S01]  /*24c10*/  UMOV UR6, 0x0 ;  /* 0x0000000000067882 */ /* 0x000fe20000000000 */
[----:B------:R-:W-:Y:S01]  /*24c20*/  VIADD R13, R10, 0x18400 ;  /* 0x000184000a0d7836 */ /* 0x000fe20000000000 */
[----:B------:R-:W-:-:S09]  /*24c30*/  UMOV UR7, 0x12f00000 ;  /* 0x12f0000000077882 */ /* 0x000fd20000000000 */
.L_x_2053:
        /* <DEDUP_REMOVED lines=10> */
[----:B------:R-:W1:Y:S01]  /*24ce0*/  SYNCS.PHASECHK.TRANS64.TRYWAIT P0, [R5+URZ+0x228c0], R6 ;  /* 0x0228c006050075a7 */ /* 0x000e62000800017f */
[----:B------:R-:W-:Y:S04]  /*24cf0*/  BSSY B2, `(.L_x_2054) ;  /* 0x0000002000027945 */ /* 0x000fe80003800000 */
[----:B-1----:R-:W-:Y:S05]  /*24d00*/  @!P0 BRA `(.L_x_2055) ;  /* 0x0000009400848947 */ /* 0x002fea0003800000 */
.L_x_2290:
[----:B------:R-:W-:Y:S05]  /*24d10*/  BSYNC B2 ;  /* 0x0000000000027941 */ /* 0x000fea0003800000 */
.L_x_2054:
        /* <DEDUP_REMOVED lines=11> */
.L_x_2057:
[----:B------:R-:W-:Y:S05]  /*24dd0*/  BSYNC B2 ;  /* 0x0000000000027941 */ /* 0x000fea0003800000 */
.L_x_2056:
        /* <DEDUP_REMOVED lines=8> */
.L_x_2058:
        /* <DEDUP_REMOVED lines=10> */
.L_x_2048:
[----:B------:R-:W-:Y:S05]  /*24f00*/  BSYNC B1 ;  /* 0x0000000000017941 */ /* 0x000fea0003800000 */
.L_x_2047:
[----:B------:R-:W2:Y:S01]  /*24f10*/  LDL.LU R6, [R1] ;  /* 0x0000000001067983 */ /* 0x000ea20000300800 */
[----:B------:R-:W-:Y:S01]  /*24f20*/  VIADD R35, R35, 0x1 ;  /* 0x0000000123237836 */ /* 0x000fe20000000000 */
[----:B------:R-:W-:Y:S01]  /*24f30*/  PLOP3.LUT P0, PT, PT, PT, PT, 0x8, 0x0 ;  /* 0x000000000000781c */ /* 0x000fe20003f0e170 */
[----:B------:R-:W-:-:S03]  /*24f40*/  VIADD R3, R3, 0xfffffffe ;  /* 0xfffffffe03037836 */ /* 0x000fc60000000000 */
[----:B------:R-:W-:Y:S02]  /*24f50*/  ISETP.NE.AND P1, PT, R35, 0x2, PT ;  /* 0x000000022300780c */ /* 0x000fe40003f25270 */
[----:B------:R-:W-:Y:S02]  /*24f60*/  ISETP.GE.AND P2, PT, R3, R4, PT ;  /* 0x000000040300720c */ /* 0x000fe40003f46270 */
[----:B0-----:R-:W-:Y:S02]  /*24f70*/  SEL R5, RZ, 0x1, P1 ;  /* 0x00000001ff057807 */ /* 0x001fe40000800000 */
[----:B------:R-:W-:Y:S02]  /*24f80*/  SEL R35, R35, RZ, P1 ;  /* 0x000000ff23237207 */ /* 0x000fe40000800000 */
[----:B--2---:R-:W-:-:S05]  /*24f90*/  LOP3.LUT R6, R6, R5, RZ, 0x3c, !PT ;  /* 0x0000000506067212 */ /* 0x004fca00078e3cff */
[----:B------:R0:W-:Y:S02]  /*24fa0*/  STL [R1], R6 ;  /* 0x0000000601007387 */ /* 0x0001e40000100800 */
[----:B------:R-:W-:Y:S05]  /*24fb0*/  @!P2 BRA `(.L_x_2041) ;  /* 0x000000040064a947 */ /* 0x000fea0003800000 */
.L_x_2071:
[----:B------:R-:W-:Y:S05]  /*24fc0*/  YIELD ;  /* 0x0000000000007946 */ /* 0x000fea0003800000 */
[----:B------:R-:W-:Y:S04]  /*24fd0*/  BSSY B1, `(.L_x_2059) ;  /* 0x000004d000017945 */ /* 0x000fe80003800000 */
[----:B-1----:R-:W-:Y:S05]  /*24fe0*/  @!P6 BRA `(.L_x_2060) ;  /* 0x00000004002ce947 */ /* 0x002fea0003800000 */
[----:B0-----:R-:W2:Y:S01]  /*24ff0*/  LDL R6, [R1] ;  /* 0x0000000001067983 */ /* 0x001ea20000100800 */
[----:B------:R-:W0:Y:S02]  /*25000*/  S2R R5, SR_TID.X ;  /* 0x0000000000057919 */ /* 0x000e240000002100 */
[----:B0-----:R-:W-:Y:S01]  /*25010*/  LOP3.LUT R10, R5, 0x7f, RZ, 0xc0, !PT ;  /* 0x0000007f050a7812 */ /* 0x001fe200078ec0ff */
[----:B------:R-:W-:Y:S01]  /*25020*/  IMAD R5, R35, 0x8, R17 ;  /* 0x0000000823057824 */ /* 0x000fe200078e0211 */
[----:B------:R-:W-:Y:S02]  /*25030*/  BSSY B2, `(.L_x_2061) ;  /* 0x0000005000027945 */ /* 0x000fe40003800000 */
[----:B------:R-:W-:Y:S02]  /*25040*/  ISETP.NE.AND P2, PT, R10, RZ, PT ;  /* 0x000000ff0a00720c */ /* 0x000fe40003f45270 */
[----:B--2---:R-:W-:-:S04]  /*25050*/  SHF.L.U32 R6, R6, 0x1f, RZ ;  /* 0x0000001f06067819 */ /* 0x004fc800000006ff */
[----:B------:R-:W0:Y:S02]  /*25060*/  SYNCS.PHASECHK.TRANS64.TRYWAIT P1, [R5+URZ+0x228a0], R6 ;  /* 0x0228a006050075a7 */ /* 0x000e24000802017f */
[----:B0-----:R-:W-:Y:S05]  /*25070*/  @!P1 BRA `(.L_x_2062) ;  /* 0x0000009000bc9947 */ /* 0x001fea0003800000 */
.L_x_2291:
[----:B------:R-:W-:Y:S05]  /*25080*/  BSYNC B2 ;  /* 0x0000000000027941 */ /* 0x000fea0003800000 */
.L_x_2061:
        /* <DEDUP_REMOVED lines=9> */
.L_x_2064:
[----:B------:R-:W-:Y:S05]  /*25120*/  BSYNC B2 ;  /* 0x0000000000027941 */ /* 0x000fea0003800000 */
.L_x_2063:
        /* <DEDUP_REMOVED lines=10> */
[----:B------:R-:W-:-:S10]  /*251d0*/  UMOV UR7, 0x12f00000 ;  /* 0x12f0000000077882 */ /* 0x000fd40000000000 */
.L_x_2065:
        /* <DEDUP_REMOVED lines=13> */
.L_x_2292:
[----:B------:R-:W-:Y:S05]  /*252b0*/  BSYNC B2 ;  /* 0x0000000000027941 */ /* 0x000fea0003800000 */
.L_x_2066:
        /* <DEDUP_REMOVED lines=11> */
.L_x_2069:
[----:B------:R-:W-:Y:S05]  /*25370*/  BSYNC B2 ;  /* 0x0000000000027941 */ /* 0x000fea0003800000 */
.L_x_2068:
        /* <DEDUP_REMOVED lines=8> */
.L_x_2070:
        /* <DEDUP_REMOVED lines=10> */
.L_x_2060:
[----:B------:R-:W-:Y:S05]  /*254a0*/  BSYNC B1 ;  /* 0x0000000000017941 */ /* 0x000fea0003800000 */
.L_x_2059:
[----:B0-----:R-:W2:Y:S01]  /*254b0*/  LDL.LU R6, [R1] ;  /* 0x0000000001067983 */ /* 0x001ea20000300800 */
[----:B------:R-:W-:Y:S01]  /*254c0*/  VIADD R35, R35, 0x1 ;  /* 0x0000000123237836 */ /* 0x000fe20000000000 */
[C---:B------:R-:W-:Y:S01]  /*254d0*/  ISETP.GT.AND P2, PT, R3.reuse, R4, PT ;  /* 0x000000040300720c */ /* 0x040fe20003f44270 */
[----:B------:R-:W-:-:S03]  /*254e0*/  VIADD R3, R3, 0xffffffff ;  /* 0xffffffff03037836 */ /* 0x000fc60000000000 */
[----:B------:R-:W-:-:S04]  /*254f0*/  ISETP.NE.AND P1, PT, R35, 0x2, PT ;  /* 0x000000022300780c */ /* 0x000fc80003f25270 */
[----:B------:R-:W-:Y:S02]  /*25500*/  SEL R5, RZ, 0x1, P1 ;  /* 0x00000001ff057807 */ /* 0x000fe40000800000 */
[----:B------:R-:W-:Y:S02]  /*25510*/  SEL R35, R35, RZ, P1 ;  /* 0x000000ff23237207 */ /* 0x000fe40000800000 */
[----:B--2---:R-:W-:-:S05]  /*25520*/  LOP3.LUT R6, R6, R5, RZ, 0x3c, !PT ;  /* 0x0000000506067212 */ /* 0x004fca00078e3cff */
[----:B------:R1:W-:Y:S01]  /*25530*/  STL [R1], R6 ;  /* 0x0000000601007387 */ /* 0x0003e20000100800 */
[----:B------:R-:W-:Y:S05]  /*25540*/  @P2 BRA `(.L_x_2071) ;  /* 0xfffffff8009c2947 */ /* 0x000fea000383ffff */
.L_x_2041:
[----:B------:R-:W-:Y:S05]  /*25550*/  BSYNC B0 ;  /* 0x0000000000007941 */ /* 0x000fea0003800000 */
.L_x_2040:
[----:B------:R-:W2:Y:S01]  /*25560*/  LDC R0, c[0x0][0x448] ;  /* 0x00011200ff007b82 */ /* 0x000ea20000000800 */
[----:B------:R-:W-:Y:S01]  /*25570*/  VIADD R2, R25, 0x7f ;  /* 0x0000007f19027836 */ /* 0x000fe20000000000 */
[----:B------:R-:W-:Y:S06]  /*25580*/  @!P0 WARPSYNC.ALL ;  /* 0x0000000000008948 */ /* 0x000fec0003800000 */
[----:B------:R-:W-:Y:S01]  /*25590*/  @!P0 BAR.SYNC.DEFER_BLOCKING 0xc, 0x180 ;  /* 0x0306000000008b1d */ /* 0x000fe20000010000 */
[----:B--2---:R-:W-:-:S13]  /*255a0*/  ISETP.NE.AND P1, PT, R0, 0x1, PT ;  /* 0x000000010000780c */ /* 0x004fda0003f25270 */
[----:B------:R-:W2:Y:S08]  /*255b0*/  @P1 LDC R3, c[0x0][0x44c] ;  /* 0x00011300ff031b82 */ /* 0x000eb00000000800 */
[----:B------:R-:W3:Y:S01]  /*255c0*/  @P1 LDC R0, c[0x0][0x450] ;  /* 0x00011400ff001b82 */ /* 0x000ee20000000800 */
[----:B--2---:R-:W-:-:S05]  /*255d0*/  @P1 IMAD.HI.U32 R3, R2, R3, RZ ;  /* 0x0000000302031227 */ /* 0x004fca00078e00ff */
[----:B---3--:R-:W-:-:S05]  /*255e0*/  @P1 SHF.R.U32.HI R2, RZ, R0, R3 ;  /* 0x00000000ff021219 */ /* 0x008fca0000011603 */
[----:B------:R-:W-:Y:S02]  /*255f0*/  IMAD.IADD R7, R7, 0x1, R2 ;  /* 0x0000000107077824 */ /* 0x000fe400078e0202 */
[----:B------:R-:W2:Y:S02]  /*25600*/  LDC.64 R2, c[0x0][0x9e0] ;  /* 0x00027800ff027b82 */ /* 0x000ea40000000a00 */
[----:B--2---:R-:W-:Y:S01]  /*25610*/  ISETP.GE.AND P2, PT, R3, 0x1, PT ;  /* 0x000000010300780c */ /* 0x004fe20003f46270 */
        /* <DEDUP_REMOVED lines=8> */
[----:B------:R-:W2:Y:S02]  /*256a0*/  @P0 LDC.64 R4, c[0x0][0x9e8] ;  /* 0x00027a00ff040b82 */ /* 0x000ea40000000a00 */
[----:B--2---:R-:W-:-:S05]  /*256b0*/  @P0 IMAD.HI.U32 R4, R0, R4, RZ ;  /* 0x0000000400040227 */ /* 0x004fca00078e00ff */
[----:B------:R-:W-:-:S04]  /*256c0*/  @P0 SHF.R.U32.HI R0, RZ, R5, R4 ;  /* 0x00000005ff000219 */ /* 0x000fc80000011604 */
[----:B------:R-:W-:Y:S01]  /*256d0*/  LOP3.LUT R0, RZ, R0, RZ, 0x33, !PT ;  /* 0x00000000ff007212 */ /* 0x000fe200078e33ff */
[----:B------:R-:W-:Y:S06]  /*256e0*/  BRA `(.L_x_2075) ;  /* 0x0000000000107947 */ /* 0x000fec0003800000 */
.L_x_2074:
[----:B------:R-:W-:-:S13]  /*256f0*/  ISETP.NE.AND P0, PT, R3, 0x1, PT ;  /* 0x000000010300780c */ /* 0x000fda0003f05270 */
[----:B------:R-:W2:Y:S02]  /*25700*/  @P0 LDC.64 R4, c[0x0][0x9e8] ;  /* 0x00027a00ff040b82 */ /* 0x000ea40000000a00 */
[----:B--2---:R-:W-:-:S05]  /*25710*/  @P0 IMAD.HI.U32 R4, R0, R4, RZ ;  /* 0x0000000400040227 */ /* 0x004fca00078e00ff */
[----:B------:R-:W-:-:S07]  /*25720*/  @P0 SHF.R.U32.HI R0, RZ, R5, R4 ;  /* 0x00000005ff000219 */ /* 0x000fce0000011604 */
.L_x_2075:
[----:B------:R-:W-:Y:S05]  /*25730*/  BSYNC B0 ;  /* 0x0000000000007941 */ /* 0x000fea0003800000 */
.L_x_2073:
[----:B------:R-:W-:-:S05]  /*25740*/  IMAD R5, R0, R3, R3 ;  /* 0x0000000300057224 */ /* 0x000fca00078e0203 */
[----:B------:R-:W-:-:S07]  /*25750*/  VIMNMX R2, R2, R5, PT ;  /* 0x0000000502027248 */ /* 0x000fce0003fe0100 */
.L_x_2072:
[----:B------:R-:W-:Y:S01]  /*25760*/  VIADD R2, R2, 0x9f ;  /* 0x0000009f02027836 */ /* 0x000fe20000000000 */
[----:B------:R-:W2:Y:S01]  /*25770*/  @P1 LDC R0, c[0x0][0x450] ;  /* 0x00011400ff001b82 */ /* 0x000ea20000000800 */
[----:B------:R-:W-:Y:S01]  /*25780*/  IMAD.MOV.U32 R4, RZ, RZ, R25 ;  /* 0x000000ffff047224 */ /* 0x000fe200078e0019 */
[----:B------:R-:W-:Y:S01]  /*25790*/  ULDC UR4, c[0x0][0x9dc] ;  /* 0x0002770000047ab9 */ /* 0x000fe20000000800 */
[----:B------:R-:W-:-:S05]  /*257a0*/  IMAD.HI R2, R2, 0x66666667, RZ ;  /* 0x6666666702027827 */ /* 0x000fca00078e02ff */
[----:B------:R-:W-:-:S04]  /*257b0*/  SHF.R.U32.HI R5, RZ, 0x1f, R2 ;  /* 0x0000001fff057819 */ /* 0x000fc80000011602 */
[----:B------:R-:W-:-:S04]  /*257c0*/  LEA.HI.SX32 R2, R2, R5, 0x1a ;  /* 0x0000000502027211 */ /* 0x000fc800078fd2ff */
[----:B------:R-:W-:Y:S02]  /*257d0*/  VIMNMX R29, R9, R2, PT ;  /* 0x00000002091d7248 */ /* 0x000fe40003fe0100 */
[----:B------:R-:W3:Y:S02]  /*257e0*/  @P1 LDC R2, c[0x0][0x44c] ;  /* 0x00011300ff021b82 */ /* 0x000ee40000000800 */
[----:B---3--:R-:W-:-:S05]  /*257f0*/  @P1 IMAD.HI.U32 R2, R25, R2, RZ ;  /* 0x0000000219021227 */ /* 0x008fca00078e00ff */
[----:B--2---:R-:W-:-:S05]  /*25800*/  @P1 SHF.R.U32.HI R4, RZ, R0, R2 ;  /* 0x00000000ff041219 */ /* 0x004fca0000011602 */
        /* <DEDUP_REMOVED lines=8> */
[----:B------:R-:W2:Y:S02]  /*25890*/  @P0 LDC.64 R4, c[0x0][0x9e8] ;  /* 0x00027a00ff040b82 */ /* 0x000ea40000000a00 */
[----:B--2---:R-:W-:-:S05]  /*258a0*/  @P0 IMAD.HI.U32 R4, R2, R4, RZ ;  /* 0x0000000402040227 */ /* 0x004fca00078e00ff */
[----:B------:R-:W-:-:S04]  /*258b0*/  @P0 SHF.R.U32.HI R2, RZ, R5, R4 ;  /* 0x00000005ff020219 */ /* 0x000fc80000011604 */
[----:B------:R-:W-:Y:S01]  /*258c0*/  LOP3.LUT R2, RZ, R2, RZ, 0x33, !PT ;  /* 0x00000002ff027212 */ /* 0x000fe200078e33ff */
[----:B------:R-:W-:Y:S06]  /*258d0*/  BRA `(.L_x_2079) ;  /* 0x0000000000107947 */ /* 0x000fec0003800000 */
.L_x_2078:
[----:B------:R-:W-:-:S13]  /*258e0*/  ISETP.NE.AND P0, PT, R3, 0x1, PT ;  /* 0x000000010300780c */ /* 0x000fda0003f05270 */
[----:B------:R-:W2:Y:S02]  /*258f0*/  @P0 LDC.64 R4, c[0x0][0x9e8] ;  /* 0x00027a00ff040b82 */ /* 0x000ea40000000a00 */
[----:B--2---:R-:W-:-:S05]  /*25900*/  @P0 IMAD.HI.U32 R4, R2, R4, RZ ;  /* 0x0000000402040227 */ /* 0x004fca00078e00ff */
[----:B------:R-:W-:-:S07]  /*25910*/  @P0 SHF.R.U32.HI R2, RZ, R5, R4 ;  /* 0x00000005ff020219 */ /* 0x000fce0000011604 */
.L_x_2079:
[----:B------:R-:W-:Y:S05]  /*25920*/  BSYNC B0 ;  /* 0x0000000000007941 */ /* 0x000fea0003800000 */
.L_x_2077:
[----:B------:R-:W-:-:S05]  /*25930*/  IMAD R3, R2, R3, RZ ;  /* 0x0000000302037224 */ /* 0x000fca00078e02ff */
[----:B------:R-:W-:-:S07]  /*25940*/  VIMNMX R0, R0, R3, !PT ;  /* 0x0000000300007248 */ /* 0x000fce0007fe0100 */
.L_x_2076:
[----:B------:R-:W-:-:S05]  /*25950*/  IMAD.HI R0, R0, 0x66666667, RZ ;  /* 0x6666666700007827 */ /* 0x000fca00078e02ff */
[----:B------:R-:W-:-:S04]  /*25960*/  SHF.R.U32.HI R3, RZ, 0x1f, R0 ;  /* 0x0000001fff037819 */ /* 0x000fc80000011600 */
[----:B------:R-:W-:-:S04]  /*25970*/  LEA.HI.SX32 R3, R0, R3, 0x1a ;  /* 0x0000000300037211 */ /* 0x000fc800078fd2ff */
[----:B------:R-:W-:-:S04]  /*25980*/  VIMNMX R2, RZ, R3, !PT ;  /* 0x00000003ff027248 */ /* 0x000fc80007fe0100 */
[----:B------:R-:W-:Y:S01]  /*25990*/  ISETP.GT.AND P0, PT, R29, R2, PT ;  /* 0x000000021d00720c */ /* 0x000fe20003f04270 */
[----:B------:R2:W-:-:S12]  /*259a0*/  STL [R1+0x10], R2 ;  /* 0x0000100201007387 */ /* 0x0005d80000100800 */
[----:B--2---:R-:W-:Y:S05]  /*259b0*/  @P0 BRA `(.L_x_2080) ;  /* 0x0000000000440947 */ /* 0x004fea0003800000 */
[----:B------:R-:W2:Y:S02]  /*259c0*/  S2R R2, SR_TID.X ;  /* 0x0000000000027919 */ /* 0x000ea40000002100 */
[----:B--2---:R-:W-:-:S04]  /*259d0*/  LOP3.LUT R2, R2, 0x7f, RZ, 0xc0, !PT ;  /* 0x0000007f02027812 */ /* 0x004fc800078ec0ff */
[----:B------:R-:W-:-:S13]  /*259e0*/  ISETP.NE.AND P0, PT, R2, RZ, PT ;  /* 0x000000ff0200720c */ /* 0x000fda0003f05270 */
[----:B------:R-:W-:Y:S05]  /*259f0*/  @P0 BRA `(.L_x_2081) ;  /* 0x0000004800c00947 */ /* 0x000fea0003800000 */
[----:B------:R-:W2:Y:S01]  /*25a00*/  S2R R5, SR_LANEID ;  /* 0x0000000000057919 */ /* 0x000ea20000000000 */
[----:B------:R-:W-:Y:S01]  /*25a10*/  VOTEU.ANY UR4, UPT, PT ;  /* 0x0000000000047886 */ /* 0x000fe200038e0100 */
[----:B------:R-:W3:Y:S01]  /*25a20*/  LDC.64 R2, c[0x0][0xc60] ;  /* 0x00031800ff027b82 */ /* 0x000ee20000000a00 */
[----:B------:R-:W2:Y:S02]  /*25a30*/  FLO.U32 R0, UR4 ;  /* 0x0000000400007d00 */ /* 0x000ea400080e0000 */
[----:B--2---:R-:W-:-:S06]  /*25a40*/  ISETP.EQ.U32.AND P0, PT, R0, R5, PT ;  /* 0x000000050000720c */ /* 0x004fcc0003f02070 */
[----:B------:R-:W3:Y:S07]  /*25a50*/  POPC R5, UR4 ;  /* 0x0000000400057d09 */ /* 0x000eee0008000000 */
[----:B---3--:R-:W2:Y:S01]  /*25a60*/  @P0 ATOMG.E.ADD.STRONG.GPU PT, R3, desc[UR60][R2.64], R5 ;  /* 0x00000005020309a8 */ /* 0x008ea200081ee1fc */
[----:B------:R-:W3:Y:S02]  /*25a70*/  S2R R4, SR_LTMASK ;  /* 0x0000000000047919 */ /* 0x000ee40000003900 */
[----:B---3--:R-:W-:-:S04]  /*25a80*/  LOP3.LUT R4, R4, UR4, RZ, 0xc0, !PT ;  /* 0x0000000404047c12 */ /* 0x008fc8000f8ec0ff */
[----:B------:R-:W3:Y:S01]  /*25a90*/  POPC R7, R4 ;  /* 0x0000000400077309 */ /* 0x000ee20000000000 */
[----:B--2---:R-:W3:Y:S02]  /*25aa0*/  SHFL.IDX PT, R0, R3, R0, 0x1f ;  /* 0x00001f0003007589 */ /* 0x004ee400000e0000 */
[----:B---3--:R-:W-:Y:S01]  /*25ab0*/  IADD3 R24, R0, UR38, R7 ;  /* 0x0000002600187c10 */ /* 0x008fe2000fffe007 */
[----:B------:R-:W-:Y:S06]  /*25ac0*/  BRA `(.L_x_2081) ;  /* 0x00000048008c7947 */ /* 0x000fec0003800000 */
.L_x_2080:
        /* <DEDUP_REMOVED lines=9> */
[----:B------:R-:W2:Y:S01]  /*25b60*/  LDC.64 R2, c[0x4][R2] ;  /* 0x0100000002027b82 */ /* 0x000ea20000000a00 */
[----:B------:R-:W-:Y:S02]  /*25b70*/  IMAD.U32 R5, RZ, RZ, UR7 ;  /* 0x00000007ff057e24 */ /* 0x000fe4000f8e00ff */
[----:B01----:R-:W-:Y:S02]  /*25b80*/  IMAD.U32 R6, RZ, RZ, UR8 ;  /* 0x00000008ff067e24 */ /* 0x003fe4000f8e00ff */
[----:B------:R-:W-:-:S02]  /*25b90*/  IMAD.U32 R7, RZ, RZ, UR9 ;  /* 0x00000009ff077e24 */ /* 0x000fc4000f8e00ff */
[----:B------:R-:W-:Y:S02]  /*25ba0*/  IMAD.U32 R10, RZ, RZ, UR4 ;  /* 0x00000004ff0a7e24 */ /* 0x000fe4000f8e00ff */
[----:B------:R-:W-:Y:S02]  /*25bb0*/  IMAD.U32 R11, RZ, RZ, UR5 ;  /* 0x00000005ff0b7e24 */ /* 0x000fe4000f8e00ff */
[----:B------:R-:W-:Y:S02]  /*25bc0*/  IMAD.MOV.U32 R8, RZ, RZ, 0x70 ;  /* 0x00000070ff087424 */ /* 0x000fe400078e00ff */
[----:B------:R-:W-:Y:S02]  /*25bd0*/  IMAD.MOV.U32 R12, RZ, RZ, 0x1 ;  /* 0x00000001ff0c7424 */ /* 0x000fe400078e00ff */
[----:B------:R-:W-:-:S07]  /*25be0*/  IMAD.MOV.U32 R13, RZ, RZ, RZ ;  /* 0x000000ffff0d7224 */ /* 0x000fce00078e00ff */
[----:B------:R-:W-:-:S07]  /*25bf0*/  LEPC R20, `(.L_x_2083) ;  /* 0x000000001014794e */ /* 0x000fce0000000000 */
[----:B--2---:R-:W-:Y:S05]  /*25c00*/  CALL.ABS.NOINC R2 ;  /* 0x0000000002007343 */ /* 0x004fea0003c00000 */
.L_x_2083:
[----:B------:R-:W-:Y:S05]  /*25c10*/  BSYNC B6 ;  /* 0x0000000000067941 */ /* 0x000fea0003800000 */
.L_x_2082:
        /* <DEDUP_REMOVED lines=22> */
.L_x_2085:
[----:B------:R-:W-:Y:S05]  /*25d80*/  BSYNC B6 ;  /* 0x0000000000067941 */ /* 0x000fea0003800000 */
.L_x_2084:
        /* <DEDUP_REMOVED lines=20> */
.L_x_2087:
[----:B------:R-:W-:Y:S05]  /*25ed0*/  BSYNC B6 ;  /* 0x0000000000067941 */ /* 0x000fea0003800000 */
.L_x_2086:
        /* <DEDUP_REMOVED lines=19> */
.L_x_2089:
[----:B------:R-:W-:Y:S05]  /*26010*/  BSYNC B6 ;  /* 0x0000000000067941 */ /* 0x000fea0003800000 */
.L_x_2088:
[----:B------:R-:W-:Y:S01]  /*26020*/  ULDC.64 UR4, c[0x0][0x9f8] ;  /* 0x00027e0000047ab9 */ /* 0x000fe20000000a00 */
[----:B------:R-:W2:Y:S01]  /*26030*/  LDL R20, [R1+0x8] ;  /* 0x0000080001147983 */ /* 0x000ea20000100800 */
[----:B------:R-:W-:Y:S01]  /*26040*/  ISETP.NE.U32.AND P0, PT, RZ, UR4, PT ;  /* 0x00000004ff007c0c */ /* 0x000fe2000bf05070 */
[----:B------:R-:W-:Y:S01]  /*26050*/  IMAD.MOV.U32 R36, RZ, RZ, R27 ;  /* 0x000000ffff247224 */ /* 0x000fe200078e001b */
[----:B------:R-:W3:Y:S01]  /*26060*/  LDC R12, c[0x0][0x430] ;  /* 0x00010c00ff0c7b82 */ /* 0x000ee20000000800 */
[----:B------:R-:W4:Y:S01]  /*26070*/  LDL R13, [R1+0x40] ;  /* 0x00004000010d7983 */ /* 0x000f220000100800 */
[----:B------:R-:W-:Y:S01]  /*26080*/  ISETP.NE.AND.EX P0, PT, RZ, UR5, PT, P0 ;  /* 0x00000005ff007c0c */ /* 0x000fe2000bf05300 */
[----:B------:R-:W0:-:S12]  /*26090*/  S2R R19, SR_TID.X ;  /* 0x0000000000137919 */ /* 0x000e180000002100 */
[----:B------:R-:W1:Y:S01]  /*260a0*/  @P0 LDC.64 R2, c[0x0][0x9f8] ;  /* 0x00027e00ff020b82 */ /* 0x000e620000000a00 */
[----:B------:R-:W-:Y:S01]  /*260b0*/  IMAD.MOV.U32 R0, RZ, RZ, 0xa0 ;  /* 0x000000a0ff007424 */ /* 0x000fe200078e00ff */
[----:B---3--:R-:W-:Y:S02]  /*260c0*/  ISETP.NE.AND P2, PT, R12, 0x1, PT ;  /* 0x000000010c00780c */ /* 0x008fe40003f45270 */
[----:B0-----:R-:W-:Y:S01]  /*260d0*/  LOP3.LUT R21, R19, 0x7f, RZ, 0xc0, !PT ;  /* 0x0000007f13157812 */ /* 0x001fe200078ec0ff */
[----:B-1----:R-:W-:-:S10]  /*260e0*/  @P0 IMAD.WIDE R2, R27, 0x4, R2 ;  /* 0x000000041b020825 */ /* 0x002fd400078e0202 */
[----:B------:R-:W0:Y:S01]  /*260f0*/  @P2 LDC R5, c[0x0][0x434] ;  /* 0x00010d00ff052b82 */ /* 0x000e220000000800 */
[----:B------:R-:W-:Y:S01]  /*26100*/  SHF.R.U32.HI R21, RZ, 0x3, R21 ;  /* 0x00000003ff157819 */ /* 0x000fe20000011615 */
[----:B------:R1:W3:Y:S01]  /*26110*/  @P0 LDG.E R36, desc[UR60][R2.64] ;  /* 0x0000003c02240981 */ /* 0x0002e2000c1e1900 */
[----:B------:R-:W-:Y:S02]  /*26120*/  IMAD.SHL.U32 R19, R19, 0x10, RZ ;  /* 0x0000001013137824 */ /* 0x000fe400078e00ff */
[----:B------:R-:W-:-:S03]  /*26130*/  IMAD R9, R29, R0, -0xa0 ;  /* 0xffffff601d097424 */ /* 0x000fc600078e0200 */
[----:B------:R-:W0:Y:S01]  /*26140*/  @P2 LDC R4, c[0x0][0x438] ;  /* 0x00010e00ff042b82 */ /* 0x000e220000000800 */
[----:B------:R-:W-:-:S05]  /*26150*/  LOP3.LUT R19, R21, 0x70, R19, 0xf8, !PT ;  /* 0x0000007015137812 */ /* 0x000fca00078ef813 */
[----:B------:R-:W-:Y:S02]  /*26160*/  IMAD.IADD R8, R19, 0x1, R9 ;  /* 0x0000000113087824 */ /* 0x000fe400078e0209 */
[----:B------:R-:W3:Y:S01]  /*26170*/  @P2 LDC R11, c[0x0][0x438] ;  /* 0x00010e00ff0b2b82 */ /* 0x000ee20000000800 */
[----:B------:R-:W0:Y:S02]  /*26180*/  S2R R19, SR_TID.X ;  /* 0x0000000000137919 */ /* 0x000e240000002100 */
[----:B------:R-:W-:-:S13]  /*26190*/  ISETP.GE.AND P1, PT, R8, R18, PT ;  /* 0x000000120800720c */ /* 0x000fda0003f26270 */
[----:B-1----:R-:W1:Y:S01]  /*261a0*/  @!P1 LDC.64 R2, c[0x0][0x428] ;  /* 0x00010a00ff029b82 */ /* 0x002e620000000a00 */
[C---:B0-----:R-:W-:Y:S01]  /*261b0*/  LOP3.LUT R21, R19.reuse, 0x7f, RZ, 0xc0, !PT ;  /* 0x0000007f13157812 */ /* 0x041fe200078ec0ff */
[----:B------:R-:W-:-:S03]  /*261c0*/  IMAD.SHL.U32 R19, R19, 0x10, RZ ;  /* 0x0000001013137824 */ /* 0x000fc600078e00ff */
[----:B------:R-:W-:-:S04]  /*261d0*/  SHF.R.U32.HI R21, RZ, 0x3, R21 ;  /* 0x00000003ff157819 */ /* 0x000fc80000011615 */
[----:B------:R-:W-:-:S04]  /*261e0*/  LOP3.LUT R19, R21, 0x70, R19, 0xf8, !PT ;  /* 0x0000007015137812 */ /* 0x000fc800078ef813 */
[----:B------:R-:W-:-:S05]  /*261f0*/  LOP3.LUT R19, R19, 0x80, RZ, 0xfc, !PT ;  /* 0x0000008013137812 */ /* 0x000fca00078efcff */
[----:B------:R-:W-:Y:S01]  /*26200*/  IMAD.IADD R9, R19, 0x1, R9 ;  /* 0x0000000113097824 */ /* 0x000fe200078e0209 */
[----:B------:R-:W-:Y:S01]  /*26210*/  LOP3.LUT R16, R16, 0xfffffffd, RZ, 0xc0, !PT ;  /* 0xfffffffd10107812 */ /* 0x000fe200078ec0ff */
[----:B------:R-:W-:Y:S01]  /*26220*/  UMOV UR4, 0xffffffff ;  /* 0xffffffff00047882 */ /* 0x000fe20000000000 */
[----:B--2---:R-:W-:-:S04]  /*26230*/  IMAD.IADD R8, R8, 0x1, R20 ;  /* 0x0000000108087824 */ /* 0x004fc800078e0214 */
[----:B------:R-:W-:-:S04]  /*26240*/  @P2 IMAD.HI.U32 R5, R8, R5, RZ ;  /* 0x0000000508052227 */ /* 0x000fc800078e00ff */
[----:B------:R-:W-:Y:S01]  /*26250*/  IMAD.MOV.U32 R0, RZ, RZ, R8 ;  /* 0x000000ffff007224 */ /* 0x000fe200078e0008 */
[----:B------:R-:W-:Y:S02]  /*26260*/  @P2 SHF.R.U32.HI R0, RZ, R4, R5 ;  /* 0x00000004ff002219 */ /* 0x000fe40000011605 */
[----:B------:R-:W0:Y:S02]  /*26270*/  @!P1 LDC.64 R4, c[0x0][0x418] ;  /* 0x00010600ff049b82 */ /* 0x000e240000000a00 */
[----:B------:R-:W-:Y:S02]  /*26280*/  @!P1 SHF.R.S32.HI R7, RZ, 0x1f, R0 ;  /* 0x0000001fff079819 */ /* 0x000fe40000011400 */
[----:B---3--:R-:W-:-:S05]  /*26290*/  SHF.R.S32.HI R14, RZ, 0x1f, R36 ;  /* 0x0000001fff0e7819 */ /* 0x008fca0000011424 */
[----:B-1----:R-:W-:-:S04]  /*262a0*/  @!P1 IMAD R6, R14, R2, RZ ;  /* 0x000000020e069224 */ /* 0x002fc800078e02ff */
[----:B------:R-:W-:Y:S02]  /*262b0*/  @!P1 IMAD R10, R36, R3, R6 ;  /* 0x00000003240a9224 */ /* 0x000fe400078e0206 */
[----:B------:R-:W-:-:S04]  /*262c0*/  @!P1 IMAD.MOV.U32 R6, RZ, RZ, R0 ;  /* 0x000000ffff069224 */ /* 0x000fc800078e0000 */
[----:B------:R-:W-:-:S04]  /*262d0*/  @!P1 IMAD.WIDE.U32 R2, R36, R2, R6 ;  /* 0x0000000224029225 */ /* 0x000fc800078e0006 */
[----:B------:R-:W-:Y:S01]  /*262e0*/  @!P1 IMAD.IADD R3, R3, 0x1, R10 ;  /* 0x0000000103039824 */ /* 0x000fe200078e020a */
[C---:B0-----:R-:W-:Y:S02]  /*262f0*/  @!P1 LEA R6, P0, R2.reuse, R4, 0x2 ;  /* 0x0000000402069211 */ /* 0x041fe400078010ff */
[----:B------:R-:W0:Y:S02]  /*26300*/  @P2 LDC R4, c[0x0][0x434] ;  /* 0x00010d00ff042b82 */ /* 0x000e240000000800 */
[----:B------:R-:W-:Y:S02]  /*26310*/  @!P1 LEA.HI.X R7, R2, R5, R3, 0x2, P0 ;  /* 0x0000000502079211 */ /* 0x000fe400000f1403 */
[----:B------:R-:W-:-:S04]  /*26320*/  ISETP.GE.AND P0, PT, R9, R18, PT ;  /* 0x000000120900720c */ /* 0x000fc80003f06270 */
[----:B------:R-:W-:Y:S01]  /*26330*/  ISETP.GT.U32.OR P0, PT, R19, 0x9f, P0 ;  /* 0x0000009f1300780c */ /* 0x000fe20000704470 */
[----:B------:R-:W-:-:S12]  /*26340*/  IMAD.IADD R9, R9, 0x1, R20 ;  /* 0x0000000109097824 */ /* 0x000fd800078e0214 */
[----:B------:R-:W1:Y:S01]  /*26350*/  @!P0 LDC.64 R2, c[0x0][0x428] ;  /* 0x00010a00ff028b82 */ /* 0x000e620000000a00 */
[----:B------:R-:W-:Y:S02]  /*26360*/  IMAD.MOV.U32 R5, RZ, RZ, RZ ;  /* 0x000000ffff057224 */ /* 0x000fe400078e00ff */
[----:B0-----:R-:W-:-:S04]  /*26370*/  @P2 IMAD.HI.U32 R4, R9, R4, RZ ;  /* 0x0000000409042227 */ /* 0x001fc800078e00ff */
[----:B------:R-:W-:Y:S01]  /*26380*/  IMAD.MOV.U32 R10, RZ, RZ, R9 ;  /* 0x000000ffff0a7224 */ /* 0x000fe200078e0009 */
[----:B------:R-:W-:Y:S01]  /*26390*/  @P2 SHF.R.U32.HI R10, RZ, R11, R4 ;  /* 0x0000000bff0a2219 */ /* 0x000fe20000011604 */
[----:B------:R0:W5:Y:S01]  /*263a0*/  @!P1 LDG.E R5, desc[UR60][R6.64] ;  /* 0x0000003c06059981 */ /* 0x000162000c1e1900 */
[----:B------:R-:W-:Y:S02]  /*263b0*/  IMAD.MOV R4, RZ, RZ, -R0 ;  /* 0x000000ffff047224 */ /* 0x000fe400078e0a00 */
[--C-:B0-----:R-:W-:Y:S01]  /*263c0*/  @!P0 SHF.R.S32.HI R7, RZ, 0x1f, R10.reuse ;  /* 0x0000001fff078819 */ /* 0x101fe2000001140a */
[----:B------:R-:W-:Y:S02]  /*263d0*/  @!P0 IMAD.MOV.U32 R6, RZ, RZ, R10 ;  /* 0x000000ffff068224 */ /* 0x000fe400078e000a */
[-C--:B-1----:R-:W-:Y:S02]  /*263e0*/  @!P0 IMAD R0, R14, R2.reuse, RZ ;  /* 0x000000020e008224 */ /* 0x082fe400078e02ff */
[----:B------:R-:W-:-:S04]  /*263f0*/  @!P0 IMAD.WIDE.U32 R6, R36, R2, R6 ;  /* 0x0000000224068225 */ /* 0x000fc800078e0006 */
[----:B------:R-:W-:Y:S02]  /*26400*/  @!P0 IMAD R0, R36, R3, R0 ;  /* 0x0000000324008224 */ /* 0x000fe400078e0200 */
[----:B------:R-:W0:Y:S02]  /*26410*/  @!P0 LDC.64 R2, c[0x0][0x418] ;  /* 0x00010600ff028b82 */ /* 0x000e240000000a00 */
[----:B------:R-:W-:Y:S01]  /*26420*/  @!P0 IMAD.IADD R0, R0, 0x1, R7 ;  /* 0x0000000100008824 */ /* 0x000fe200078e0207 */
[----:B------:R1:W-:Y:S01]  /*26430*/  STL [R1+0xc], R14 ;  /* 0x00000c0e01007387 */ /* 0x0003e20000100800 */
[----:B------:R-:W-:Y:S02]  /*26440*/  IMAD R4, R12, R4, R8 ;  /* 0x000000040c047224 */ /* 0x000fe400078e0208 */
[----:B------:R-:W-:Y:S01]  /*26450*/  IMAD.MOV.U32 R8, RZ, RZ, RZ ;  /* 0x000000ffff087224 */ /* 0x000fe200078e00ff */
[----:B0-----:R-:W-:-:S04]  /*26460*/  @!P0 LEA R2, P1, R6, R2, 0x2 ;  /* 0x0000000206028211 */ /* 0x001fc800078210ff */
[----:B------:R-:W-:Y:S02]  /*26470*/  @!P0 LEA.HI.X R3, R6, R3, R0, 0x2, P1 ;  /* 0x0000000306038211 */ /* 0x000fe400008f1400 */
[----:B------:R-:W-:-:S03]  /*26480*/  ISETP.GT.U32.AND P1, PT, R19, 0x9f, PT ;  /* 0x0000009f1300780c */ /* 0x000fc60003f24070 */
[----:B------:R1:W5:Y:S01]  /*26490*/  @!P0 LDG.E R8, desc[UR60][R2.64] ;  /* 0x0000003c02088981 */ /* 0x000362000c1e1900 */
[----:B----4-:R-:W-:Y:S01]  /*264a0*/  ISETP.NE.AND P0, PT, R13, 0x3, PT ;  /* 0x000000030d00780c */ /* 0x010fe20003f05270 */
[----:B------:R-:W-:-:S08]  /*264b0*/  IMAD.MOV R7, RZ, RZ, -R10 ;  /* 0x000000ffff077224 */ /* 0x000fd000078e0a0a */
[----:B------:R-:W-:-:S04]  /*264c0*/  @P1 LOP3.LUT R16, R16, 0x2, RZ, 0xfc, !PT ;  /* 0x0000000210101812 */ /* 0x000fc800078efcff */
[----:B------:R-:W-:Y:S01]  /*264d0*/  LOP3.LUT R16, R16, 0xfffffffb, RZ, 0xc0, !PT ;  /* 0xfffffffb10107812 */ /* 0x000fe200078ec0ff */
[----:B------:R-:W-:-:S03]  /*264e0*/  IMAD R7, R12, R7, R9 ;  /* 0x000000070c077224 */ /* 0x000fc600078e0209 */
[----:B------:R-:W-:Y:S01]  /*264f0*/  @P0 LOP3.LUT R16, R16, 0x4, RZ, 0xfc, !PT ;  /* 0x0000000410100812 */ /* 0x000fe200078efcff */
[----:B-1----:R-:W-:Y:S06]  /*26500*/  BRA.DIV UR4, `(.L_x_2090) ;  /* 0x0000007e04c07947 */ /* 0x002fec000b800000 */
.L_x_2295:
[----:B------:R-:W-:Y:S01]  /*26510*/  SHF.R.S32.HI R0, RZ, 0x1f, R26 ;  /* 0x0000001fff007819 */ /* 0x000fe2000001141a */
[----:B------:R-:W-:-:S04]  /*26520*/  VIADD R9, R29, 0xffffffff ;  /* 0xffffffff1d097836 */ /* 0x000fc80000000000 */
[----:B------:R0:W-:Y:S01]  /*26530*/  STL [R1+0x4], R0 ;  /* 0x0000040001007387 */ /* 0x0001e20000100800 */
[----:B------:R-:W-:Y:S05]  /*26540*/  @!P0 BRA `(.L_x_2091) ;  /* 0x0000000000048947 */ /* 0x000fea0003800000 */
[----:B------:R-:W-:Y:S01]  /*26550*/  BPT.TRAP 0x1 ;  /* 0x000000040000795c */ /* 0x000fe20000300000 */
.L_x_2091:
[----:B------:R-:W-:Y:S01]  /*26560*/  IMAD R6, R33, 0x8, R17 ;  /* 0x0000000821067824 */ /* 0x000fe200078e0211 */
[----:B0-----:R-:W-:Y:S01]  /*26570*/  SHF.L.U32 R0, R37, 0x1f, RZ ;  /* 0x0000001f25007819 */ /* 0x001fe200000006ff */
[----:B------:R-:W-:Y:S01]  /*26580*/  BSSY B0, `(.L_x_2092) ;  /* 0x0000005000007945 */ /* 0x000fe20003800000 */
[----:B------:R-:W-:Y:S02]  /*26590*/  SHF.R.S32.HI R34, RZ, 0x1f, R4 ;  /* 0x0000001fff227819 */ /* 0x000fe40000011404 */
[----:B------:R-:W0:Y:S01]  /*265a0*/  SYNCS.PHASECHK.TRANS64.TRYWAIT P0, [R6+URZ+0x22880], R0 ;  /* 0x02288000060075a7 */ /* 0x000e22000800017f */
[----:B------:R1:W-:Y:S02]  /*265b0*/  STL [R1+0x34], R0 ;  /* 0x0000340001007387 */ /* 0x0003e40000100800 */
[----:B01----:R-:W-:Y:S05]  /*265c0*/  @!P0 BRA `(.L_x_2093) ;  /* 0x0000007c00c08947 */ /* 0x003fea0003800000 */
.L_x_2296:
[----:B------:R-:W-:Y:S05]  /*265d0*/  BSYNC B0 ;  /* 0x0000000000007941 */ /* 0x000fea0003800000 */
.L_x_2092:
[----:B------:R-:W2:Y:S01]  /*265e0*/  LDL R10, [R1+0x4] ;  /* 0x00000400010a7983 */ /* 0x000ea20000100800 */
[----:B-----5:R-:W-:Y:S01]  /*265f0*/  SHF.R.S32.HI R12, RZ, 0x1f, R5 ;  /* 0x0000001fff0c7819 */ /* 0x020fe20000011405 */
[----:B------:R-:W1:Y:S01]  /*26600*/  LDC R11, c[0x0][0x2f4] ;  /* 0x0000bd00ff0b7b82 */ /* 0x000e620000000800 */
[----:B------:R-:W-:Y:S01]  /*26610*/  ULDC.64 UR4, c[0x0][0x328] ;  /* 0x0000ca0000047ab9 */ /* 0x000fe20000000a00 */
[----:B------:R-:W-:Y:S01]  /*26620*/  ULDC.64 UR6, c[0x0][0x338] ;  /* 0x0000ce0000067ab9 */ /* 0x000fe20000000a00 */
[----:B0-----:R-:W-:Y:S01]  /*26630*/  IMAD R0, R34, UR4, RZ ;  /* 0x0000000422007c24 */ /* 0x001fe2000f8e02ff */
[----:B------:R2:W-:Y:S01]  /*26640*/  STL [R1+0x2c], R12 ;  /* 0x00002c0c01007387 */ /* 0x0005e20000100800 */
[----:B------:R-:W-:Y:S01]  /*26650*/  IMAD.WIDE.U32 R2, R4, UR4, RZ ;  /* 0x0000000404027c25 */ /* 0x000fe2000f8e00ff */
[----:B------:R-:W-:Y:S01]  /*26660*/  ULDC.64 UR8, c[0x0][0x330] ;  /* 0x0000cc0000087ab9 */ /* 0x000fe20000000a00 */
[----:B------:R-:W-:Y:S01]  /*26670*/  LOP3.LUT R16, R16, 0xfffffffe, RZ, 0xc0, !PT ;  /* 0xfffffffe10107812 */ /* 0x000fe200078ec0ff */
[----:B------:R-:W3:Y:S01]  /*26680*/  LDL R13, [R1+0x1c] ;  /* 0x00001c00010d7983 */ /* 0x000ee20000100800 */
[----:B------:R-:W-:Y:S01]  /*26690*/  IMAD R0, R4, UR5, R0 ;  /* 0x0000000504007c24 */ /* 0x000fe2000f8e0200 */
[----:B------:R-:W-:Y:S01]  /*266a0*/  ULDC.64 UR10, c[0x0][0x318] ;  /* 0x0000c600000a7ab9 */ /* 0x000fe20000000a00 */
[----:B------:R-:W0:Y:S02]  /*266b0*/  S2R R14, SR_TID.X ;  /* 0x00000000000e7919 */ /* 0x000e240000002100 */
[----:B------:R-:W-:-:S02]  /*266c0*/  IMAD.IADD R3, R3, 0x1, R0 ;  /* 0x0000000103037824 */ /* 0x000fc400078e0200 */
[----:B------:R-:W-:Y:S02]  /*266d0*/  IMAD R0, R12, UR6, RZ ;  /* 0x000000060c007c24 */ /* 0x000fe4000f8e02ff */
[----:B------:R-:W-:-:S04]  /*266e0*/  IMAD.WIDE.U32 R2, R5, UR6, R2 ;  /* 0x0000000605027c25 */ /* 0x000fc8000f8e0002 */
[----:B------:R-:W-:Y:S01]  /*266f0*/  IMAD R0, R5, UR7, R0 ;  /* 0x0000000705007c24 */ /* 0x000fe2000f8e0200 */
[----:B-1----:R-:W-:-:S03]  /*26700*/  ISETP.GE.AND P1, PT, R32, R11, PT ;  /* 0x0000000b2000720c */ /* 0x002fc60003f26270 */
[----:B------:R-:W-:Y:S02]  /*26710*/  IMAD.IADD R3, R3, 0x1, R0 ;  /* 0x0000000103037824 */ /* 0x000fe400078e0200 */
[----:B------:R-:W-:Y:S01]  /*26720*/  IMAD.WIDE.U32 R2, R26, UR8, R2 ;  /* 0x000000081a027c25 */ /* 0x000fe2000f8e0002 */
[----:B------:R-:W-:-:S07]  /*26730*/  SHF.R.S32.HI R31, RZ, 0x1f, R7 ;  /* 0x0000001fff1f7819 */ /* 0x000fce0000011407 */
[----:B------:R-:W-:Y:S02]  /*26740*/  @P1 LOP3.LUT R16, R16, 0x1, RZ, 0xfc, !PT ;  /* 0x0000000110101812 */ /* 0x000fe400078efcff */
[----:B------:R-:W-:Y:S02]  /*26750*/  IADD3 R2, P1, R2, UR10, RZ ;  /* 0x0000000a02027c10 */ /* 0x000fe4000ff3e0ff */
[----:B------:R-:W-:Y:S02]  /*26760*/  ISETP.GE.AND P0, PT, R32, R11, PT ;  /* 0x0000000b2000720c */ /* 0x000fe40003f06270 */
[----:B------:R-:W-:Y:S02]  /*26770*/  SHF.R.S32.HI R30, RZ, 0x1f, R8 ;  /* 0x0000001fff1e7819 */ /* 0x000fe40000011408 */
[----:B0-----:R-:W-:Y:S01]  /*26780*/  LOP3.LUT R14, R14, 0x7f, RZ, 0xc0, !PT ;  /* 0x0000007f0e0e7812 */ /* 0x001fe200078ec0ff */
[----:B------:R-:W-:-:S03]  /*26790*/  IMAD R9, R9, -0xa0, R18 ;  /* 0xffffff6009097824 */ /* 0x000fc600078e0212 */
[----:B------:R-:W-:-:S05]  /*267a0*/  SHF.R.U32.HI R14, RZ, 0x3, R14 ;  /* 0x00000003ff0e7819 */ /* 0x000fca000001160e */
[----:B------:R-:W-:-:S05]  /*267b0*/  IMAD.IADD R9, R9, 0x1, -R14 ;  /* 0x0000000109097824 */ /* 0x000fca00078e0a0e */
[----:B------:R-:W-:Y:S02]  /*267c0*/  ISETP.GE.AND P2, PT, R9, 0x1, PT ;  /* 0x000000010900780c */ /* 0x000fe40003f46270 */
[----:B------:R-:W-:-:S11]  /*267d0*/  LOP3.LUT R16, R16, 0xffffffbf, RZ, 0xc0, !PT ;  /* 0xffffffbf10107812 */ /* 0x000fd600078ec0ff */
[----:B------:R-:W-:Y:S01]  /*267e0*/  @P2 LOP3.LUT R16, R16, 0x40, RZ, 0xfc, !PT ;  /* 0x0000004010102812 */ /* 0x000fe200078efcff */
[----:B--2---:R-:W-:-:S04]  /*267f0*/  IMAD R12, R10, UR8, RZ ;  /* 0x000000080a0c7c24 */ /* 0x004fc8000f8e02ff */
[----:B------:R-:W-:-:S05]  /*26800*/  IMAD R12, R26, UR9, R12 ;  /* 0x000000091a0c7c24 */ /* 0x000fca000f8e020c */
        /* <DEDUP_REMOVED lines=12> */
[----:B---3--:R-:W-:-:S03]  /*268d0*/  IMAD R19, R33, 0x5000, R13 ;  /* 0x0000500021137824 */ /* 0x008fc600078e020d */
        /* <DEDUP_REMOVED lines=58> */
[----:B0-----:R-:W-:-:S05]  /*26c80*/  IADD3 R12, P1, R32, R12, RZ ;  /* 0x0000000c200c7210 */ /* 0x001fca0007f3e0ff */
[----:B------:R-:W-:Y:S01]  /*26c90*/  IMAD.X R13, RZ, RZ, R0, P1 ;  /* 0x000000ffff0d7224 */ /* 0x000fe200008e0600 */
        /* <DEDUP_REMOVED lines=18> */
.L_x_2318:
        /* <DEDUP_REMOVED lines=9> */
.L_x_2095:
        /* <DEDUP_REMOVED lines=11> */
.L_x_2096:
[----:B------:R1:W-:Y:S01]  /*26f00*/  SYNCS.ARRIVE.TRANS64.A1T0 RZ, [R6+URZ+0x22870], RZ ;  /* 0x022870ff06ff79a7 */ /* 0x0003e2000810003f */
[----:B------:R-:W-:Y:S05]  /*26f10*/  @!P6 BRA `(.L_x_2097) ;  /* 0x000000000004e947 */ /* 0x000fea0003800000 */
[----:B------:R-:W-:Y:S01]  /*26f20*/  BPT.TRAP 0x1 ;  /* 0x000000040000795c */ /* 0x000fe20000300000 */
.L_x_2097:
[----:B------:R-:W2:Y:S01]  /*26f30*/  LDL R0, [R1+0x34] ;  /* 0x0000340001007983 */ /* 0x000ea20000100800 */
[----:B------:R-:W-:Y:S01]  /*26f40*/  BSSY B0, `(.L_x_2098) ;  /* 0x0000003000007945 */ /* 0x000fe20003800000 */
[----:B--2---:R-:W2:Y:S03]  /*26f50*/  SYNCS.PHASECHK.TRANS64.TRYWAIT P0, [R6+URZ+0x22840], R0 ;  /* 0x02284000060075a7 */ /* 0x004ea6000800017f */
[----:B--2---:R-:W-:Y:S05]  /*26f60*/  @!P0 BRA `(.L_x_2099) ;  /* 0x0000008000948947 */ /* 0x004fea0003800000 */
.L_x_2319:
[----:B------:R-:W-:Y:S05]  /*26f70*/  BSYNC B0 ;  /* 0x0000000000007941 */ /* 0x000fea0003800000 */
.L_x_2098:
[----:B--2---:R-:W2:Y:S01]  /*26f80*/  LDL.LU R0, [R1+0x2c] ;  /* 0x00002c0001007983 */ /* 0x004ea20000300800 */
[----:B------:R-:W-:Y:S01]  /*26f90*/  ULDC.64 UR4, c[0x0][0x300] ;  /* 0x0000c00000047ab9 */ /* 0x000fe20000000a00 */
[----:B------:R-:W-:Y:S01]  /*26fa0*/  ULDC.64 UR6, c[0x0][0x310] ;  /* 0x0000c40000067ab9 */ /* 0x000fe20000000a00 */
[----:B------:R-:W3:Y:S01]  /*26fb0*/  LDC R9, c[0x0][0x2f4] ;  /* 0x0000bd00ff097b82 */ /* 0x000ee20000000800 */
[----:B------:R-:W4:Y:S01]  /*26fc0*/  LDL R2, [R1+0x4] ;  /* 0x0000040001027983 */ /* 0x000f220000100800 */
[----:B------:R-:W-:Y:S02]  /*26fd0*/  IMAD R34, R34, UR4, RZ ;  /* 0x0000000422227c24 */ /* 0x000fe4000f8e02ff */
[----:B0-----:R-:W-:-:S04]  /*26fe0*/  IMAD.WIDE.U32 R10, R4, UR4, RZ ;  /* 0x00000004040a7c25 */ /* 0x001fc8000f8e00ff */
[----:B------:R-:W-:-:S04]  /*26ff0*/  IMAD R34, R4, UR5, R34 ;  /* 0x0000000504227c24 */ /* 0x000fc8000f8e0222 */
[----:B------:R-:W-:Y:S02]  /*27000*/  IMAD.IADD R11, R11, 0x1, R34 ;  /* 0x000000010b0b7824 */ /* 0x000fe400078e0222 */
[----:B------:R-:W-:Y:S01]  /*27010*/  IMAD.WIDE.U32 R10, R5, UR6, R10 ;  /* 0x00000006050a7c25 */ /* 0x000fe2000f8e000a */
[----:B---3--:R-:W-:-:S03]  /*27020*/  ISETP.GE.AND P3, PT, R32, R9, PT ;  /* 0x000000092000720c */ /* 0x008fc60003f66270 */
[----:B--2---:R-:W-:-:S04]  /*27030*/  IMAD R0, R0, UR6, RZ ;  /* 0x0000000600007c24 */ /* 0x004fc8000f8e02ff */
        /* <DEDUP_REMOVED lines=12> */
[----:B----4-:R-:W-:Y:S01]  /*27100*/  IMAD R2, R2, UR4, RZ ;  /* 0x0000000402027c24 */ /* 0x010fe2000f8e02ff */
[----:B------:R-:W-:Y:S01]  /*27110*/  IADD3 R8, P0, R10, UR6, RZ ;  /* 0x000000060a087c10 */ /* 0x000fe2000ff1e0ff */
[----:B------:R-:W-:Y:S02]  /*27120*/  IMAD.IADD R5, R5, 0x1, R0 ;  /* 0x0000000105057824 */ /* 0x000fe400078e0200 */
[C---:B------:R-:W-:Y:S02]  /*27130*/  IMAD R2, R26.reuse, UR5, R2 ;  /* 0x000000051a027c24 */ /* 0x040fe4000f8e0202 */
[----:B------:R-:W-:Y:S01]  /*27140*/  IMAD.WIDE.U32 R4, R26, UR4, R4 ;  /* 0x000000041a047c25 */ /* 0x000fe2000f8e0004 */
[----:B------:R-:W-:Y:S02]  /*27150*/  UMOV UR4, 0xffffffff ;  /* 0xffffffff00047882 */ /* 0x000fe40000000000 */
[----:B------:R-:W-:-:S02]  /*27160*/  IADD3.X R7, R11, UR7, R2, P0, !PT ;  /* 0x000000070b077c10 */ /* 0x000fc400087fe402 */
[----:B------:R-:W-:-:S04]  /*27170*/  IADD3 R0, P0, R4, UR6, RZ ;  /* 0x0000000604007c10 */ /* 0x000fc8000ff1e0ff */
[----:B------:R-:W-:Y:S01]  /*27180*/  IADD3.X R2, R2, UR7, R5, P0, !PT ;  /* 0x0000000702027c10 */ /* 0x000fe200087fe405 */
[----:B------:R-:W-:Y:S08]  /*27190*/  BRA.DIV UR4, `(.L_x_2100) ;  /* 0x0000008204207947 */ /* 0x000ff0000b800000 */
[----:B------:R-:W0:Y:S01]  /*271a0*/  SHFL.IDX PT, R5, R8, RZ, 0x181f ;  /* 0x00181fff08057589 */ /* 0x000e2200000e0000 */
[----:B------:R-:W-:Y:S02]  /*271b0*/  LOP3.LUT R22, R22, 0xfffffeff, RZ, 0xc0, !PT ;  /* 0xfffffeff16167812 */ /* 0x000fe400078ec0ff */
[----:B------:R-:W-:Y:S01]  /*271c0*/  LOP3.LUT P6, RZ, R16, 0x80, RZ, 0xc0, !PT ;  /* 0x0000008010ff7812 */ /* 0x000fe200078cc0ff */
[----:B------:R-:W2:Y:S01]  /*271d0*/  SHFL.IDX PT, R4, R7, RZ, 0x181f ;  /* 0x00181fff07047589 */ /* 0x000ea200000e0000 */
[----:B------:R-:W-:Y:S02]  /*271e0*/  @P4 LOP3.LUT R22, R22, 0x100, RZ, 0xfc, !PT ;  /* 0x0000010016164812 */ /* 0x000fe400078efcff */
[----:B------:R-:W-:Y:S02]  /*271f0*/  LOP3.LUT P4, RZ, R16, 0x40, RZ, 0xc0, !PT ;  /* 0x0000004010ff7812 */ /* 0x000fe4000788c0ff */
[----:B------:R-:W-:-:S04]  /*27200*/  LOP3.LUT R22, R22, 0xffffff7f, RZ, 0xc0, !PT ;  /* 0xffffff7f16167812 */ /* 0x000fc800078ec0ff */
[----:B------:R-:W-:Y:S02]  /*27210*/  @P1 LOP3.LUT R22, R22, 0x80, RZ, 0xfc, !PT ;  /* 0x0000008016161812 */ /* 0x000fe400078efcff */
[----:B------:R-:W-:Y:S02]  /*27220*/  LOP3.LUT P1, RZ, R16, 0x10, RZ, 0xc0, !PT ;  /* 0x0000001010ff7812 */ /* 0x000fe4000782c0ff */
[----:B------:R-:W-:-:S04]  /*27230*/  LOP3.LUT R22, R22, 0xffffffbf, RZ, 0xc0, !PT ;  /* 0xffffffbf16167812 */ /* 0x000fc800078ec0ff */
[----:B------:R-:W-:Y:S02]  /*27240*/  @P2 LOP3.LUT R22, R22, 0x40, RZ, 0xfc, !PT ;  /* 0x0000004016162812 */ /* 0x000fe400078efcff */
[----:B------:R-:W-:Y:S02]  /*27250*/  LOP3.LUT P2, RZ, R16, 0x8, RZ, 0xc0, !PT ;  /* 0x0000000810ff7812 */ /* 0x000fe4000784c0ff */
[----:B0-----:R-:W-:-:S05]  /*27260*/  @P4 IADD3 R5, P0, R32, R5, RZ ;  /* 0x0000000520054210 */ /* 0x001fca0007f1e0ff */
[----:B--2---:R-:W-:-:S05]  /*27270*/  @P4 IMAD.X R4, RZ, RZ, R4, P0 ;  /* 0x000000ffff044224 */ /* 0x004fca00000e0604 */
        /* <DEDUP_REMOVED lines=35> */
[----:B0-----:R-:W-:-:S05]  /*274b0*/  @P5 IADD3 R5, P0, R32, R5, RZ ;  /* 0x0000000520055210 */ /* 0x001fca0007f1e0ff */
[----:B--2---:R-:W-:-:S05]  /*274c0*/  @P5 IMAD.X R4, RZ, RZ, R4, P0 ;  /* 0x000000ffff045224 */ /* 0x004fca00000e0604 */
        /* <DEDUP_REMOVED lines=32> */
.L_x_2341:
[----:B------:R-:W-:-:S13]  /*276d0*/  LOP3.LUT P1, RZ, R16, 0x100, RZ, 0xc0, !PT ;  /* 0x0000010010ff7812 */ /* 0x000fda000782c0ff */
[----:B------:R-:W-:-:S05]  /*276e0*/  @P1 IADD3 R0, P0, R32, R0, RZ ;  /* 0x0000000020001210 */ /* 0x000fca0007f1e0ff */
[----:B---3--:R-:W-:Y:S01]  /*276f0*/  @P1 IMAD.X R2, RZ, RZ, R2, P0 ;  /* 0x000000ffff021224 */ /* 0x008fe200000e0602 */
[----:B------:R-:W-:Y:S01]  /*27700*/  PLOP3.LUT P0, PT, PT, PT, PT, 0x80, 0x0 ;  /* 0x000000000000781c */ /* 0x000fe20003f0f070 */
[----:B0-----:R-:W-:Y:S02]  /*27710*/  @P1 IMAD.MOV.U32 R4, RZ, RZ, R0 ;  /* 0x000000ffff041224 */ /* 0x001fe400078e0000 */
[----:B------:R-:W-:-:S05]  /*27720*/  @P1 IMAD.MOV.U32 R5, RZ, RZ, R2 ;  /* 0x000000ffff051224 */ /* 0x000fca00078e0002 */
[----:B------:R-:W-:Y:S01]  /*27730*/  @!PT LDS RZ, [RZ] ;  /* 0x00000000fffff984 */ /* 0x000fe20000000800 */
[----:B------:R-:W-:Y:S01]  /*27740*/  @!PT LDS RZ, [RZ] ;  /* 0x00000000fffff984 */ /* 0x000fe20000000800 */
[----:B------:R-:W-:Y:S01]  /*27750*/  @!PT LDS RZ, [RZ] ;  /* 0x00000000fffff984 */ /* 0x000fe20000000800 */
[----:B------:R0:W-:Y:S01]  /*27760*/  @P1 LDGSTS.E.BYPASS.LTC128B.128 [R3+0x1cc00], desc[UR60][R4.64], !P3 ;  /* 0x1cc0000004031fae */ /* 0x0001e2000d901d7c */
[----:B------:R-:W-:-:S04]  /*27770*/  NOP ;  /* 0x0000000000007918 */ /* 0x000fc80000000000 */
.L_x_2101:
        /* <DEDUP_REMOVED lines=11> */
.L_x_2102:
[----:B------:R-:W-:Y:S01]  /*27830*/  VIADD R0, R17, 0x14400 ;  /* 0x0001440011007836 */ /* 0x000fe20000000000 */
[----:B------:R-:W-:Y:S01]  /*27840*/  SHF.R.S32.HI R2, RZ, 0x1f, R28 ;  /* 0x0000001fff027819 */ /* 0x000fe2000001141c */
[----:B------:R2:W-:Y:S06]  /*27850*/  SYNCS.ARRIVE.TRANS64.A1T0 RZ, [R6+URZ+0x22830], RZ ;  /* 0x022830ff06ff79a7 */ /* 0x0005ec000810003f */
[----:B------:R-:W-:Y:S05]  /*27860*/  WARPSYNC.ALL ;  /* 0x0000000000007948 */ /* 0x000fea0003800000 */
[----:B------:R-:W-:Y:S01]  /*27870*/  BAR.SYNC.DEFER_BLOCKING 0x8, 0x180 ;  /* 0x0206000000007b1d */ /* 0x000fe20000010000 */
[----:B------:R-:W-:Y:S02]  /*27880*/  LOP3.LUT P1, RZ, R0, 0x3ff, RZ, 0xc0, !PT ;  /* 0x000003ff00ff7812 */ /* 0x000fe4000782c0ff */
[----:B------:R-:W-:-:S03]  /*27890*/  SHF.R.S32.HI R31, RZ, 0x1f, R27 ;  /* 0x0000001fff1f7819 */ /* 0x000fc6000001141b */
        /* <DEDUP_REMOVED lines=10> */
[----:B------:R-:W-:Y:S01]  /*27940*/  SEL R28, R27, RZ, !P0 ;  /* 0x000000ff1b1c7207 */ /* 0x000fe20004000000 */
[----:B------:R-:W-:Y:S06]  /*27950*/  @!P1 BRA `(.L_x_2104) ;  /* 0x0000000000409947 */ /* 0x000fec0003800000 */
[----:B------:R-:W-:Y:S01]  /*27960*/  MOV R2, 0x0 ;  /* 0x0000000000027802 */ /* 0x000fe20000000f00 */
[----:B------:R-:W-:Y:S01]  /*27970*/  ULDC.64 UR4, c[0x4][0x98] ;  /* 0x0100260000047ab9 */ /* 0x000fe20000000a00 */
[----:B------:R-:W-:Y:S01]  /*27980*/  ULDC.64 UR6, c[0x4][0xa0] ;  /* 0x0100280000067ab9 */ /* 0x000fe20000000a00 */
[----:B------:R-:W-:Y:S01]  /*27990*/  ULDC.64 UR8, c[0x4][0x28] ;  /* 0x01000a0000087ab9 */ /* 0x000fe20000000a00 */
[----:B0-----:R-:W-:Y:S02]  /*279a0*/  IMAD.U32 R4, RZ, RZ, UR4 ;  /* 0x00000004ff047e24 */ /* 0x001fe4000f8e00ff */
[----:B------:R-:W0:Y:S01]  /*279b0*/  LDC.64 R2, c[0x4][R2] ;  /* 0x0100000002027b82 */ /* 0x000e220000000a00 */
[----:B------:R-:W-:Y:S02]  /*279c0*/  IMAD.U32 R5, RZ, RZ, UR5 ;  /* 0x00000005ff057e24 */ /* 0x000fe4000f8e00ff */
[----:B-12---:R-:W-:Y:S02]  /*279d0*/  IMAD.U32 R6, RZ, RZ, UR6 ;  /* 0x00000006ff067e24 */ /* 0x006fe4000f8e00ff */
        /* <DEDUP_REMOVED lines=8> */
.L_x_2104:
[----:B------:R-:W-:Y:S05]  /*27a60*/  BSYNC B6 ;  /* 0x0000000000067941 */ /* 0x000fea0003800000 */
.L_x_2103:
[----:B------:R-:W3:Y:S01]  /*27a70*/  LDL R20, [R1+0x4] ;  /* 0x0000040001147983 */ /* 0x000ee20000100800 */
[----:B------:R-:W4:Y:S01]  /*27a80*/  LDC R7, c[0x0][0x448] ;  /* 0x00011200ff077b82 */ /* 0x000f220000000800 */
[----:B------:R-:W-:Y:S01]  /*27a90*/  ULDC.64 UR4, c[0x0][0x2d8] ;  /* 0x0000b60000047ab9 */ /* 0x000fe20000000a00 */
[----:B------:R-:W-:Y:S01]  /*27aa0*/  IMAD.MOV.U32 R2, RZ, RZ, R18 ;  /* 0x000000ffff027224 */ /* 0x000fe200078e0012 */
[----:B------:R1:W5:Y:S01]  /*27ab0*/  LDL R8, [R1+0x30] ;  /* 0x0000300001087983 */ /* 0x0003620000100800 */
[----:B0-----:R-:W-:Y:S01]  /*27ac0*/  IMAD.MOV.U32 R3, RZ, RZ, R30 ;  /* 0x000000ffff037224 */ /* 0x001fe200078e001e */
[----:B------:R-:W-:Y:S01]  /*27ad0*/  ULDC.64 UR6, c[0x0][0x280] ;  /* 0x0000a00000067ab9 */ /* 0x000fe20000000a00 */
[----:B------:R-:W-:Y:S01]  /*27ae0*/  IMAD.WIDE.U32 R2, R26, UR4, R2 ;  /* 0x000000041a027c25 */ /* 0x000fe2000f8e0002 */
[----:B----4-:R-:W-:-:S13]  /*27af0*/  ISETP.NE.AND P0, PT, R7, 0x1, PT ;  /* 0x000000010700780c */ /* 0x010fda0003f05270 */
[----:B-12---:R-:W0:Y:S01]  /*27b00*/  @P0 LDC R6, c[0x0][0x44c] ;  /* 0x00011300ff060b82 */ /* 0x006e220000000800 */
[----:B---3--:R-:W-:Y:S02]  /*27b10*/  IMAD R0, R20, UR4, RZ ;  /* 0x0000000414007c24 */ /* 0x008fe4000f8e02ff */
[----:B------:R-:W1:Y:S02]  /*27b20*/  S2R R20, SR_TID.X ;  /* 0x0000000000147919 */ /* 0x000e640000002100 */
        /* <DEDUP_REMOVED lines=8> */
[----:B------:R-:W2:Y:S01]  /*27bb0*/  @P0 LDC R0, c[0x0][0x450] ;  /* 0x00011400ff000b82 */ /* 0x000ea20000000800 */
[C---:B-1----:R-:W-:Y:S01]  /*27bc0*/  LOP3.LUT R21, R20.reuse, 0x7f, RZ, 0xc0, !PT ;  /* 0x0000007f14157812 */ /* 0x042fe200078ec0ff */
[----:B------:R-:W-:-:S03]  /*27bd0*/  IMAD.SHL.U32 R20, R20, 0x10, RZ ;  /* 0x0000001014147824 */ /* 0x000fc600078e00ff */
[----:B------:R-:W-:-:S04]  /*27be0*/  SHF.R.U32.HI R21, RZ, 0x3, R21 ;  /* 0x00000003ff157819 */ /* 0x000fc80000011615 */
[----:B------:R-:W-:-:S05]  /*27bf0*/  LOP3.LUT R20, R21, 0x70, R20, 0xf8, !PT ;  /* 0x0000007015147812 */ /* 0x000fca00078ef814 */
[----:B------:R-:W-:-:S04]  /*27c00*/  IMAD.IADD R5, R20, 0x1, R25 ;  /* 0x0000000114057824 */ /* 0x000fc800078e0219 */
[----:B0-----:R-:W-:-:S04]  /*27c10*/  @P0 IMAD.HI.U32 R6, R5, R6, RZ ;  /* 0x0000000605060227 */ /* 0x001fc800078e00ff */
[----:B------:R-:W-:Y:S01]  /*27c20*/  IMAD.MOV.U32 R4, RZ, RZ, R5 ;  /* 0x000000ffff047224 */ /* 0x000fe200078e0005 */
[----:B--2---:R-:W-:Y:S01]  /*27c30*/  @P0 SHF.R.U32.HI R4, RZ, R0, R6 ;  /* 0x00000000ff040219 */ /* 0x004fe20000011606 */
[----:B------:R-:W0:Y:S04]  /*27c40*/  S2R R20, SR_TID.X ;  /* 0x0000000000147919 */ /* 0x000e280000002100 */
        /* <DEDUP_REMOVED lines=19> */
[----:B------:R-:W-:Y:S06]  /*27d80*/  BRA.DIV UR4, `(.L_x_2105) ;  /* 0x00000082043c7947 */ /* 0x000fec000b800000 */
[----:B------:R-:W-:Y:S01]  /*27d90*/  IMAD.IADD R25, R9, 0x1, R25 ;  /* 0x0000000109197824 */ /* 0x000fe200078e0219 */
[----:B------:R-:W0:Y:S01]  /*27da0*/  SHFL.IDX PT, R3, R0, RZ, 0x181f ;  /* 0x00181fff00037589 */ /* 0x000e2200000e0000 */
[----:B------:R-:W-:Y:S02]  /*27db0*/  IMAD R23, R23, R7, RZ ;  /* 0x0000000717177224 */ /* 0x000fe400078e02ff */
[C---:B------:R-:W-:Y:S01]  /*27dc0*/  VIADD R2, R25.reuse, 0x10 ;  /* 0x0000001019027836 */ /* 0x040fe20000000000 */
[----:B------:R-:W-:Y:S02]  /*27dd0*/  SHFL.IDX PT, R5, R0, 0x1, 0x181f ;  /* 0x00381f0000057f89 */ /* 0x000fe400000e0000 */
[-C--:B------:R-:W-:Y:S02]  /*27de0*/  ISETP.GE.AND P2, PT, R25, R23.reuse, PT ;  /* 0x000000171900720c */ /* 0x080fe40003f46270 */
[----:B------:R-:W-:Y:S02]  /*27df0*/  ISETP.GE.AND P1, PT, R2, R23, PT ;  /* 0x000000170200720c */ /* 0x000fe40003f26270 */
[----:B------:R-:W1:Y:S09]  /*27e00*/  SHFL.IDX PT, R2, R4, RZ, 0x181f ;  /* 0x00181fff04027589 */ /* 0x000e7200000e0000 */
[----:B0-----:R-:W-:-:S05]  /*27e10*/  @!P2 IADD3 R3, P3, R32, R3, RZ ;  /* 0x000000032003a210 */ /* 0x001fca0007f7e0ff */
[----:B-1----:R-:W-:Y:S01]  /*27e20*/  @!P2 IMAD.X R7, RZ, RZ, R2, P3 ;  /* 0x000000ffff07a224 */ /* 0x002fe200018e0602 */
[----:B------:R-:W-:Y:S01]  /*27e30*/  @!P1 IADD3 R5, P3, R32, R5, RZ ;  /* 0x0000000520059210 */ /* 0x000fe20007f7e0ff */
[----:B------:R-:W0:Y:S04]  /*27e40*/  SHFL.IDX PT, R2, R4, 0x1, 0x181f ;  /* 0x00381f0004027f89 */ /* 0x000e2800000e0000 */
[----:B0-----:R-:W-:Y:S02]  /*27e50*/  @!P1 IMAD.X R6, RZ, RZ, R2, P3 ;  /* 0x000000ffff069224 */ /* 0x001fe400018e0602 */
[----:B------:R-:W-:Y:S02]  /*27e60*/  @!P2 IMAD.MOV.U32 R2, RZ, RZ, R3 ;  /* 0x000000ffff02a224 */ /* 0x000fe400078e0003 */
[----:B------:R-:W-:-:S05]  /*27e70*/  @!P2 IMAD.MOV.U32 R3, RZ, RZ, R7 ;  /* 0x000000ffff03a224 */ /* 0x000fca00078e0007 */
[----:B-----5:R0:W-:Y:S02]  /*27e80*/  @!P2 LDGSTS.E.BYPASS.LTC128B.128 [R8+0x14400], desc[UR60][R2.64], !P0 ;  /* 0x144000000208afae */ /* 0x0201e4000c101d7c */
[----:B0-----:R-:W-:Y:S02]  /*27e90*/  @!P1 IMAD.MOV.U32 R2, RZ, RZ, R5 ;  /* 0x000000ffff029224 */ /* 0x001fe400078e0005 */
[----:B------:R-:W-:-:S05]  /*27ea0*/  @!P1 IMAD.MOV.U32 R3, RZ, RZ, R6 ;  /* 0x000000ffff039224 */ /* 0x000fca00078e0006 */
        /* <DEDUP_REMOVED lines=43> */
[----:B------:R-:W-:Y:S01]  /*28160*/  ISETP.GE.AND P2, PT, R2, R23, PT ;  /* 0x000000170200720c */ /* 0x000fe20003f46270 */
[----:B------:R-:W-:Y:S04]  /*28170*/  SHFL.IDX PT, R0, R0, 0x7, 0x181f ;  /* 0x00f81f0000007f89 */ /* 0x000fe800000e0000 */
[----:B------:R-:W1:Y:S04]  /*28180*/  SHFL.IDX PT, R2, R4, 0x6, 0x181f ;  /* 0x00d81f0004027f89 */ /* 0x000e6800000e0000 */
[----:B------:R-:W2:Y:S04]  /*28190*/  SHFL.IDX PT, R4, R4, 0x7, 0x181f ;  /* 0x00f81f0004047f89 */ /* 0x000ea800000e0000 */
[----:B0-----:R-:W-:-:S05]  /*281a0*/  @!P2 IADD3 R3, P1, R32, R3, RZ ;  /* 0x000000032003a210 */ /* 0x001fca0007f3e0ff */
[----:B-1----:R-:W-:-:S05]  /*281b0*/  @!P2 IMAD.X R2, RZ, RZ, R2, P1 ;  /* 0x000000ffff02a224 */ /* 0x002fca00008e0602 */
[----:B------:R-:W-:-:S04]  /*281c0*/  @!P2 LOP3.LUT R3, R3, R2, RZ, 0x3c, !PT ;  /* 0x000000020303a212 */ /* 0x000fc800078e3cff */
[----:B------:R-:W-:-:S04]  /*281d0*/  @!P2 LOP3.LUT R2, R3, R2, RZ, 0x3c, !PT ;  /* 0x000000020302a212 */ /* 0x000fc800078e3cff */
[----:B------:R-:W-:-:S05]  /*281e0*/  @!P2 LOP3.LUT R3, R3, R2, RZ, 0x3c, !PT ;  /* 0x000000020303a212 */ /* 0x000fca00078e3cff */
[----:B--2---:R0:W-:Y:S02]  /*281f0*/  @!P2 LDGSTS.E.BYPASS.LTC128B.128 [R8+0x17400], desc[UR60][R2.64], !P0 ;  /* 0x174000000208afae */ /* 0x0041e4000c101d7c */
.L_x_2358:
[----:B------:R-:W-:-:S05]  /*28200*/  VIADD R25, R25, 0x70 ;  /* 0x0000007019197836 */ /* 0x000fca0000000000 */
[----:B------:R-:W-:-:S13]  /*28210*/  ISETP.GE.AND P1, PT, R25, R23, PT ;  /* 0x000000171900720c */ /* 0x000fda0003f26270 */
[----:B01----:R-:W-:-:S05]  /*28220*/  @!P1 IADD3 R2, P2, R32, R0, RZ ;  /* 0x0000000020029210 */ /* 0x003fca0007f5e0ff */
[----:B------:R-:W-:-:S05]  /*28230*/  @!P1 IMAD.X R3, RZ, RZ, R4, P2 ;  /* 0x000000ffff039224 */ /* 0x000fca00010e0604 */
[----:B------:R-:W-:Y:S01]  /*28240*/  @!PT LDS RZ, [RZ] ;  /* 0x00000000fffff984 */ /* 0x000fe20000000800 */
[----:B------:R-:W-:Y:S01]  /*28250*/  @!PT LDS RZ, [RZ] ;  /* 0x00000000fffff984 */ /* 0x000fe20000000800 */
[----:B------:R-:W-:Y:S01]  /*28260*/  @!PT LDS RZ, [RZ] ;  /* 0x00000000fffff984 */ /* 0x000fe20000000800 */
[----:B------:R0:W-:Y:S01]  /*28270*/  @!P1 LDGSTS.E.BYPASS.LTC128B.128 [R8+0x17c00], desc[UR60][R2.64], !P0 ;  /* 0x17c0000002089fae */ /* 0x0001e2000c101d7c */
[----:B------:R-:W-:Y:S01]  /*28280*/  PLOP3.LUT P0, PT, PT, PT, PT, 0x80, 0x0 ;  /* 0x000000000000781c */ /* 0x000fe20003f0f070 */
[----:B------:R-:W-:-:S12]  /*28290*/  NOP ;  /* 0x0000000000007918 */ /* 0x000fd80000000000 */
.L_x_2106:
        /* <DEDUP_REMOVED lines=14> */
[----:B0-----:R-:W2:Y:S01]  /*28380*/  LDL R2, [R1+0x10] ;  /* 0x0000100001027983 */ /* 0x001ea20000100800 */
[----:B------:R0:W-:Y:S01]  /*28390*/  SYNCS.ARRIVE.TRANS64.A1T0 RZ, [R17+URZ+0x22800], RZ ;  /* 0x022800ff11ff79a7 */ /* 0x0001e2000810003f */
[----:B------:R-:W-:Y:S01]  /*283a0*/  VIADD R34, R29, 0xfffffffe ;  /* 0xfffffffe1d227836 */ /* 0x000fe20000000000 */
[----:B------:R-:W-:Y:S01]  /*283b0*/  BSSY B0, `(.L_x_2107) ;  /* 0x0000004000007945 */ /* 0x000fe20003800000 */
[----:B------:R-:W1:Y:S03]  /*283c0*/  SYNCS.PHASECHK.TRANS64.TRYWAIT P0, [R17+URZ+0x22820], R0 ;  /* 0x02282000110075a7 */ /* 0x000e66000800017f */
[----:B--2---:R-:W-:Y:S01]  /*283d0*/  ISETP.GE.AND P1, PT, R34, R2, PT ;  /* 0x000000022200720c */ /* 0x004fe20003f26270 */
[----:B01----:R-:W-:-:S12]  /*283e0*/  @!P0 BRA `(.L_x_2108) ;  /* 0x0000008400408947 */ /* 0x003fd80003800000 */
.L_x_2359:
[----:B------:R-:W-:Y:S05]  /*283f0*/  BSYNC B0 ;  /* 0x0000000000007941 */ /* 0x000fea0003800000 */
.L_x_2107:
[----:B------:R-:W-:Y:S05]  /*28400*/  @!P1 BRA `(.L_x_2109) ;  /* 0x0000001800389947 */ /* 0x000fea0003800000 */
[----:B------:R-:W-:Y:S02]  /*28410*/  IMAD.MOV.U32 R21, RZ, RZ, R33 ;  /* 0x000000ffff157224 */ /* 0x000fe400078e0021 */
[----:B------:R-:W-:-:S07]  /*28420*/  IMAD.MOV.U32 R23, RZ, RZ, R37 ;  /* 0x000000ffff177224 */ /* 0x000fce00078e0025 */
.L_x_2129:
[----:B0-----:R-:W2:Y:S01]  /*28430*/  LDL R0, [R1+0x8] ;  /* 0x0000080001007983 */ /* 0x001ea20000100800 */
[----:B------:R-:W0:Y:S03]  /*28440*/  LDC R7, c[0x0][0x430] ;  /* 0x00010c00ff077b82 */ /* 0x000e260000000800 */
[----:B------:R-:W3:Y:S01]  /*28450*/  LDL R9, [R1+0xc] ;  /* 0x00000c0001097983 */ /* 0x000ee20000100800 */
[----:B-1----:R-:W1:Y:S01]  /*28460*/  S2R R2, SR_TID.X ;  /* 0x0000000000027919 */ /* 0x002e620000002100 */
[----:B------:R-:W4:Y:S01]  /*28470*/  S2R R3, SR_TID.X ;  /* 0x0000000000037919 */ /* 0x000f220000002100 */
[----:B------:R-:W4:Y:S01]  /*28480*/  S2R R8, SR_TID.X ;  /* 0x0000000000087919 */ /* 0x000f220000002100 */
[----:B------:R-:W3:Y:S04]  /*28490*/  LDL R12, [R1+0x40] ;  /* 0x00004000010c7983 */ /* 0x000ee80000100800 */
[----:B------:R-:W3:Y:S01]  /*284a0*/  LDL R13, [R1+0x10] ;  /* 0x00001000010d7983 */ /* 0x000ee20000100800 */
[----:B0-----:R-:W-:-:S13]  /*284b0*/  ISETP.NE.AND P0, PT, R7, 0x1, PT ;  /* 0x000000010700780c */ /* 0x001fda0003f05270 */
[----:B------:R-:W0:Y:S01]  /*284c0*/  @P0 LDC R5, c[0x0][0x434] ;  /* 0x00010d00ff050b82 */ /* 0x000e220000000800 */
[----:B-1----:R-:W-:-:S04]  /*284d0*/  LOP3.LUT R2, R2, 0x7f, RZ, 0xc0, !PT ;  /* 0x0000007f02027812 */ /* 0x002fc800078ec0ff */
[----:B------:R-:W-:Y:S01]  /*284e0*/  SHF.R.U32.HI R2, RZ, 0x3, R2 ;  /* 0x00000003ff027819 */ /* 0x000fe20000011602 */
[----:B----4-:R-:W-:Y:S02]  /*284f0*/  IMAD.SHL.U32 R4, R3, 0x10, RZ ;  /* 0x0000001003047824 */ /* 0x010fe400078e00ff */
[----:B------:R-:W1:Y:S03]  /*28500*/  @P0 LDC R3, c[0x0][0x438] ;  /* 0x00010e00ff030b82 */ /* 0x000e660000000800 */
[----:B------:R-:W-:Y:S02]  /*28510*/  LOP3.LUT R4, R2, 0x70, R4, 0xf8, !PT ;  /* 0x0000007002047812 */ /* 0x000fe400078ef804 */
[----:B------:R-:W4:Y:S01]  /*28520*/  S2R R2, SR_TID.X ;  /* 0x0000000000027919 */ /* 0x000f220000002100 */
[----:B------:R-:W-:Y:S01]  /*28530*/  IMAD.SHL.U32 R8, R8, 0x10, RZ ;  /* 0x0000001008087824 */ /* 0x000fe200078e00ff */
[----:B----4-:R-:W-:-:S04]  /*28540*/  LOP3.LUT R2, R2, 0x7f, RZ, 0xc0, !PT ;  /* 0x0000007f02027812 */ /* 0x010fc800078ec0ff */
        /* <DEDUP_REMOVED lines=10> */
[----:B0-----:R-:W-:-:S04]  /*285f0*/  @P0 IMAD.HI.U32 R5, R4, R5, RZ ;  /* 0x0000000504050227 */ /* 0x001fc800078e00ff */
[----:B------:R-:W-:Y:S01]  /*28600*/  IMAD.MOV.U32 R2, RZ, RZ, R4 ;  /* 0x000000ffff027224 */ /* 0x000fe200078e0004 */
[----:B-1----:R-:W-:Y:S02]  /*28610*/  @P0 SHF.R.U32.HI R2, RZ, R3, R5 ;  /* 0x00000003ff020219 */ /* 0x002fe40000011605 */
[----:B------:R-:W0:Y:S01]  /*28620*/  @P0 LDC R3, c[0x0][0x438] ;  /* 0x00010e00ff030b82 */ /* 0x000e220000000800 */
[----:B------:R-:W-:-:S04]  /*28630*/  IMAD.IADD R0, R8, 0x1, R0 ;  /* 0x0000000108007824 */ /* 0x000fc800078e0200 */
[----:B----4-:R-:W-:-:S04]  /*28640*/  @P0 IMAD.HI.U32 R6, R0, R6, RZ ;  /* 0x0000000600060227 */ /* 0x010fc800078e00ff */
[----:B------:R-:W-:Y:S01]  /*28650*/  IMAD.MOV.U32 R5, RZ, RZ, R0 ;  /* 0x000000ffff057224 */ /* 0x000fe200078e0000 */
[----:B0-----:R-:W-:Y:S01]  /*28660*/  @P0 SHF.R.U32.HI R5, RZ, R3, R6 ;  /* 0x00000003ff050219 */ /* 0x001fe20000011606 */
[----:B------:R-:W-:-:S04]  /*28670*/  IMAD.MOV R6, RZ, RZ, -R2 ;  /* 0x000000ffff067224 */ /* 0x000fc800078e0a02 */
[----:B------:R-:W-:Y:S02]  /*28680*/  IMAD.MOV R3, RZ, RZ, -R5 ;  /* 0x000000ffff037224 */ /* 0x000fe400078e0a05 */
[C---:B------:R-:W-:Y:S02]  /*28690*/  IMAD R4, R7.reuse, R6, R4 ;  /* 0x0000000607047224 */ /* 0x040fe400078e0204 */
        /* <DEDUP_REMOVED lines=14> */
[----:B------:R-:W-:Y:S01]  /*28780*/  @!P1 LEA R10, P0, R2, UR6, 0x2 ;  /* 0x00000006020a9c11 */ /* 0x000fe2000f8010ff */
[----:B------:R-:W-:-:S03]  /*28790*/  VIADD R33, R21, 0x1 ;  /* 0x0000000115217836 */ /* 0x000fc60000000000 */
[----:B------:R-:W-:Y:S01]  /*287a0*/  @!P1 LEA.HI.X R11, R2, UR7, R0, 0x2, P0 ;  /* 0x00000007020b9c11 */ /* 0x000fe200080f1400 */
[----:B0-----:R-:W-:Y:S01]  /*287b0*/  IMAD.MOV.U32 R8, RZ, RZ, RZ ;  /* 0x000000ffff087224 */ /* 0x001fe200078e00ff */
[----:B------:R-:W-:Y:S01]  /*287c0*/  ISETP.NE.AND P0, PT, R33, 0x2, PT ;  /* 0x000000022100780c */ /* 0x000fe20003f05270 */
[----:B------:R-:W-:-:S03]  /*287d0*/  IMAD.MOV.U32 R0, RZ, RZ, R34 ;  /* 0x000000ffff007224 */ /* 0x000fc600078e0022 */
[----:B------:R-:W-:Y:S01]  /*287e0*/  SEL R37, RZ, 0x1, P0 ;  /* 0x00000001ff257807 */ /* 0x000fe20000000000 */
[----:B------:R0:W5:Y:S01]  /*287f0*/  @!P1 LDG.E R8, desc[UR60][R10.64] ;  /* 0x0000003c0a089981 */ /* 0x000162000c1e1900 */
[----:B------:R-:W-:Y:S01]  /*28800*/  ISETP.GT.AND P1, PT, R0, R13, PT ;  /* 0x0000000d0000720c */ /* 0x000fe20003f24270 */
[----:B------:R-:W-:Y:S01]  /*28810*/  VIADD R34, R34, 0xffffffff ;  /* 0xffffffff22227836 */ /* 0x000fe20000000000 */
[----:B------:R-:W-:Y:S02]  /*28820*/  SEL R33, R33, RZ, P0 ;  /* 0x000000ff21217207 */ /* 0x000fe40000000000 */
[----:B------:R-:W-:Y:S02]  /*28830*/  LOP3.LUT R37, R23, R37, RZ, 0x3c, !PT ;  /* 0x0000002517257212 */ /* 0x000fe400078e3cff */
[----:B--2---:R-:W-:Y:S01]  /*28840*/  SHF.R.S32.HI R30, RZ, 0x1f, R5 ;  /* 0x0000001fff1e7819 */ /* 0x004fe20000011405 */
[----:B0-----:R-:W-:Y:S06]  /*28850*/  @!P2 BRA `(.L_x_2110) ;  /* 0x000000000004a947 */ /* 0x001fec0003800000 */
[----:B------:R-:W-:Y:S01]  /*28860*/  BPT.TRAP 0x1 ;  /* 0x000000040000795c */ /* 0x000fe20000300000 */
.L_x_2110:
[----:B------:R-:W-:Y:S01]  /*28870*/  IMAD R0, R33, 0x8, R17 ;  /* 0x0000000821007824 */ /* 0x000fe200078e0211 */
[----:B------:R-:W-:Y:S01]  /*28880*/  SHF.L.U32 R31, R37, 0x1f, RZ ;  /* 0x0000001f251f7819 */ /* 0x000fe200000006ff */
[----:B------:R-:W-:Y:S01]  /*28890*/  BSSY B0, `(.L_x_2111) ;  /* 0x0000004000007945 */ /* 0x000fe20003800000 */
[----:B------:R-:W-:Y:S02]  /*288a0*/  SHF.R.S32.HI R29, RZ, 0x1f, R4 ;  /* 0x0000001fff1d7819 */ /* 0x000fe40000011404 */
[----:B------:R-:W0:Y:S02]  /*288b0*/  SYNCS.PHASECHK.TRANS64.TRYWAIT P0, [R0+URZ+0x22880], R31 ;  /* 0x0228801f000075a7 */ /* 0x000e24000800017f */
[----:B0-----:R-:W-:Y:S05]  /*288c0*/  @!P0 BRA `(.L_x_2112) ;  /* 0x00000080001c8947 */ /* 0x001fea0003800000 */
.L_x_2360:
[----:B------:R-:W-:Y:S05]  /*288d0*/  BSYNC B0 ;  /* 0x0000000000007941 */ /* 0x000fea0003800000 */
.L_x_2111:
[----:B------:R-:W2:Y:S01]  /*288e0*/  LDL R9, [R1+0x4] ;  /* 0x0000040001097983 */ /* 0x000ea20000100800 */
        /* <DEDUP_REMOVED lines=77> */
[----:B------:R-:W-:-:S05]  /*28dc0*/  IADD3 R2, P0, R32, R11, RZ ;  /* 0x0000000b20027210 */ /* 0x000fca0007f1e0ff */
[----:B-1----:R-:W-:-:S05]  /*28dd0*/  IMAD.X R3, RZ, RZ, R3, P0 ;  /* 0x000000ffff037224 */ /* 0x002fca00000e0603 */
[----:B------:R1:W-:Y:S02]  /*28de0*/  LDGSTS.E.BYPASS.LTC128B.128 [R6+0xdc00], desc[UR60][R2.64], !P2 ;  /* 0x0dc0000002067fae */ /* 0x0003e4000d101d7c */
[----:B-1----:R-:W-:-:S05]  /*28df0*/  IADD3 R2, P0, R32, R12, RZ ;  /* 0x0000000c20027210 */ /* 0x002fca0007f1e0ff */
[----:B------:R-:W-:-:S05]  /*28e00*/  IMAD.X R3, RZ, RZ, R10, P0 ;  /* 0x000000ffff037224 */ /* 0x000fca00000e060a */
[----:B------:R1:W-:Y:S04]  /*28e10*/  LDGSTS.E.BYPASS.LTC128B.128 [R6+0xe400], desc[UR60][R2.64], !P2 ;  /* 0x0e40000002067fae */ /* 0x0003e8000d101d7c */
[----:B-1----:R1:W2:Y:S02]  /*28e20*/  SHFL.IDX PT, R2, R9, 0x1, 0x181f ;  /* 0x00381f0009027f89 */ /* 0x0022a400000e0000 */
.L_x_2382:
        /* <DEDUP_REMOVED lines=8> */
.L_x_2114:
        /* <DEDUP_REMOVED lines=11> */
.L_x_2115:
[----:B------:R2:W-:Y:S01]  /*28f60*/  SYNCS.ARRIVE.TRANS64.A1T0 RZ, [R0+URZ+0x22870], RZ ;  /* 0x022870ff00ff79a7 */ /* 0x0005e2000810003f */
[----:B------:R-:W-:Y:S05]  /*28f70*/  @!P3 BRA `(.L_x_2116) ;  /* 0x000000000004b947 */ /* 0x000fea0003800000 */
[----:B------:R-:W-:Y:S01]  /*28f80*/  BPT.TRAP 0x1 ;  /* 0x000000040000795c */ /* 0x000fe20000300000 */
.L_x_2116:
[----:B------:R-:W3:Y:S01]  /*28f90*/  SYNCS.PHASECHK.TRANS64.TRYWAIT P0, [R0+URZ+0x22840], R31 ;  /* 0x0228401f000075a7 */ /* 0x000ee2000800017f */
[----:B------:R-:W-:Y:S04]  /*28fa0*/  BSSY B0, `(.L_x_2117) ;  /* 0x0000002000007945 */ /* 0x000fe80003800000 */
[----:B---3--:R-:W-:Y:S05]  /*28fb0*/  @!P0 BRA `(.L_x_2118) ;  /* 0x0000008400308947 */ /* 0x008fea0003800000 */
.L_x_2383:
[----:B------:R-:W-:Y:S05]  /*28fc0*/  BSYNC B0 ;  /* 0x0000000000007941 */ /* 0x000fea0003800000 */
.L_x_2117:
[----:B------:R-:W4:Y:S01]  /*28fd0*/  LDL R10, [R1+0x4] ;  /* 0x00000400010a7983 */ /* 0x000f220000100800 */
        /* <DEDUP_REMOVED lines=9> */
[----:B------:R-:W-:Y:S02]  /*29070*/  IMAD R5, R5, UR7, R30 ;  /* 0x0000000705057c24 */ /* 0x000fe4000f8e021e */
[----:B------:R-:W-:Y:S02]  /*29080*/  IMAD.MOV.U32 R4, RZ, RZ, R2 ;  /* 0x000000ffff047224 */ /* 0x000fe400078e0002 */
[----:B------:R-:W-:Y:S02]  /*29090*/  IMAD.IADD R5, R3, 0x1, R5 ;  /* 0x0000000103057824 */ /* 0x000fe400078e0205 */
[C---:B------:R-:W-:Y:S02]  /*290a0*/  IMAD R9, R7.reuse, UR5, R9 ;  /* 0x0000000507097c24 */ /* 0x040fe4000f8e0209 */
        /* <DEDUP_REMOVED lines=60> */
[----:B------:R-:W1:Y:S02]  /*29470*/  SHFL.IDX PT, R5, R7, RZ, 0x181f ;  /* 0x00181fff07057589 */ /* 0x000e6400000e0000 */
[----:B0-----:R-:W-:-:S05]  /*29480*/  IMAD.X R3, RZ, RZ, R3, P0 ;  /* 0x000000ffff037224 */ /* 0x001fca00000e0603 */
[----:B------:R1:W-:Y:S02]  /*29490*/  LDGSTS.E.BYPASS.LTC128B.128 [R6+0x1bc00], desc[UR60][R2.64], !P2 ;  /* 0x1bc0000002067fae */ /* 0x0003e4000d101d7c */
[----:B-1----:R-:W-:-:S05]  /*294a0*/  IADD3 R2, P0, R32, R5, RZ ;  /* 0x0000000520027210 */ /* 0x002fca0007f1e0ff */
[----:B------:R-:W-:-:S05]  /*294b0*/  IMAD.X R3, RZ, RZ, R4, P0 ;  /* 0x000000ffff037224 */ /* 0x000fca00000e0604 */
[----:B------:R0:W-:Y:S04]  /*294c0*/  LDGSTS.E.BYPASS.LTC128B.128 [R6+0x1c400], desc[UR60][R2.64], !P2 ;  /* 0x1c40000002067fae */ /* 0x0001e8000d101d7c */
[----:B0-----:R0:W1:Y:S02]  /*294d0*/  SHFL.IDX PT, R2, R7, 0x1, 0x181f ;  /* 0x00381f0007027f89 */ /* 0x00106400000e0000 */
.L_x_2405:
        /* <DEDUP_REMOVED lines=8> */
.L_x_2120:
        /* <DEDUP_REMOVED lines=11> */
.L_x_2121:
[----:B------:R-:W4:Y:S01]  /*29610*/  LDL R2, [R1+0x38] ;  /* 0x0000380001027983 */ /* 0x000f220000100800 */
[----:B------:R1:W-:Y:S01]  /*29620*/  SYNCS.ARRIVE.TRANS64.A1T0 RZ, [R0+URZ+0x22830], RZ ;  /* 0x022830ff00ff79a7 */ /* 0x0003e2000810003f */
[----:B----4-:R-:W-:-:S13]  /*29630*/  ISETP.NE.AND P0, PT, R2, 0x3, PT ;  /* 0x000000030200780c */ /* 0x010fda0003f05270 */
[----:B-1----:R-:W-:Y:S05]  /*29640*/  @!P0 BRA `(.L_x_2122) ;  /* 0x0000000000048947 */ /* 0x002fea0003800000 */
[----:B------:R-:W-:Y:S01]  /*29650*/  BPT.TRAP 0x1 ;  /* 0x000000040000795c */ /* 0x000fe20000300000 */
.L_x_2122:
[----:B--23--:R-:W-:Y:S01]  /*29660*/  LOP3.LUT R0, R23, 0x1, RZ, 0x3c, !PT ;  /* 0x0000000117007812 */ /* 0x00cfe200078e3cff */
[----:B------:R-:W-:Y:S01]  /*29670*/  IMAD R3, R21, 0x8, R17 ;  /* 0x0000000815037824 */ /* 0x000fe200078e0211 */
[----:B------:R-:W-:Y:S02]  /*29680*/  BSSY B0, `(.L_x_2123) ;  /* 0x0000004000007945 */ /* 0x000fe40003800000 */
[----:B------:R-:W-:-:S04]  /*29690*/  SHF.L.U32 R0, R0, 0x1f, RZ ;  /* 0x0000001f00007819 */ /* 0x000fc800000006ff */
[----:B------:R-:W1:Y:S02]  /*296a0*/  SYNCS.PHASECHK.TRANS64.TRYWAIT P2, [R3+URZ+0x22870], R0 ;  /* 0x02287000030075a7 */ /* 0x000e64000804017f */
[----:B-1----:R-:W-:Y:S05]  /*296b0*/  @!P2 BRA `(.L_x_2124) ;  /* 0x000000880034a947 */ /* 0x002fea0003800000 */
.L_x_2406:
[----:B------:R-:W-:Y:S05]  /*296c0*/  BSYNC B0 ;  /* 0x0000000000007941 */ /* 0x000fea0003800000 */
.L_x_2123:
[----:B------:R-:W2:Y:S02]  /*296d0*/  LDL R2, [R1+0x40] ;  /* 0x0000400001027983 */ /* 0x000ea40000100800 */
[----:B--2---:R-:W-:-:S13]  /*296e0*/  ISETP.NE.AND P2, PT, R2, 0x3, PT ;  /* 0x000000030200780c */ /* 0x004fda0003f45270 */
[----:B------:R-:W-:Y:S05]  /*296f0*/  @!P2 BRA `(.L_x_2125) ;  /* 0x000000000004a947 */ /* 0x000fea0003800000 */
[----:B------:R-:W-:Y:S01]  /*29700*/  BPT.TRAP 0x1 ;  /* 0x000000040000795c */ /* 0x000fe20000300000 */
.L_x_2125:
[----:B-1----:R-:W-:Y:S01]  /*29710*/  SHF.L.U32 R0, R23, 0x1f, RZ ;  /* 0x0000001f17007819 */ /* 0x002fe200000006ff */
[----:B------:R-:W-:-:S03]  /*29720*/  IMAD R12, R21, 0x5000, RZ ;  /* 0x00005000150c7824 */ /* 0x000fc600078e02ff */
[----:B------:R-:W1:Y:S02]  /*29730*/  SYNCS.PHASECHK.TRANS64.TRYWAIT P2, [R3+URZ+0x22860], R0 ;  /* 0x02286000030075a7 */ /* 0x000e64000804017f */
[----:B-1----:R-:W-:Y:S05]  /*29740*/  @!P2 BRA `(.L_x_2126) ;  /* 0x000000880024a947 */ /* 0x002fea0003800000 */
.L_x_2407:
[----:B------:R-:W1:Y:S04]  /*29750*/  LDL R4, [R1+0x24] ;  /* 0x0000240001047983 */ /* 0x000e680000100800 */
[----:B------:R-:W2:Y:S04]  /*29760*/  LDL R2, [R1+0x28] ;  /* 0x0000280001027983 */ /* 0x000ea80000100800 */
[----:B------:R-:W3:Y:S01]  /*29770*/  LDL R13, [R1+0x20] ;  /* 0x00002000010d7983 */ /* 0x000ee20000100800 */
[----:B------:R-:W-:Y:S05]  /*29780*/  WARPSYNC.ALL ;  /* 0x0000000000007948 */ /* 0x000fea0003800000 */
[----:B------:R-:W4:Y:S01]  /*29790*/  LDL R19, [R1+0x40] ;  /* 0x0000400001137983 */ /* 0x000f220000100800 */
[----:B-1----:R-:W-:-:S05]  /*297a0*/  LOP3.LUT R0, R12, R4, RZ, 0xfc, !PT ;  /* 0x000000040c007212 */ /* 0x002fca00078efcff */
[----:B------:R-:W-:Y:S01]  /*297b0*/  IMAD.IADD R0, R17, 0x1, R0 ;  /* 0x0000000111007824 */ /* 0x000fe200078e0200 */
[----:B---3--:R-:W-:-:S03]  /*297c0*/  LOP3.LUT R18, R12, R13, RZ, 0xfc, !PT ;  /* 0x0000000d0c127212 */ /* 0x008fc600078efcff */
[----:B--2---:R-:W-:Y:S01]  /*297d0*/  IMAD.IADD R2, R2, 0x1, R0 ;  /* 0x0000000102027824 */ /* 0x004fe200078e0200 */
[----:B0-----:R-:W0:Y:S02]  /*297e0*/  LDSM.16.MT88.4 R4, [R0+0xa400] ;  /* 0x00a400000004783b */ /* 0x001e240000004200 */
        /* <DEDUP_REMOVED lines=69> */
.L_x_2127:
[----:B-1----:R1:W-:Y:S01]  /*29c40*/  SYNCS.ARRIVE.TRANS64.A1T0 RZ, [R3+URZ+0x22850], RZ ;  /* 0x022850ff03ff79a7 */ /* 0x0023e2000810003f */
[----:B------:R-:W-:Y:S06]  /*29c50*/  BAR.SYNC.DEFER_BLOCKING 0x2, 0x80 ;  /* 0x0082000000007b1d */ /* 0x000fec0000010000 */
[----:B------:R-:W-:Y:S05]  /*29c60*/  @!P0 BRA `(.L_x_2128) ;  /* 0x0000000000048947 */ /* 0x000fea0003800000 */
[----:B------:R-:W-:Y:S01]  /*29c70*/  BPT.TRAP 0x1 ;  /* 0x000000040000795c */ /* 0x000fe20000300000 */
.L_x_2128:
[----:B------:R-:W2:Y:S01]  /*29c80*/  LDL R0, [R1+0x14] ;  /* 0x0000140001007983 */ /* 0x000ea20000100800 */
[----:B-1----:R-:W-:Y:S02]  /*29c90*/  VIADD R3, R3, 0x22880 ;  /* 0x0002288003037836 */ /* 0x002fe40000000000 */
[----:B------:R-:W-:Y:S02]  /*29ca0*/  IMAD.MOV.U32 R21, RZ, RZ, R33 ;  /* 0x000000ffff157224 */ /* 0x000fe400078e0021 */
[----:B------:R-:W-:Y:S01]  /*29cb0*/  IMAD.MOV.U32 R23, RZ, RZ, R37 ;  /* 0x000000ffff177224 */ /* 0x000fe200078e0025 */
[----:B--2---:R-:W-:-:S04]  /*29cc0*/  PRMT R3, R0, 0x654, R3 ;  /* 0x0000065400037816 */ /* 0x004fc80000000003 */
[----:B------:R1:W-:Y:S01]  /*29cd0*/  SYNCS.ARRIVE.TRANS64.RED.A1T0 RZ, [R3+URZ], RZ ;  /* 0x000000ff03ff79a7 */ /* 0x0003e2000810043f */
[----:B------:R-:W-:Y:S05]  /*29ce0*/  @P1 BRA `(.L_x_2129) ;  /* 0xffffffe400d01947 */ /* 0x000fea000383ffff */
.L_x_2109:
[----:B0-----:R-:W0:Y:S02]  /*29cf0*/  S2R R0, SR_TID.X ;  /* 0x0000000000007919 */ /* 0x001e240000002100 */
[----:B0-----:R-:W-:Y:S02]  /*29d00*/  LOP3.LUT R2, R0, 0x7f, RZ, 0xc0, !PT ;  /* 0x0000007f00027812 */ /* 0x001fe400078ec0ff */
[----:B------:R-:W2:Y:S01]  /*29d10*/  LDL R0, [R1+0x38] ;  /* 0x0000380001007983 */ /* 0x000ea20000100800 */
[----:B------:R-:W-:Y:S01]  /*29d20*/  BSSY B0, `(.L_x_2130) ;  /* 0x0000010000007945 */ /* 0x000fe20003800000 */
[----:B------:R-:W-:Y:S02]  /*29d30*/  ISETP.NE.AND P1, PT, R2, RZ, PT ;  /* 0x000000ff0200720c */ /* 0x000fe40003f25270 */
[----:B--2---:R-:W-:-:S11]  /*29d40*/  ISETP.NE.AND P0, PT, R0, 0x3, PT ;  /* 0x000000030000780c */ /* 0x004fd60003f05270 */
[----:B------:R-:W-:Y:S05]  /*29d50*/  @P1 BRA `(.L_x_2131) ;  /* 0x0000000000301947 */ /* 0x000fea0003800000 */
[----:B------:R-:W0:Y:S01]  /*29d60*/  S2R R5, SR_LANEID ;  /* 0x0000000000057919 */ /* 0x000e220000000000 */
[----:B------:R-:W-:Y:S01]  /*29d70*/  VOTEU.ANY UR4, UPT, PT ;  /* 0x0000000000047886 */ /* 0x000fe200038e0100 */
[----:B-1----:R-:W1:Y:S01]  /*29d80*/  LDC.64 R2, c[0x0][0xc60] ;  /* 0x00031800ff027b82 */ /* 0x002e620000000a00 */
        /* <DEDUP_REMOVED lines=8> */
[----:B0-----:R-:W-:-:S07]  /*29e10*/  IADD3 R24, R0, UR38, R7 ;  /* 0x0000002600187c10 */ /* 0x001fce000fffe007 */
.L_x_2131:
[----:B------:R-:W-:Y:S05]  /*29e20*/  BSYNC B0 ;  /* 0x0000000000007941 */ /* 0x000fea0003800000 */
.L_x_2130:
[----:B------:R-:W-:Y:S05]  /*29e30*/  @!P0 BRA `(.L_x_2132) ;  /* 0x0000000000048947 */ /* 0x000fea0003800000 */
[----:B------:R-:W-:Y:S01]  /*29e40*/  BPT.TRAP 0x1 ;  /* 0x000000040000795c */ /* 0x000fe20000300000 */
.L_x_2132:
[----:B-1----:R-:W-:Y:S01]  /*29e50*/  LOP3.LUT R3, R37, 0x1, RZ, 0x3c, !PT ;  /* 0x0000000125037812 */ /* 0x002fe200078e3cff */
[----:B------:R-:W-:Y:S01]  /*29e60*/  IMAD R18, R33, 0x8, R17 ;  /* 0x0000000821127824 */ /* 0x000fe200078e0211 */
[----:B------:R-:W-:Y:S02]  /*29e70*/  BSSY B0, `(.L_x_2133) ;  /* 0x0000004000007945 */ /* 0x000fe40003800000 */
[----:B------:R-:W-:-:S04]  /*29e80*/  SHF.L.U32 R3, R3, 0x1f, RZ ;  /* 0x0000001f03037819 */ /* 0x000fc800000006ff */
[----:B------:R-:W0:Y:S02]  /*29e90*/  SYNCS.PHASECHK.TRANS64.TRYWAIT P1, [R18+URZ+0x22870], R3 ;  /* 0x02287003120075a7 */ /* 0x000e24000802017f */
[----:B0-----:R-:W-:Y:S05]  /*29ea0*/  @!P1 BRA `(.L_x_2134) ;  /* 0x0000008000609947 */ /* 0x001fea0003800000 */
.L_x_2408:
[----:B------:R-:W-:Y:S05]  /*29eb0*/  BSYNC B0 ;  /* 0x0000000000007941 */ /* 0x000fea0003800000 */
.L_x_2133:
[----:B------:R-:W2:Y:S02]  /*29ec0*/  LDL R0, [R1+0x40] ;  /* 0x0000400001007983 */ /* 0x000ea40000100800 */
[----:B--2---:R-:W-:-:S13]  /*29ed0*/  ISETP.NE.AND P1, PT, R0, 0x3, PT ;  /* 0x000000030000780c */ /* 0x004fda0003f25270 */
[----:B------:R-:W-:Y:S05]  /*29ee0*/  @!P1 BRA `(.L_x_2135) ;  /* 0x0000000000049947 */ /* 0x000fea0003800000 */
[----:B------:R-:W-:Y:S01]  /*29ef0*/  BPT.TRAP 0x1 ;  /* 0x000000040000795c */ /* 0x000fe20000300000 */
.L_x_2135:
[----:B0-----:R-:W-:-:S04]  /*29f00*/  SHF.L.U32 R3, R37, 0x1f, RZ ;  /* 0x0000001f25037819 */ /* 0x001fc800000006ff */
[----:B------:R-:W0:Y:S02]  /*29f10*/  SYNCS.PHASECHK.TRANS64.TRYWAIT P1, [R18+URZ+0x22860], R3 ;  /* 0x02286003120075a7 */ /* 0x000e24000802017f */
[----:B0-----:R-:W-:Y:S05]  /*29f20*/  @!P1 BRA `(.L_x_2136) ;  /* 0x0000008000549947 */ /* 0x001fea0003800000 */
.L_x_2409:
[----:B------:R-:W2:Y:S04]  /*29f30*/  LDL R2, [R1+0x24] ;  /* 0x0000240001027983 */ /* 0x000ea80000100800 */
[----:B------:R-:W0:Y:S04]  /*29f40*/  LDL R13, [R1+0x28] ;  /* 0x00002800010d7983 */ /* 0x000e280000100800 */
[----:B------:R-:W3:Y:S01]  /*29f50*/  LDL R12, [R1+0x20] ;  /* 0x00002000010c7983 */ /* 0x000ee20000100800 */
[----:B------:R-:W-:Y:S01]  /*29f60*/  IMAD R0, R33, 0x5000, RZ ;  /* 0x0000500021007824 */ /* 0x000fe200078e02ff */
[----:B------:R-:W-:Y:S05]  /*29f70*/  WARPSYNC.ALL ;  /* 0x0000000000007948 */ /* 0x000fea0003800000 */
[----:B------:R-:W4:Y:S01]  /*29f80*/  LDL R19, [R1+0x40] ;  /* 0x0000400001137983 */ /* 0x000f220000100800 */
[----:B--2---:R-:W-:-:S05]  /*29f90*/  LOP3.LUT R2, R0, R2, RZ, 0xfc, !PT ;  /* 0x0000000200027212 */ /* 0x004fca00078efcff */
[----:B------:R-:W-:Y:S01]  /*29fa0*/  IMAD.IADD R2, R17, 0x1, R2 ;  /* 0x0000000111027824 */ /* 0x000fe200078e0202 */
[----:B---3--:R-:W-:-:S03]  /*29fb0*/  LOP3.LUT R0, R0, R12, RZ, 0xfc, !PT ;  /* 0x0000000c00007212 */ /* 0x008fc600078efcff */
[----:B0-----:R-:W-:Y:S01]  /*29fc0*/  IMAD.IADD R3, R13, 0x1, R2 ;  /* 0x000000010d037824 */ /* 0x001fe200078e0202 */
[----:B------:R-:W0:Y:S01]  /*29fd0*/  LDSM.16.MT88.4 R4, [R2+0xa400] ;  /* 0x00a400000204783b */ /* 0x000e220000004200 */
[----:B------:R-:W-:Y:S01]  /*29fe0*/  IMAD.IADD R0, R17, 0x1, R0 ;  /* 0x0000000111007824 */ /* 0x000fe200078e0200 */
[C-C-:B0-----:R-:W-:Y:S02]  /*29ff0*/  PRMT R8, R4.reuse, 0x6420, R5.reuse ;  /* 0x0000642004087816 */ /* 0x141fe40000000005 */
[----:B------:R-:W-:Y:S02]  /*2a000*/  PRMT R9, R4, 0x7531, R5 ;  /* 0x0000753104097816 */ /* 0x000fe40000000005 */
[C-C-:B------:R-:W-:Y:S02]  /*2a010*/  PRMT R10, R6.reuse, 0x6420, R7.reuse ;  /* 0x00006420060a7816 */ /* 0x140fe40000000007 */
[----:B------:R-:W-:Y:S02]  /*2a020*/  PRMT R11, R6, 0x7531, R7 ;  /* 0x00007531060b7816 */ /* 0x000fe40000000007 */
[----:B------:R-:W0:Y:S04]  /*2a030*/  LDSM.16.MT88.4 R4, [R3+0xa400] ;  /* 0x00a400000304783b */ /* 0x000e280000004200 */
[----:B------:R0:W-:Y:S02]  /*2a040*/  STSM.16.M88.4 [R0+0x400], R8 ;  /* 0x0004000800007844 */ /* 0x0001e40000000200 */
        /* <DEDUP_REMOVED lines=42> */
[----:B----4-:R-:W-:Y:S02]  /*2a2f0*/  ISETP.NE.AND P1, PT, R19, 0x3, PT ;  /* 0x000000031300780c */ /* 0x010fe40003f25270 */
        /* <DEDUP_REMOVED lines=19> */
.L_x_2137:
[----:B0-----:R0:W-:Y:S01]  /*2a430*/  SYNCS.ARRIVE.TRANS64.A1T0 RZ, [R18+URZ+0x22850], RZ ;  /* 0x022850ff12ff79a7 */ /* 0x0011e2000810003f */
[----:B------:R-:W-:Y:S06]  /*2a440*/  BAR.SYNC.DEFER_BLOCKING 0x2, 0x80 ;  /* 0x0082000000007b1d */ /* 0x000fec0000010000 */
[----:B------:R-:W-:Y:S05]  /*2a450*/  @!P0 BRA `(.L_x_2138) ;  /* 0x0000000000048947 */ /* 0x000fea0003800000 */
[----:B------:R-:W-:Y:S01]  /*2a460*/  BPT.TRAP 0x1 ;  /* 0x000000040000795c */ /* 0x000fe20000300000 */
.L_x_2138:
[----:B-1----:R-:W2:Y:S01]  /*2a470*/  LDL R0, [R1+0x14] ;  /* 0x0000140001007983 */ /* 0x002ea20000100800 */
[----:B0-----:R-:W-:Y:S02]  /*2a480*/  VIADD R18, R18, 0x22880 ;  /* 0x0002288012127836 */ /* 0x001fe40000000000 */
[----:B------:R-:W-:-:S05]  /*2a490*/  VIADD R33, R33, 0x1 ;  /* 0x0000000121217836 */ /* 0x000fca0000000000 */
[----:B------:R-:W-:-:S04]  /*2a4a0*/  ISETP.NE.AND P0, PT, R33, 0x2, PT ;  /* 0x000000022100780c */ /* 0x000fc80003f05270 */
[----:B------:R-:W-:Y:S02]  /*2a4b0*/  SEL R33, R33, RZ, P0 ;  /* 0x000000ff21217207 */ /* 0x000fe40000000000 */
[----:B--2---:R-:W-:Y:S02]  /*2a4c0*/  PRMT R18, R0, 0x654, R18 ;  /* 0x0000065400127816 */ /* 0x004fe40000000012 */
[----:B------:R-:W-:Y:S02]  /*2a4d0*/  SEL R0, RZ, 0x1, P0 ;  /* 0x00000001ff007807 */ /* 0x000fe40000000000 */
[----:B------:R0:W-:Y:S02]  /*2a4e0*/  SYNCS.ARRIVE.TRANS64.RED.A1T0 RZ, [R18+URZ], RZ ;  /* 0x000000ff12ff79a7 */ /* 0x0001e4000810043f */
[----:B------:R-:W-:-:S07]  /*2a4f0*/  LOP3.LUT R37, R37, R0, RZ, 0x3c, !PT ;  /* 0x0000000025257212 */ /* 0x000fce00078e3cff */
.L_x_2081:
[----:B------:R-:W-:-:S13]  /*2a500*/  LOP3.LUT P0, RZ, R16, 0x200, RZ, 0xc0, !PT ;  /* 0x0000020010ff7812 */ /* 0x000fda000780c0ff */
[----:B------:R-:W-:Y:S05]  /*2a510*/  @!P0 BRA `(.L_x_2139) ;  /* 0x0000000000288947 */ /* 0x000fea0003800000 */
[----:B------:R-:W-:Y:S05]  /*2a520*/  WARPSYNC.ALL ;  /* 0x0000000000007948 */ /* 0x000fea0003800000 */
[----:B------:R-:W2:Y:S08]  /*2a530*/  S2UR UR4, SR_CgaCtaId ;  /* 0x00000000000479c3 */ /* 0x000eb00000008800 */
[----:B------:R-:W-:Y:S01]  /*2a540*/  BAR.SYNC.DEFER_BLOCKING 0x5, 0x180 ;  /* 0x0146000000007b1d */ /* 0x000fe20000010000 */
[----:B------:R-:W-:Y:S01]  /*2a550*/  MOV R17, 0x400 ;  /* 0x0000040000117802 */ /* 0x000fe20000000f00 */
[----:B--2---:R-:W-:-:S05]  /*2a560*/  IMAD.U32 R0, RZ, RZ, UR4 ;  /* 0x00000004ff007e24 */ /* 0x004fca000f8e00ff */
[----:B------:R-:W-:Y:S01]  /*2a570*/  LEA R17, R0, R17, 0x18 ;  /* 0x0000001100117211 */ /* 0x000fe200078ec0ff */
[----:B------:R2:W-:Y:S04]  /*2a580*/  STL [R1+0x14], R0 ;  /* 0x0000140001007387 */ /* 0x0005e80000100800 */
[----:B------:R2:W3:Y:S01]  /*2a590*/  LDS.128 R24, [R17+0x228d0] ;  /* 0x0228d00011187984 */ /* 0x0004e20000000c00 */
[----:B------:R-:W-:Y:S06]  /*2a5a0*/  BAR.ARV 0x4, 0x180 ;  /* 0x0106000000007b1d */ /* 0x000fec0000002000 */
[----:B------:R-:W-:Y:S05]  /*2a5b0*/  BRA `(.L_x_2140) ;  /* 0x0000000800d47947 */ /* 0x000fea0003800000 */
.L_x_2139:
[----:B------:R-:W2:Y:S01]  /*2a5c0*/  S2R R0, SR_TID.X ;  /* 0x0000000000007919 */ /* 0x000ea20000002100 */
[----:B------:R-:W-:Y:S01]  /*2a5d0*/  UMOV UR4, 0xffffffff ;  /* 0xffffffff00047882 */ /* 0x000fe20000000000 */
[----:B--2---:R-:W-:-:S04]  /*2a5e0*/  LOP3.LUT R7, R0, 0x1f, RZ, 0xc0, !PT ;  /* 0x0000001f00077812 */ /* 0x004fc800078ec0ff */
[----:B------:R-:W-:Y:S01]  /*2a5f0*/  ISETP.NE.AND P0, PT, R7, 0x1f, PT ;  /* 0x0000001f0700780c */ /* 0x000fe20003f05270 */
[----:B------:R-:W-:-:S12]  /*2a600*/  BRA.DIV UR4, `(.L_x_2141) ;  /* 0x0000007a04b07947 */ /* 0x000fd8000b800000 */
[----:B------:R-:W-:Y:S01]  /*2a610*/  IMAD.IADD R5, R27, 0x1, R7 ;  /* 0x000000011b057824 */ /* 0x000fe200078e0207 */
[----:B------:R-:W-:-:S04]  /*2a620*/  ULDC UR4, c[0x0][0xc3c] ;  /* 0x00030f0000047ab9 */ /* 0x000fc80000000800 */
[----:B------:R-:W-:-:S13]  /*2a630*/  ISETP.GE.OR P1, PT, R5, UR4, !P0 ;  /* 0x0000000405007c0c */ /* 0x000fda000c726670 */
[----:B------:R-:W2:Y:S02]  /*2a640*/  @!P1 LDC.64 R2, c[0x0][0xc80] ;  /* 0x00032000ff029b82 */ /* 0x000ea40000000a00 */
[----:B--2---:R-:W-:-:S06]  /*2a650*/  @!P1 IMAD.WIDE R2, R5, 0x4, R2 ;  /* 0x0000000405029825 */ /* 0x004fcc00078e0202 */
[----:B------:R2:W3:Y:S01]  /*2a660*/  @!P1 LDG.E R3, desc[UR60][R2.64] ;  /* 0x0000003c02039981 */ /* 0x0004e2000c1e1900 */
[C---:B------:R-:W-:Y:S02]  /*2a670*/  ISETP.GE.U32.AND P2, PT, R7.reuse, 0x2, PT ;  /* 0x000000020700780c */ /* 0x040fe40003f46070 */
[C---:B------:R-:W-:Y:S01]  /*2a680*/  ISETP.GE.U32.AND P3, PT, R7.reuse, 0x4, PT ;  /* 0x000000040700780c */ /* 0x040fe20003f66070 */
[----:B------:R-:W-:Y:S01]  /*2a690*/  SHFL.IDX PT, R0, R24, RZ, 0x1f ;  /* 0x00001fff18007589 */ /* 0x000fe200000e0000 */
[C---:B------:R-:W-:Y:S02]  /*2a6a0*/  ISETP.GE.U32.AND P4, PT, R7.reuse, 0x8, PT ;  /* 0x000000080700780c */ /* 0x040fe40003f86070 */
[C---:B------:R-:W-:Y:S01]  /*2a6b0*/  ISETP.GE.U32.AND P5, PT, R7.reuse, 0x10, PT ;  /* 0x000000100700780c */ /* 0x040fe20003fa6070 */
[----:B------:R-:W-:Y:S01]  /*2a6c0*/  SHFL.IDX PT, R24, R24, 0x1, 0x1f ;  /* 0x00201f0018187f89 */ /* 0x000fe200000e0000 */
[----:B--2---:R-:W-:Y:S02]  /*2a6d0*/  IMAD.MOV.U32 R2, RZ, RZ, RZ ;  /* 0x000000ffff027224 */ /* 0x004fe400078e00ff */
[----:B---3--:R-:W-:Y:S01]  /*2a6e0*/  @!P1 IMAD.MOV.U32 R2, RZ, RZ, R3 ;  /* 0x000000ffff029224 */ /* 0x008fe200078e0003 */
[----:B------:R-:W-:-:S04]  /*2a6f0*/  ISETP.NE.AND P1, PT, R7, RZ, PT ;  /* 0x000000ff0700720c */ /* 0x000fc80003f25270 */
[----:B------:R-:W2:Y:S02]  /*2a700*/  SHFL.UP PT, R14, R2, 0x1, RZ ;  /* 0x04200000020e7989 */ /* 0x000ea400000e00ff */
[----:B--2---:R-:W-:-:S05]  /*2a710*/  SEL R5, R14, RZ, P1 ;  /* 0x000000ff0e057207 */ /* 0x004fca0000800000 */
[----:B------:R-:W-:-:S05]  /*2a720*/  IMAD.IADD R4, R2, 0x1, R5 ;  /* 0x0000000102047824 */ /* 0x000fca00078e0205 */
[----:B------:R-:W2:Y:S02]  /*2a730*/  SHFL.UP PT, R14, R4, 0x2, RZ ;  /* 0x04400000040e7989 */ /* 0x000ea400000e00ff */
[----:B--2---:R-:W-:-:S05]  /*2a740*/  SEL R5, R14, RZ, P2 ;  /* 0x000000ff0e057207 */ /* 0x004fca0001000000 */
[----:B------:R-:W-:-:S05]  /*2a750*/  IMAD.IADD R5, R4, 0x1, R5 ;  /* 0x0000000104057824 */ /* 0x000fca00078e0205 */
[----:B------:R-:W0:Y:S02]  /*2a760*/  SHFL.UP PT, R14, R5, 0x4, RZ ;  /* 0x04800000050e7989 */ /* 0x000e2400000e00ff */
[----:B01----:R-:W-:-:S05]  /*2a770*/  SEL R6, R14, RZ, P3 ;  /* 0x000000ff0e067207 */ /* 0x003fca0001800000 */
        /* <DEDUP_REMOVED lines=8> */
.L_x_2419:
[----:B------:R-:W-:Y:S02]  /*2a800*/  ULDC UR4, c[0x0][0xc38] ;  /* 0x00030e0000047ab9 */ /* 0x000fe40000000800 */
[----:B------:R-:W-:-:S04]  /*2a810*/  IMAD.U32 R4, RZ, RZ, UR4 ;  /* 0x00000004ff047e24 */ /* 0x000fc8000f8e00ff */
[----:B-1----:R-:W-:-:S04]  /*2a820*/  IMAD R5, R14, R4, RZ ;  /* 0x000000040e057224 */ /* 0x002fc800078e02ff */
[----:B------:R-:W-:-:S05]  /*2a830*/  IMAD.IADD R24, R24, 0x1, R5 ;  /* 0x0000000118187824 */ /* 0x000fca00078e0205 */
[----:B------:R-:W-:-:S13]  /*2a840*/  ISETP.GT.AND P6, PT, R24, R0, PT ;  /* 0x000000001800720c */ /* 0x000fda0003fc4270 */
[----:B------:R-:W-:Y:S05]  /*2a850*/  @P6 BRA `(.L_x_2142) ;  /* 0x00000000009c6947 */ /* 0x000fea0003800000 */
.L_x_2147:
[----:B------:R-:W1:Y:S01]  /*2a860*/  LDC R4, c[0x0][0xc3c] ;  /* 0x00030f00ff047b82 */ /* 0x000e620000000800 */
[----:B------:R-:W-:-:S05]  /*2a870*/  VIADD R27, R27, 0x1f ;  /* 0x0000001f1b1b7836 */ /* 0x000fca0000000000 */
[----:B-1----:R-:W-:-:S13]  /*2a880*/  ISETP.GE.AND P6, PT, R27, R4, PT ;  /* 0x000000041b00720c */ /* 0x002fda0003fc6270 */
[----:B------:R-:W-:Y:S05]  /*2a890*/  @P6 BRA `(.L_x_2143) ;  /* 0x0000000400d06947 */ /* 0x000fea0003800000 */
[----:B------:R-:W1:Y:S01]  /*2a8a0*/  S2R R2, SR_TID.X ;  /* 0x0000000000027919 */ /* 0x000e620000002100 */
[----:B------:R-:W-:Y:S01]  /*2a8b0*/  BSSY B0, `(.L_x_2144) ;  /* 0x0000009000007945 */ /* 0x000fe20003800000 */
[----:B-1----:R-:W-:-:S05]  /*2a8c0*/  LOP3.LUT R2, R2, 0x1f, RZ, 0xc0, !PT ;  /* 0x0000001f02027812 */ /* 0x002fca00078ec0ff */
[----:B------:R-:W-:Y:S02]  /*2a8d0*/  IMAD.IADD R5, R27, 0x1, R2 ;  /* 0x000000011b057824 */ /* 0x000fe400078e0202 */
[----:B------:R-:W-:-:S03]  /*2a8e0*/  IMAD.MOV.U32 R2, RZ, RZ, RZ ;  /* 0x000000ffff027224 */ /* 0x000fc600078e00ff */
[----:B------:R-:W-:-:S13]  /*2a8f0*/  ISETP.GE.OR P6, PT, R5, R4, !P0 ;  /* 0x000000040500720c */ /* 0x000fda00047c6670 */
[----:B------:R-:W-:Y:S05]  /*2a900*/  @P6 BRA `(.L_x_2145) ;  /* 0x00000000000c6947 */ /* 0x000fea0003800000 */
[----:B0-----:R-:W0:Y:S02]  /*2a910*/  LDC.64 R2, c[0x0][0xc80] ;  /* 0x00032000ff027b82 */ /* 0x001e240000000a00 */
[----:B0-----:R-:W-:-:S06]  /*2a920*/  IMAD.WIDE R2, R5, 0x4, R2 ;  /* 0x0000000405027825 */ /* 0x001fcc00078e0202 */
[----:B------:R1:W5:Y:S02]  /*2a930*/  LDG.E R2, desc[UR60][R2.64] ;  /* 0x0000003c02027981 */ /* 0x000364000c1e1900 */
.L_x_2145:
[----:B------:R-:W-:Y:S05]  /*2a940*/  BSYNC B0 ;  /* 0x0000000000007941 */ /* 0x000fea0003800000 */
.L_x_2144:
[----:B------:R-:W-:-:S03]  /*2a950*/  UMOV UR4, 0xffffffff ;  /* 0xffffffff00047882 */ /* 0x000fc60000000000 */
[----:B------:R-:W-:Y:S05]  /*2a960*/  BRA.DIV UR4, `(.L_x_2146) ;  /* 0x0000007a04fc7947 */ /* 0x000fea000b800000 */
[----:B-----5:R-:W2:Y:S02]  /*2a970*/  SHFL.UP PT, R14, R2, 0x1, RZ ;  /* 0x04200000020e7989 */ /* 0x020ea400000e00ff */
[----:B--2---:R-:W-:-:S05]  /*2a980*/  SEL R13, R14, RZ, P1 ;  /* 0x000000ff0e0d7207 */ /* 0x004fca0000800000 */
[----:B------:R-:W-:-:S05]  /*2a990*/  IMAD.IADD R13, R2, 0x1, R13 ;  /* 0x00000001020d7824 */ /* 0x000fca00078e020d */
[----:B------:R-:W2:Y:S02]  /*2a9a0*/  SHFL.UP PT, R14, R13, 0x2, RZ ;  /* 0x044000000d0e7989 */ /* 0x000ea400000e00ff */
[----:B--2---:R-:W-:-:S05]  /*2a9b0*/  SEL R14, R14, RZ, P2 ;  /* 0x000000ff0e0e7207 */ /* 0x004fca0001000000 */
[----:B01----:R-:W-:-:S05]  /*2a9c0*/  IMAD.IADD R3, R13, 0x1, R14 ;  /* 0x000000010d037824 */ /* 0x003fca00078e020e */
        /* <DEDUP_REMOVED lines=10> */
.L_x_2427:
[----:B------:R-:W-:Y:S02]  /*2aa70*/  ULDC UR4, c[0x0][0xc38] ;  /* 0x00030e0000047ab9 */ /* 0x000fe40000000800 */
[----:B------:R-:W-:-:S04]  /*2aa80*/  IMAD.U32 R4, RZ, RZ, UR4 ;  /* 0x00000004ff047e24 */ /* 0x000fc8000f8e00ff */
[----:B-1----:R-:W-:-:S04]  /*2aa90*/  IMAD R5, R14, R4, RZ ;  /* 0x000000040e057224 */ /* 0x002fc800078e02ff */
[----:B------:R-:W-:-:S05]  /*2aaa0*/  IMAD.IADD R24, R5, 0x1, R24 ;  /* 0x0000000105187824 */ /* 0x000fca00078e0218 */
[----:B------:R-:W-:-:S13]  /*2aab0*/  ISETP.GT.AND P6, PT, R24, R0, PT ;  /* 0x000000001800720c */ /* 0x000fda0003fc4270 */
[----:B------:R-:W-:Y:S05]  /*2aac0*/  @!P6 BRA `(.L_x_2147) ;  /* 0xfffffffc0064e947 */ /* 0x000fea000383ffff */
.L_x_2142:
        /* <DEDUP_REMOVED lines=8> */
.L_x_2431:
[----:B------:R-:W-:Y:S01]  /*2ab50*/  ISETP.NE.AND P0, PT, R6, RZ, PT ;  /* 0x000000ff0600720c */ /* 0x000fe20003f05270 */
[----:B------:R-:W-:-:S12]  /*2ab60*/  IMAD.MOV.U32 R6, RZ, RZ, RZ ;  /* 0x000000ffff067224 */ /* 0x000fd800078e00ff */
[----:B------:R-:W-:Y:S05]  /*2ab70*/  @!P0 BRA `(.L_x_2149) ;  /* 0x0000000000108947 */ /* 0x000fea0003800000 */
[----:B------:R-:W-:Y:S01]  /*2ab80*/  UMOV UR4, 0xffffffff ;  /* 0xffffffff00047882 */ /* 0x000fe20000000000 */
[----:B------:R-:W-:Y:S02]  /*2ab90*/  VIADD R12, R5, 0xffffffff ;  /* 0xffffffff050c7836 */ /* 0x000fe40000000000 */
[----:B------:R-:W-:Y:S05]  /*2aba0*/  BRA.DIV UR4, `(.L_x_2150) ;  /* 0x0000007e04707947 */ /* 0x000fea000b800000 */
[----:B------:R3:W4:Y:S02]  /*2abb0*/  SHFL.IDX PT, R6, R3, R12, 0x1f ;  /* 0x00001f0c03067589 */ /* 0x00072400000e0000 */
.L_x_2149:
[----:B01-3--:R-:W0:Y:S01]  /*2abc0*/  LDC.64 R2, c[0x0][0xc90] ;  /* 0x00032400ff027b82 */ /* 0x00be220000000a00 */
[----:B------:R-:W-:-:S04]  /*2abd0*/  IMAD.IADD R27, R5, 0x1, R27 ;  /* 0x00000001051b7824 */ /* 0x000fc800078e021b */
[----:B0-----:R-:W-:-:S05]  /*2abe0*/  IMAD.WIDE R2, R27, 0x4, R2 ;  /* 0x000000041b027825 */ /* 0x001fca00078e0202 */
[----:B------:R0:W2:Y:S01]  /*2abf0*/  LDG.E R7, desc[UR60][R2.64] ;  /* 0x0000003c02077981 */ /* 0x0000a2000c1e1900 */
[----:B----4-:R-:W-:-:S04]  /*2ac00*/  IMAD R24, R6, R4, R24 ;  /* 0x0000000406187224 */ /* 0x010fc800078e0218 */
[----:B------:R-:W-:Y:S02]  /*2ac10*/  IMAD.IADD R0, R0, 0x1, -R24 ;  /* 0x0000000100007824 */ /* 0x000fe400078e0a18 */
[----:B0-----:R-:W-:Y:S02]  /*2ac20*/  IMAD.MOV.U32 R2, RZ, RZ, RZ ;  /* 0x000000ffff027224 */ /* 0x001fe400078e00ff */
[----:B--2---:R-:W-:-:S05]  /*2ac30*/  IMAD R5, R25, R7, RZ ;  /* 0x0000000719057224 */ /* 0x004fca00078e02ff */
[-C--:B------:R-:W-:Y:S02]  /*2ac40*/  IABS R8, R5.reuse ;  /* 0x0000000500087213 */ /* 0x080fe40000000000 */
[----:B------:R-:W-:Y:S02]  /*2ac50*/  IABS R6, R5 ;  /* 0x0000000500067213 */ /* 0x000fe40000000000 */
[----:B------:R-:W0:Y:S03]  /*2ac60*/  I2F.RP R9, R8 ;  /* 0x0000000800097306 */ /* 0x000e260000209400 */
[----:B------:R-:W-:-:S05]  /*2ac70*/  IMAD.MOV R6, RZ, RZ, -R6 ;  /* 0x000000ffff067224 */ /* 0x000fca00078e0a06 */
[----:B0-----:R-:W0:Y:S02]  /*2ac80*/  MUFU.RCP R9, R9 ;  /* 0x0000000900097308 */ /* 0x001e240000001000 */
[----:B0-----:R-:W-:-:S06]  /*2ac90*/  VIADD R10, R9, 0xffffffe ;  /* 0x0ffffffe090a7836 */ /* 0x001fcc0000000000 */
[----:B------:R-:W0:Y:S02]  /*2aca0*/  F2I.FTZ.U32.TRUNC.NTZ R3, R10 ;  /* 0x0000000a00037305 */ /* 0x000e24000021f000 */
[----:B0-----:R-:W-:-:S04]  /*2acb0*/  IMAD.MOV R11, RZ, RZ, -R3 ;  /* 0x000000ffff0b7224 */ /* 0x001fc800078e0a03 */
[----:B------:R-:W-:-:S04]  /*2acc0*/  IMAD R11, R11, R8, RZ ;  /* 0x000000080b0b7224 */ /* 0x000fc800078e02ff */
[----:B------:R-:W-:Y:S01]  /*2acd0*/  IMAD.HI.U32 R2, R3, R11, R2 ;  /* 0x0000000b03027227 */ /* 0x000fe200078e0002 */
[----:B------:R-:W-:-:S05]  /*2ace0*/  IABS R3, R0 ;  /* 0x0000000000037213 */ /* 0x000fca0000000000 */
        /* <DEDUP_REMOVED lines=17> */
[----:B------:R-:W-:-:S04]  /*2ae00*/  VIADDMNMX R4, R3, R4, R7, PT ;  /* 0x0000000403047246 */ /* 0x000fc80003800107 */
[----:B------:R-:W-:-:S04]  /*2ae10*/  IABS R7, R4 ;  /* 0x0000000400077213 */ /* 0x000fc80000000000 */
[----:B------:R-:W0:Y:S08]  /*2ae20*/  I2F.RP R8, R7 ;  /* 0x0000000700087306 */ /* 0x000e300000209400 */
[----:B0-----:R-:W0:Y:S02]  /*2ae30*/  MUFU.RCP R8, R8 ;  /* 0x0000000800087308 */ /* 0x001e240000001000 */
[----:B0-----:R-:W-:-:S06]  /*2ae40*/  VIADD R3, R8, 0xffffffe ;  /* 0x0ffffffe08037836 */ /* 0x001fcc0000000000 */
[----:B------:R-:W0:Y:S02]  /*2ae50*/  F2I.FTZ.U32.TRUNC.NTZ R3, R3 ;  /* 0x0000000300037305 */ /* 0x000e24000021f000 */
[----:B0-----:R-:W-:-:S04]  /*2ae60*/  IMAD.MOV R0, RZ, RZ, -R3 ;  /* 0x000000ffff007224 */ /* 0x001fc800078e0a03 */
[----:B------:R-:W-:Y:S01]  /*2ae70*/  IMAD R9, R0, R7, RZ ;  /* 0x0000000700097224 */ /* 0x000fe200078e02ff */
[----:B------:R-:W-:-:S03]  /*2ae80*/  IABS R0, R4 ;  /* 0x0000000400007213 */ /* 0x000fc60000000000 */
[----:B------:R-:W-:Y:S01]  /*2ae90*/  IMAD.HI.U32 R2, R3, R9, R2 ;  /* 0x0000000903027227 */ /* 0x000fe200078e0002 */
[----:B------:R-:W-:-:S03]  /*2aea0*/  IABS R9, R5 ;  /* 0x0000000500097213 */ /* 0x000fc60000000000 */
        /* <DEDUP_REMOVED lines=8> */
[C---:B------:R-:W-:Y:S01]  /*2af30*/  LOP3.LUT R0, R5.reuse, R4, RZ, 0x3c, !PT ;  /* 0x0000000405007212 */ /* 0x040fe200078e3cff */
[----:B------:R-:W-:-:S03]  /*2af40*/  IMAD.IADD R5, R5, 0x1, R6 ;  /* 0x0000000105057824 */ /* 0x000fc600078e0206 */
[----:B------:R-:W-:-:S07]  /*2af50*/  ISETP.GE.AND P2, PT, R0, RZ, PT ;  /* 0x000000ff0000720c */ /* 0x000fce0003f46270 */
[----:B------:R-:W-:-:S06]  /*2af60*/  @P0 VIADD R2, R2, 0x1 ;  /* 0x0000000102020836 */ /* 0x000fcc0000000000 */
[----:B------:R-:W-:Y:S01]  /*2af70*/  @!P2 IMAD.MOV R2, RZ, RZ, -R2 ;  /* 0x000000ffff02a224 */ /* 0x000fe200078e0a02 */
[----:B------:R-:W-:Y:S01]  /*2af80*/  @!P1 LOP3.LUT R2, RZ, R4, RZ, 0x33, !PT ;  /* 0x00000004ff029212 */ /* 0x000fe200078e33ff */
[----:B------:R-:W-:-:S04]  /*2af90*/  IMAD.MOV R4, RZ, RZ, -R4 ;  /* 0x000000ffff047224 */ /* 0x000fc800078e0a04 */
[----:B------:R-:W-:Y:S01]  /*2afa0*/  IMAD R26, R2, R4, R5 ;  /* 0x00000004021a7224 */ /* 0x000fe200078e0205 */
[----:B------:R-:W-:-:S05]  /*2afb0*/  LOP3.LUT R2, RZ, R2, RZ, 0x33, !PT ;  /* 0x00000002ff027212 */ /* 0x000fca00078e33ff */
[----:B------:R-:W-:Y:S01]  /*2afc0*/  IMAD.IADD R25, R25, 0x1, R2 ;  /* 0x0000000119197824 */ /* 0x000fe200078e0202 */
[----:B------:R-:W-:Y:S06]  /*2afd0*/  BRA `(.L_x_2151) ;  /* 0x00000000001c7947 */ /* 0x000fec0003800000 */
.L_x_2143:
[----:B------:R-:W-:Y:S01]  /*2afe0*/  UMOV UR4, URZ ;  /* 0x0000003f00047c82 */ /* 0x000fe20008000000 */
[----:B------:R-:W-:Y:S01]  /*2aff0*/  UMOV UR5, URZ ;  /* 0x0000003f00057c82 */ /* 0x000fe20008000000 */
[----:B------:R-:W-:Y:S01]  /*2b000*/  ULDC UR6, c[0x0][0xc3c] ;  /* 0x00030f0000067ab9 */ /* 0x000fe20000000800 */
[----:B------:R-:W-:Y:S02]  /*2b010*/  IMAD.MOV.U32 R24, RZ, RZ, R0 ;  /* 0x000000ffff187224 */ /* 0x000fe400078e0000 */
[----:B------:R-:W-:Y:S02]  /*2b020*/  IMAD.U32 R25, RZ, RZ, UR4 ;  /* 0x00000004ff197e24 */ /* 0x000fe4000f8e00ff */
[----:B------:R-:W-:Y:S02]  /*2b030*/  IMAD.U32 R26, RZ, RZ, UR5 ;  /* 0x00000005ff1a7e24 */ /* 0x000fe4000f8e00ff */
[----:B------:R-:W-:-:S07]  /*2b040*/  IMAD.U32 R27, RZ, RZ, UR6 ;  /* 0x00000006ff1b7e24 */ /* 0x000fce000f8e00ff */
.L_x_2151:
        /* <DEDUP_REMOVED lines=12> */
.L_x_2140:
[----:B------:R-:W-:Y:S02]  /*2b110*/  ULDC UR4, c[0x0][0xc3c] ;  /* 0x00030f0000047ab9 */ /* 0x000fe40000000800 */
[----:B---3--:R-:W-:-:S13]  /*2b120*/  ISETP.GE.AND P0, PT, R27, UR4, PT ;  /* 0x000000041b007c0c */ /* 0x008fda000bf06270 */
[----:B------:R-:W-:Y:S05]  /*2b130*/  @!P0 BRA `(.L_x_2152) ;  /* 0xffffff8c006c8947 */ /* 0x000fea000383ffff */
[----:B------:R-:W-:Y:S05]  /*2b140*/  BSYNC B7 ;  /* 0x0000000000077941 */ /* 0x000fea0003800000 */
.L_x_2028:
[----:B0-2---:R-:W2:Y:S01]  /*2b150*/  LDL.LU R0, [R1+0x3c] ;  /* 0x00003c0001007983 */ /* 0x005ea20000300800 */
[----:B------:R-:W-:Y:S01]  /*2b160*/  BSSY B0, `(.L_x_2153) ;  /* 0x000000b000007945 */ /* 0x000fe20003800000 */
[----:B------:R-:W0:Y:S01]  /*2b170*/  S2R R5, SR_CgaCtaId ;  /* 0x0000000000057919 */ /* 0x000e220000008800 */
[----:B--2---:R-:W-:-:S05]  /*2b180*/  VIADD R0, R0, 0x1 ;  /* 0x0000000100007836 */ /* 0x004fca0000000000 */
[----:B-1----:R-:W-:-:S04]  /*2b190*/  LEA.HI R2, R0, R0, RZ, 0x1 ;  /* 0x0000000000027211 */ /* 0x002fc800078f08ff */
[----:B------:R-:W-:Y:S02]  /*2b1a0*/  LOP3.LUT R3, R2, 0xfffffffe, RZ, 0xc0, !PT ;  /* 0xfffffffe02037812 */ /* 0x000fe400078ec0ff */
[----:B------:R-:W-:-:S03]  /*2b1b0*/  MOV R2, 0x400 ;  /* 0x0000040000027802 */ /* 0x000fc60000000f00 */
[----:B------:R-:W-:Y:S01]  /*2b1c0*/  IMAD.IADD R0, R0, 0x1, -R3 ;  /* 0x0000000100007824 */ /* 0x000fe200078e0a03 */
[----:B0-----:R-:W-:-:S04]  /*2b1d0*/  LEA R5, R5, R2, 0x18 ;  /* 0x0000000205057211 */ /* 0x001fc800078ec0ff */
[----:B------:R-:W-:-:S04]  /*2b1e0*/  SHF.L.U32 R0, R0, 0x1f, RZ ;  /* 0x0000001f00007819 */ /* 0x000fc800000006ff */
[----:B------:R-:W0:Y:S02]  /*2b1f0*/  SYNCS.PHASECHK.TRANS64.TRYWAIT P0, [R5+URZ+0x22820], R0 ;  /* 0x02282000050075a7 */ /* 0x000e24000800017f */
[----:B0-----:R-:W-:Y:S05]  /*2b200*/  @!P0 BRA `(.L_x_2154) ;  /* 0x0000007800008947 */ /* 0x001fea0003800000 */
.L_x_2434:
[----:B------:R-:W-:Y:S05]  /*2b210*/  BSYNC B0 ;  /* 0x0000000000007941 */ /* 0x000fea0003800000 */
.L_x_2153:
[----:B------:R-:W-:-:S03]  /*2b220*/  UMOV UR4, 0xffffffff ;  /* 0xffffffff00047882 */ /* 0x000fc60000000000 */
[----:B------:R-:W-:Y:S05]  /*2b230*/  BRA.DIV UR4, `(.L_x_2155) ;  /* 0x0000007a04087947 */ /* 0x000fea000b800000 */
[----:B0-----:R-:W0:Y:S02]  /*2b240*/  S2R R0, SR_TID.X ;  /* 0x0000000000007919 */ /* 0x001e240000002100 */
[----:B0-----:R-:W-:-:S04]  /*2b250*/  SHF.R.U32.HI R0, RZ, 0x5, R0 ;  /* 0x00000005ff007819 */ /* 0x001fc80000011600 */
[----:B------:R-:W-:-:S05]  /*2b260*/  LOP3.LUT R0, R0, 0x3, RZ, 0xc0, !PT ;  /* 0x0000000300007812 */ /* 0x000fca00078ec0ff */
[----:B------:R0:W1:Y:S02]  /*2b270*/  SHFL.IDX PT, R14, R0, RZ, 0x1f ;  /* 0x00001fff000e7589 */ /* 0x00006400000e0000 */
.L_x_2437:
[----:B-1----:R-:W-:-:S13]  /*2b280*/  ISETP.NE.AND P0, PT, R14, RZ, PT ;  /* 0x000000ff0e00720c */ /* 0x002fda0003f05270 */
[----:B------:R-:W-:Y:S05]  /*2b290*/  @P0 BRA `(.L_x_1778) ;  /* 0x0000000000a80947 */ /* 0x000fea0003800000 */
[----:B------:R-:W-:-:S03]  /*2b2a0*/  UMOV UR4, 0xffffffff ;  /* 0xffffffff00047882 */ /* 0x000fc60000000000 */
[----:B------:R-:W-:Y:S05]  /*2b2b0*/  BRA.DIV UR4, `(.L_x_2156) ;  /* 0x0000007a041c7947 */ /* 0x000fea000b800000 */
[----:B------:R-:W-:-:S13]  /*2b2c0*/  ELECT P6, URZ, PT ;  /* 0x00000000003f782f */ /* 0x000fda00038c0000 */
.L_x_2440:
[----:B------:R-:W-:Y:S05]  /*2b2d0*/  @!P6 BRA `(.L_x_1778) ;  /* 0x000000000098e947 */ /* 0x000fea0003800000 */
[----:B0-----:R-:W2:Y:S02]  /*2b2e0*/  LDL.LU R0, [R1+0x18] ;  /* 0x0000180001007983 */ /* 0x001ea40000300800 */
[----:B--2---:R-:W-:-:S04]  /*2b2f0*/  LOP3.LUT R0, R0, 0x2, RZ, 0xfc, !PT ;  /* 0x0000000200007812 */ /* 0x004fc800078efcff */
[----:B------:R-:W-:-:S13]  /*2b300*/  ISETP.NE.AND P0, PT, R0, 0x3, PT ;  /* 0x000000030000780c */ /* 0x000fda0003f05270 */
[----:B------:R-:W-:Y:S05]  /*2b310*/  @!P0 BRA `(.L_x_2157) ;  /* 0x0000000000048947 */ /* 0x000fea0003800000 */
[----:B------:R-:W-:Y:S01]  /*2b320*/  BPT.TRAP 0x1 ;  /* 0x000000040000795c */ /* 0x000fe20000300000 */
.L_x_2157:
[----:B------:R-:W-:Y:S01]  /*2b330*/  IMAD R3, R33, 0x8, R5 ;  /* 0x0000000821037824 */ /* 0x000fe200078e0205 */
[----:B------:R-:W-:Y:S01]  /*2b340*/  SHF.L.U32 R2, R37, 0x1f, RZ ;  /* 0x0000001f25027819 */ /* 0x000fe200000006ff */
[----:B------:R-:W-:-:S03]  /*2b350*/  VIADD R33, R33, 0x1 ;  /* 0x0000000121217836 */ /* 0x000fc60000000000 */
[----:B------:R-:W0:Y:S02]  /*2b360*/  SYNCS.PHASECHK.TRANS64.TRYWAIT P1, [R3+URZ+0x22840], R2 ;  /* 0x02284002030075a7 */ /* 0x000e24000802017f */
[----:B------:R-:W-:-:S04]  /*2b370*/  ISETP.NE.AND P2, PT, R33, 0x2, PT ;  /* 0x000000022100780c */ /* 0x000fc80003f45270 */
[----:B------:R-:W-:Y:S01]  /*2b380*/  SEL R0, RZ, 0x1, P2 ;  /* 0x00000001ff007807 */ /* 0x000fe20001000000 */
[----:B0-----:R-:W-:Y:S08]  /*2b390*/  @!P1 BRA `(.L_x_2158) ;  /* 0x0000007800049947 */ /* 0x001ff00003800000 */
.L_x_2441:
[----:B------:R-:W-:Y:S02]  /*2b3a0*/  SEL R33, R33, RZ, P2 ;  /* 0x000000ff21217207 */ /* 0x000fe40001000000 */
[----:B------:R-:W-:Y:S01]  /*2b3b0*/  LOP3.LUT R0, R37, R0, RZ, 0x3c, !PT ;  /* 0x0000000025007212 */ /* 0x000fe200078e3cff */
[----:B------:R-:W-:Y:S06]  /*2b3c0*/  @!P0 BRA `(.L_x_2159) ;  /* 0x0000000000048947 */ /* 0x000fec0003800000 */
[----:B------:R-:W-:Y:S01]  /*2b3d0*/  BPT.TRAP 0x1 ;  /* 0x000000040000795c */ /* 0x000fe20000300000 */
.L_x_2159:
[----:B------:R-:W-:Y:S01]  /*2b3e0*/  IMAD R33, R33, 0x8, R5 ;  /* 0x0000000821217824 */ /* 0x000fe200078e0205 */
[----:B------:R-:W-:-:S04]  /*2b3f0*/  SHF.L.U32 R0, R0, 0x1f, RZ ;  /* 0x0000001f00007819 */ /* 0x000fc800000006ff */
[----:B------:R-:W1:Y:S02]  /*2b400*/  SYNCS.PHASECHK.TRANS64.TRYWAIT P1, [R33+URZ+0x22840], R0 ;  /* 0x02284000210075a7 */ /* 0x000e64000802017f */
[----:B-1----:R-:W-:Y:S05]  /*2b410*/  @!P1 BRA `(.L_x_2160) ;  /* 0x0000007400f89947 */ /* 0x002fea0003800000 */
.L_x_2442:
[----:B------:R-:W-:Y:S05]  /*2b420*/  @!P0 BRA `(.L_x_2161) ;  /* 0x0000000000048947 */ /* 0x000fea0003800000 */
[----:B------:R-:W-:Y:S01]  /*2b430*/  BPT.TRAP 0x1 ;  /* 0x000000040000795c */ /* 0x000fe20000300000 */
.L_x_2161:
[----:B------:R-:W2:Y:S02]  /*2b440*/  SYNCS.PHASECHK.TRANS64.TRYWAIT P1, [R3+URZ+0x22860], R2 ;  /* 0x02286002030075a7 */ /* 0x000ea4000802017f */
[----:B--2---:R-:W-:Y:S05]  /*2b450*/  @!P1 BRA `(.L_x_2162) ;  /* 0x0000007400fc9947 */ /* 0x004fea0003800000 */
.L_x_2443:
[----:B------:R-:W-:Y:S05]  /*2b460*/  @!P0 BRA `(.L_x_2163) ;  /* 0x0000000000048947 */ /* 0x000fea0003800000 */
[----:B------:R-:W-:Y:S01]  /*2b470*/  BPT.TRAP 0x1 ;  /* 0x000000040000795c */ /* 0x000fe20000300000 */
.L_x_2163:
[----:B------:R-:W3:Y:S02]  /*2b480*/  SYNCS.PHASECHK.TRANS64.TRYWAIT P1, [R33+URZ+0x22860], R0 ;  /* 0x02286000210075a7 */ /* 0x000ee4000802017f */
[----:B---3--:R-:W-:Y:S05]  /*2b490*/  @!P1 BRA `(.L_x_2164) ;  /* 0x0000007800009947 */ /* 0x008fea0003800000 */
.L_x_2444:
[----:B------:R-:W-:Y:S05]  /*2b4a0*/  @!P0 BRA `(.L_x_2165) ;  /* 0x0000000000048947 */ /* 0x000fea0003800000 */
[----:B------:R-:W-:Y:S01]  /*2b4b0*/  BPT.TRAP 0x1 ;  /* 0x000000040000795c */ /* 0x000fe20000300000 */
.L_x_2165:
[----:B------:R-:W4:Y:S02]  /*2b4c0*/  SYNCS.PHASECHK.TRANS64.TRYWAIT P1, [R3+URZ+0x22880], R2 ;  /* 0x02288002030075a7 */ /* 0x000f24000802017f */
[----:B----4-:R-:W-:Y:S05]  /*2b4d0*/  @!P1 BRA `(.L_x_2166) ;  /* 0x0000007800049947 */ /* 0x010fea0003800000 */
.L_x_2445:
[----:B------:R-:W-:Y:S05]  /*2b4e0*/  @!P0 BRA `(.L_x_2167) ;  /* 0x0000000000048947 */ /* 0x000fea0003800000 */
[----:B------:R-:W-:Y:S01]  /*2b4f0*/  BPT.TRAP 0x1 ;  /* 0x000000040000795c */ /* 0x000fe20000300000 */
.L_x_2167:
[----:B------:R0:W0:Y:S02]  /*2b500*/  SYNCS.PHASECHK.TRANS64.TRYWAIT P0, [R33+URZ+0x22880], R0 ;  /* 0x02288000210075a7 */ /* 0x000024000800017f */
[----:B0-----:R-:W-:Y:S05]  /*2b510*/  @!P0 NANOSLEEP.SYNCS 0x989680 ;  /* 0x009896800000895d */ /* 0x001fea0003900000 */
[----:B------:R-:W0:Y:S02]  /*2b520*/  @!P0 SYNCS.PHASECHK.TRANS64 P0, [R33+URZ+0x22880], R0 ;  /* 0x02288000210085a7 */ /* 0x000e24000800007f */
[----:B0-----:R-:W-:Y:S05]  /*2b530*/  @!P0 BRA `(.L_x_2167) ;  /* 0xfffffffc00f08947 */ /* 0x001fea000383ffff */
.L_x_1778:
[----:B------:R-:W-:Y:S05]  /*2b540*/  BSYNC B8 ;  /* 0x0000000000087941 */ /* 0x000fea0003800000 */
.L_x_1775:
[----:B------:R-:W-:Y:S05]  /*2b550*/  EXIT ;  /* 0x000000000000794d */ /* 0x000fea0003800000 */
.L_x_1806:
[----:B-1----:R1:W2:Y:S02]  /*2b560*/  SYNCS.PHASECHK.TRANS64.TRYWAIT P6, [R87+URZ+0x22890], R97 ;  /* 0x02289061570075a7 */ /* 0x0022a400080c017f */
[----:B--2---:R-:W-:Y:S05]  /*2b570*/  @!P6 NANOSLEEP.SYNCS 0x989680 ;  /* 0x009896800000e95d */ /* 0x004fea0003900000 */
[----:B------:R-:W2:Y:S02]  /*2b580*/  @!P6 SYNCS.PHASECHK.TRANS64 P6, [R87+URZ+0x22890], R97 ;  /* 0x022890615700e5a7 */ /* 0x000ea400080c007f */
[----:B--2---:R-:W-:Y:S05]  /*2b590*/  @!P6 BRA `(.L_x_1806) ;  /* 0xfffffffc00f0e947 */ /* 0x004fea000383ffff */
[----:B------:R-:W-:Y:S05]  /*2b5a0*/  BRA `(.L_x_2168) ;  /* 0xfffffd7400f47947 */ /* 0x000fea000383ffff */
.L_x_1807:
[----:B------:R-:W-:Y:S01]  /*2b5b0*/  BSSY B1, `(.L_x_2169) ;  /* 0x0000008000017945 */ /* 0x000fe20003800000 */
[----:B------:R-:W-:Y:S02]  /*2b5c0*/  IMAD.MOV.U32 R13, RZ, RZ, R101 ;  /* 0x000000ffff0d7224 */ /* 0x000fe400078e0065 */
[----:B------:R-:W-:Y:S02]  /*2b5d0*/  IMAD.MOV.U32 R12, RZ, RZ, RZ ;  /* 0x000000ffff0c7224 */ /* 0x000fe400078e00ff */
[----:B------:R-:W-:Y:S02]  /*2b5e0*/  IMAD.MOV.U32 R11, RZ, RZ, 0x1c1f ;  /* 0x00001c1fff0b7424 */ /* 0x000fe400078e00ff */
[----:B------:R-:W-:-:S07]  /*2b5f0*/  IMAD.MOV.U32 R15, RZ, RZ, -0x1 ;  /* 0xffffffffff0f7424 */ /* 0x000fce00078e00ff */
[----:B01----:R-:W-:Y:S05]  /*2b600*/  WARPSYNC.COLLECTIVE R15, `(.L_x_2170) ;  /* 0x000000000f087348 */ /* 0x003fea0003c00000 */
[----:B------:R2:W3:Y:S02]  /*2b610*/  SHFL.IDX P6, R14, R13, R12, R11 ;  /* 0x0000000c0d0e7389 */ /* 0x0004e400000c000b */
[----:B0123--:R-:W-:Y:S01]  /*2b620*/  ENDCOLLECTIVE ;  /* 0x000000000000791b */ /* 0x00ffe20003800000 */
.L_x_2170:
[----:B------:R-:W-:Y:S05]  /*2b630*/  BSYNC B1 ;  /* 0x0000000000017941 */ /* 0x000fea0003800000 */
.L_x_2169:
        /* <DEDUP_REMOVED lines=8> */
.L_x_2171:
[----:B------:R-:W-:Y:S05]  /*2b6c0*/  BRA `(.L_x_2172) ;  /* 0xfffffd7400c07947 */ /* 0x000fea000383ffff */
.L_x_1816:
[----:B------:R-:W-:Y:S01]  /*2b6d0*/  BSSY B1, `(.L_x_2173) ;  /* 0x0000008000017945 */ /* 0x000fe20003800000 */
[----:B------:R-:W-:Y:S02]  /*2b6e0*/  IMAD.MOV.U32 R13, RZ, RZ, R101 ;  /* 0x000000ffff0d7224 */ /* 0x000fe400078e0065 */
[----:B------:R-:W-:Y:S02]  /*2b6f0*/  IMAD.MOV.U32 R12, RZ, RZ, 0x1 ;  /* 0x00000001ff0c7424 */ /* 0x000fe400078e00ff */
[----:B0-----:R-:W-:Y:S02]  /*2b700*/  IMAD.MOV.U32 R11, RZ, RZ, 0x1c1f ;  /* 0x00001c1fff0b7424 */ /* 0x001fe400078e00ff */
[----:B------:R-:W-:-:S07]  /*2b710*/  IMAD.MOV.U32 R15, RZ, RZ, -0x1 ;  /* 0xffffffffff0f7424 */ /* 0x000fce00078e00ff */
[----:B-1234-:R-:W-:Y:S05]  /*2b720*/  WARPSYNC.COLLECTIVE R15, `(.L_x_2174) ;  /* 0x000000000f087348 */ /* 0x01efea0003c00000 */
[----:B----4-:R0:W4:Y:S02]  /*2b730*/  SHFL.IDX P6, R14, R13, R12, R11 ;  /* 0x0000000c0d0e7389 */ /* 0x01012400000c000b */
[----:B01234-:R-:W-:Y:S01]  /*2b740*/  ENDCOLLECTIVE ;  /* 0x000000000000791b */ /* 0x01ffe20003800000 */
.L_x_2174:
[----:B------:R-:W-:Y:S05]  /*2b750*/  BSYNC B1 ;  /* 0x0000000000017941 */ /* 0x000fea0003800000 */
.L_x_2173:
[----:B------:R-:W-:Y:S02]  /*2b760*/  IMAD.MOV.U32 R13, RZ, RZ, R100 ;  /* 0x000000ffff0d7224 */ /* 0x000fe400078e0064 */
[----:B------:R-:W-:Y:S02]  /*2b770*/  IMAD.MOV.U32 R12, RZ, RZ, 0x1 ;  /* 0x00000001ff0c7424 */ /* 0x000fe400078e00ff */
[----:B------:R-:W-:Y:S02]  /*2b780*/  IMAD.MOV.U32 R11, RZ, RZ, 0x1c1f ;  /* 0x00001c1fff0b7424 */ /* 0x000fe400078e00ff */
[----:B------:R-:W-:Y:S02]  /*2b790*/  IMAD.MOV.U32 R15, RZ, RZ, -0x1 ;  /* 0xffffffffff0f7424 */ /* 0x000fe400078e00ff */
[----:B------:R-:W-:-:S07]  /*2b7a0*/  IMAD.MOV.U32 R42, RZ, RZ, R14 ;  /* 0x000000ffff2a7224 */ /* 0x000fce00078e000e */
[----:B------:R-:W-:Y:S05]  /*2b7b0*/  WARPSYNC.COLLECTIVE R15, `(.L_x_2175) ;  /* 0x000000000f087348 */ /* 0x000fea0003c00000 */
[----:B------:R0:W1:Y:S02]  /*2b7c0*/  SHFL.IDX P6, R14, R13, R12, R11 ;  /* 0x0000000c0d0e7389 */ /* 0x00006400000c000b */
[----:B01----:R-:W-:Y:S01]  /*2b7d0*/  ENDCOLLECTIVE ;  /* 0x000000000000791b */ /* 0x003fe20003800000 */
.L_x_2175:
[----:B------:R-:W-:Y:S05]  /*2b7e0*/  BRA `(.L_x_2176) ;  /* 0xfffffd8400287947 */ /* 0x000fea000383ffff */
.L_x_1825:
[----:B------:R-:W-:Y:S01]  /*2b7f0*/  BSSY B1, `(.L_x_2177) ;  /* 0x0000008000017945 */ /* 0x000fe20003800000 */
[----:B------:R-:W-:Y:S02]  /*2b800*/  IMAD.MOV.U32 R13, RZ, RZ, R101 ;  /* 0x000000ffff0d7224 */ /* 0x000fe400078e0065 */
[----:B------:R-:W-:Y:S02]  /*2b810*/  IMAD.MOV.U32 R12, RZ, RZ, 0x2 ;  /* 0x00000002ff0c7424 */ /* 0x000fe400078e00ff */
[----:B0-----:R-:W-:Y:S02]  /*2b820*/  IMAD.MOV.U32 R11, RZ, RZ, 0x1c1f ;  /* 0x00001c1fff0b7424 */ /* 0x001fe400078e00ff */
[----:B------:R-:W-:-:S07]  /*2b830*/  IMAD.MOV.U32 R15, RZ, RZ, -0x1 ;  /* 0xffffffffff0f7424 */ /* 0x000fce00078e00ff */
[----:B-1234-:R-:W-:Y:S05]  /*2b840*/  WARPSYNC.COLLECTIVE R15, `(.L_x_2178) ;  /* 0x000000000f087348 */ /* 0x01efea0003c00000 */
[----:B------:R0:W0:Y:S02]  /*2b850*/  SHFL.IDX P6, R14, R13, R12, R11 ;  /* 0x0000000c0d0e7389 */ /* 0x00002400000c000b */
[----:B01234-:R-:W-:Y:S01]  /*2b860*/  ENDCOLLECTIVE ;  /* 0x000000000000791b */ /* 0x01ffe20003800000 */
.L_x_2178:
[----:B------:R-:W-:Y:S05]  /*2b870*/  BSYNC B1 ;  /* 0x0000000000017941 */ /* 0x000fea0003800000 */
.L_x_2177:
        /* <DEDUP_REMOVED lines=8> */
.L_x_2179:
[----:B------:R-:W-:Y:S05]  /*2b900*/  BRA `(.L_x_2180) ;  /* 0xfffffd9000947947 */ /* 0x000fea000383ffff */
.L_x_1835:
[----:B-1----:R1:W2:Y:S02]  /*2b910*/  SYNCS.PHASECHK.TRANS64.TRYWAIT P3, [R87+URZ+0x22890], R97 ;  /* 0x02289061570075a7 */ /* 0x0022a4000806017f */
[----:B--2---:R-:W-:Y:S05]  /*2b920*/  @!P3 NANOSLEEP.SYNCS 0x989680 ;  /* 0x009896800000b95d */ /* 0x004fea0003900000 */
[----:B------:R-:W2:Y:S02]  /*2b930*/  @!P3 SYNCS.PHASECHK.TRANS64 P3, [R87+URZ+0x22890], R97 ;  /* 0x022890615700b5a7 */ /* 0x000ea4000806007f */
[----:B--2---:R-:W-:Y:S05]  /*2b940*/  @!P3 BRA `(.L_x_1835) ;  /* 0xfffffffc00f0b947 */ /* 0x004fea000383ffff */
[----:B------:R-:W-:Y:S05]  /*2b950*/  BRA `(.L_x_2181) ;  /* 0xfffffda400487947 */ /* 0x000fea000383ffff */
.L_x_1836:
[----:B------:R-:W-:Y:S01]  /*2b960*/  BSSY B1, `(.L_x_2182) ;  /* 0x0000008000017945 */ /* 0x000fe20003800000 */
[----:B------:R-:W-:Y:S02]  /*2b970*/  IMAD.MOV.U32 R13, RZ, RZ, R101 ;  /* 0x000000ffff0d7224 */ /* 0x000fe400078e0065 */
[----:B------:R-:W-:Y:S02]  /*2b980*/  IMAD.MOV.U32 R12, RZ, RZ, RZ ;  /* 0x000000ffff0c7224 */ /* 0x000fe400078e00ff */
[----:B------:R-:W-:Y:S02]  /*2b990*/  IMAD.MOV.U32 R11, RZ, RZ, 0x1c1f ;  /* 0x00001c1fff0b7424 */ /* 0x000fe400078e00ff */
[----:B------:R-:W-:-:S07]  /*2b9a0*/  IMAD.MOV.U32 R15, RZ, RZ, -0x1 ;  /* 0xffffffffff0f7424 */ /* 0x000fce00078e00ff */
[----:B-1----:R-:W-:Y:S05]  /*2b9b0*/  WARPSYNC.COLLECTIVE R15, `(.L_x_2183) ;  /* 0x000000000f087348 */ /* 0x002fea0003c00000 */
[----:B------:R0:W2:Y:S02]  /*2b9c0*/  SHFL.IDX P6, R14, R13, R12, R11 ;  /* 0x0000000c0d0e7389 */ /* 0x0000a400000c000b */
[----:B012---:R-:W-:Y:S01]  /*2b9d0*/  ENDCOLLECTIVE ;  /* 0x000000000000791b */ /* 0x007fe20003800000 */
.L_x_2183:
[----:B------:R-:W-:Y:S05]  /*2b9e0*/  BSYNC B1 ;  /* 0x0000000000017941 */ /* 0x000fea0003800000 */
.L_x_2182:
        /* <DEDUP_REMOVED lines=8> */
.L_x_2184:
[----:B------:R-:W-:Y:S01]  /*2ba70*/  IMAD.MOV.U32 R103, RZ, RZ, R14 ;  /* 0x000000ffff677224 */ /* 0x000fe200078e000e */
[----:B------:R-:W-:Y:S06]  /*2ba80*/  BRA `(.L_x_2185) ;  /* 0xfffffda400147947 */ /* 0x000fec000383ffff */
.L_x_1841:
[----:B------:R-:W-:Y:S01]  /*2ba90*/  BSSY B1, `(.L_x_2186) ;  /* 0x0000008000017945 */ /* 0x000fe20003800000 */
[----:B----4-:R-:W-:Y:S02]  /*2baa0*/  IMAD.MOV.U32 R13, RZ, RZ, R101 ;  /* 0x000000ffff0d7224 */ /* 0x010fe400078e0065 */
[----:B------:R-:W-:Y:S02]  /*2bab0*/  IMAD.MOV.U32 R12, RZ, RZ, 0x1 ;  /* 0x00000001ff0c7424 */ /* 0x000fe400078e00ff */
[----:B------:R-:W-:Y:S02]  /*2bac0*/  IMAD.MOV.U32 R11, RZ, RZ, 0x1c1f ;  /* 0x00001c1fff0b7424 */ /* 0x000fe400078e00ff */
[----:B------:R-:W-:-:S07]  /*2bad0*/  IMAD.MOV.U32 R15, RZ, RZ, -0x1 ;  /* 0xffffffffff0f7424 */ /* 0x000fce00078e00ff */
[----:B0123--:R-:W-:Y:S05]  /*2bae0*/  WARPSYNC.COLLECTIVE R15, `(.L_x_2187) ;  /* 0x000000000f087348 */ /* 0x00ffea0003c00000 */
[----:B------:R4:W0:Y:S02]  /*2baf0*/  SHFL.IDX P6, R14, R13, R12, R11 ;  /* 0x0000000c0d0e7389 */ /* 0x00082400000c000b */
[----:B01234-:R-:W-:Y:S01]  /*2bb00*/  ENDCOLLECTIVE ;  /* 0x000000000000791b */ /* 0x01ffe20003800000 */
.L_x_2187:
[----:B------:R-:W-:Y:S05]  /*2bb10*/  BSYNC B1 ;  /* 0x0000000000017941 */ /* 0x000fea0003800000 */
.L_x_2186:
        /* <DEDUP_REMOVED lines=8> */
.L_x_2188:
[----:B------:R-:W-:Y:S05]  /*2bba0*/  BRA `(.L_x_2189) ;  /* 0xfffffdb000847947 */ /* 0x000fea000383ffff */
.L_x_1846:
[----:B------:R-:W-:Y:S01]  /*2bbb0*/  BSSY B1, `(.L_x_2190) ;  /* 0x0000008000017945 */ /* 0x000fe20003800000 */
[----:B0-----:R-:W-:Y:S02]  /*2bbc0*/  IMAD.MOV.U32 R13, RZ, RZ, R101 ;  /* 0x000000ffff0d7224 */ /* 0x001fe400078e0065 */
[----:B------:R-:W-:Y:S02]  /*2bbd0*/  IMAD.MOV.U32 R12, RZ, RZ, 0x2 ;  /* 0x00000002ff0c7424 */ /* 0x000fe400078e00ff */
[----:B------:R-:W-:Y:S02]  /*2bbe0*/  IMAD.MOV.U32 R11, RZ, RZ, 0x1c1f ;  /* 0x00001c1fff0b7424 */ /* 0x000fe400078e00ff */
[----:B------:R-:W-:-:S07]  /*2bbf0*/  IMAD.MOV.U32 R15, RZ, RZ, -0x1 ;  /* 0xffffffffff0f7424 */ /* 0x000fce00078e00ff */
[----:B-1234-:R-:W-:Y:S05]  /*2bc00*/  WARPSYNC.COLLECTIVE R15, `(.L_x_2191) ;  /* 0x000000000f087348 */ /* 0x01efea0003c00000 */
[----:B------:R0:W0:Y:S02]  /*2bc10*/  SHFL.IDX P6, R14, R13, R12, R11 ;  /* 0x0000000c0d0e7389 */ /* 0x00002400000c000b */
[----:B01234-:R-:W-:Y:S01]  /*2bc20*/  ENDCOLLECTIVE ;  /* 0x000000000000791b */ /* 0x01ffe20003800000 */
.L_x_2191:
[----:B------:R-:W-:Y:S05]  /*2bc30*/  BSYNC B1 ;  /* 0x0000000000017941 */ /* 0x000fea0003800000 */
.L_x_2190:
        /* <DEDUP_REMOVED lines=8> */
.L_x_2192:
[----:B------:R-:W-:Y:S05]  /*2bcc0*/  BRA `(.L_x_2193) ;  /* 0xfffffdc000147947 */ /* 0x000fea000383ffff */
.L_x_1851:
[----:B0-----:R0:W1:Y:S02]  /*2bcd0*/  SYNCS.PHASECHK.TRANS64.TRYWAIT P2, [R87+URZ+0x22890], R97 ;  /* 0x02289061570075a7 */ /* 0x001064000804017f */
[----:B-1----:R-:W-:Y:S05]  /*2bce0*/  @!P2 NANOSLEEP.SYNCS 0x989680 ;  /* 0x009896800000a95d */ /* 0x002fea0003900000 */
[----:B------:R-:W1:Y:S02]  /*2bcf0*/  @!P2 SYNCS.PHASECHK.TRANS64 P2, [R87+URZ+0x22890], R97 ;  /* 0x022890615700a5a7 */ /* 0x000e64000804007f */
[----:B-1----:R-:W-:Y:S05]  /*2bd00*/  @!P2 BRA `(.L_x_1851) ;  /* 0xfffffffc00f0a947 */ /* 0x002fea000383ffff */
[----:B------:R-:W-:Y:S05]  /*2bd10*/  BRA `(.L_x_2194) ;  /* 0xfffffdcc00e87947 */ /* 0x000fea000383ffff */
.L_x_1852:
        /* <DEDUP_REMOVED lines=8> */
.L_x_2196:
[----:B------:R-:W-:Y:S05]  /*2bda0*/  BSYNC B1 ;  /* 0x0000000000017941 */ /* 0x000fea0003800000 */
.L_x_2195:
        /* <DEDUP_REMOVED lines=8> */
.L_x_2197:
[----:B------:R-:W-:Y:S05]  /*2be30*/  BRA `(.L_x_2198) ;  /* 0xfffffdd0000c7947 */ /* 0x000fea000383ffff */
.L_x_1855:
[----:B------:R-:W-:Y:S01]  /*2be40*/  BSSY B1, `(.L_x_2199) ;  /* 0x0000008000017945 */ /* 0x000fe20003800000 */
[----:B------:R-:W-:Y:S02]  /*2be50*/  IMAD.MOV.U32 R13, RZ, RZ, R9 ;  /* 0x000000ffff0d7224 */ /* 0x000fe400078e0009 */
[----:B------:R-:W-:Y:S02]  /*2be60*/  IMAD.MOV.U32 R12, RZ, RZ, 0x1 ;  /* 0x00000001ff0c7424 */ /* 0x000fe400078e00ff */
[----:B------:R-:W-:Y:S02]  /*2be70*/  IMAD.MOV.U32 R11, RZ, RZ, 0x1c1f ;  /* 0x00001c1fff0b7424 */ /* 0x000fe400078e00ff */
[----:B----4-:R-:W-:-:S07]  /*2be80*/  IMAD.MOV.U32 R15, RZ, RZ, -0x1 ;  /* 0xffffffffff0f7424 */ /* 0x010fce00078e00ff */
[----:B0123--:R-:W-:Y:S05]  /*2be90*/  WARPSYNC.COLLECTIVE R15, `(.L_x_2200) ;  /* 0x000000000f087348 */ /* 0x00ffea0003c00000 */
[----:B---3--:R3:W4:Y:S02]  /*2bea0*/  SHFL.IDX P6, R14, R13, R12, R11 ;  /* 0x0000000c0d0e7389 */ /* 0x00872400000c000b */
[----:B01234-:R-:W-:Y:S01]  /*2beb0*/  ENDCOLLECTIVE ;  /* 0x000000000000791b */ /* 0x01ffe20003800000 */
.L_x_2200:
[----:B------:R-:W-:Y:S05]  /*2bec0*/  BSYNC B1 ;  /* 0x0000000000017941 */ /* 0x000fea0003800000 */
.L_x_2199:
        /* <DEDUP_REMOVED lines=8> */
.L_x_2201:
[----:B------:R-:W-:Y:S05]  /*2bf50*/  BRA `(.L_x_2202) ;  /* 0xfffffdd0000c7947 */ /* 0x000fea000383ffff */
.L_x_1858:
[----:B------:R-:W-:Y:S01]  /*2bf60*/  BSSY B1, `(.L_x_2203) ;  /* 0x0000008000017945 */ /* 0x000fe20003800000 */
[----:B------:R-:W-:Y:S02]  /*2bf70*/  IMAD.MOV.U32 R13, RZ, RZ, R9 ;  /* 0x000000ffff0d7224 */ /* 0x000fe400078e0009 */
[----:B------:R-:W-:Y:S02]  /*2bf80*/  IMAD.MOV.U32 R12, RZ, RZ, 0x2 ;  /* 0x00000002ff0c7424 */ /* 0x000fe400078e00ff */
[----:B------:R-:W-:Y:S02]  /*2bf90*/  IMAD.MOV.U32 R11, RZ, RZ, 0x1c1f ;  /* 0x00001c1fff0b7424 */ /* 0x000fe400078e00ff */
[----:B---3--:R-:W-:-:S07]  /*2bfa0*/  IMAD.MOV.U32 R15, RZ, RZ, -0x1 ;  /* 0xffffffffff0f7424 */ /* 0x008fce00078e00ff */
[----:B012-4-:R-:W-:Y:S05]  /*2bfb0*/  WARPSYNC.COLLECTIVE R15, `(.L_x_2204) ;  /* 0x000000000f087348 */ /* 0x017fea0003c00000 */
[----:B------:R3:W0:Y:S02]  /*2bfc0*/  SHFL.IDX P6, R14, R13, R12, R11 ;  /* 0x0000000c0d0e7389 */ /* 0x00062400000c000b */
[----:B01234-:R-:W-:Y:S01]  /*2bfd0*/  ENDCOLLECTIVE ;  /* 0x000000000000791b */ /* 0x01ffe20003800000 */
.L_x_2204:
[----:B------:R-:W-:Y:S05]  /*2bfe0*/  BSYNC B1 ;  /* 0x0000000000017941 */ /* 0x000fea0003800000 */
.L_x_2203:
        /* <DEDUP_REMOVED lines=8> */
.L_x_2205:
[----:B------:R-:W-:Y:S05]  /*2c070*/  BRA `(.L_x_2206) ;  /* 0xfffffdd000107947 */ /* 0x000fea000383ffff */
.L_x_1862:
[----:B------:R0:W0:Y:S02]  /*2c080*/  SYNCS.PHASECHK.TRANS64.TRYWAIT P3, [R87+URZ+0x228b0], R97 ;  /* 0x0228b061570075a7 */ /* 0x000024000806017f */
[----:B0-----:R-:W-:Y:S05]  /*2c090*/  @!P3 NANOSLEEP.SYNCS 0x989680 ;  /* 0x009896800000b95d */ /* 0x001fea0003900000 */
[----:B------:R-:W0:Y:S02]  /*2c0a0*/  @!P3 SYNCS.PHASECHK.TRANS64 P3, [R87+URZ+0x228b0], R97 ;  /* 0x0228b0615700b5a7 */ /* 0x000e24000806007f */
[----:B0-----:R-:W-:Y:S05]  /*2c0b0*/  @!P3 BRA `(.L_x_1862) ;  /* 0xfffffffc00f0b947 */ /* 0x001fea000383ffff */
[----:B------:R-:W-:Y:S05]  /*2c0c0*/  BRA `(.L_x_2207) ;  /* 0xfffffdd000847947 */ /* 0x000fea000383ffff */
.L_x_1880:
[----:B------:R-:W0:Y:S01]  /*2c0d0*/  S2R R35, SR_TID.X ;  /* 0x0000000000237919 */ /* 0x000e220000002100 */
[----:B------:R-:W-:Y:S01]  /*2c0e0*/  BSSY B0, `(.L_x_2208) ;  /* 0x000000c000007945 */ /* 0x000fe20003800000 */
[----:B------:R-:W-:Y:S02]  /*2c0f0*/  IMAD.MOV.U32 R12, RZ, RZ, RZ ;  /* 0x000000ffff0c7224 */ /* 0x000fe400078e00ff */
[----:B------:R-:W-:Y:S02]  /*2c100*/  IMAD.MOV.U32 R11, RZ, RZ, 0x1f ;  /* 0x0000001fff0b7424 */ /* 0x000fe400078e00ff */
[----:B------:R-:W-:Y:S02]  /*2c110*/  IMAD.MOV.U32 R15, RZ, RZ, -0x1 ;  /* 0xffffffffff0f7424 */ /* 0x000fe400078e00ff */
[----:B0-----:R-:W-:-:S05]  /*2c120*/  VIADD R42, R35, 0xffffff80 ;  /* 0xffffff80232a7836 */ /* 0x001fca0000000000 */
[----:B------:R-:W-:-:S04]  /*2c130*/  SHF.R.S32.HI R35, RZ, 0x1f, R42 ;  /* 0x0000001fff237819 */ /* 0x000fc8000001142a */
[----:B------:R-:W-:-:S04]  /*2c140*/  LEA.HI R35, R35, R42, RZ, 0x7 ;  /* 0x0000002a23237211 */ /* 0x000fc800078f38ff */
[----:B------:R-:W-:-:S05]  /*2c150*/  SHF.R.S32.HI R35, RZ, 0x7, R35 ;  /* 0x00000007ff237819 */ /* 0x000fca0000011423 */
[----:B------:R-:W-:-:S07]  /*2c160*/  IMAD.MOV.U32 R13, RZ, RZ, R35 ;  /* 0x000000ffff0d7224 */ /* 0x000fce00078e0023 */
[----:B-----5:R-:W-:Y:S05]  /*2c170*/  WARPSYNC.COLLECTIVE R15, `(.L_x_2209) ;  /* 0x000000000f087348 */ /* 0x020fea0003c00000 */
[----:B------:R0:W1:Y:S02]  /*2c180*/  SHFL.IDX P6, R14, R13, R12, R11 ;  /* 0x0000000c0d0e7389 */ /* 0x00006400000c000b */
[----:B01---5:R-:W-:Y:S01]  /*2c190*/  ENDCOLLECTIVE ;  /* 0x000000000000791b */ /* 0x023fe20003800000 */
.L_x_2209:
[----:B------:R-:W-:Y:S05]  /*2c1a0*/  BSYNC B0 ;  /* 0x0000000000007941 */ /* 0x000fea0003800000 */
.L_x_2208:
[----:B------:R-:W-:Y:S01]  /*2c1b0*/  IMAD.MOV.U32 R203, RZ, RZ, R14 ;  /* 0x000000ffffcb7224 */ /* 0x000fe200078e000e */
[----:B------:R-:W-:Y:S06]  /*2c1c0*/  BRA `(.L_x_2210) ;  /* 0xfffffde000287947 */ /* 0x000fec000383ffff */
.L_x_1892:
[----:B------:R-:W-:Y:S01]  /*2c1d0*/  BSSY B1, `(.L_x_2211) ;  /* 0x0000008000017945 */ /* 0x000fe20003800000 */
[----:B------:R-:W-:Y:S02]  /*2c1e0*/  IMAD.MOV.U32 R13, RZ, RZ, R6 ;  /* 0x000000ffff0d7224 */ /* 0x000fe400078e0006 */
[----:B------:R-:W-:Y:S02]  /*2c1f0*/  IMAD.MOV.U32 R12, RZ, RZ, RZ ;  /* 0x000000ffff0c7224 */ /* 0x000fe400078e00ff */
[----:B------:R-:W-:Y:S02]  /*2c200*/  IMAD.MOV.U32 R11, RZ, RZ, 0x1c1f ;  /* 0x00001c1fff0b7424 */ /* 0x000fe400078e00ff */
[----:B------:R-:W-:-:S07]  /*2c210*/  IMAD.MOV.U32 R15, RZ, RZ, -0x1 ;  /* 0xffffffffff0f7424 */ /* 0x000fce00078e00ff */
[----:B------:R-:W-:Y:S05]  /*2c220*/  WARPSYNC.COLLECTIVE R15, `(.L_x_2212) ;  /* 0x000000000f087348 */ /* 0x000fea0003c00000 */
[----:B------:R0:W1:Y:S02]  /*2c230*/  SHFL.IDX P6, R14, R13, R12, R11 ;  /* 0x0000000c0d0e7389 */ /* 0x00006400000c000b */
[----:B01----:R-:W-:Y:S01]  /*2c240*/  ENDCOLLECTIVE ;  /* 0x000000000000791b */ /* 0x003fe20003800000 */
.L_x_2212:
[----:B------:R-:W-:Y:S05]  /*2c250*/  BSYNC B1 ;  /* 0x0000000000017941 */ /* 0x000fea0003800000 */
.L_x_2211:
        /* <DEDUP_REMOVED lines=8> */
.L_x_2213:
[----:B------:R-:W-:Y:S02]  /*2c2e0*/  IMAD.MOV.U32 R13, RZ, RZ, R8 ;  /* 0x000000ffff0d7224 */ /* 0x000fe400078e0008 */
[----:B------:R-:W-:-:S07]  /*2c2f0*/  IMAD.MOV.U32 R3, RZ, RZ, R14 ;  /* 0x000000ffff037224 */ /* 0x000fce00078e000e */
[----:B------:R-:W-:Y:S05]  /*2c300*/  WARPSYNC.COLLECTIVE R15, `(.L_x_2214) ;  /* 0x000000000f087348 */ /* 0x000fea0003c00000 */
[----:B------:R0:W1:Y:S02]  /*2c310*/  SHFL.IDX P6, R14, R13, R12, R11 ;  /* 0x0000000c0d0e7389 */ /* 0x00006400000c000b */
[----:B01----:R-:W-:Y:S01]  /*2c320*/  ENDCOLLECTIVE ;  /* 0x000000000000791b */ /* 0x003fe20003800000 */
.L_x_2214:
[----:B------:R-:W-:Y:S02]  /*2c330*/  IMAD.MOV.U32 R13, RZ, RZ, R7 ;  /* 0x000000ffff0d7224 */ /* 0x000fe400078e0007 */
[----:B------:R-:W-:-:S07]  /*2c340*/  IMAD.MOV.U32 R4, RZ, RZ, R14 ;  /* 0x000000ffff047224 */ /* 0x000fce00078e000e */
[----:B------:R-:W-:Y:S05]  /*2c350*/  WARPSYNC.COLLECTIVE R15, `(.L_x_2215) ;  /* 0x000000000f087348 */ /* 0x000fea0003c00000 */
[----:B------:R0:W1:Y:S02]  /*2c360*/  SHFL.IDX P6, R14, R13, R12, R11 ;  /* 0x0000000c0d0e7389 */ /* 0x00006400000c000b */
[----:B01----:R-:W-:Y:S01]  /*2c370*/  ENDCOLLECTIVE ;  /* 0x000000000000791b */ /* 0x003fe20003800000 */
.L_x_2215:
[----:B------:R-:W-:Y:S05]  /*2c380*/  BRA `(.L_x_2216) ;  /* 0xfffffde4007c7947 */ /* 0x000fea000383ffff */
.L_x_1895:
[----:B------:R-:W-:Y:S01]  /*2c390*/  BSSY B1, `(.L_x_2217) ;  /* 0x0000008000017945 */ /* 0x000fe20003800000 */
[----:B------:R-:W-:Y:S02]  /*2c3a0*/  IMAD.MOV.U32 R13, RZ, RZ, R6 ;  /* 0x000000ffff0d7224 */ /* 0x000fe400078e0006 */
[----:B------:R-:W-:Y:S02]  /*2c3b0*/  IMAD.MOV.U32 R12, RZ, RZ, 0x1 ;  /* 0x00000001ff0c7424 */ /* 0x000fe400078e00ff */
[----:B------:R-:W-:Y:S02]  /*2c3c0*/  IMAD.MOV.U32 R11, RZ, RZ, 0x1c1f ;  /* 0x00001c1fff0b7424 */ /* 0x000fe400078e00ff */
[----:B------:R-:W-:-:S07]  /*2c3d0*/  IMAD.MOV.U32 R15, RZ, RZ, -0x1 ;  /* 0xffffffffff0f7424 */ /* 0x000fce00078e00ff */
[----:B0-2345:R-:W-:Y:S05]  /*2c3e0*/  WARPSYNC.COLLECTIVE R15, `(.L_x_2218) ;  /* 0x000000000f087348 */ /* 0x03dfea0003c00000 */
[----:B----4-:R1:W4:Y:S02]  /*2c3f0*/  SHFL.IDX P6, R14, R13, R12, R11 ;  /* 0x0000000c0d0e7389 */ /* 0x01032400000c000b */
[----:B012345:R-:W-:Y:S01]  /*2c400*/  ENDCOLLECTIVE ;  /* 0x000000000000791b */ /* 0x03ffe20003800000 */
.L_x_2218:
[----:B------:R-:W-:Y:S05]  /*2c410*/  BSYNC B1 ;  /* 0x0000000000017941 */ /* 0x000fea0003800000 */
.L_x_2217:
        /* <DEDUP_REMOVED lines=8> */
.L_x_2219:
[----:B------:R-:W-:Y:S02]  /*2c4a0*/  IMAD.MOV.U32 R13, RZ, RZ, R8 ;  /* 0x000000ffff0d7224 */ /* 0x000fe400078e0008 */
[----:B------:R-:W-:-:S07]  /*2c4b0*/  IMAD.MOV.U32 R3, RZ, RZ, R14 ;  /* 0x000000ffff037224 */ /* 0x000fce00078e000e */
[----:B------:R-:W-:Y:S05]  /*2c4c0*/  WARPSYNC.COLLECTIVE R15, `(.L_x_2220) ;  /* 0x000000000f087348 */ /* 0x000fea0003c00000 */
[----:B------:R0:W1:Y:S02]  /*2c4d0*/  SHFL.IDX P6, R14, R13, R12, R11 ;  /* 0x0000000c0d0e7389 */ /* 0x00006400000c000b */
[----:B01----:R-:W-:Y:S01]  /*2c4e0*/  ENDCOLLECTIVE ;  /* 0x000000000000791b */ /* 0x003fe20003800000 */
.L_x_2220:
[----:B------:R-:W-:Y:S02]  /*2c4f0*/  IMAD.MOV.U32 R13, RZ, RZ, R7 ;  /* 0x000000ffff0d7224 */ /* 0x000fe400078e0007 */
[----:B------:R-:W-:-:S07]  /*2c500*/  IMAD.MOV.U32 R4, RZ, RZ, R14 ;  /* 0x000000ffff047224 */ /* 0x000fce00078e000e */
[----:B------:R-:W-:Y:S05]  /*2c510*/  WARPSYNC.COLLECTIVE R15, `(.L_x_2221) ;  /* 0x000000000f087348 */ /* 0x000fea0003c00000 */
[----:B------:R0:W1:Y:S02]  /*2c520*/  SHFL.IDX P6, R14, R13, R12, R11 ;  /* 0x0000000c0d0e7389 */ /* 0x00006400000c000b */
[----:B01----:R-:W-:Y:S01]  /*2c530*/  ENDCOLLECTIVE ;  /* 0x000000000000791b */ /* 0x003fe20003800000 */
.L_x_2221:
[----:B------:R-:W-:Y:S05]  /*2c540*/  BRA `(.L_x_2222) ;  /* 0xfffffde4009c7947 */ /* 0x000fea000383ffff */
.L_x_1899:
[----:B0-----:R0:W1:Y:S02]  /*2c550*/  SYNCS.PHASECHK.TRANS64.TRYWAIT P0, [R17+URZ+0x22800], R38 ;  /* 0x02280026110075a7 */ /* 0x001064000800017f */
[----:B-1----:R-:W-:Y:S05]  /*2c560*/  @!P0 NANOSLEEP.SYNCS 0x989680 ;  /* 0x009896800000895d */ /* 0x002fea0003900000 */
[----:B------:R-:W1:Y:S02]  /*2c570*/  @!P0 SYNCS.PHASECHK.TRANS64 P0, [R17+URZ+0x22800], R38 ;  /* 0x02280026110085a7 */ /* 0x000e64000800007f */
[----:B-1----:R-:W-:Y:S05]  /*2c580*/  @!P0 BRA `(.L_x_1899) ;  /* 0xfffffffc00f08947 */ /* 0x002fea000383ffff */
[----:B------:R-:W-:Y:S05]  /*2c590*/  BRA `(.L_x_2223) ;  /* 0xfffffde800407947 */ /* 0x000fea000383ffff */
.L_x_1907:
[----:B------:R-:W0:Y:S01]  /*2c5a0*/  LDC R41, c[0x0][0x3f4] ;  /* 0x0000fd00ff297b82 */ /* 0x000e220000000800 */
        /* <DEDUP_REMOVED lines=8> */
.L_x_2225:
[----:B------:R-:W-:Y:S05]  /*2c630*/  BSYNC B1 ;  /* 0x0000000000017941 */ /* 0x000fea0003800000 */
.L_x_2224:
[----:B------:R-:W-:Y:S01]  /*2c640*/  IMAD.MOV.U32 R13, RZ, RZ, R35 ;  /* 0x000000ffff0d7224 */ /* 0x000fe200078e0023 */
[----:B------:R-:W-:Y:S01]  /*2c650*/  ISETP.GE.AND P0, PT, R18, R41, PT ;  /* 0x000000291200720c */ /* 0x000fe20003f06270 */
[----:B------:R-:W-:Y:S02]  /*2c660*/  IMAD.MOV.U32 R12, RZ, RZ, RZ ;  /* 0x000000ffff0c7224 */ /* 0x000fe400078e00ff */
[----:B------:R-:W-:Y:S02]  /*2c670*/  IMAD.MOV.U32 R11, RZ, RZ, 0x1c1f ;  /* 0x00001c1fff0b7424 */ /* 0x000fe400078e00ff */
[----:B------:R-:W-:Y:S02]  /*2c680*/  IMAD.MOV.U32 R15, RZ, RZ, -0x1 ;  /* 0xffffffffff0f7424 */ /* 0x000fe400078e00ff */
[----:B------:R-:W-:Y:S02]  /*2c690*/  IMAD.MOV.U32 R3, RZ, RZ, R14 ;  /* 0x000000ffff037224 */ /* 0x000fe400078e000e */
[----:B------:R-:W-:-:S07]  /*2c6a0*/  IMAD R39, R188, R39, RZ ;  /* 0x00000027bc277224 */ /* 0x000fce00078e02ff */
[----:B------:R-:W-:Y:S05]  /*2c6b0*/  WARPSYNC.COLLECTIVE R15, `(.L_x_2226) ;  /* 0x000000000f087348 */ /* 0x000fea0003c00000 */
[----:B------:R0:W1:Y:S02]  /*2c6c0*/  SHFL.IDX P6, R14, R13, R12, R11 ;  /* 0x0000000c0d0e7389 */ /* 0x00006400000c000b */
[----:B01----:R-:W-:Y:S01]  /*2c6d0*/  ENDCOLLECTIVE ;  /* 0x000000000000791b */ /* 0x003fe20003800000 */
.L_x_2226:
[----:B------:R-:W-:Y:S01]  /*2c6e0*/  ISETP.GE.OR P1, PT, R36, R39, P0 ;  /* 0x000000272400720c */ /* 0x000fe20000726670 */
[----:B------:R-:W-:Y:S02]  /*2c6f0*/  IMAD.MOV.U32 R13, RZ, RZ, R37 ;  /* 0x000000ffff0d7224 */ /* 0x000fe400078e0025 */
[----:B------:R-:W-:-:S10]  /*2c700*/  IMAD.MOV.U32 R5, RZ, RZ, R14 ;  /* 0x000000ffff057224 */ /* 0x000fd400078e000e */
[----:B------:R-:W-:Y:S05]  /*2c710*/  WARPSYNC.COLLECTIVE R15, `(.L_x_2227) ;  /* 0x000000000f087348 */ /* 0x000fea0003c00000 */
[----:B------:R0:W1:Y:S02]  /*2c720*/  SHFL.IDX P6, R14, R13, R12, R11 ;  /* 0x0000000c0d0e7389 */ /* 0x00006400000c000b */
[----:B01----:R-:W-:Y:S01]  /*2c730*/  ENDCOLLECTIVE ;  /* 0x000000000000791b */ /* 0x003fe20003800000 */
.L_x_2227:
[----:B------:R-:W-:-:S05]  /*2c740*/  @!P1 IADD3 R0, P2, R18, R5, RZ ;  /* 0x0000000512009210 */ /* 0x000fca0007f5e0ff */
[----:B------:R-:W-:Y:S02]  /*2c750*/  @!P1 IMAD.X R5, R3, 0x1, R19, P2 ;  /* 0x0000000103059824 */ /* 0x000fe400010e0613 */
[----:B------:R-:W-:Y:S02]  /*2c760*/  @!P1 IMAD.MOV.U32 R4, RZ, RZ, R0 ;  /* 0x000000ffff049224 */ /* 0x000fe400078e0000 */
[----:B------:R-:W-:Y:S02]  /*2c770*/  IMAD.MOV.U32 R13, RZ, RZ, R9 ;  /* 0x000000ffff0d7224 */ /* 0x000fe400078e0009 */
[----:B------:R-:W-:-:S07]  /*2c780*/  IMAD.MOV.U32 R7, RZ, RZ, R14 ;  /* 0x000000ffff077224 */ /* 0x000fce00078e000e */
[----:B------:R-:W-:Y:S05]  /*2c790*/  WARPSYNC.COLLECTIVE R15, `(.L_x_2228) ;  /* 0x000000000f087348 */ /* 0x000fea0003c00000 */
[----:B------:R0:W1:Y:S02]  /*2c7a0*/  SHFL.IDX P6, R14, R13, R12, R11 ;  /* 0x0000000c0d0e7389 */ /* 0x00006400000c000b */
[----:B01----:R-:W-:Y:S01]  /*2c7b0*/  ENDCOLLECTIVE ;  /* 0x000000000000791b */ /* 0x003fe20003800000 */
.L_x_2228:
[----:B------:R-:W-:-:S05]  /*2c7c0*/  @!P1 IADD3 R14, P3, R18, R14, RZ ;  /* 0x0000000e120e9210 */ /* 0x000fca0007f7e0ff */
[----:B------:R-:W-:Y:S02]  /*2c7d0*/  @!P1 IMAD.X R3, R7, 0x1, R19, P3 ;  /* 0x0000000107039824 */ /* 0x000fe400018e0613 */
[----:B------:R-:W-:Y:S01]  /*2c7e0*/  @!P1 IMAD.MOV.U32 R24, RZ, RZ, R14 ;  /* 0x000000ffff189224 */ /* 0x000fe200078e000e */
[----:B------:R-:W5:Y:S01]  /*2c7f0*/  @!P1 LD.E.128 R4, desc[UR60][R4.64] ;  /* 0x0000003c04049980 */ /* 0x000f62000c101d00 */
[----:B------:R-:W-:-:S06]  /*2c800*/  @!P1 IMAD.MOV.U32 R25, RZ, RZ, R3 ;  /* 0x000000ffff199224 */ /* 0x000fcc00078e0003 */
[----:B------:R-:W5:Y:S01]  /*2c810*/  @!P1 LD.E.128 R24, desc[UR60][R24.64] ;  /* 0x0000003c18189980 */ /* 0x000f62000c101d00 */
[----:B------:R-:W-:Y:S01]  /*2c820*/  IMAD.MOV.U32 R13, RZ, RZ, R8 ;  /* 0x000000ffff0d7224 */ /* 0x000fe200078e0008 */
[----:B------:R-:W-:Y:S01]  /*2c830*/  CS2R R32, SRZ ;  /* 0x0000000000207805 */ /* 0x000fe2000001ff00 */
[----:B------:R-:W-:Y:S01]  /*2c840*/  IMAD.MOV.U32 R12, RZ, RZ, 0x1 ;  /* 0x00000001ff0c7424 */ /* 0x000fe200078e00ff */
[----:B------:R-:W-:Y:S02]  /*2c850*/  CS2R R30, SRZ ;  /* 0x00000000001e7805 */ /* 0x000fe4000001ff00 */
[----:B------:R-:W-:Y:S02]  /*2c860*/  CS2R R28, SRZ ;  /* 0x00000000001c7805 */ /* 0x000fe4000001ff00 */
[----:B------:R-:W-:-:S07]  /*2c870*/  CS2R R20, SRZ ;  /* 0x0000000000147805 */ /* 0x000fce000001ff00 */
[----:B-----5:R-:W-:Y:S05]  /*2c880*/  WARPSYNC.COLLECTIVE R15, `(.L_x_2229) ;  /* 0x000000000f087348 */ /* 0x020fea0003c00000 */
[----:B------:R0:W1:Y:S02]  /*2c890*/  SHFL.IDX P6, R14, R13, R12, R11 ;  /* 0x0000000c0d0e7389 */ /* 0x00006400000c000b */
[----:B01---5:R-:W-:Y:S01]  /*2c8a0*/  ENDCOLLECTIVE ;  /* 0x000000000000791b */ /* 0x023fe20003800000 */
.L_x_2229:
[----:B------:R-:W-:Y:S02]  /*2c8b0*/  IMAD.MOV.U32 R13, RZ, RZ, R35 ;  /* 0x000000ffff0d7224 */ /* 0x000fe400078e0023 */
[----:B------:R-:W-:-:S07]  /*2c8c0*/  IMAD.MOV.U32 R3, RZ, RZ, R14 ;  /* 0x000000ffff037224 */ /* 0x000fce00078e000e */
[----:B------:R-:W-:Y:S05]  /*2c8d0*/  WARPSYNC.COLLECTIVE R15, `(.L_x_2230) ;  /* 0x000000000f087348 */ /* 0x000fea0003c00000 */
[----:B------:R0:W1:Y:S02]  /*2c8e0*/  SHFL.IDX P6, R14, R13, R12, R11 ;  /* 0x0000000c0d0e7389 */ /* 0x00006400000c000b */
[----:B01----:R-:W-:Y:S01]  /*2c8f0*/  ENDCOLLECTIVE ;  /* 0x000000000000791b */ /* 0x003fe20003800000 */
.L_x_2230:
[----:B------:R-:W-:Y:S02]  /*2c900*/  IMAD.MOV.U32 R13, RZ, RZ, R37 ;  /* 0x000000ffff0d7224 */ /* 0x000fe400078e0025 */
[----:B------:R-:W-:-:S07]  /*2c910*/  IMAD.MOV.U32 R35, RZ, RZ, R14 ;  /* 0x000000ffff237224 */ /* 0x000fce00078e000e */
[----:B------:R-:W-:Y:S05]  /*2c920*/  WARPSYNC.COLLECTIVE R15, `(.L_x_2231) ;  /* 0x000000000f087348 */ /* 0x000fea0003c00000 */
[----:B------:R0:W1:Y:S02]  /*2c930*/  SHFL.IDX P6, R14, R13, R12, R11 ;  /* 0x0000000c0d0e7389 */ /* 0x00006400000c000b */
[----:B01----:R-:W-:Y:S01]  /*2c940*/  ENDCOLLECTIVE ;  /* 0x000000000000791b */ /* 0x003fe20003800000 */
.L_x_2231:
[----:B------:R-:W-:Y:S02]  /*2c950*/  IMAD.MOV.U32 R13, RZ, RZ, R9 ;  /* 0x000000ffff0d7224 */ /* 0x000fe400078e0009 */
[----:B------:R-:W-:-:S07]  /*2c960*/  IMAD.MOV.U32 R37, RZ, RZ, R14 ;  /* 0x000000ffff257224 */ /* 0x000fce00078e000e */
[----:B------:R-:W-:Y:S05]  /*2c970*/  WARPSYNC.COLLECTIVE R15, `(.L_x_2232) ;  /* 0x000000000f087348 */ /* 0x000fea0003c00000 */
[----:B------:R0:W1:Y:S02]  /*2c980*/  SHFL.IDX P6, R14, R13, R12, R11 ;  /* 0x0000000c0d0e7389 */ /* 0x00006400000c000b */
[----:B01----:R-:W-:Y:S01]  /*2c990*/  ENDCOLLECTIVE ;  /* 0x000000000000791b */ /* 0x003fe20003800000 */
.L_x_2232:
[----:B------:R-:W-:Y:S02]  /*2c9a0*/  @!P1 IMAD.MOV.U32 R32, RZ, RZ, R4 ;  /* 0x000000ffff209224 */ /* 0x000fe400078e0004 */
[----:B------:R-:W-:Y:S01]  /*2c9b0*/  @!P1 IMAD.MOV.U32 R33, RZ, RZ, R5 ;  /* 0x000000ffff219224 */ /* 0x000fe200078e0005 */
[----:B------:R-:W-:Y:S01]  /*2c9c0*/  CS2R R4, SRZ ;  /* 0x0000000000047805 */ /* 0x000fe2000001ff00 */
[----:B------:R-:W-:Y:S02]  /*2c9d0*/  @!P1 IMAD.MOV.U32 R30, RZ, RZ, R6 ;  /* 0x000000ffff1e9224 */ /* 0x000fe400078e0006 */
[----:B------:R-:W-:Y:S02]  /*2c9e0*/  @!P1 IMAD.MOV.U32 R31, RZ, RZ, R7 ;  /* 0x000000ffff1f9224 */ /* 0x000fe400078e0007 */
[----:B------:R-:W-:Y:S02]  /*2c9f0*/  @!P1 IMAD.MOV.U32 R28, RZ, RZ, R24 ;  /* 0x000000ffff1c9224 */ /* 0x000fe400078e0018 */
[----:B------:R-:W-:-:S02]  /*2ca00*/  @!P1 IMAD.MOV.U32 R29, RZ, RZ, R25 ;  /* 0x000000ffff1d9224 */ /* 0x000fc400078e0019 */
[----:B------:R-:W-:Y:S02]  /*2ca10*/  @!P1 IMAD.MOV.U32 R20, RZ, RZ, R26 ;  /* 0x000000ffff149224 */ /* 0x000fe400078e001a */
[----:B------:R-:W-:Y:S01]  /*2ca20*/  @!P1 IMAD.MOV.U32 R21, RZ, RZ, R27 ;  /* 0x000000ffff159224 */ /* 0x000fe200078e001b */
[----:B------:R-:W-:Y:S06]  /*2ca30*/  BRA `(.L_x_2233) ;  /* 0xfffffe0400ec7947 */ /* 0x000fec000383ffff */
.L_x_1911:
[----:B0-----:R0:W1:Y:S02]  /*2ca40*/  SYNCS.PHASECHK.TRANS64.TRYWAIT P1, [R17+URZ+0x22800], R0 ;  /* 0x02280000110075a7 */ /* 0x001064000802017f */
[----:B-1----:R-:W-:Y:S05]  /*2ca50*/  @!P1 NANOSLEEP.SYNCS 0x989680 ;  /* 0x009896800000995d */ /* 0x002fea0003900000 */
[----:B------:R-:W1:Y:S02]  /*2ca60*/  @!P1 SYNCS.PHASECHK.TRANS64 P1, [R17+URZ+0x22800], R0 ;  /* 0x02280000110095a7 */ /* 0x000e64000802007f */
[----:B-1----:R-:W-:Y:S05]  /*2ca70*/  @!P1 BRA `(.L_x_1911) ;  /* 0xfffffffc00f09947 */ /* 0x002fea000383ffff */
[----:B------:R-:W-:Y:S05]  /*2ca80*/  BRA `(.L_x_2234) ;  /* 0xfffffe08004c7947 */ /* 0x000fea000383ffff */
.L_x_1917:
[----:B0-----:R0:W2:Y:S02]  /*2ca90*/  SYNCS.PHASECHK.TRANS64.TRYWAIT P1, [R14+URZ+0x22830], R3 ;  /* 0x022830030e0075a7 */ /* 0x0010a4000802017f */
[----:B--2---:R-:W-:Y:S05]  /*2caa0*/  @!P1 NANOSLEEP.SYNCS 0x989680 ;  /* 0x009896800000995d */ /* 0x004fea0003900000 */
[----:B------:R-:W2:Y:S02]  /*2cab0*/  @!P1 SYNCS.PHASECHK.TRANS64 P1, [R14+URZ+0x22830], R3 ;  /* 0x022830030e0095a7 */ /* 0x000ea4000802007f */
[----:B--2---:R-:W-:Y:S05]  /*2cac0*/  @!P1 BRA `(.L_x_1917) ;  /* 0xfffffffc00f09947 */ /* 0x004fea000383ffff */
[----:B------:R-:W-:Y:S05]  /*2cad0*/  BRA `(.L_x_1916) ;  /* 0xfffffe2800707947 */ /* 0x000fea000383ffff */
.L_x_1936:
[----:B-1----:R1:W2:Y:S02]  /*2cae0*/  SYNCS.PHASECHK.TRANS64.TRYWAIT P2, [R89+URZ+0x22830], R88 ;  /* 0x02283058590075a7 */ /* 0x0022a4000804017f */
[----:B--2---:R-:W-:Y:S05]  /*2caf0*/  @!P2 NANOSLEEP.SYNCS 0x989680 ;  /* 0x009896800000a95d */ /* 0x004fea0003900000 */
[----:B------:R-:W2:Y:S02]  /*2cb00*/  @!P2 SYNCS.PHASECHK.TRANS64 P2, [R89+URZ+0x22830], R88 ;  /* 0x022830585900a5a7 */ /* 0x000ea4000804007f */
[----:B--2---:R-:W-:Y:S05]  /*2cb10*/  @!P2 BRA `(.L_x_1936) ;  /* 0xfffffffc00f0a947 */ /* 0x004fea000383ffff */
[----:B------:R-:W-:Y:S05]  /*2cb20*/  BRA `(.L_x_1935) ;  /* 0xfffffe6c00207947 */ /* 0x000fea000383ffff */
.L_x_1940:
[----:B-1----:R1:W2:Y:S02]  /*2cb30*/  SYNCS.PHASECHK.TRANS64.TRYWAIT P1, [R204+URZ+0x22850], R196 ;  /* 0x022850c4cc0075a7 */ /* 0x0022a4000802017f */
[----:B--2---:R-:W-:Y:S05]  /*2cb40*/  @!P1 NANOSLEEP.SYNCS 0x989680 ;  /* 0x009896800000995d */ /* 0x004fea0003900000 */
[----:B------:R-:W2:Y:S02]  /*2cb50*/  @!P1 SYNCS.PHASECHK.TRANS64 P1, [R204+URZ+0x22850], R196 ;  /* 0x022850c4cc0095a7 */ /* 0x000ea4000802007f */
[----:B--2---:R-:W-:Y:S05]  /*2cb60*/  @!P1 BRA `(.L_x_1940) ;  /* 0xfffffffc00f09947 */ /* 0x004fea000383ffff */
[----:B------:R-:W-:Y:S05]  /*2cb70*/  BRA `(.L_x_1937) ;  /* 0xfffffe7800387947 */ /* 0x000fea000383ffff */
.L_x_1961:
[----:B-1----:R1:W2:Y:S02]  /*2cb80*/  SYNCS.PHASECHK.TRANS64.TRYWAIT P2, [R0+URZ+0x22830], R3 ;  /* 0x02283003000075a7 */ /* 0x0022a4000804017f */
[----:B--2---:R-:W-:Y:S05]  /*2cb90*/  @!P2 NANOSLEEP.SYNCS 0x989680 ;  /* 0x009896800000a95d */ /* 0x004fea0003900000 */
[----:B------:R-:W2:Y:S02]  /*2cba0*/  @!P2 SYNCS.PHASECHK.TRANS64 P2, [R0+URZ+0x22830], R3 ;  /* 0x022830030000a5a7 */ /* 0x000ea4000804007f */
[----:B--2---:R-:W-:Y:S05]  /*2cbb0*/  @!P2 BRA `(.L_x_1961) ;  /* 0xfffffffc00f0a947 */ /* 0x004fea000383ffff */
[----:B------:R-:W-:Y:S05]  /*2cbc0*/  BRA `(.L_x_1960) ;  /* 0xfffffeb8005c7947 */ /* 0x000fea000383ffff */
.L_x_1965:
[----:B-1----:R1:W2:Y:S02]  /*2cbd0*/  SYNCS.PHASECHK.TRANS64.TRYWAIT P1, [R3+URZ+0x22850], R0 ;  /* 0x02285000030075a7 */ /* 0x0022a4000802017f */
[----:B--2---:R-:W-:Y:S05]  /*2cbe0*/  @!P1 NANOSLEEP.SYNCS 0x989680 ;  /* 0x009896800000995d */ /* 0x004fea0003900000 */
[----:B------:R-:W2:Y:S02]  /*2cbf0*/  @!P1 SYNCS.PHASECHK.TRANS64 P1, [R3+URZ+0x22850], R0 ;  /* 0x02285000030095a7 */ /* 0x000ea4000802007f */
[----:B--2---:R-:W-:Y:S05]  /*2cc00*/  @!P1 BRA `(.L_x_1965) ;  /* 0xfffffffc00f09947 */ /* 0x004fea000383ffff */
[----:B------:R-:W-:Y:S05]  /*2cc10*/  BRA `(.L_x_1962) ;  /* 0xfffffec400807947 */ /* 0x000fea000383ffff */
.L_x_1974:
[----:B-1----:R1:W2:Y:S02]  /*2cc20*/  SYNCS.PHASECHK.TRANS64.TRYWAIT P2, [R0+URZ+0x22830], R3 ;  /* 0x02283003000075a7 */ /* 0x0022a4000804017f */
[----:B--2---:R-:W-:Y:S05]  /*2cc30*/  @!P2 NANOSLEEP.SYNCS 0x989680 ;  /* 0x009896800000a95d */ /* 0x004fea0003900000 */
[----:B------:R-:W2:Y:S02]  /*2cc40*/  @!P2 SYNCS.PHASECHK.TRANS64 P2, [R0+URZ+0x22830], R3 ;  /* 0x022830030000a5a7 */ /* 0x000ea4000804007f */
[----:B--2---:R-:W-:Y:S05]  /*2cc50*/  @!P2 BRA `(.L_x_1974) ;  /* 0xfffffffc00f0a947 */ /* 0x004fea000383ffff */
[----:B------:R-:W-:Y:S05]  /*2cc60*/  BRA `(.L_x_1973) ;  /* 0xfffffee400b87947 */ /* 0x000fea000383ffff */
.L_x_1978:
[----:B-1----:R1:W2:Y:S02]  /*2cc70*/  SYNCS.PHASECHK.TRANS64.TRYWAIT P1, [R3+URZ+0x22850], R0 ;  /* 0x02285000030075a7 */ /* 0x0022a4000802017f */
[----:B--2---:R-:W-:Y:S05]  /*2cc80*/  @!P1 NANOSLEEP.SYNCS 0x989680 ;  /* 0x009896800000995d */ /* 0x004fea0003900000 */
[----:B------:R-:W2:Y:S02]  /*2cc90*/  @!P1 SYNCS.PHASECHK.TRANS64 P1, [R3+URZ+0x22850], R0 ;  /* 0x02285000030095a7 */ /* 0x000ea4000802007f */
[----:B--2---:R-:W-:Y:S05]  /*2cca0*/  @!P1 BRA `(.L_x_1978) ;  /* 0xfffffffc00f09947 */ /* 0x004fea000383ffff */
[----:B------:R-:W-:Y:S05]  /*2ccb0*/  BRA `(.L_x_1975) ;  /* 0xfffffef000dc7947 */ /* 0x000fea000383ffff */
.L_x_1993:
[----:B-1----:R1:W2:Y:S02]  /*2ccc0*/  SYNCS.PHASECHK.TRANS64.TRYWAIT P1, [R13+URZ+0x22850], R4 ;  /* 0x022850040d0075a7 */ /* 0x0022a4000802017f */
[----:B--2---:R-:W-:Y:S05]  /*2ccd0*/  @!P1 NANOSLEEP.SYNCS 0x989680 ;  /* 0x009896800000995d */ /* 0x004fea0003900000 */
[----:B------:R-:W2:Y:S02]  /*2cce0*/  @!P1 SYNCS.PHASECHK.TRANS64 P1, [R13+URZ+0x22850], R4 ;  /* 0x022850040d0095a7 */ /* 0x000ea4000802007f */
[----:B--2---:R-:W-:Y:S05]  /*2ccf0*/  @!P1 BRA `(.L_x_1993) ;  /* 0xfffffffc00f09947 */ /* 0x004fea000383ffff */
[----:B------:R-:W-:Y:S05]  /*2cd00*/  BRA `(.L_x_1992) ;  /* 0xffffff3000287947 */ /* 0x000fea000383ffff */
.L_x_1997:
[----:B------:R-:W-:Y:S01]  /*2cd10*/  IMAD.MOV.U32 R12, RZ, RZ, R0 ;  /* 0x000000ffff0c7224 */ /* 0x000fe200078e0000 */
[----:B------:R-:W-:Y:S01]  /*2cd20*/  SEL R5, R91, R90, P0 ;  /* 0x0000005a5b057207 */ /* 0x000fe20000000000 */
        /* <DEDUP_REMOVED lines=8> */
.L_x_2235:
        /* <DEDUP_REMOVED lines=19> */
.L_x_2236:
        /* <DEDUP_REMOVED lines=19> */
.L_x_2237:
        /* <DEDUP_REMOVED lines=8> */
.L_x_2238:
[----:B------:R-:W-:Y:S02]  /*2d090*/  IMAD.MOV.U32 R13, RZ, RZ, R9 ;  /* 0x000000ffff0d7224 */ /* 0x000fe400078e0009 */
[----:B------:R-:W-:Y:S02]  /*2d0a0*/  IMAD.MOV.U32 R12, RZ, RZ, R0 ;  /* 0x000000ffff0c7224 */ /* 0x000fe400078e0000 */
[----:B------:R-:W-:-:S07]  /*2d0b0*/  IMAD.MOV.U32 R7, RZ, RZ, R14 ;  /* 0x000000ffff077224 */ /* 0x000fce00078e000e */
[----:B------:R-:W-:Y:S05]  /*2d0c0*/  WARPSYNC.COLLECTIVE R15, `(.L_x_2239) ;  /* 0x000000000f087348 */ /* 0x000fea0003c00000 */
[----:B------:R0:W1:Y:S02]  /*2d0d0*/  SHFL.IDX P6, R14, R13, R12, R11 ;  /* 0x0000000c0d0e7389 */ /* 0x00006400000c000b */
[----:B01----:R-:W-:Y:S01]  /*2d0e0*/  ENDCOLLECTIVE ;  /* 0x000000000000791b */ /* 0x003fe20003800000 */
.L_x_2239:
        /* <DEDUP_REMOVED lines=8> */
.L_x_2240:
[----:B------:R-:W-:Y:S02]  /*2d170*/  IMAD.MOV.U32 R13, RZ, RZ, R25 ;  /* 0x000000ffff0d7224 */ /* 0x000fe400078e0019 */
[----:B------:R-:W-:Y:S02]  /*2d180*/  IMAD.MOV.U32 R12, RZ, RZ, R0 ;  /* 0x000000ffff0c7224 */ /* 0x000fe400078e0000 */
[----:B------:R-:W-:-:S07]  /*2d190*/  IMAD.MOV.U32 R21, RZ, RZ, R14 ;  /* 0x000000ffff157224 */ /* 0x000fce00078e000e */
[----:B------:R-:W-:Y:S05]  /*2d1a0*/  WARPSYNC.COLLECTIVE R15, `(.L_x_2241) ;  /* 0x000000000f087348 */ /* 0x000fea0003c00000 */
[----:B------:R0:W1:Y:S02]  /*2d1b0*/  SHFL.IDX P6, R14, R13, R12, R11 ;  /* 0x0000000c0d0e7389 */ /* 0x00006400000c000b */
[----:B01----:R-:W-:Y:S01]  /*2d1c0*/  ENDCOLLECTIVE ;  /* 0x000000000000791b */ /* 0x003fe20003800000 */
.L_x_2241:
        /* <DEDUP_REMOVED lines=8> */
.L_x_2242:
[----:B------:R-:W-:Y:S02]  /*2d250*/  IMAD.MOV.U32 R13, RZ, RZ, R29 ;  /* 0x000000ffff0d7224 */ /* 0x000fe400078e001d */
[----:B------:R-:W-:Y:S02]  /*2d260*/  IMAD.MOV.U32 R12, RZ, RZ, R0 ;  /* 0x000000ffff0c7224 */ /* 0x000fe400078e0000 */
[----:B------:R-:W-:-:S07]  /*2d270*/  IMAD.MOV.U32 R27, RZ, RZ, R14 ;  /* 0x000000ffff1b7224 */ /* 0x000fce00078e000e */
[----:B------:R-:W-:Y:S05]  /*2d280*/  WARPSYNC.COLLECTIVE R15, `(.L_x_2243) ;  /* 0x000000000f087348 */ /* 0x000fea0003c00000 */
[----:B------:R0:W1:Y:S02]  /*2d290*/  SHFL.IDX P6, R14, R13, R12, R11 ;  /* 0x0000000c0d0e7389 */ /* 0x00006400000c000b */
[----:B01----:R-:W-:Y:S01]  /*2d2a0*/  ENDCOLLECTIVE ;  /* 0x000000000000791b */ /* 0x003fe20003800000 */
.L_x_2243:
        /* <DEDUP_REMOVED lines=8> */
.L_x_2244:
[----:B------:R-:W-:Y:S02]  /*2d330*/  IMAD.MOV.U32 R13, RZ, RZ, R33 ;  /* 0x000000ffff0d7224 */ /* 0x000fe400078e0021 */
[----:B------:R-:W-:Y:S02]  /*2d340*/  IMAD.MOV.U32 R12, RZ, RZ, R0 ;  /* 0x000000ffff0c7224 */ /* 0x000fe400078e0000 */
[----:B------:R-:W-:-:S07]  /*2d350*/  IMAD.MOV.U32 R31, RZ, RZ, R14 ;  /* 0x000000ffff1f7224 */ /* 0x000fce00078e000e */
[----:B------:R-:W-:Y:S05]  /*2d360*/  WARPSYNC.COLLECTIVE R15, `(.L_x_2245) ;  /* 0x000000000f087348 */ /* 0x000fea0003c00000 */
[----:B------:R0:W1:Y:S02]  /*2d370*/  SHFL.IDX P6, R14, R13, R12, R11 ;  /* 0x0000000c0d0e7389 */ /* 0x00006400000c000b */
[----:B01----:R-:W-:Y:S01]  /*2d380*/  ENDCOLLECTIVE ;  /* 0x000000000000791b */ /* 0x003fe20003800000 */
.L_x_2245:
        /* <DEDUP_REMOVED lines=8> */
.L_x_2246:
[----:B------:R-:W-:Y:S02]  /*2d410*/  IMAD.MOV.U32 R13, RZ, RZ, R37 ;  /* 0x000000ffff0d7224 */ /* 0x000fe400078e0025 */
[----:B------:R-:W-:Y:S02]  /*2d420*/  IMAD.MOV.U32 R12, RZ, RZ, R0 ;  /* 0x000000ffff0c7224 */ /* 0x000fe400078e0000 */
[----:B------:R-:W-:-:S07]  /*2d430*/  IMAD.MOV.U32 R35, RZ, RZ, R14 ;  /* 0x000000ffff237224 */ /* 0x000fce00078e000e */
[----:B------:R-:W-:Y:S05]  /*2d440*/  WARPSYNC.COLLECTIVE R15, `(.L_x_2247) ;  /* 0x000000000f087348 */ /* 0x000fea0003c00000 */
[----:B------:R0:W1:Y:S02]  /*2d450*/  SHFL.IDX P6, R14, R13, R12, R11 ;  /* 0x0000000c0d0e7389 */ /* 0x00006400000c000b */
[----:B01----:R-:W-:Y:S01]  /*2d460*/  ENDCOLLECTIVE ;  /* 0x000000000000791b */ /* 0x003fe20003800000 */
.L_x_2247:
        /* <DEDUP_REMOVED lines=8> */
.L_x_2248:
[----:B------:R-:W-:Y:S02]  /*2d4f0*/  IMAD.MOV.U32 R13, RZ, RZ, R41 ;  /* 0x000000ffff0d7224 */ /* 0x000fe400078e0029 */
[----:B------:R-:W-:Y:S02]  /*2d500*/  IMAD.MOV.U32 R12, RZ, RZ, R0 ;  /* 0x000000ffff0c7224 */ /* 0x000fe400078e0000 */
[----:B------:R-:W-:-:S07]  /*2d510*/  IMAD.MOV.U32 R20, RZ, RZ, R14 ;  /* 0x000000ffff147224 */ /* 0x000fce00078e000e */
[----:B------:R-:W-:Y:S05]  /*2d520*/  WARPSYNC.COLLECTIVE R15, `(.L_x_2249) ;  /* 0x000000000f087348 */ /* 0x000fea0003c00000 */
[----:B------:R0:W1:Y:S02]  /*2d530*/  SHFL.IDX P6, R14, R13, R12, R11 ;  /* 0x0000000c0d0e7389 */ /* 0x00006400000c000b */
[----:B01----:R-:W-:Y:S01]  /*2d540*/  ENDCOLLECTIVE ;  /* 0x000000000000791b */ /* 0x003fe20003800000 */
.L_x_2249:
[----:B------:R-:W-:Y:S02]  /*2d550*/  IMAD.MOV.U32 R13, RZ, RZ, R43 ;  /* 0x000000ffff0d7224 */ /* 0x000fe400078e002b */
[----:B------:R-:W-:Y:S02]  /*2d560*/  IMAD.MOV.U32 R12, RZ, RZ, R2 ;  /* 0x000000ffff0c7224 */ /* 0x000fe400078e0002 */
[----:B------:R-:W-:-:S07]  /*2d570*/  IMAD.MOV.U32 R41, RZ, RZ, R14 ;  /* 0x000000ffff297224 */ /* 0x000fce00078e000e */
[----:B------:R-:W-:Y:S05]  /*2d580*/  WARPSYNC.COLLECTIVE R15, `(.L_x_2250) ;  /* 0x000000000f087348 */ /* 0x000fea0003c00000 */
[----:B------:R0:W1:Y:S02]  /*2d590*/  SHFL.IDX P6, R14, R13, R12, R11 ;  /* 0x0000000c0d0e7389 */ /* 0x00006400000c000b */
[----:B01----:R-:W-:Y:S01]  /*2d5a0*/  ENDCOLLECTIVE ;  /* 0x000000000000791b */ /* 0x003fe20003800000 */
.L_x_2250:
[----:B------:R-:W-:Y:S02]  /*2d5b0*/  IMAD.MOV.U32 R13, RZ, RZ, R45 ;  /* 0x000000ffff0d7224 */ /* 0x000fe400078e002d */
[----:B------:R-:W-:Y:S02]  /*2d5c0*/  IMAD.MOV.U32 R12, RZ, RZ, R0 ;  /* 0x000000ffff0c7224 */ /* 0x000fe400078e0000 */
[----:B------:R-:W-:-:S07]  /*2d5d0*/  IMAD.MOV.U32 R42, RZ, RZ, R14 ;  /* 0x000000ffff2a7224 */ /* 0x000fce00078e000e */
[----:B------:R-:W-:Y:S05]  /*2d5e0*/  WARPSYNC.COLLECTIVE R15, `(.L_x_2251) ;  /* 0x000000000f087348 */ /* 0x000fea0003c00000 */
[----:B------:R0:W1:Y:S02]  /*2d5f0*/  SHFL.IDX P6, R14, R13, R12, R11 ;  /* 0x0000000c0d0e7389 */ /* 0x00006400000c000b */
[----:B01----:R-:W-:Y:S01]  /*2d600*/  ENDCOLLECTIVE ;  /* 0x000000000000791b */ /* 0x003fe20003800000 */
.L_x_2251:
        /* <DEDUP_REMOVED lines=9> */
.L_x_2252:
[----:B------:R-:W-:Y:S02]  /*2d6a0*/  IMAD.MOV.U32 R13, RZ, RZ, R49 ;  /* 0x000000ffff0d7224 */ /* 0x000fe400078e0031 */
[----:B------:R-:W-:Y:S02]  /*2d6b0*/  IMAD.MOV.U32 R12, RZ, RZ, R0 ;  /* 0x000000ffff0c7224 */ /* 0x000fe400078e0000 */
[----:B------:R-:W-:-:S07]  /*2d6c0*/  IMAD.MOV.U32 R44, RZ, RZ, R14 ;  /* 0x000000ffff2c7224 */ /* 0x000fce00078e000e */
[----:B------:R-:W-:Y:S05]  /*2d6d0*/  WARPSYNC.COLLECTIVE R15, `(.L_x_2253) ;  /* 0x000000000f087348 */ /* 0x000fea0003c00000 */
[----:B------:R0:W1:Y:S02]  /*2d6e0*/  SHFL.IDX P6, R14, R13, R12, R11 ;  /* 0x0000000c0d0e7389 */ /* 0x00006400000c000b */
[----:B01----:R-:W-:Y:S01]  /*2d6f0*/  ENDCOLLECTIVE ;  /* 0x000000000000791b */ /* 0x003fe20003800000 */
.L_x_2253:
        /* <DEDUP_REMOVED lines=8> */
.L_x_2254:
[----:B------:R-:W-:Y:S02]  /*2d780*/  IMAD.MOV.U32 R13, RZ, RZ, R53 ;  /* 0x000000ffff0d7224 */ /* 0x000fe400078e0035 */
[----:B------:R-:W-:Y:S02]  /*2d790*/  IMAD.MOV.U32 R12, RZ, RZ, R0 ;  /* 0x000000ffff0c7224 */ /* 0x000fe400078e0000 */
[----:B------:R-:W-:-:S07]  /*2d7a0*/  IMAD.MOV.U32 R46, RZ, RZ, R14 ;  /* 0x000000ffff2e7224 */ /* 0x000fce00078e000e */
[----:B------:R-:W-:Y:S05]  /*2d7b0*/  WARPSYNC.COLLECTIVE R15, `(.L_x_2255) ;  /* 0x000000000f087348 */ /* 0x000fea0003c00000 */
[----:B------:R0:W1:Y:S02]  /*2d7c0*/  SHFL.IDX P6, R14, R13, R12, R11 ;  /* 0x0000000c0d0e7389 */ /* 0x00006400000c000b */
[----:B01----:R-:W-:Y:S01]  /*2d7d0*/  ENDCOLLECTIVE ;  /* 0x000000000000791b */ /* 0x003fe20003800000 */
.L_x_2255:
[----:B------:R-:W-:Y:S01]  /*2d7e0*/  SEL R9, R49, R46, P0 ;  /* 0x0000002e31097207 */ /* 0x000fe20000000000 */
[----:B------:R-:W-:Y:S02]  /*2d7f0*/  IMAD.MOV.U32 R13, RZ, RZ, R55 ;  /* 0x000000ffff0d7224 */ /* 0x000fe400078e0037 */
[----:B------:R-:W-:Y:S02]  /*2d800*/  IMAD.MOV.U32 R12, RZ, RZ, R2 ;  /* 0x000000ffff0c7224 */ /* 0x000fe400078e0002 */
[----:B------:R-:W-:-:S07]  /*2d810*/  IMAD.MOV.U32 R53, RZ, RZ, R14 ;  /* 0x000000ffff357224 */ /* 0x000fce00078e000e */
[----:B------:R-:W-:Y:S05]  /*2d820*/  WARPSYNC.COLLECTIVE R15, `(.L_x_2256) ;  /* 0x000000000f087348 */ /* 0x000fea0003c00000 */
[----:B------:R0:W1:Y:S02]  /*2d830*/  SHFL.IDX P6, R14, R13, R12, R11 ;  /* 0x0000000c0d0e7389 */ /* 0x00006400000c000b */
[----:B01----:R-:W-:Y:S01]  /*2d840*/  ENDCOLLECTIVE ;  /* 0x000000000000791b */ /* 0x003fe20003800000 */
.L_x_2256:
[----:B------:R-:W-:Y:S02]  /*2d850*/  IMAD.MOV.U32 R13, RZ, RZ, R59 ;  /* 0x000000ffff0d7224 */ /* 0x000fe400078e003b */
[----:B------:R-:W-:Y:S02]  /*2d860*/  IMAD.MOV.U32 R12, RZ, RZ, R0 ;  /* 0x000000ffff0c7224 */ /* 0x000fe400078e0000 */
[----:B------:R-:W-:-:S07]  /*2d870*/  IMAD.MOV.U32 R48, RZ, RZ, R14 ;  /* 0x000000ffff307224 */ /* 0x000fce00078e000e */
[----:B------:R-:W-:Y:S05]  /*2d880*/  WARPSYNC.COLLECTIVE R15, `(.L_x_2257) ;  /* 0x000000000f087348 */ /* 0x000fea0003c00000 */
[----:B------:R0:W1:Y:S02]  /*2d890*/  SHFL.IDX P6, R14, R13, R12, R11 ;  /* 0x0000000c0d0e7389 */ /* 0x00006400000c000b */
[----:B01----:R-:W-:Y:S01]  /*2d8a0*/  ENDCOLLECTIVE ;  /* 0x000000000000791b */ /* 0x003fe20003800000 */
.L_x_2257:
        /* <DEDUP_REMOVED lines=8> */
.L_x_2258:
[----:B------:R-:W-:Y:S02]  /*2d930*/  IMAD.MOV.U32 R13, RZ, RZ, R63 ;  /* 0x000000ffff0d7224 */ /* 0x000fe400078e003f */
[----:B------:R-:W-:Y:S02]  /*2d940*/  IMAD.MOV.U32 R12, RZ, RZ, R0 ;  /* 0x000000ffff0c7224 */ /* 0x000fe400078e0000 */
[----:B------:R-:W-:-:S07]  /*2d950*/  IMAD.MOV.U32 R50, RZ, RZ, R14 ;  /* 0x000000ffff327224 */ /* 0x000fce00078e000e */
[----:B------:R-:W-:Y:S05]  /*2d960*/  WARPSYNC.COLLECTIVE R15, `(.L_x_2259) ;  /* 0x000000000f087348 */ /* 0x000fea0003c00000 */
[----:B------:R0:W1:Y:S02]  /*2d970*/  SHFL.IDX P6, R14, R13, R12, R11 ;  /* 0x0000000c0d0e7389 */ /* 0x00006400000c000b */
[----:B01----:R-:W-:Y:S01]  /*2d980*/  ENDCOLLECTIVE ;  /* 0x000000000000791b */ /* 0x003fe20003800000 */
.L_x_2259:
        /* <DEDUP_REMOVED lines=8> */
.L_x_2260:
[----:B------:R-:W-:Y:S02]  /*2da10*/  IMAD.MOV.U32 R13, RZ, RZ, R67 ;  /* 0x000000ffff0d7224 */ /* 0x000fe400078e0043 */
[----:B------:R-:W-:Y:S02]  /*2da20*/  IMAD.MOV.U32 R12, RZ, RZ, R0 ;  /* 0x000000ffff0c7224 */ /* 0x000fe400078e0000 */
[----:B------:R-:W-:-:S07]  /*2da30*/  IMAD.MOV.U32 R52, RZ, RZ, R14 ;  /* 0x000000ffff347224 */ /* 0x000fce00078e000e */
[----:B------:R-:W-:Y:S05]  /*2da40*/  WARPSYNC.COLLECTIVE R15, `(.L_x_2261) ;  /* 0x000000000f087348 */ /* 0x000fea0003c00000 */
[----:B------:R0:W1:Y:S02]  /*2da50*/  SHFL.IDX P6, R14, R13, R12, R11 ;  /* 0x0000000c0d0e7389 */ /* 0x00006400000c000b */
[----:B01----:R-:W-:Y:S01]  /*2da60*/  ENDCOLLECTIVE ;  /* 0x000000000000791b */ /* 0x003fe20003800000 */
.L_x_2261:
        /* <DEDUP_REMOVED lines=8> */
.L_x_2262:
[----:B------:R-:W-:Y:S02]  /*2daf0*/  IMAD.MOV.U32 R13, RZ, RZ, R71 ;  /* 0x000000ffff0d7224 */ /* 0x000fe400078e0047 */
[----:B------:R-:W-:Y:S02]  /*2db00*/  IMAD.MOV.U32 R12, RZ, RZ, R0 ;  /* 0x000000ffff0c7224 */ /* 0x000fe400078e0000 */
[----:B------:R-:W-:-:S07]  /*2db10*/  IMAD.MOV.U32 R54, RZ, RZ, R14 ;  /* 0x000000ffff367224 */ /* 0x000fce00078e000e */
[----:B------:R-:W-:Y:S05]  /*2db20*/  WARPSYNC.COLLECTIVE R15, `(.L_x_2263) ;  /* 0x000000000f087348 */ /* 0x000fea0003c00000 */
[----:B------:R0:W1:Y:S02]  /*2db30*/  SHFL.IDX P6, R14, R13, R12, R11 ;  /* 0x0000000c0d0e7389 */ /* 0x00006400000c000b */
[----:B01----:R-:W-:Y:S01]  /*2db40*/  ENDCOLLECTIVE ;  /* 0x000000000000791b */ /* 0x003fe20003800000 */
.L_x_2263:
[----:B------:R-:W-:Y:S01]  /*2db50*/  SEL R39, R54, R67, P0 ;  /* 0x0000004336277207 */ /* 0x000fe20000000000 */
[----:B------:R-:W-:Y:S02]  /*2db60*/  IMAD.MOV.U32 R13, RZ, RZ, R73 ;  /* 0x000000ffff0d7224 */ /* 0x000fe400078e0049 */
[----:B------:R-:W-:Y:S02]  /*2db70*/  IMAD.MOV.U32 R12, RZ, RZ, R2 ;  /* 0x000000ffff0c7224 */ /* 0x000fe400078e0002 */
[----:B------:R-:W-:-:S07]  /*2db80*/  IMAD.MOV.U32 R71, RZ, RZ, R14 ;  /* 0x000000ffff477224 */ /* 0x000fce00078e000e */
[----:B------:R-:W-:Y:S05]  /*2db90*/  WARPSYNC.COLLECTIVE R15, `(.L_x_2264) ;  /* 0x000000000f087348 */ /* 0x000fea0003c00000 */
[----:B------:R0:W1:Y:S02]  /*2dba0*/  SHFL.IDX P6, R14, R13, R12, R11 ;  /* 0x0000000c0d0e7389 */ /* 0x00006400000c000b */
[----:B01----:R-:W-:Y:S01]  /*2dbb0*/  ENDCOLLECTIVE ;  /* 0x000000000000791b */ /* 0x003fe20003800000 */
.L_x_2264:
[----:B------:R-:W-:Y:S02]  /*2dbc0*/  IMAD.MOV.U32 R13, RZ, RZ, R75 ;  /* 0x000000ffff0d7224 */ /* 0x000fe400078e004b */
[----:B------:R-:W-:Y:S02]  /*2dbd0*/  IMAD.MOV.U32 R12, RZ, RZ, R0 ;  /* 0x000000ffff0c7224 */ /* 0x000fe400078e0000 */
[----:B------:R-:W-:-:S07]  /*2dbe0*/  IMAD.MOV.U32 R58, RZ, RZ, R14 ;  /* 0x000000ffff3a7224 */ /* 0x000fce00078e000e */
[----:B------:R-:W-:Y:S05]  /*2dbf0*/  WARPSYNC.COLLECTIVE R15, `(.L_x_2265) ;  /* 0x000000000f087348 */ /* 0x000fea0003c00000 */
[----:B------:R0:W1:Y:S02]  /*2dc00*/  SHFL.IDX P6, R14, R13, R12, R11 ;  /* 0x0000000c0d0e7389 */ /* 0x00006400000c000b */
[----:B01----:R-:W-:Y:S01]  /*2dc10*/  ENDCOLLECTIVE ;  /* 0x000000000000791b */ /* 0x003fe20003800000 */
.L_x_2265:
[----:B------:R-:W-:Y:S02]  /*2dc20*/  IMAD.MOV.U32 R13, RZ, RZ, R77 ;  /* 0x000000ffff0d7224 */ /* 0x000fe400078e004d */
[----:B------:R-:W-:Y:S02]  /*2dc30*/  IMAD.MOV.U32 R12, RZ, RZ, R2 ;  /* 0x000000ffff0c7224 */ /* 0x000fe400078e0002 */
[----:B------:R-:W-:-:S07]  /*2dc40*/  IMAD.MOV.U32 R75, RZ, RZ, R14 ;  /* 0x000000ffff4b7224 */ /* 0x000fce00078e000e */
[----:B------:R-:W-:Y:S05]  /*2dc50*/  WARPSYNC.COLLECTIVE R15, `(.L_x_2266) ;  /* 0x000000000f087348 */ /* 0x000fea0003c00000 */
[----:B------:R0:W1:Y:S02]  /*2dc60*/  SHFL.IDX P6, R14, R13, R12, R11 ;  /* 0x0000000c0d0e7389 */ /* 0x00006400000c000b */
[----:B01----:R-:W-:Y:S01]  /*2dc70*/  ENDCOLLECTIVE ;  /* 0x000000000000791b */ /* 0x003fe20003800000 */
.L_x_2266:
        /* <DEDUP_REMOVED lines=8> */
.L_x_2009:
[----:B------:R-:W-:Y:S02]  /*2dd00*/  IMAD.MOV.U32 R13, RZ, RZ, R3 ;  /* 0x000000ffff0d7224 */ /* 0x000fe400078e0003 */
[----:B------:R-:W-:Y:S02]  /*2dd10*/  IMAD.MOV.U32 R12, RZ, RZ, RZ ;  /* 0x000000ffff0c7224 */ /* 0x000fe400078e00ff */
[----:B------:R-:W-:Y:S02]  /*2dd20*/  IMAD.MOV.U32 R11, RZ, RZ, 0x181f ;  /* 0x0000181fff0b7424 */ /* 0x000fe400078e00ff */
[----:B------:R-:W-:-:S07]  /*2dd30*/  IMAD.MOV.U32 R15, RZ, RZ, -0x1 ;  /* 0xffffffffff0f7424 */ /* 0x000fce00078e00ff */
[----:B-1----:R-:W-:Y:S05]  /*2dd40*/  WARPSYNC.COLLECTIVE R15, `(.L_x_2268) ;  /* 0x000000000f087348 */ /* 0x002fea0003c00000 */
[----:B------:R0:W2:Y:S02]  /*2dd50*/  SHFL.IDX P6, R14, R13, R12, R11 ;  /* 0x0000000c0d0e7389 */ /* 0x0000a400000c000b */
[----:B012---:R-:W-:Y:S01]  /*2dd60*/  ENDCOLLECTIVE ;  /* 0x000000000000791b */ /* 0x007fe20003800000 */
.L_x_2268:
[----:B------:R-:W-:Y:S02]  /*2dd70*/  IMAD.MOV.U32 R13, RZ, RZ, R2 ;  /* 0x000000ffff0d7224 */ /* 0x000fe400078e0002 */
[----:B------:R-:W-:-:S07]  /*2dd80*/  IMAD.MOV.U32 R0, RZ, RZ, R14 ;  /* 0x000000ffff007224 */ /* 0x000fce00078e000e */
[----:B------:R-:W-:Y:S05]  /*2dd90*/  WARPSYNC.COLLECTIVE R15, `(.L_x_2269) ;  /* 0x000000000f087348 */ /* 0x000fea0003c00000 */
[----:B------:R0:W1:Y:S02]  /*2dda0*/  SHFL.IDX P6, R14, R13, R12, R11 ;  /* 0x0000000c0d0e7389 */ /* 0x00006400000c000b */
[----:B01----:R-:W-:Y:S01]  /*2ddb0*/  ENDCOLLECTIVE ;  /* 0x000000000000791b */ /* 0x003fe20003800000 */
.L_x_2269:
[----:B------:R-:W-:Y:S05]  /*2ddc0*/  BRA `(.L_x_2270) ;  /* 0xffffff4c004c7947 */ /* 0x000fea000383ffff */
.L_x_2012:
        /* <DEDUP_REMOVED lines=8> */
.L_x_2272:
[----:B------:R-:W-:Y:S05]  /*2de50*/  BSYNC B1 ;  /* 0x0000000000017941 */ /* 0x000fea0003800000 */
.L_x_2271:
        /* <DEDUP_REMOVED lines=8> */
.L_x_2273:
[----:B------:R-:W-:Y:S05]  /*2dee0*/  BRA `(.L_x_2274) ;  /* 0xffffff4c00587947 */ /* 0x000fea000383ffff */
.L_x_2015:
        /* <DEDUP_REMOVED lines=8> */
.L_x_2276:
[----:B------:R-:W-:Y:S05]  /*2df70*/  BSYNC B1 ;  /* 0x0000000000017941 */ /* 0x000fea0003800000 */
.L_x_2275:
        /* <DEDUP_REMOVED lines=8> */
.L_x_2277:
[----:B------:R-:W-:Y:S05]  /*2e000*/  BRA `(.L_x_2278) ;  /* 0xffffff4c00607947 */ /* 0x000fea000383ffff */
.L_x_2018:
[----:B------:R-:W-:Y:S01]  /*2e010*/  BSSY B1, `(.L_x_2279) ;  /* 0x0000008000017945 */ /* 0x000fe20003800000 */
[----:B------:R-:W-:Y:S02]  /*2e020*/  IMAD.MOV.U32 R13, RZ, RZ, R3 ;  /* 0x000000ffff0d7224 */ /* 0x000fe400078e0003 */
[----:B------:R-:W-:Y:S02]  /*2e030*/  IMAD.MOV.U32 R12, RZ, RZ, 0x3 ;  /* 0x00000003ff0c7424 */ /* 0x000fe400078e00ff */
[----:B------:R-:W-:Y:S02]  /*2e040*/  IMAD.MOV.U32 R11, RZ, RZ, 0x181f ;  /* 0x0000181fff0b7424 */ /* 0x000fe400078e00ff */
[----:B0-----:R-:W-:-:S07]  /*2e050*/  IMAD.MOV.U32 R15, RZ, RZ, -0x1 ;  /* 0xffffffffff0f7424 */ /* 0x001fce00078e00ff */
[----:B-1234-:R-:W-:Y:S05]  /*2e060*/  WARPSYNC.COLLECTIVE R15, `(.L_x_2280) ;  /* 0x000000000f087348 */ /* 0x01efea0003c00000 */
[----:B----4-:R0:W4:Y:S02]  /*2e070*/  SHFL.IDX P6, R14, R13, R12, R11 ;  /* 0x0000000c0d0e7389 */ /* 0x01012400000c000b */
[----:B01234-:R-:W-:Y:S01]  /*2e080*/  ENDCOLLECTIVE ;  /* 0x000000000000791b */ /* 0x01ffe20003800000 */
.L_x_2280:
[----:B------:R-:W-:Y:S05]  /*2e090*/  BSYNC B1 ;  /* 0x0000000000017941 */ /* 0x000fea0003800000 */
.L_x_2279:
        /* <DEDUP_REMOVED lines=8> */
.L_x_2281:
[----:B------:R-:W-:Y:S05]  /*2e120*/  BRA `(.L_x_2282) ;  /* 0xffffff4c00687947 */ /* 0x000fea000383ffff */
.L_x_2042:
[----:B------:R-:W0:Y:S01]  /*2e130*/  S2R R12, SR_TID.X ;  /* 0x00000000000c7919 */ /* 0x000e220000002100 */
[----:B------:R-:W-:Y:S01]  /*2e140*/  BSSY B1, `(.L_x_2283) ;  /* 0x000000a000017945 */ /* 0x000fe20003800000 */
[----:B------:R-:W-:Y:S02]  /*2e150*/  IMAD.MOV.U32 R11, RZ, RZ, 0x1f ;  /* 0x0000001fff0b7424 */ /* 0x000fe400078e00ff */
[----:B------:R-:W-:Y:S01]  /*2e160*/  IMAD.MOV.U32 R15, RZ, RZ, -0x1 ;  /* 0xffffffffff0f7424 */ /* 0x000fe200078e00ff */
[----:B0-----:R-:W-:-:S04]  /*2e170*/  SHF.R.U32.HI R12, RZ, 0x5, R12 ;  /* 0x00000005ff0c7819 */ /* 0x001fc8000001160c */
[----:B------:R-:W-:-:S05]  /*2e180*/  LOP3.LUT R12, R12, 0x3, RZ, 0xc0, !PT ;  /* 0x000000030c0c7812 */ /* 0x000fca00078ec0ff */
[----:B------:R-:W-:Y:S02]  /*2e190*/  IMAD.MOV.U32 R13, RZ, RZ, R12 ;  /* 0x000000ffff0d7224 */ /* 0x000fe400078e000c */
[----:B------:R-:W-:-:S07]  /*2e1a0*/  IMAD.MOV.U32 R12, RZ, RZ, RZ ;  /* 0x000000ffff0c7224 */ /* 0x000fce00078e00ff */
[----:B------:R-:W-:Y:S05]  /*2e1b0*/  WARPSYNC.COLLECTIVE R15, `(.L_x_2284) ;  /* 0x000000000f087348 */ /* 0x000fea0003c00000 */
[----:B------:R0:W1:Y:S02]  /*2e1c0*/  SHFL.IDX P6, R14, R13, R12, R11 ;  /* 0x0000000c0d0e7389 */ /* 0x00006400000c000b */
[----:B01----:R-:W-:Y:S01]  /*2e1d0*/  ENDCOLLECTIVE ;  /* 0x000000000000791b */ /* 0x003fe20003800000 */
.L_x_2284:
[----:B------:R-:W-:Y:S05]  /*2e1e0*/  BSYNC B1 ;  /* 0x0000000000017941 */ /* 0x000fea0003800000 */
.L_x_2283:
[----:B------:R-:W-:Y:S05]  /*2e1f0*/  BRA `(.L_x_2285) ;  /* 0xffffff6400c87947 */ /* 0x000fea000383ffff */
.L_x_2044:
[----:B------:R-:W-:Y:S01]  /*2e200*/  BSSY B1, `(.L_x_2286) ;  /* 0x0000006000017945 */ /* 0x000fe20003800000 */
[----:B------:R-:W-:-:S07]  /*2e210*/  IMAD.MOV.U32 R15, RZ, RZ, -0x1 ;  /* 0xffffffffff0f7424 */ /* 0x000fce00078e00ff */
[----:B0-----:R-:W-:Y:S05]  /*2e220*/  WARPSYNC.COLLECTIVE R15, `(.L_x_2287) ;  /* 0x000000000f0c7348 */ /* 0x001fea0003c00000 */
[----:B------:R-:W-:Y:S02]  /*2e230*/  ELECT P6, UR62, PT ;  /* 0x00000000003e782f */ /* 0x000fe400038c0000 */
[----:B------:R-:W-:Y:S01]  /*2e240*/  MOV R14, UR62 ;  /* 0x0000003e000e7c02 */ /* 0x000fe20008000f00 */
[----:B0-----:R-:W-:Y:S10]  /*2e250*/  ENDCOLLECTIVE ;  /* 0x000000000000791b */ /* 0x001ff40003800000 */
.L_x_2287:
[----:B------:R-:W-:Y:S05]  /*2e260*/  BSYNC B1 ;  /* 0x0000000000017941 */ /* 0x000fea0003800000 */
.L_x_2286:
[----:B------:R-:W-:Y:S05]  /*2e270*/  BRA `(.L_x_2043) ;  /* 0xffffff6400c07947 */ /* 0x000fea000383ffff */
.L_x_2046:
[----:B0-----:R0:W1:Y:S02]  /*2e280*/  SYNCS.PHASECHK.TRANS64.TRYWAIT P0, [R17+URZ+0x22820], R5 ;  /* 0x02282005110075a7 */ /* 0x001064000800017f */
[----:B-1----:R-:W-:Y:S05]  /*2e290*/  @!P0 NANOSLEEP.SYNCS 0x989680 ;  /* 0x009896800000895d */ /* 0x002fea0003900000 */
[----:B------:R-:W1:Y:S02]  /*2e2a0*/  @!P0 SYNCS.PHASECHK.TRANS64 P0, [R17+URZ+0x22820], R5 ;  /* 0x02282005110085a7 */ /* 0x000e64000800007f */
[----:B-1----:R-:W-:Y:S05]  /*2e2b0*/  @!P0 BRA `(.L_x_2046) ;  /* 0xfffffffc00f08947 */ /* 0x002fea000383ffff */
[----:B------:R-:W-:Y:S05]  /*2e2c0*/  BRA `(.L_x_2288) ;  /* 0xffffff6400d07947 */ /* 0x000fea000383ffff */
.L_x_2050:
[----:B0-----:R0:W1:Y:S02]  /*2e2d0*/  SYNCS.PHASECHK.TRANS64.TRYWAIT P0, [R5+URZ+0x228a0], R6 ;  /* 0x0228a006050075a7 */ /* 0x001064000800017f */
[----:B-1----:R-:W-:Y:S05]  /*2e2e0*/  @!P0 NANOSLEEP.SYNCS 0x989680 ;  /* 0x009896800000895d */ /* 0x002fea0003900000 */
[----:B------:R-:W1:Y:S02]  /*2e2f0*/  @!P0 SYNCS.PHASECHK.TRANS64 P0, [R5+URZ+0x228a0], R6 ;  /* 0x0228a006050085a7 */ /* 0x000e64000800007f */
[----:B-1----:R-:W-:Y:S05]  /*2e300*/  @!P0 BRA `(.L_x_2050) ;  /* 0xfffffffc00f08947 */ /* 0x002fea000383ffff */
[----:B------:R-:W-:Y:S05]  /*2e310*/  BRA `(.L_x_2289) ;  /* 0xffffff6400ec7947 */ /* 0x000fea000383ffff */
.L_x_2055:
[----:B-1----:R1:W2:Y:S02]  /*2e320*/  SYNCS.PHASECHK.TRANS64.TRYWAIT P0, [R5+URZ+0x228c0], R6 ;  /* 0x0228c006050075a7 */ /* 0x0022a4000800017f */
[----:B--2---:R-:W-:Y:S05]  /*2e330*/  @!P0 NANOSLEEP.SYNCS 0x989680 ;  /* 0x009896800000895d */ /* 0x004fea0003900000 */
[----:B------:R-:W2:Y:S02]  /*2e340*/  @!P0 SYNCS.PHASECHK.TRANS64 P0, [R5+URZ+0x228c0], R6 ;  /* 0x0228c006050085a7 */ /* 0x000ea4000800007f */
[----:B--2---:R-:W-:Y:S05]  /*2e350*/  @!P0 BRA `(.L_x_2055) ;  /* 0xfffffffc00f08947 */ /* 0x004fea000383ffff */
[----:B------:R-:W-:Y:S05]  /*2e360*/  BRA `(.L_x_2290) ;  /* 0xffffff6800687947 */ /* 0x000fea000383ffff */
.L_x_2062:
[----:B0-----:R0:W1:Y:S02]  /*2e370*/  SYNCS.PHASECHK.TRANS64.TRYWAIT P1, [R5+URZ+0x228a0], R6 ;  /* 0x0228a006050075a7 */ /* 0x001064000802017f */
[----:B-1----:R-:W-:Y:S05]  /*2e380*/  @!P1 NANOSLEEP.SYNCS 0x989680 ;  /* 0x009896800000995d */ /* 0x002fea0003900000 */
[----:B------:R-:W1:Y:S02]  /*2e390*/  @!P1 SYNCS.PHASECHK.TRANS64 P1, [R5+URZ+0x228a0], R6 ;  /* 0x0228a006050095a7 */ /* 0x000e64000802007f */
[----:B-1----:R-:W-:Y:S05]  /*2e3a0*/  @!P1 BRA `(.L_x_2062) ;  /* 0xfffffffc00f09947 */ /* 0x002fea000383ffff */
[----:B------:R-:W-:Y:S05]  /*2e3b0*/  BRA `(.L_x_2291) ;  /* 0xffffff6c00307947 */ /* 0x000fea000383ffff */
.L_x_2067:
[----:B-1----:R1:W2:Y:S02]  /*2e3c0*/  SYNCS.PHASECHK.TRANS64.TRYWAIT P1, [R5+URZ+0x228c0], R6 ;  /* 0x0228c006050075a7 */ /* 0x0022a4000802017f */
[----:B--2---:R-:W-:Y:S05]  /*2e3d0*/  @!P1 NANOSLEEP.SYNCS 0x989680 ;  /* 0x009896800000995d */ /* 0x004fea0003900000 */
[----:B------:R-:W2:Y:S02]  /*2e3e0*/  @!P1 SYNCS.PHASECHK.TRANS64 P1, [R5+URZ+0x228c0], R6 ;  /* 0x0228c006050095a7 */ /* 0x000ea4000802007f */
[----:B--2---:R-:W-:Y:S05]  /*2e3f0*/  @!P1 BRA `(.L_x_2067) ;  /* 0xfffffffc00f09947 */ /* 0x004fea000383ffff */
[----:B------:R-:W-:Y:S05]  /*2e400*/  BRA `(.L_x_2292) ;  /* 0xffffff6c00a87947 */ /* 0x000fea000383ffff */
.L_x_2090:
        /* <DEDUP_REMOVED lines=10> */
.L_x_2294:
[----:B------:R-:W-:Y:S05]  /*2e4b0*/  BSYNC B0 ;  /* 0x0000000000007941 */ /* 0x000fea0003800000 */
.L_x_2293:
[----:B------:R-:W-:Y:S05]  /*2e4c0*/  BRA `(.L_x_2295) ;  /* 0xffffff8000107947 */ /* 0x000fea000383ffff */
.L_x_2093:
[----:B0-----:R-:W2:Y:S02]  /*2e4d0*/  LDL R0, [R1+0x34] ;  /* 0x0000340001007983 */ /* 0x001ea40000100800 */
[----:B--2---:R0:W1:Y:S02]  /*2e4e0*/  SYNCS.PHASECHK.TRANS64.TRYWAIT P0, [R6+URZ+0x22880], R0 ;  /* 0x02288000060075a7 */ /* 0x004064000800017f */
[----:B-1----:R-:W-:Y:S05]  /*2e4f0*/  @!P0 NANOSLEEP.SYNCS 0x989680 ;  /* 0x009896800000895d */ /* 0x002fea0003900000 */
[----:B------:R-:W1:Y:S02]  /*2e500*/  @!P0 SYNCS.PHASECHK.TRANS64 P0, [R6+URZ+0x22880], R0 ;  /* 0x02288000060085a7 */ /* 0x000e64000800007f */
[----:B-1----:R-:W-:Y:S05]  /*2e510*/  @!P0 BRA `(.L_x_2093) ;  /* 0xfffffffc00ec8947 */ /* 0x002fea000383ffff */
[----:B------:R-:W-:Y:S05]  /*2e520*/  BRA `(.L_x_2296) ;  /* 0xffffff8000287947 */ /* 0x000fea000383ffff */
.L_x_2094:
        /* <DEDUP_REMOVED lines=8> */
.L_x_2298:
[----:B------:R-:W-:Y:S05]  /*2e5b0*/  BSYNC B0 ;  /* 0x0000000000007941 */ /* 0x000fea0003800000 */
.L_x_2297:
        /* <DEDUP_REMOVED lines=9> */
[----:B------:R-:W-:-:S13]  /*2e650*/  ISETP.GE.AND P4, PT, R9, 0x61, PT ;  /* 0x000000610900780c */ /* 0x000fda0003f86270 */
[----:B------:R-:W-:Y:S05]  /*2e660*/  WARPSYNC.COLLECTIVE R15, `(.L_x_2299) ;  /* 0x000000000f087348 */ /* 0x000fea0003c00000 */
[----:B------:R0:W1:Y:S02]  /*2e670*/  SHFL.IDX P6, R14, R13, R12, R11 ;  /* 0x0000000c0d0e7389 */ /* 0x00006400000c000b */
[----:B01----:R-:W-:Y:S01]  /*2e680*/  ENDCOLLECTIVE ;  /* 0x000000000000791b */ /* 0x003fe20003800000 */
.L_x_2299:
        /* <DEDUP_REMOVED lines=8> */
.L_x_2300:
[----:B------:R-:W-:Y:S01]  /*2e710*/  IMAD.IADD R3, R17, 0x1, R19 ;  /* 0x0000000111037824 */ /* 0x000fe200078e0213 */
        /* <DEDUP_REMOVED lines=10> */
.L_x_2301:
        /* <DEDUP_REMOVED lines=8> */
.L_x_2302:
        /* <DEDUP_REMOVED lines=10> */
.L_x_2303:
        /* <DEDUP_REMOVED lines=8> */
.L_x_2304:
        /* <DEDUP_REMOVED lines=10> */
.L_x_2305:
        /* <DEDUP_REMOVED lines=8> */
.L_x_2306:
        /* <DEDUP_REMOVED lines=10> */
.L_x_2307:
        /* <DEDUP_REMOVED lines=8> */
.L_x_2308:
        /* <DEDUP_REMOVED lines=10> */
.L_x_2309:
        /* <DEDUP_REMOVED lines=8> */
.L_x_2310:
        /* <DEDUP_REMOVED lines=10> */
.L_x_2311:
        /* <DEDUP_REMOVED lines=8> */
.L_x_2312:
        /* <DEDUP_REMOVED lines=10> */
.L_x_2313:
[----:B------:R-:W-:Y:S02]  /*2ee80*/  IMAD.MOV.U32 R13, RZ, RZ, R10 ;  /* 0x000000ffff0d7224 */ /* 0x000fe400078e000a */
[----:B------:R-:W-:Y:S02]  /*2ee90*/  IMAD.MOV.U32 R12, RZ, RZ, RZ ;  /* 0x000000ffff0c7224 */ /* 0x000fe400078e00ff */
[----:B------:R-:W-:-:S07]  /*2eea0*/  IMAD.MOV.U32 R2, RZ, RZ, R14 ;  /* 0x000000ffff027224 */ /* 0x000fce00078e000e */
[----:B------:R-:W-:Y:S05]  /*2eeb0*/  WARPSYNC.COLLECTIVE R15, `(.L_x_2314) ;  /* 0x000000000f087348 */ /* 0x000fea0003c00000 */
[----:B------:R0:W1:Y:S02]  /*2eec0*/  SHFL.IDX P6, R14, R13, R12, R11 ;  /* 0x0000000c0d0e7389 */ /* 0x00006400000c000b */
[----:B01----:R-:W-:Y:S01]  /*2eed0*/  ENDCOLLECTIVE ;  /* 0x000000000000791b */ /* 0x003fe20003800000 */
.L_x_2314:
        /* <DEDUP_REMOVED lines=12> */
.L_x_2315:
[----:B------:R-:W-:Y:S02]  /*2efa0*/  IMAD.MOV.U32 R13, RZ, RZ, R10 ;  /* 0x000000ffff0d7224 */ /* 0x000fe400078e000a */
[----:B------:R-:W-:-:S05]  /*2efb0*/  IMAD.MOV.U32 R12, RZ, RZ, R14 ;  /* 0x000000ffff0c7224 */ /* 0x000fca00078e000e */
[----:B------:R-:W-:Y:S01]  /*2efc0*/  IADD3 R20, P1, R32, R12, RZ ;  /* 0x0000000c20147210 */ /* 0x000fe20007f3e0ff */
[----:B------:R-:W-:-:S04]  /*2efd0*/  IMAD.MOV.U32 R12, RZ, RZ, 0x1 ;  /* 0x00000001ff0c7424 */ /* 0x000fc800078e00ff */
[----:B------:R-:W-:Y:S01]  /*2efe0*/  IMAD.X R21, RZ, RZ, R0, P1 ;  /* 0x000000ffff157224 */ /* 0x000fe200008e0600 */
[----:B------:R-:W-:-:S13]  /*2eff0*/  ISETP.LT.OR P1, PT, R9, 0x81, P0 ;  /* 0x000000810900780c */ /* 0x000fda0000721670 */
[----:B------:R-:W-:Y:S05]  /*2f000*/  WARPSYNC.COLLECTIVE R15, `(.L_x_2316) ;  /* 0x000000000f087348 */ /* 0x000fea0003c00000 */
[----:B------:R0:W1:Y:S02]  /*2f010*/  SHFL.IDX P6, R14, R13, R12, R11 ;  /* 0x0000000c0d0e7389 */ /* 0x00006400000c000b */
[----:B01----:R-:W-:Y:S01]  /*2f020*/  ENDCOLLECTIVE ;  /* 0x000000000000791b */ /* 0x003fe20003800000 */
.L_x_2316:
        /* <DEDUP_REMOVED lines=11> */
.L_x_2317:
        /* <DEDUP_REMOVED lines=14> */
.L_x_2099:
[----:B--2---:R-:W2:Y:S02]  /*2f1c0*/  LDL R0, [R1+0x34] ;  /* 0x0000340001007983 */ /* 0x004ea40000100800 */
[----:B--2---:R2:W3:Y:S02]  /*2f1d0*/  SYNCS.PHASECHK.TRANS64.TRYWAIT P0, [R6+URZ+0x22840], R0 ;  /* 0x02284000060075a7 */ /* 0x0044e4000800017f */
[----:B---3--:R-:W-:Y:S05]  /*2f1e0*/  @!P0 NANOSLEEP.SYNCS 0x989680 ;  /* 0x009896800000895d */ /* 0x008fea0003900000 */
[----:B------:R-:W3:Y:S02]  /*2f1f0*/  @!P0 SYNCS.PHASECHK.TRANS64 P0, [R6+URZ+0x22840], R0 ;  /* 0x02284000060085a7 */ /* 0x000ee4000800007f */
[----:B---3--:R-:W-:Y:S05]  /*2f200*/  @!P0 BRA `(.L_x_2099) ;  /* 0xfffffffc00ec8947 */ /* 0x008fea000383ffff */
[----:B------:R-:W-:Y:S05]  /*2f210*/  BRA `(.L_x_2319) ;  /* 0xffffff7c00547947 */ /* 0x000fea000383ffff */
.L_x_2100:
        /* <DEDUP_REMOVED lines=8> */
.L_x_2321:
[----:B------:R-:W-:Y:S05]  /*2f2a0*/  BSYNC B0 ;  /* 0x0000000000007941 */ /* 0x000fea0003800000 */
.L_x_2320:
        /* <DEDUP_REMOVED lines=8> */
.L_x_2322:
[----:B------:R-:W-:Y:S02]  /*2f330*/  IMAD.MOV.U32 R13, RZ, RZ, R7 ;  /* 0x000000ffff0d7224 */ /* 0x000fe400078e0007 */
        /* <DEDUP_REMOVED lines=15> */
.L_x_2323:
[----:B------:R-:W-:Y:S02]  /*2f430*/  IMAD.MOV.U32 R13, RZ, RZ, R8 ;  /* 0x000000ffff0d7224 */ /* 0x000fe400078e0008 */
[----:B------:R-:W-:-:S07]  /*2f440*/  IMAD.MOV.U32 R4, RZ, RZ, R14 ;  /* 0x000000ffff047224 */ /* 0x000fce00078e000e */
[----:B------:R-:W-:Y:S05]  /*2f450*/  WARPSYNC.COLLECTIVE R15, `(.L_x_2324) ;  /* 0x000000000f087348 */ /* 0x000fea0003c00000 */
[----:B------:R0:W1:Y:S02]  /*2f460*/  SHFL.IDX P6, R14, R13, R12, R11 ;  /* 0x0000000c0d0e7389 */ /* 0x00006400000c000b */
[----:B01----:R-:W-:Y:S01]  /*2f470*/  ENDCOLLECTIVE ;  /* 0x000000000000791b */ /* 0x003fe20003800000 */
.L_x_2324:
        /* <DEDUP_REMOVED lines=16> */
.L_x_2325:
[----:B------:R-:W-:Y:S02]  /*2f580*/  IMAD.MOV.U32 R13, RZ, RZ, R8 ;  /* 0x000000ffff0d7224 */ /* 0x000fe400078e0008 */
[----:B------:R-:W-:-:S07]  /*2f590*/  IMAD.MOV.U32 R4, RZ, RZ, R14 ;  /* 0x000000ffff047224 */ /* 0x000fce00078e000e */
[----:B------:R-:W-:Y:S05]  /*2f5a0*/  WARPSYNC.COLLECTIVE R15, `(.L_x_2326) ;  /* 0x000000000f087348 */ /* 0x000fea0003c00000 */
[----:B------:R0:W1:Y:S02]  /*2f5b0*/  SHFL.IDX P6, R14, R13, R12, R11 ;  /* 0x0000000c0d0e7389 */ /* 0x00006400000c000b */
[----:B01----:R-:W-:Y:S01]  /*2f5c0*/  ENDCOLLECTIVE ;  /* 0x000000000000791b */ /* 0x003fe20003800000 */
.L_x_2326:
        /* <DEDUP_REMOVED lines=16> */
.L_x_2327:
[----:B------:R-:W-:Y:S02]  /*2f6d0*/  IMAD.MOV.U32 R13, RZ, RZ, R8 ;  /* 0x000000ffff0d7224 */ /* 0x000fe400078e0008 */
[----:B------:R-:W-:-:S07]  /*2f6e0*/  IMAD.MOV.U32 R4, RZ, RZ, R14 ;  /* 0x000000ffff047224 */ /* 0x000fce00078e000e */
[----:B------:R-:W-:Y:S05]  /*2f6f0*/  WARPSYNC.COLLECTIVE R15, `(.L_x_2328) ;  /* 0x000000000f087348 */ /* 0x000fea0003c00000 */
[----:B------:R0:W1:Y:S02]  /*2f700*/  SHFL.IDX P6, R14, R13, R12, R11 ;  /* 0x0000000c0d0e7389 */ /* 0x00006400000c000b */
[----:B01----:R-:W-:Y:S01]  /*2f710*/  ENDCOLLECTIVE ;  /* 0x000000000000791b */ /* 0x003fe20003800000 */
.L_x_2328:
[----:B------:R-:W-:Y:S02]  /*2f720*/  IMAD.MOV.U32 R13, RZ, RZ, R7 ;  /* 0x000000ffff0d7224 */ /* 0x000fe400078e0007 */
[----:B------:R-:W-:Y:S02]  /*2f730*/  IMAD.MOV.U32 R12, RZ, RZ, 0x4 ;  /* 0x00000004ff0c7424 */ /* 0x000fe400078e00ff */
[----:B------:R-:W-:-:S07]  /*2f740*/  IMAD.MOV.U32 R5, RZ, RZ, R14 ;  /* 0x000000ffff057224 */ /* 0x000fce00078e000e */
[----:B------:R-:W-:Y:S05]  /*2f750*/  WARPSYNC.COLLECTIVE R15, `(.L_x_2329) ;  /* 0x000000000f087348 */ /* 0x000fea0003c00000 */
[----:B------:R0:W1:Y:S02]  /*2f760*/  SHFL.IDX P6, R14, R13, R12, R11 ;  /* 0x0000000c0d0e7389 */ /* 0x00006400000c000b */
[----:B01----:R-:W-:Y:S01]  /*2f770*/  ENDCOLLECTIVE ;  /* 0x000000000000791b */ /* 0x003fe20003800000 */
.L_x_2329:
        /* <DEDUP_REMOVED lines=10> */
[----:B------:R-:W-:Y:S01]  /*2f820*/  LOP3.LUT P5, RZ, R16, 0x80, RZ, 0xc0, !PT ;  /* 0x0000008010ff7812 */ /* 0x000fe200078ac0ff */
[----:B0-----:R-:W-:-:S12]  /*2f830*/  IMAD.MOV.U32 R4, RZ, RZ, R14 ;  /* 0x000000ffff047224 */ /* 0x001fd800078e000e */
[----:B------:R-:W-:Y:S05]  /*2f840*/  WARPSYNC.COLLECTIVE R15, `(.L_x_2330) ;  /* 0x000000000f087348 */ /* 0x000fea0003c00000 */
[----:B------:R0:W1:Y:S02]  /*2f850*/  SHFL.IDX P6, R14, R13, R12, R11 ;  /* 0x0000000c0d0e7389 */ /* 0x00006400000c000b */
[----:B01----:R-:W-:Y:S01]  /*2f860*/  ENDCOLLECTIVE ;  /* 0x000000000000791b */ /* 0x003fe20003800000 */
.L_x_2330:
        /* <DEDUP_REMOVED lines=16> */
.L_x_2331:
[----:B------:R-:W-:Y:S02]  /*2f970*/  IMAD.MOV.U32 R13, RZ, RZ, R8 ;  /* 0x000000ffff0d7224 */ /* 0x000fe400078e0008 */
[----:B------:R-:W-:-:S07]  /*2f980*/  IMAD.MOV.U32 R4, RZ, RZ, R14 ;  /* 0x000000ffff047224 */ /* 0x000fce00078e000e */
[----:B------:R-:W-:Y:S05]  /*2f990*/  WARPSYNC.COLLECTIVE R15, `(.L_x_2332) ;  /* 0x000000000f087348 */ /* 0x000fea0003c00000 */
[----:B------:R0:W1:Y:S02]  /*2f9a0*/  SHFL.IDX P6, R14, R13, R12, R11 ;  /* 0x0000000c0d0e7389 */ /* 0x00006400000c000b */
[----:B01----:R-:W-:Y:S01]  /*2f9b0*/  ENDCOLLECTIVE ;  /* 0x000000000000791b */ /* 0x003fe20003800000 */
.L_x_2332:
[----:B------:R-:W-:Y:S02]  /*2f9c0*/  IMAD.MOV.U32 R13, RZ, RZ, R7 ;  /* 0x000000ffff0d7224 */ /* 0x000fe400078e0007 */
[----:B------:R-:W-:Y:S02]  /*2f9d0*/  IMAD.MOV.U32 R12, RZ, RZ, 0x6 ;  /* 0x00000006ff0c7424 */ /* 0x000fe400078e00ff */
[----:B------:R-:W-:-:S07]  /*2f9e0*/  IMAD.MOV.U32 R5, RZ, RZ, R14 ;  /* 0x000000ffff057224 */ /* 0x000fce00078e000e */
[----:B------:R-:W-:Y:S05]  /*2f9f0*/  WARPSYNC.COLLECTIVE R15, `(.L_x_2333) ;  /* 0x000000000f087348 */ /* 0x000fea0003c00000 */
[----:B------:R0:W1:Y:S02]  /*2fa00*/  SHFL.IDX P6, R14, R13, R12, R11 ;  /* 0x0000000c0d0e7389 */ /* 0x00006400000c000b */
[----:B01----:R-:W-:Y:S01]  /*2fa10*/  ENDCOLLECTIVE ;  /* 0x000000000000791b */ /* 0x003fe20003800000 */
.L_x_2333:
        /* <DEDUP_REMOVED lines=14> */
.L_x_2334:
[----:B------:R-:W-:Y:S02]  /*2fb00*/  IMAD.MOV.U32 R13, RZ, RZ, R7 ;  /* 0x000000ffff0d7224 */ /* 0x000fe400078e0007 */
[----:B------:R-:W-:Y:S02]  /*2fb10*/  IMAD.MOV.U32 R12, RZ, RZ, 0x7 ;  /* 0x00000007ff0c7424 */ /* 0x000fe400078e00ff */
[----:B------:R-:W-:-:S07]  /*2fb20*/  IMAD.MOV.U32 R5, RZ, RZ, R14 ;  /* 0x000000ffff057224 */ /* 0x000fce00078e000e */
[----:B------:R-:W-:Y:S05]  /*2fb30*/  WARPSYNC.COLLECTIVE R15, `(.L_x_2335) ;  /* 0x000000000f087348 */ /* 0x000fea0003c00000 */
[----:B------:R0:W1:Y:S02]  /*2fb40*/  SHFL.IDX P6, R14, R13, R12, R11 ;  /* 0x0000000c0d0e7389 */ /* 0x00006400000c000b */
[----:B01----:R-:W-:Y:S01]  /*2fb50*/  ENDCOLLECTIVE ;  /* 0x000000000000791b */ /* 0x003fe20003800000 */
.L_x_2335:
        /* <DEDUP_REMOVED lines=10> */
.L_x_2336:
[----:B------:R-:W-:Y:S01]  /*2fc00*/  @!PT LDS RZ, [RZ] ;  /* 0x00000000fffff984 */ /* 0x000fe20000000800 */
[----:B------:R-:W-:Y:S01]  /*2fc10*/  @!PT LDS RZ, [RZ] ;  /* 0x00000000fffff984 */ /* 0x000fe20000000800 */
[----:B------:R-:W-:Y:S01]  /*2fc20*/  @!PT LDS RZ, [RZ] ;  /* 0x00000000fffff984 */ /* 0x000fe20000000800 */
[----:B------:R0:W-:Y:S01]  /*2fc30*/  @P4 LDGSTS.E.BYPASS.LTC128B.128 [R3+0x1b400], desc[UR60][R4.64], !P3 ;  /* 0x1b40000004034fae */ /* 0x0001e2000d901d7c */
[----:B------:R-:W-:Y:S02]  /*2fc40*/  IMAD.MOV.U32 R13, RZ, RZ, R2 ;  /* 0x000000ffff0d7224 */ /* 0x000fe400078e0002 */
[----:B------:R-:W-:Y:S02]  /*2fc50*/  IMAD.MOV.U32 R12, RZ, RZ, RZ ;  /* 0x000000ffff0c7224 */ /* 0x000fe400078e00ff */
[----:B0-----:R-:W-:-:S07]  /*2fc60*/  IMAD.MOV.U32 R4, RZ, RZ, R14 ;  /* 0x000000ffff047224 */ /* 0x001fce00078e000e */
[----:B------:R-:W-:Y:S05]  /*2fc70*/  WARPSYNC.COLLECTIVE R15, `(.L_x_2337) ;  /* 0x000000000f087348 */ /* 0x000fea0003c00000 */
[----:B------:R0:W1:Y:S02]  /*2fc80*/  SHFL.IDX P6, R14, R13, R12, R11 ;  /* 0x0000000c0d0e7389 */ /* 0x00006400000c000b */
[----:B01----:R-:W-:Y:S01]  /*2fc90*/  ENDCOLLECTIVE ;  /* 0x000000000000791b */ /* 0x003fe20003800000 */
.L_x_2337:
[----:B------:R-:W-:-:S05]  /*2fca0*/  @P1 IADD3 R4, P0, R32, R4, RZ ;  /* 0x0000000420041210 */ /* 0x000fca0007f1e0ff */
[----:B------:R-:W-:-:S05]  /*2fcb0*/  @P1 IMAD.X R5, RZ, RZ, R7, P0 ;  /* 0x000000ffff051224 */ /* 0x000fca00000e0607 */
        /* <DEDUP_REMOVED lines=9> */
.L_x_2338:
[----:B------:R-:W-:Y:S02]  /*2fd50*/  IMAD.MOV.U32 R13, RZ, RZ, R2 ;  /* 0x000000ffff0d7224 */ /* 0x000fe400078e0002 */
[----:B------:R-:W-:Y:S02]  /*2fd60*/  IMAD.MOV.U32 R12, RZ, RZ, 0x1 ;  /* 0x00000001ff0c7424 */ /* 0x000fe400078e00ff */
[----:B------:R-:W-:-:S07]  /*2fd70*/  IMAD.MOV.U32 R8, RZ, RZ, R14 ;  /* 0x000000ffff087224 */ /* 0x000fce00078e000e */
[----:B------:R-:W-:Y:S05]  /*2fd80*/  WARPSYNC.COLLECTIVE R15, `(.L_x_2339) ;  /* 0x000000000f087348 */ /* 0x000fea0003c00000 */
[----:B------:R0:W1:Y:S02]  /*2fd90*/  SHFL.IDX P6, R14, R13, R12, R11 ;  /* 0x0000000c0d0e7389 */ /* 0x00006400000c000b */
[----:B01----:R-:W-:Y:S01]  /*2fda0*/  ENDCOLLECTIVE ;  /* 0x000000000000791b */ /* 0x003fe20003800000 */
.L_x_2339:
        /* <DEDUP_REMOVED lines=11> */
.L_x_2340:
[----:B------:R-:W-:Y:S01]  /*2fe60*/  IMAD.MOV.U32 R0, RZ, RZ, R14 ;  /* 0x000000ffff007224 */ /* 0x000fe200078e000e */
[----:B------:R-:W-:Y:S06]  /*2fe70*/  BRA `(.L_x_2341) ;  /* 0xffffff7800147947 */ /* 0x000fec000383ffff */
.L_x_2105:
[----:B------:R-:W-:Y:S02]  /*2fe80*/  IMAD.MOV.U32 R13, RZ, RZ, R4 ;  /* 0x000000ffff0d7224 */ /* 0x000fe400078e0004 */
[----:B------:R-:W-:Y:S02]  /*2fe90*/  IMAD.MOV.U32 R12, RZ, RZ, RZ ;  /* 0x000000ffff0c7224 */ /* 0x000fe400078e00ff */
[----:B------:R-:W-:Y:S02]  /*2fea0*/  IMAD.MOV.U32 R11, RZ, RZ, 0x181f ;  /* 0x0000181fff0b7424 */ /* 0x000fe400078e00ff */
[----:B------:R-:W-:Y:S02]  /*2feb0*/  IMAD.MOV.U32 R15, RZ, RZ, -0x1 ;  /* 0xffffffffff0f7424 */ /* 0x000fe400078e00ff */
[----:B------:R-:W-:Y:S02]  /*2fec0*/  IMAD R23, R23, R7, RZ ;  /* 0x0000000717177224 */ /* 0x000fe400078e02ff */
[----:B------:R-:W-:-:S07]  /*2fed0*/  IMAD.IADD R25, R9, 0x1, R25 ;  /* 0x0000000109197824 */ /* 0x000fce00078e0219 */
[----:B-----5:R-:W-:Y:S05]  /*2fee0*/  WARPSYNC.COLLECTIVE R15, `(.L_x_2342) ;  /* 0x000000000f087348 */ /* 0x020fea0003c00000 */
[----:B------:R0:W1:Y:S02]  /*2fef0*/  SHFL.IDX P6, R14, R13, R12, R11 ;  /* 0x0000000c0d0e7389 */ /* 0x00006400000c000b */
[----:B01---5:R-:W-:Y:S01]  /*2ff00*/  ENDCOLLECTIVE ;  /* 0x000000000000791b */ /* 0x023fe20003800000 */
.L_x_2342:
[----:B------:R-:W-:Y:S01]  /*2ff10*/  ISETP.GE.AND P1, PT, R25, R23, PT ;  /* 0x000000171900720c */ /* 0x000fe20003f26270 */
[----:B------:R-:W-:Y:S02]  /*2ff20*/  IMAD.MOV.U32 R13, RZ, RZ, R0 ;  /* 0x000000ffff0d7224 */ /* 0x000fe400078e0000 */
[----:B------:R-:W-:-:S10]  /*2ff30*/  IMAD.MOV.U32 R2, RZ, RZ, R14 ;  /* 0x000000ffff027224 */ /* 0x000fd400078e000e */
[----:B------:R-:W-:Y:S05]  /*2ff40*/  WARPSYNC.COLLECTIVE R15, `(.L_x_2343) ;  /* 0x000000000f087348 */ /* 0x000fea0003c00000 */
[----:B------:R0:W1:Y:S02]  /*2ff50*/  SHFL.IDX P6, R14, R13, R12, R11 ;  /* 0x0000000c0d0e7389 */ /* 0x00006400000c000b */
[----:B01----:R-:W-:Y:S01]  /*2ff60*/  ENDCOLLECTIVE ;  /* 0x000000000000791b */ /* 0x003fe20003800000 */
.L_x_2343:
[----:B------:R-:W-:Y:S02]  /*2ff70*/  IMAD.MOV.U32 R13, RZ, RZ, R4 ;  /* 0x000000ffff0d7224 */ /* 0x000fe400078e0004 */
[----:B------:R-:W-:Y:S02]  /*2ff80*/  IMAD.MOV.U32 R12, RZ, RZ, 0x1 ;  /* 0x00000001ff0c7424 */ /* 0x000fe400078e00ff */
[----:B------:R-:W-:-:S07]  /*2ff90*/  IMAD.MOV.U32 R3, RZ, RZ, R14 ;  /* 0x000000ffff037224 */ /* 0x000fce00078e000e */
[----:B------:R-:W-:Y:S05]  /*2ffa0*/  WARPSYNC.COLLECTIVE R15, `(.L_x_2344) ;  /* 0x000000000f087348 */ /* 0x000fea0003c00000 */
[----:B------:R0:W1:Y:S02]  /*2ffb0*/  SHFL.IDX P6, R14, R13, R12, R11 ;  /* 0x0000000c0d0e7389 */ /* 0x00006400000c000b */
[----:B01----:R-:W-:Y:S01]  /*2ffc0*/  ENDCOLLECTIVE ;  /* 0x000000000000791b */ /* 0x003fe20003800000 */
.L_x_2344:
        /* <DEDUP_REMOVED lines=15> */
.L_x_2345:
[----:B------:R-:W-:Y:S02]  /*300c0*/  IMAD.MOV.U32 R13, RZ, RZ, R4 ;  /* 0x000000ffff0d7224 */ /* 0x000fe400078e0004 */
[----:B------:R-:W-:Y:S02]  /*300d0*/  IMAD.MOV.U32 R12, RZ, RZ, 0x2 ;  /* 0x00000002ff0c7424 */ /* 0x000fe400078e00ff */
[----:B------:R-:W-:-:S07]  /*300e0*/  IMAD.MOV.U32 R5, RZ, RZ, R14 ;  /* 0x000000ffff057224 */ /* 0x000fce00078e000e */
[----:B------:R-:W-:Y:S05]  /*300f0*/  WARPSYNC.COLLECTIVE R15, `(.L_x_2346) ;  /* 0x000000000f087348 */ /* 0x000fea0003c00000 */
[----:B------:R0:W1:Y:S02]  /*30100*/  SHFL.IDX P6, R14, R13, R12, R11 ;  /* 0x0000000c0d0e7389 */ /* 0x00006400000c000b */
[----:B01----:R-:W-:Y:S01]  /*30110*/  ENDCOLLECTIVE ;  /* 0x000000000000791b */ /* 0x003fe20003800000 */
.L_x_2346:
[----:B------:R-:W-:-:S05]  /*30120*/  @!P1 IADD3 R5, P3, R32, R5, RZ ;  /* 0x0000000520059210 */ /* 0x000fca0007f7e0ff */
[----:B------:R-:W-:Y:S02]  /*30130*/  @!P1 IMAD.X R6, RZ, RZ, R2, P3 ;  /* 0x000000ffff069224 */ /* 0x000fe400018e0602 */
[----:B------:R-:W-:Y:S02]  /*30140*/  @!P1 IMAD.MOV.U32 R2, RZ, RZ, R5 ;  /* 0x000000ffff029224 */ /* 0x000fe400078e0005 */
[----:B------:R-:W-:Y:S02]  /*30150*/  @!P1 IMAD.MOV.U32 R3, RZ, RZ, R6 ;  /* 0x000000ffff039224 */ /* 0x000fe400078e0006 */
[----:B------:R-:W-:Y:S02]  /*30160*/  IMAD.MOV.U32 R13, RZ, RZ, R0 ;  /* 0x000000ffff0d7224 */ /* 0x000fe400078e0000 */
[C---:B------:R-:W-:Y:S01]  /*30170*/  VIADD R6, R25.reuse, 0x60 ;  /* 0x0000006019067836 */ /* 0x040fe20000000000 */
        /* <DEDUP_REMOVED lines=10> */
.L_x_2347:
[----:B------:R-:W-:Y:S02]  /*30220*/  IMAD.MOV.U32 R13, RZ, RZ, R4 ;  /* 0x000000ffff0d7224 */ /* 0x000fe400078e0004 */
[----:B------:R-:W-:Y:S02]  /*30230*/  IMAD.MOV.U32 R12, RZ, RZ, 0x3 ;  /* 0x00000003ff0c7424 */ /* 0x000fe400078e00ff */
[----:B------:R-:W-:-:S07]  /*30240*/  IMAD.MOV.U32 R3, RZ, RZ, R14 ;  /* 0x000000ffff037224 */ /* 0x000fce00078e000e */
[----:B------:R-:W-:Y:S05]  /*30250*/  WARPSYNC.COLLECTIVE R15, `(.L_x_2348) ;  /* 0x000000000f087348 */ /* 0x000fea0003c00000 */
[----:B------:R0:W1:Y:S02]  /*30260*/  SHFL.IDX P6, R14, R13, R12, R11 ;  /* 0x0000000c0d0e7389 */ /* 0x00006400000c000b */
[----:B01----:R-:W-:Y:S01]  /*30270*/  ENDCOLLECTIVE ;  /* 0x000000000000791b */ /* 0x003fe20003800000 */
.L_x_2348:
        /* <DEDUP_REMOVED lines=16> */
.L_x_2349:
[----:B------:R-:W-:Y:S02]  /*30380*/  IMAD.MOV.U32 R13, RZ, RZ, R4 ;  /* 0x000000ffff0d7224 */ /* 0x000fe400078e0004 */
[----:B------:R-:W-:Y:S02]  /*30390*/  IMAD.MOV.U32 R12, RZ, RZ, 0x4 ;  /* 0x00000004ff0c7424 */ /* 0x000fe400078e00ff */
[----:B------:R-:W-:-:S07]  /*303a0*/  IMAD.MOV.U32 R3, RZ, RZ, R14 ;  /* 0x000000ffff037224 */ /* 0x000fce00078e000e */
[----:B------:R-:W-:Y:S05]  /*303b0*/  WARPSYNC.COLLECTIVE R15, `(.L_x_2350) ;  /* 0x000000000f087348 */ /* 0x000fea0003c00000 */
[----:B------:R0:W1:Y:S02]  /*303c0*/  SHFL.IDX P6, R14, R13, R12, R11 ;  /* 0x0000000c0d0e7389 */ /* 0x00006400000c000b */
[----:B01----:R-:W-:Y:S01]  /*303d0*/  ENDCOLLECTIVE ;  /* 0x000000000000791b */ /* 0x003fe20003800000 */
.L_x_2350:
        /* <DEDUP_REMOVED lines=16> */
.L_x_2351:
[----:B------:R-:W-:Y:S02]  /*304e0*/  IMAD.MOV.U32 R13, RZ, RZ, R4 ;  /* 0x000000ffff0d7224 */ /* 0x000fe400078e0004 */
[----:B------:R-:W-:Y:S02]  /*304f0*/  IMAD.MOV.U32 R12, RZ, RZ, 0x5 ;  /* 0x00000005ff0c7424 */ /* 0x000fe400078e00ff */
[----:B------:R-:W-:-:S07]  /*30500*/  IMAD.MOV.U32 R3, RZ, RZ, R14 ;  /* 0x000000ffff037224 */ /* 0x000fce00078e000e */
[----:B------:R-:W-:Y:S05]  /*30510*/  WARPSYNC.COLLECTIVE R15, `(.L_x_2352) ;  /* 0x000000000f087348 */ /* 0x000fea0003c00000 */
[----:B------:R0:W1:Y:S02]  /*30520*/  SHFL.IDX P6, R14, R13, R12, R11 ;  /* 0x0000000c0d0e7389 */ /* 0x00006400000c000b */
[----:B01----:R-:W-:Y:S01]  /*30530*/  ENDCOLLECTIVE ;  /* 0x000000000000791b */ /* 0x003fe20003800000 */
.L_x_2352:
        /* <DEDUP_REMOVED lines=16> */
.L_x_2353:
[----:B------:R-:W-:Y:S02]  /*30640*/  IMAD.MOV.U32 R13, RZ, RZ, R4 ;  /* 0x000000ffff0d7224 */ /* 0x000fe400078e0004 */
[----:B------:R-:W-:Y:S02]  /*30650*/  IMAD.MOV.U32 R12, RZ, RZ, 0x6 ;  /* 0x00000006ff0c7424 */ /* 0x000fe400078e00ff */
[----:B------:R-:W-:-:S07]  /*30660*/  IMAD.MOV.U32 R3, RZ, RZ, R14 ;  /* 0x000000ffff037224 */ /* 0x000fce00078e000e */
[----:B------:R-:W-:Y:S05]  /*30670*/  WARPSYNC.COLLECTIVE R15, `(.L_x_2354) ;  /* 0x000000000f087348 */ /* 0x000fea0003c00000 */
[----:B------:R0:W1:Y:S02]  /*30680*/  SHFL.IDX P6, R14, R13, R12, R11 ;  /* 0x0000000c0d0e7389 */ /* 0x00006400000c000b */
[----:B01----:R-:W-:Y:S01]  /*30690*/  ENDCOLLECTIVE ;  /* 0x000000000000791b */ /* 0x003fe20003800000 */
.L_x_2354:
        /* <DEDUP_REMOVED lines=11> */
[----:B0-----:R-:W-:-:S07]  /*30750*/  IMAD.MOV.U32 R2, RZ, RZ, R14 ;  /* 0x000000ffff027224 */ /* 0x001fce00078e000e */
[----:B------:R-:W-:Y:S05]  /*30760*/  WARPSYNC.COLLECTIVE R15, `(.L_x_2355) ;  /* 0x000000000f087348 */ /* 0x000fea0003c00000 */
[----:B------:R0:W1:Y:S02]  /*30770*/  SHFL.IDX P6, R14, R13, R12, R11 ;  /* 0x0000000c0d0e7389 */ /* 0x00006400000c000b */
[----:B01----:R-:W-:Y:S01]  /*30780*/  ENDCOLLECTIVE ;  /* 0x000000000000791b */ /* 0x003fe20003800000 */
.L_x_2355:
[----:B------:R-:W-:Y:S02]  /*30790*/  IMAD.MOV.U32 R13, RZ, RZ, R4 ;  /* 0x000000ffff0d7224 */ /* 0x000fe400078e0004 */
[----:B------:R-:W-:Y:S02]  /*307a0*/  IMAD.MOV.U32 R12, RZ, RZ, 0x7 ;  /* 0x00000007ff0c7424 */ /* 0x000fe400078e00ff */
[----:B------:R-:W-:-:S07]  /*307b0*/  IMAD.MOV.U32 R3, RZ, RZ, R14 ;  /* 0x000000ffff037224 */ /* 0x000fce00078e000e */
[----:B------:R-:W-:Y:S05]  /*307c0*/  WARPSYNC.COLLECTIVE R15, `(.L_x_2356) ;  /* 0x000000000f087348 */ /* 0x000fea0003c00000 */
[----:B------:R0:W1:Y:S02]  /*307d0*/  SHFL.IDX P6, R14, R13, R12, R11 ;  /* 0x0000000c0d0e7389 */ /* 0x00006400000c000b */
[----:B01----:R-:W-:Y:S01]  /*307e0*/  ENDCOLLECTIVE ;  /* 0x000000000000791b */ /* 0x003fe20003800000 */
.L_x_2356:
[----:B------:R-:W-:-:S05]  /*307f0*/  @!P2 IADD3 R3, P1, R32, R3, RZ ;  /* 0x000000032003a210 */ /* 0x000fca0007f3e0ff */
[----:B------:R-:W-:-:S05]  /*30800*/  @!P2 IMAD.X R2, RZ, RZ, R2, P1 ;  /* 0x000000ffff02a224 */ /* 0x000fca00008e0602 */
[----:B------:R-:W-:Y:S01]  /*30810*/  @!P2 LOP3.LUT R3, R3, R2, RZ, 0x3c, !PT ;  /* 0x000000020303a212 */ /* 0x000fe200078e3cff */
[----:B------:R-:W-:-:S03]  /*30820*/  IMAD.MOV.U32 R13, RZ, RZ, R0 ;  /* 0x000000ffff0d7224 */ /* 0x000fc600078e0000 */
[----:B------:R-:W-:-:S04]  /*30830*/  @!P2 LOP3.LUT R2, R3, R2, RZ, 0x3c, !PT ;  /* 0x000000020302a212 */ /* 0x000fc800078e3cff */
[----:B------:R-:W-:Y:S01]  /*30840*/  @!P2 LOP3.LUT R3, R3, R2, RZ, 0x3c, !PT ;  /* 0x000000020303a212 */ /* 0x000fe200078e3cff */
[----:B------:R-:W-:-:S07]  /*30850*/  IMAD.MOV.U32 R4, RZ, RZ, R14 ;  /* 0x000000ffff047224 */ /* 0x000fce00078e000e */
[----:B------:R-:W-:Y:S05]  /*30860*/  WARPSYNC.COLLECTIVE R15, `(.L_x_2357) ;  /* 0x000000000f087348 */ /* 0x000fea0003c00000 */
[----:B------:R0:W1:Y:S02]  /*30870*/  SHFL.IDX P6, R14, R13, R12, R11 ;  /* 0x0000000c0d0e7389 */ /* 0x00006400000c000b */
[----:B01----:R-:W-:Y:S01]  /*30880*/  ENDCOLLECTIVE ;  /* 0x000000000000791b */ /* 0x003fe20003800000 */
.L_x_2357:
[----:B------:R-:W-:Y:S01]  /*30890*/  @!PT LDS RZ, [RZ] ;  /* 0x00000000fffff984 */ /* 0x000fe20000000800 */
[----:B------:R-:W-:Y:S01]  /*308a0*/  @!PT LDS RZ, [RZ] ;  /* 0x00000000fffff984 */ /* 0x000fe20000000800 */
[----:B------:R-:W-:Y:S01]  /*308b0*/  @!PT LDS RZ, [RZ] ;  /* 0x00000000fffff984 */ /* 0x000fe20000000800 */
[----:B------:R1:W-:Y:S01]  /*308c0*/  @!P2 LDGSTS.E.BYPASS.LTC128B.128 [R8+0x17400], desc[UR60][R2.64], !P0 ;  /* 0x174000000208afae */ /* 0x0003e2000c101d7c */
[----:B------:R-:W-:Y:S01]  /*308d0*/  IMAD.MOV.U32 R0, RZ, RZ, R14 ;  /* 0x000000ffff007224 */ /* 0x000fe200078e000e */
[----:B------:R-:W-:Y:S06]  /*308e0*/  BRA `(.L_x_2358) ;  /* 0xffffff7800447947 */ /* 0x000fec000383ffff */
.L_x_2108:
[----:B0-----:R0:W1:Y:S02]  /*308f0*/  SYNCS.PHASECHK.TRANS64.TRYWAIT P0, [R17+URZ+0x22820], R0 ;  /* 0x02282000110075a7 */ /* 0x001064000800017f */
[----:B-1----:R-:W-:Y:S05]  /*30900*/  @!P0 NANOSLEEP.SYNCS 0x989680 ;  /* 0x009896800000895d */ /* 0x002fea0003900000 */
[----:B------:R-:W1:Y:S02]  /*30910*/  @!P0 SYNCS.PHASECHK.TRANS64 P0, [R17+URZ+0x22820], R0 ;  /* 0x02282000110085a7 */ /* 0x000e64000800007f */
[----:B-1----:R-:W-:Y:S05]  /*30920*/  @!P0 BRA `(.L_x_2108) ;  /* 0xfffffffc00f08947 */ /* 0x002fea000383ffff */
[----:B------:R-:W-:Y:S05]  /*30930*/  BRA `(.L_x_2359) ;  /* 0xffffff7800ac7947 */ /* 0x000fea000383ffff */
.L_x_2112:
[----:B0-----:R0:W1:Y:S02]  /*30940*/  SYNCS.PHASECHK.TRANS64.TRYWAIT P0, [R0+URZ+0x22880], R31 ;  /* 0x0228801f000075a7 */ /* 0x001064000800017f */
[----:B-1----:R-:W-:Y:S05]  /*30950*/  @!P0 NANOSLEEP.SYNCS 0x989680 ;  /* 0x009896800000895d */ /* 0x002fea0003900000 */
[----:B------:R-:W1:Y:S02]  /*30960*/  @!P0 SYNCS.PHASECHK.TRANS64 P0, [R0+URZ+0x22880], R31 ;  /* 0x0228801f000085a7 */ /* 0x000e64000800007f */
[----:B-1----:R-:W-:Y:S05]  /*30970*/  @!P0 BRA `(.L_x_2112) ;  /* 0xfffffffc00f08947 */ /* 0x002fea000383ffff */
[----:B------:R-:W-:Y:S05]  /*30980*/  BRA `(.L_x_2360) ;  /* 0xffffff7c00d07947 */ /* 0x000fea000383ffff */
.L_x_2113:
        /* <DEDUP_REMOVED lines=8> */
.L_x_2362:
[----:B------:R-:W-:Y:S05]  /*30a10*/  BSYNC B0 ;  /* 0x0000000000007941 */ /* 0x000fea0003800000 */
.L_x_2361:
        /* <DEDUP_REMOVED lines=9> */
.L_x_2363:
[----:B------:R-:W-:Y:S02]  /*30ab0*/  IMAD.MOV.U32 R13, RZ, RZ, R18 ;  /* 0x000000ffff0d7224 */ /* 0x000fe400078e0012 */
[----:B------:R-:W-:Y:S02]  /*30ac0*/  IMAD.MOV.U32 R12, RZ, RZ, 0x1 ;  /* 0x00000001ff0c7424 */ /* 0x000fe400078e00ff */
[----:B------:R-:W-:-:S07]  /*30ad0*/  IMAD.MOV.U32 R2, RZ, RZ, R14 ;  /* 0x000000ffff027224 */ /* 0x000fce00078e000e */
[----:B------:R-:W-:Y:S05]  /*30ae0*/  WARPSYNC.COLLECTIVE R15, `(.L_x_2364) ;  /* 0x000000000f087348 */ /* 0x000fea0003c00000 */
[----:B------:R0:W1:Y:S02]  /*30af0*/  SHFL.IDX P6, R14, R13, R12, R11 ;  /* 0x0000000c0d0e7389 */ /* 0x00006400000c000b */
[----:B01----:R-:W-:Y:S01]  /*30b00*/  ENDCOLLECTIVE ;  /* 0x000000000000791b */ /* 0x003fe20003800000 */
.L_x_2364:
        /* <DEDUP_REMOVED lines=11> */
.L_x_2365:
        /* <DEDUP_REMOVED lines=9> */
.L_x_2366:
        /* <DEDUP_REMOVED lines=9> */
.L_x_2367:
[----:B------:R-:W-:Y:S02]  /*30ce0*/  IMAD.MOV.U32 R13, RZ, RZ, R18 ;  /* 0x000000ffff0d7224 */ /* 0x000fe400078e0012 */
[----:B------:R-:W-:Y:S02]  /*30cf0*/  IMAD.MOV.U32 R12, RZ, RZ, 0x3 ;  /* 0x00000003ff0c7424 */ /* 0x000fe400078e00ff */
[----:B------:R-:W-:-:S07]  /*30d00*/  IMAD.MOV.U32 R2, RZ, RZ, R14 ;  /* 0x000000ffff027224 */ /* 0x000fce00078e000e */
[----:B------:R-:W-:Y:S05]  /*30d10*/  WARPSYNC.COLLECTIVE R15, `(.L_x_2368) ;  /* 0x000000000f087348 */ /* 0x000fea0003c00000 */
[----:B------:R0:W1:Y:S02]  /*30d20*/  SHFL.IDX P6, R14, R13, R12, R11 ;  /* 0x0000000c0d0e7389 */ /* 0x00006400000c000b */
[----:B01----:R-:W-:Y:S01]  /*30d30*/  ENDCOLLECTIVE ;  /* 0x000000000000791b */ /* 0x003fe20003800000 */
.L_x_2368:
        /* <DEDUP_REMOVED lines=11> */
.L_x_2369:
[----:B------:R-:W-:Y:S02]  /*30df0*/  IMAD.MOV.U32 R13, RZ, RZ, R18 ;  /* 0x000000ffff0d7224 */ /* 0x000fe400078e0012 */
[----:B------:R-:W-:Y:S02]  /*30e00*/  IMAD.MOV.U32 R12, RZ, RZ, 0x4 ;  /* 0x00000004ff0c7424 */ /* 0x000fe400078e00ff */
[----:B------:R-:W-:-:S07]  /*30e10*/  IMAD.MOV.U32 R2, RZ, RZ, R14 ;  /* 0x000000ffff027224 */ /* 0x000fce00078e000e */
[----:B------:R-:W-:Y:S05]  /*30e20*/  WARPSYNC.COLLECTIVE R15, `(.L_x_2370) ;  /* 0x000000000f087348 */ /* 0x000fea0003c00000 */
[----:B------:R0:W1:Y:S02]  /*30e30*/  SHFL.IDX P6, R14, R13, R12, R11 ;  /* 0x0000000c0d0e7389 */ /* 0x00006400000c000b */
[----:B01----:R-:W-:Y:S01]  /*30e40*/  ENDCOLLECTIVE ;  /* 0x000000000000791b */ /* 0x003fe20003800000 */
.L_x_2370:
        /* <DEDUP_REMOVED lines=11> */
.L_x_2371:
[----:B------:R-:W-:Y:S02]  /*30f00*/  IMAD.MOV.U32 R13, RZ, RZ, R18 ;  /* 0x000000ffff0d7224 */ /* 0x000fe400078e0012 */
[----:B------:R-:W-:Y:S02]  /*30f10*/  IMAD.MOV.U32 R12, RZ, RZ, 0x5 ;  /* 0x00000005ff0c7424 */ /* 0x000fe400078e00ff */
[----:B------:R-:W-:-:S07]  /*30f20*/  IMAD.MOV.U32 R2, RZ, RZ, R14 ;  /* 0x000000ffff027224 */ /* 0x000fce00078e000e */
[----:B------:R-:W-:Y:S05]  /*30f30*/  WARPSYNC.COLLECTIVE R15, `(.L_x_2372) ;  /* 0x000000000f087348 */ /* 0x000fea0003c00000 */
[----:B------:R0:W1:Y:S02]  /*30f40*/  SHFL.IDX P6, R14, R13, R12, R11 ;  /* 0x0000000c0d0e7389 */ /* 0x00006400000c000b */
[----:B01----:R-:W-:Y:S01]  /*30f50*/  ENDCOLLECTIVE ;  /* 0x000000000000791b */ /* 0x003fe20003800000 */
.L_x_2372:
        /* <DEDUP_REMOVED lines=11> */
.L_x_2373:
[----:B------:R-:W-:Y:S02]  /*31010*/  IMAD.MOV.U32 R13, RZ, RZ, R18 ;  /* 0x000000ffff0d7224 */ /* 0x000fe400078e0012 */
[----:B------:R-:W-:Y:S02]  /*31020*/  IMAD.MOV.U32 R12, RZ, RZ, 0x6 ;  /* 0x00000006ff0c7424 */ /* 0x000fe400078e00ff */
[----:B------:R-:W-:-:S07]  /*31030*/  IMAD.MOV.U32 R2, RZ, RZ, R14 ;  /* 0x000000ffff027224 */ /* 0x000fce00078e000e */
[----:B------:R-:W-:Y:S05]  /*31040*/  WARPSYNC.COLLECTIVE R15, `(.L_x_2374) ;  /* 0x000000000f087348 */ /* 0x000fea0003c00000 */
[----:B------:R0:W1:Y:S02]  /*31050*/  SHFL.IDX P6, R14, R13, R12, R11 ;  /* 0x0000000c0d0e7389 */ /* 0x00006400000c000b */
[----:B01----:R-:W-:Y:S01]  /*31060*/  ENDCOLLECTIVE ;  /* 0x000000000000791b */ /* 0x003fe20003800000 */
.L_x_2374:
        /* <DEDUP_REMOVED lines=11> */
.L_x_2375:
[----:B------:R-:W-:Y:S02]  /*31120*/  IMAD.MOV.U32 R13, RZ, RZ, R18 ;  /* 0x000000ffff0d7224 */ /* 0x000fe400078e0012 */
[----:B------:R-:W-:Y:S02]  /*31130*/  IMAD.MOV.U32 R12, RZ, RZ, 0x7 ;  /* 0x00000007ff0c7424 */ /* 0x000fe400078e00ff */
[----:B------:R-:W-:-:S07]  /*31140*/  IMAD.MOV.U32 R2, RZ, RZ, R14 ;  /* 0x000000ffff027224 */ /* 0x000fce00078e000e */
[----:B------:R-:W-:Y:S05]  /*31150*/  WARPSYNC.COLLECTIVE R15, `(.L_x_2376) ;  /* 0x000000000f087348 */ /* 0x000fea0003c00000 */
[----:B------:R0:W1:Y:S02]  /*31160*/  SHFL.IDX P6, R14, R13, R12, R11 ;  /* 0x0000000c0d0e7389 */ /* 0x00006400000c000b */
[----:B01----:R-:W-:Y:S01]  /*31170*/  ENDCOLLECTIVE ;  /* 0x000000000000791b */ /* 0x003fe20003800000 */
.L_x_2376:
        /* <DEDUP_REMOVED lines=11> */
.L_x_2377:
        /* <DEDUP_REMOVED lines=9> */
.L_x_2378:
        /* <DEDUP_REMOVED lines=9> */
.L_x_2379:
        /* <DEDUP_REMOVED lines=8> */
.L_x_2380:
        /* <DEDUP_REMOVED lines=9> */
.L_x_2381:
[----:B------:R-:W-:Y:S01]  /*31460*/  IMAD.MOV.U32 R2, RZ, RZ, R14 ;  /* 0x000000ffff027224 */ /* 0x000fe200078e000e */
[----:B------:R-:W-:Y:S06]  /*31470*/  BRA `(.L_x_2382) ;  /* 0xffffff78006c7947 */ /* 0x000fec000383ffff */
.L_x_2118:
[----:B---3--:R3:W4:Y:S02]  /*31480*/  SYNCS.PHASECHK.TRANS64.TRYWAIT P0, [R0+URZ+0x22840], R31 ;  /* 0x0228401f000075a7 */ /* 0x008724000800017f */
[----:B----4-:R-:W-:Y:S05]  /*31490*/  @!P0 NANOSLEEP.SYNCS 0x989680 ;  /* 0x009896800000895d */ /* 0x010fea0003900000 */
[----:B------:R-:W4:Y:S02]  /*314a0*/  @!P0 SYNCS.PHASECHK.TRANS64 P0, [R0+URZ+0x22840], R31 ;  /* 0x0228401f000085a7 */ /* 0x000f24000800007f */
[----:B----4-:R-:W-:Y:S05]  /*314b0*/  @!P0 BRA `(.L_x_2118) ;  /* 0xfffffffc00f08947 */ /* 0x010fea000383ffff */
[----:B------:R-:W-:Y:S05]  /*314c0*/  BRA `(.L_x_2383) ;  /* 0xffffff7800bc7947 */ /* 0x000fea000383ffff */
.L_x_2119:
[----:B------:R-:W-:Y:S01]  /*314d0*/  BSSY B0, `(.L_x_2384) ;  /* 0x0000008000007945 */ /* 0x000fe20003800000 */
[----:B------:R-:W-:Y:S02]  /*314e0*/  IMAD.MOV.U32 R13, RZ, RZ, R5 ;  /* 0x000000ffff0d7224 */ /* 0x000fe400078e0005 */
[----:B------:R-:W-:Y:S02]  /*314f0*/  IMAD.MOV.U32 R12, RZ, RZ, RZ ;  /* 0x000000ffff0c7224 */ /* 0x000fe400078e00ff */
[----:B------:R-:W-:Y:S02]  /*31500*/  IMAD.MOV.U32 R11, RZ, RZ, 0x181f ;  /* 0x0000181fff0b7424 */ /* 0x000fe400078e00ff */
[----:B------:R-:W-:-:S07]  /*31510*/  IMAD.MOV.U32 R15, RZ, RZ, -0x1 ;  /* 0xffffffffff0f7424 */ /* 0x000fce00078e00ff */
[----:B0-23--:R-:W-:Y:S05]  /*31520*/  WARPSYNC.COLLECTIVE R15, `(.L_x_2385) ;  /* 0x000000000f087348 */ /* 0x00dfea0003c00000 */
[----:B------:R1:W4:Y:S02]  /*31530*/  SHFL.IDX P6, R14, R13, R12, R11 ;  /* 0x0000000c0d0e7389 */ /* 0x00032400000c000b */
[----:B01234-:R-:W-:Y:S01]  /*31540*/  ENDCOLLECTIVE ;  /* 0x000000000000791b */ /* 0x01ffe20003800000 */
.L_x_2385:
[----:B------:R-:W-:Y:S05]  /*31550*/  BSYNC B0 ;  /* 0x0000000000007941 */ /* 0x000fea0003800000 */
.L_x_2384:
        /* <DEDUP_REMOVED lines=8> */
.L_x_2386:
[----:B------:R-:W-:Y:S02]  /*315e0*/  IMAD.MOV.U32 R13, RZ, RZ, R5 ;  /* 0x000000ffff0d7224 */ /* 0x000fe400078e0005 */
[----:B------:R-:W-:Y:S02]  /*315f0*/  IMAD.MOV.U32 R12, RZ, RZ, 0x1 ;  /* 0x00000001ff0c7424 */ /* 0x000fe400078e00ff */
[----:B------:R-:W-:-:S07]  /*31600*/  IMAD.MOV.U32 R2, RZ, RZ, R14 ;  /* 0x000000ffff027224 */ /* 0x000fce00078e000e */
[----:B------:R-:W-:Y:S05]  /*31610*/  WARPSYNC.COLLECTIVE R15, `(.L_x_2387) ;  /* 0x000000000f087348 */ /* 0x000fea0003c00000 */
[----:B------:R0:W1:Y:S02]  /*31620*/  SHFL.IDX P6, R14, R13, R12, R11 ;  /* 0x0000000c0d0e7389 */ /* 0x00006400000c000b */
[----:B01----:R-:W-:Y:S01]  /*31630*/  ENDCOLLECTIVE ;  /* 0x000000000000791b */ /* 0x003fe20003800000 */
.L_x_2387:
        /* <DEDUP_REMOVED lines=11> */
.L_x_2388:
[----:B------:R-:W-:Y:S02]  /*316f0*/  IMAD.MOV.U32 R13, RZ, RZ, R5 ;  /* 0x000000ffff0d7224 */ /* 0x000fe400078e0005 */
[----:B------:R-:W-:Y:S02]  /*31700*/  IMAD.MOV.U32 R12, RZ, RZ, 0x2 ;  /* 0x00000002ff0c7424 */ /* 0x000fe400078e00ff */
[----:B------:R-:W-:-:S07]  /*31710*/  IMAD.MOV.U32 R10, RZ, RZ, R14 ;  /* 0x000000ffff0a7224 */ /* 0x000fce00078e000e */
[----:B------:R-:W-:Y:S05]  /*31720*/  WARPSYNC.COLLECTIVE R15, `(.L_x_2389) ;  /* 0x000000000f087348 */ /* 0x000fea0003c00000 */
[----:B------:R0:W1:Y:S02]  /*31730*/  SHFL.IDX P6, R14, R13, R12, R11 ;  /* 0x0000000c0d0e7389 */ /* 0x00006400000c000b */
[----:B01----:R-:W-:Y:S01]  /*31740*/  ENDCOLLECTIVE ;  /* 0x000000000000791b */ /* 0x003fe20003800000 */
.L_x_2389:
        /* <DEDUP_REMOVED lines=11> */
.L_x_2390:
[----:B------:R-:W-:Y:S02]  /*31800*/  IMAD.MOV.U32 R13, RZ, RZ, R5 ;  /* 0x000000ffff0d7224 */ /* 0x000fe400078e0005 */
[----:B------:R-:W-:Y:S02]  /*31810*/  IMAD.MOV.U32 R12, RZ, RZ, 0x3 ;  /* 0x00000003ff0c7424 */ /* 0x000fe400078e00ff */
[----:B------:R-:W-:-:S07]  /*31820*/  IMAD.MOV.U32 R2, RZ, RZ, R14 ;  /* 0x000000ffff027224 */ /* 0x000fce00078e000e */
[----:B------:R-:W-:Y:S05]  /*31830*/  WARPSYNC.COLLECTIVE R15, `(.L_x_2391) ;  /* 0x000000000f087348 */ /* 0x000fea0003c00000 */
[----:B------:R0:W1:Y:S02]  /*31840*/  SHFL.IDX P6, R14, R13, R12, R11 ;  /* 0x0000000c0d0e7389 */ /* 0x00006400000c000b */
[----:B01----:R-:W-:Y:S01]  /*31850*/  ENDCOLLECTIVE ;  /* 0x000000000000791b */ /* 0x003fe20003800000 */
.L_x_2391:
        /* <DEDUP_REMOVED lines=11> */
.L_x_2392:
[----:B------:R-:W-:Y:S02]  /*31910*/  IMAD.MOV.U32 R13, RZ, RZ, R5 ;  /* 0x000000ffff0d7224 */ /* 0x000fe400078e0005 */
[----:B------:R-:W-:Y:S02]  /*31920*/  IMAD.MOV.U32 R12, RZ, RZ, 0x4 ;  /* 0x00000004ff0c7424 */ /* 0x000fe400078e00ff */
[----:B------:R-:W-:-:S07]  /*31930*/  IMAD.MOV.U32 R2, RZ, RZ, R14 ;  /* 0x000000ffff027224 */ /* 0x000fce00078e000e */
[----:B------:R-:W-:Y:S05]  /*31940*/  WARPSYNC.COLLECTIVE R15, `(.L_x_2393) ;  /* 0x000000000f087348 */ /* 0x000fea0003c00000 */
[----:B------:R0:W1:Y:S02]  /*31950*/  SHFL.IDX P6, R14, R13, R12, R11 ;  /* 0x0000000c0d0e7389 */ /* 0x00006400000c000b */
[----:B01----:R-:W-:Y:S01]  /*31960*/  ENDCOLLECTIVE ;  /* 0x000000000000791b */ /* 0x003fe20003800000 */
.L_x_2393:
        /* <DEDUP_REMOVED lines=11> */
.L_x_2394:
[----:B------:R-:W-:Y:S02]  /*31a20*/  IMAD.MOV.U32 R13, RZ, RZ, R5 ;  /* 0x000000ffff0d7224 */ /* 0x000fe400078e0005 */
[----:B------:R-:W-:Y:S02]  /*31a30*/  IMAD.MOV.U32 R12, RZ, RZ, 0x5 ;  /* 0x00000005ff0c7424 */ /* 0x000fe400078e00ff */
[----:B------:R-:W-:-:S07]  /*31a40*/  IMAD.MOV.U32 R2, RZ, RZ, R14 ;  /* 0x000000ffff027224 */ /* 0x000fce00078e000e */
[----:B------:R-:W-:Y:S05]  /*31a50*/  WARPSYNC.COLLECTIVE R15, `(.L_x_2395) ;  /* 0x000000000f087348 */ /* 0x000fea0003c00000 */
[----:B------:R0:W1:Y:S02]  /*31a60*/  SHFL.IDX P6, R14, R13, R12, R11 ;  /* 0x0000000c0d0e7389 */ /* 0x00006400000c000b */
[----:B01----:R-:W-:Y:S01]  /*31a70*/  ENDCOLLECTIVE ;  /* 0x000000000000791b */ /* 0x003fe20003800000 */
.L_x_2395:
        /* <DEDUP_REMOVED lines=11> */
.L_x_2396:
[----:B------:R-:W-:Y:S02]  /*31b30*/  IMAD.MOV.U32 R13, RZ, RZ, R5 ;  /* 0x000000ffff0d7224 */ /* 0x000fe400078e0005 */
[----:B------:R-:W-:Y:S02]  /*31b40*/  IMAD.MOV.U32 R12, RZ, RZ, 0x6 ;  /* 0x00000006ff0c7424 */ /* 0x000fe400078e00ff */
[----:B------:R-:W-:-:S07]  /*31b50*/  IMAD.MOV.U32 R2, RZ, RZ, R14 ;  /* 0x000000ffff027224 */ /* 0x000fce00078e000e */
[----:B------:R-:W-:Y:S05]  /*31b60*/  WARPSYNC.COLLECTIVE R15, `(.L_x_2397) ;  /* 0x000000000f087348 */ /* 0x000fea0003c00000 */
[----:B------:R0:W1:Y:S02]  /*31b70*/  SHFL.IDX P6, R14, R13, R12, R11 ;  /* 0x0000000c0d0e7389 */ /* 0x00006400000c000b */
[----:B01----:R-:W-:Y:S01]  /*31b80*/  ENDCOLLECTIVE ;  /* 0x000000000000791b */ /* 0x003fe20003800000 */
.L_x_2397:
        /* <DEDUP_REMOVED lines=11> */
.L_x_2398:
[----:B------:R-:W-:Y:S02]  /*31c40*/  IMAD.MOV.U32 R13, RZ, RZ, R5 ;  /* 0x000000ffff0d7224 */ /* 0x000fe400078e0005 */
[----:B------:R-:W-:Y:S02]  /*31c50*/  IMAD.MOV.U32 R12, RZ, RZ, 0x7 ;  /* 0x00000007ff0c7424 */ /* 0x000fe400078e00ff */
[----:B------:R-:W-:-:S07]  /*31c60*/  IMAD.MOV.U32 R2, RZ, RZ, R14 ;  /* 0x000000ffff027224 */ /* 0x000fce00078e000e */
[----:B------:R-:W-:Y:S05]  /*31c70*/  WARPSYNC.COLLECTIVE R15, `(.L_x_2399) ;  /* 0x000000000f087348 */ /* 0x000fea0003c00000 */
[----:B------:R0:W1:Y:S02]  /*31c80*/  SHFL.IDX P6, R14, R13, R12, R11 ;  /* 0x0000000c0d0e7389 */ /* 0x00006400000c000b */
[----:B01----:R-:W-:Y:S01]  /*31c90*/  ENDCOLLECTIVE ;  /* 0x000000000000791b */ /* 0x003fe20003800000 */
.L_x_2399:
        /* <DEDUP_REMOVED lines=11> */
.L_x_2400:
[----:B------:R-:W-:Y:S02]  /*31d50*/  IMAD.MOV.U32 R13, RZ, RZ, R8 ;  /* 0x000000ffff0d7224 */ /* 0x000fe400078e0008 */
[----:B------:R-:W-:Y:S02]  /*31d60*/  IMAD.MOV.U32 R12, RZ, RZ, RZ ;  /* 0x000000ffff0c7224 */ /* 0x000fe400078e00ff */
[----:B------:R-:W-:-:S07]  /*31d70*/  IMAD.MOV.U32 R10, RZ, RZ, R14 ;  /* 0x000000ffff0a7224 */ /* 0x000fce00078e000e */
[----:B------:R-:W-:Y:S05]  /*31d80*/  WARPSYNC.COLLECTIVE R15, `(.L_x_2401) ;  /* 0x000000000f087348 */ /* 0x000fea0003c00000 */
[----:B------:R0:W1:Y:S02]  /*31d90*/  SHFL.IDX P6, R14, R13, R12, R11 ;  /* 0x0000000c0d0e7389 */ /* 0x00006400000c000b */
[----:B01----:R-:W-:Y:S01]  /*31da0*/  ENDCOLLECTIVE ;  /* 0x000000000000791b */ /* 0x003fe20003800000 */
.L_x_2401:
        /* <DEDUP_REMOVED lines=11> */
.L_x_2402:
[----:B------:R-:W-:Y:S02]  /*31e60*/  IMAD.MOV.U32 R13, RZ, RZ, R8 ;  /* 0x000000ffff0d7224 */ /* 0x000fe400078e0008 */
[----:B------:R-:W-:Y:S02]  /*31e70*/  IMAD.MOV.U32 R12, RZ, RZ, 0x1 ;  /* 0x00000001ff0c7424 */ /* 0x000fe400078e00ff */
[----:B------:R-:W-:-:S07]  /*31e80*/  IMAD.MOV.U32 R5, RZ, RZ, R14 ;  /* 0x000000ffff057224 */ /* 0x000fce00078e000e */
[----:B------:R-:W-:Y:S05]  /*31e90*/  WARPSYNC.COLLECTIVE R15, `(.L_x_2403) ;  /* 0x000000000f087348 */ /* 0x000fea0003c00000 */
[----:B------:R0:W1:Y:S02]  /*31ea0*/  SHFL.IDX P6, R14, R13, R12, R11 ;  /* 0x0000000c0d0e7389 */ /* 0x00006400000c000b */
[----:B01----:R-:W-:Y:S01]  /*31eb0*/  ENDCOLLECTIVE ;  /* 0x000000000000791b */ /* 0x003fe20003800000 */
.L_x_2403:
        /* <DEDUP_REMOVED lines=11> */
.L_x_2404:
[----:B------:R-:W-:Y:S01]  /*31f70*/  IMAD.MOV.U32 R2, RZ, RZ, R14 ;  /* 0x000000ffff027224 */ /* 0x000fe200078e000e */
[----:B------:R-:W-:Y:S06]  /*31f80*/  BRA `(.L_x_2405) ;  /* 0xffffff7400547947 */ /* 0x000fec000383ffff */
.L_x_2124:
[----:B-1----:R1:W2:Y:S02]  /*31f90*/  SYNCS.PHASECHK.TRANS64.TRYWAIT P2, [R3+URZ+0x22870], R0 ;  /* 0x02287000030075a7 */ /* 0x0022a4000804017f */
[----:B--2---:R-:W-:Y:S05]  /*31fa0*/  @!P2 NANOSLEEP.SYNCS 0x989680 ;  /* 0x009896800000a95d */ /* 0x004fea0003900000 */
[----:B------:R-:W2:Y:S02]  /*31fb0*/  @!P2 SYNCS.PHASECHK.TRANS64 P2, [R3+URZ+0x22870], R0 ;  /* 0x022870000300a5a7 */ /* 0x000ea4000804007f */
[----:B--2---:R-:W-:Y:S05]  /*31fc0*/  @!P2 BRA `(.L_x_2124) ;  /* 0xfffffffc00f0a947 */ /* 0x004fea000383ffff */
[----:B------:R-:W-:Y:S05]  /*31fd0*/  BRA `(.L_x_2406) ;  /* 0xffffff7400b87947 */ /* 0x000fea000383ffff */
.L_x_2126:
[----:B-1----:R1:W2:Y:S02]  /*31fe0*/  SYNCS.PHASECHK.TRANS64.TRYWAIT P2, [R3+URZ+0x22860], R0 ;  /* 0x02286000030075a7 */ /* 0x0022a4000804017f */
[----:B--2---:R-:W-:Y:S05]  /*31ff0*/  @!P2 NANOSLEEP.SYNCS 0x989680 ;  /* 0x009896800000a95d */ /* 0x004fea0003900000 */
[----:B------:R-:W2:Y:S02]  /*32000*/  @!P2 SYNCS.PHASECHK.TRANS64 P2, [R3+URZ+0x22860], R0 ;  /* 0x022860000300a5a7 */ /* 0x000ea4000804007f */
[----:B--2---:R-:W-:Y:S05]  /*32010*/  @!P2 BRA `(.L_x_2126) ;  /* 0xfffffffc00f0a947 */ /* 0x004fea000383ffff */
[----:B------:R-:W-:Y:S05]  /*32020*/  BRA `(.L_x_2407) ;  /* 0xffffff7400c87947 */ /* 0x000fea000383ffff */
.L_x_2134:
[----:B0-----:R0:W1:Y:S02]  /*32030*/  SYNCS.PHASECHK.TRANS64.TRYWAIT P1, [R18+URZ+0x22870], R3 ;  /* 0x02287003120075a7 */ /* 0x001064000802017f */
[----:B-1----:R-:W-:Y:S05]  /*32040*/  @!P1 NANOSLEEP.SYNCS 0x989680 ;  /* 0x009896800000995d */ /* 0x002fea0003900000 */
[----:B------:R-:W1:Y:S02]  /*32050*/  @!P1 SYNCS.PHASECHK.TRANS64 P1, [R18+URZ+0x22870], R3 ;  /* 0x02287003120095a7 */ /* 0x000e64000802007f */
[----:B-1----:R-:W-:Y:S05]  /*32060*/  @!P1 BRA `(.L_x_2134) ;  /* 0xfffffffc00f09947 */ /* 0x002fea000383ffff */
[----:B------:R-:W-:Y:S05]  /*32070*/  BRA `(.L_x_2408) ;  /* 0xffffff7c008c7947 */ /* 0x000fea000383ffff */
.L_x_2136:
[----:B0-----:R0:W1:Y:S02]  /*32080*/  SYNCS.PHASECHK.TRANS64.TRYWAIT P1, [R18+URZ+0x22860], R3 ;  /* 0x02286003120075a7 */ /* 0x001064000802017f */
[----:B-1----:R-:W-:Y:S05]  /*32090*/  @!P1 NANOSLEEP.SYNCS 0x989680 ;  /* 0x009896800000995d */ /* 0x002fea0003900000 */
[----:B------:R-:W1:Y:S02]  /*320a0*/  @!P1 SYNCS.PHASECHK.TRANS64 P1, [R18+URZ+0x22860], R3 ;  /* 0x02286003120095a7 */ /* 0x000e64000802007f */
[----:B-1----:R-:W-:Y:S05]  /*320b0*/  @!P1 BRA `(.L_x_2136) ;  /* 0xfffffffc00f09947 */ /* 0x002fea000383ffff */
[----:B------:R-:W-:Y:S05]  /*320c0*/  BRA `(.L_x_2409) ;  /* 0xffffff7c00987947 */ /* 0x000fea000383ffff */
.L_x_2141:
        /* <DEDUP_REMOVED lines=8> */
.L_x_2411:
[----:B------:R-:W-:Y:S05]  /*32150*/  BSYNC B0 ;  /* 0x0000000000007941 */ /* 0x000fea0003800000 */
.L_x_2410:
[----:B------:R-:W-:Y:S02]  /*32160*/  IMAD.MOV.U32 R13, RZ, RZ, R24 ;  /* 0x000000ffff0d7224 */ /* 0x000fe400078e0018 */
[----:B------:R-:W-:Y:S02]  /*32170*/  IMAD.MOV.U32 R12, RZ, RZ, 0x1 ;  /* 0x00000001ff0c7424 */ /* 0x000fe400078e00ff */
[----:B------:R-:W-:Y:S02]  /*32180*/  IMAD.MOV.U32 R11, RZ, RZ, 0x1f ;  /* 0x0000001fff0b7424 */ /* 0x000fe400078e00ff */
[----:B------:R-:W-:Y:S02]  /*32190*/  IMAD.MOV.U32 R15, RZ, RZ, -0x1 ;  /* 0xffffffffff0f7424 */ /* 0x000fe400078e00ff */
[----:B------:R-:W-:Y:S02]  /*321a0*/  IMAD.IADD R5, R27, 0x1, R7 ;  /* 0x000000011b057824 */ /* 0x000fe400078e0207 */
[----:B------:R-:W-:-:S07]  /*321b0*/  IMAD.MOV.U32 R0, RZ, RZ, R14 ;  /* 0x000000ffff007224 */ /* 0x000fce00078e000e */
[----:B------:R-:W-:Y:S05]  /*321c0*/  WARPSYNC.COLLECTIVE R15, `(.L_x_2412) ;  /* 0x000000000f087348 */ /* 0x000fea0003c00000 */
[----:B------:R0:W1:Y:S02]  /*321d0*/  SHFL.IDX P6, R14, R13, R12, R11 ;  /* 0x0000000c0d0e7389 */ /* 0x00006400000c000b */
[----:B01----:R-:W-:Y:S01]  /*321e0*/  ENDCOLLECTIVE ;  /* 0x000000000000791b */ /* 0x003fe20003800000 */
.L_x_2412:
[----:B------:R-:W-:Y:S02]  /*321f0*/  ULDC UR4, c[0x0][0xc3c] ;  /* 0x00030f0000047ab9 */ /* 0x000fe40000000800 */
[----:B------:R-:W-:-:S13]  /*32200*/  ISETP.GE.OR P1, PT, R5, UR4, !P0 ;  /* 0x0000000405007c0c */ /* 0x000fda000c726670 */
[----:B------:R-:W0:Y:S01]  /*32210*/  @!P1 LDC.64 R2, c[0x0][0xc80] ;  /* 0x00032000ff029b82 */ /* 0x000e220000000a00 */
[----:B------:R-:W-:Y:S02]  /*32220*/  IMAD.MOV.U32 R11, RZ, RZ, RZ ;  /* 0x000000ffff0b7224 */ /* 0x000fe400078e00ff */
[----:B------:R-:W-:Y:S02]  /*32230*/  IMAD.MOV.U32 R24, RZ, RZ, R14 ;  /* 0x000000ffff187224 */ /* 0x000fe400078e000e */
[----:B0-----:R-:W-:-:S06]  /*32240*/  @!P1 IMAD.WIDE R2, R5, 0x4, R2 ;  /* 0x0000000405029825 */ /* 0x001fcc00078e0202 */
[----:B------:R0:W2:Y:S01]  /*32250*/  @!P1 LDG.E R3, desc[UR60][R2.64] ;  /* 0x0000003c02039981 */ /* 0x0000a2000c1e1900 */
[C---:B------:R-:W-:Y:S02]  /*32260*/  ISETP.GE.U32.AND P2, PT, R7.reuse, 0x2, PT ;  /* 0x000000020700780c */ /* 0x040fe40003f46070 */
[C---:B------:R-:W-:Y:S02]  /*32270*/  ISETP.GE.U32.AND P3, PT, R7.reuse, 0x4, PT ;  /* 0x000000040700780c */ /* 0x040fe40003f66070 */
[C---:B------:R-:W-:Y:S02]  /*32280*/  ISETP.GE.U32.AND P4, PT, R7.reuse, 0x8, PT ;  /* 0x000000080700780c */ /* 0x040fe40003f86070 */
[C---:B------:R-:W-:Y:S01]  /*32290*/  ISETP.GE.U32.AND P5, PT, R7.reuse, 0x10, PT ;  /* 0x000000100700780c */ /* 0x040fe20003fa6070 */
[----:B0-----:R-:W-:Y:S02]  /*322a0*/  IMAD.MOV.U32 R2, RZ, RZ, RZ ;  /* 0x000000ffff027224 */ /* 0x001fe400078e00ff */
[----:B--2---:R-:W-:Y:S01]  /*322b0*/  @!P1 IMAD.MOV.U32 R2, RZ, RZ, R3 ;  /* 0x000000ffff029224 */ /* 0x004fe200078e0003 */
[----:B------:R-:W-:-:S03]  /*322c0*/  ISETP.NE.AND P1, PT, R7, RZ, PT ;  /* 0x000000ff0700720c */ /* 0x000fc60003f25270 */
[----:B------:R-:W-:-:S10]  /*322d0*/  IMAD.MOV.U32 R13, RZ, RZ, R2 ;  /* 0x000000ffff0d7224 */ /* 0x000fd400078e0002 */
[----:B------:R-:W-:Y:S05]  /*322e0*/  WARPSYNC.COLLECTIVE R15, `(.L_x_2413) ;  /* 0x000000000f087348 */ /* 0x000fea0003c00000 */
[----:B------:R0:W1:Y:S02]  /*322f0*/  SHFL.UP P6, R14, R13, R12, R11 ;  /* 0x0400000c0d0e7389 */ /* 0x00006400000c000b */
[----:B01----:R-:W-:Y:S01]  /*32300*/  ENDCOLLECTIVE ;  /* 0x000000000000791b */ /* 0x003fe20003800000 */
.L_x_2413:
[----:B------:R-:W-:Y:S01]  /*32310*/  IMAD.MOV.U32 R12, RZ, RZ, 0x2 ;  /* 0x00000002ff0c7424 */ /* 0x000fe200078e00ff */
[----:B------:R-:W-:-:S05]  /*32320*/  SEL R5, R14, RZ, P1 ;  /* 0x000000ff0e057207 */ /* 0x000fca0000800000 */
[----:B------:R-:W-:-:S04]  /*32330*/  IMAD.IADD R4, R2, 0x1, R5 ;  /* 0x0000000102047824 */ /* 0x000fc800078e0205 */
[----:B------:R-:W-:-:S07]  /*32340*/  IMAD.MOV.U32 R13, RZ, RZ, R4 ;  /* 0x000000ffff0d7224 */ /* 0x000fce00078e0004 */
[----:B------:R-:W-:Y:S05]  /*32350*/  WARPSYNC.COLLECTIVE R15, `(.L_x_2414) ;  /* 0x000000000f087348 */ /* 0x000fea0003c00000 */
[----:B------:R0:W1:Y:S02]  /*32360*/  SHFL.UP P6, R14, R13, R12, R11 ;  /* 0x0400000c0d0e7389 */ /* 0x00006400000c000b */
[----:B01----:R-:W-:Y:S01]  /*32370*/  ENDCOLLECTIVE ;  /* 0x000000000000791b */ /* 0x003fe20003800000 */
.L_x_2414:
[----:B------:R-:W-:Y:S01]  /*32380*/  IMAD.MOV.U32 R12, RZ, RZ, 0x4 ;  /* 0x00000004ff0c7424 */ /* 0x000fe200078e00ff */
[----:B------:R-:W-:-:S05]  /*32390*/  SEL R5, R14, RZ, P2 ;  /* 0x000000ff0e057207 */ /* 0x000fca0001000000 */
[----:B------:R-:W-:-:S04]  /*323a0*/  IMAD.IADD R5, R4, 0x1, R5 ;  /* 0x0000000104057824 */ /* 0x000fc800078e0205 */
[----:B------:R-:W-:-:S07]  /*323b0*/  IMAD.MOV.U32 R13, RZ, RZ, R5 ;  /* 0x000000ffff0d7224 */ /* 0x000fce00078e0005 */
[----:B------:R-:W-:Y:S05]  /*323c0*/  WARPSYNC.COLLECTIVE R15, `(.L_x_2415) ;  /* 0x000000000f087348 */ /* 0x000fea0003c00000 */
[----:B------:R0:W1:Y:S02]  /*323d0*/  SHFL.UP P6, R14, R13, R12, R11 ;  /* 0x0400000c0d0e7389 */ /* 0x00006400000c000b */
[----:B01----:R-:W-:Y:S01]  /*323e0*/  ENDCOLLECTIVE ;  /* 0x000000000000791b */ /* 0x003fe20003800000 */
.L_x_2415:
[----:B------:R-:W-:Y:S01]  /*323f0*/  IMAD.MOV.U32 R12, RZ, RZ, 0x8 ;  /* 0x00000008ff0c7424 */ /* 0x000fe200078e00ff */
[----:B------:R-:W-:-:S05]  /*32400*/  SEL R6, R14, RZ, P3 ;  /* 0x000000ff0e067207 */ /* 0x000fca0001800000 */
[----:B------:R-:W-:-:S04]  /*32410*/  IMAD.IADD R6, R5, 0x1, R6 ;  /* 0x0000000105067824 */ /* 0x000fc800078e0206 */
[----:B------:R-:W-:-:S07]  /*32420*/  IMAD.MOV.U32 R13, RZ, RZ, R6 ;  /* 0x000000ffff0d7224 */ /* 0x000fce00078e0006 */
[----:B------:R-:W-:Y:S05]  /*32430*/  WARPSYNC.COLLECTIVE R15, `(.L_x_2416) ;  /* 0x000000000f087348 */ /* 0x000fea0003c00000 */
[----:B------:R0:W1:Y:S02]  /*32440*/  SHFL.UP P6, R14, R13, R12, R11 ;  /* 0x0400000c0d0e7389 */ /* 0x00006400000c000b */
[----:B01----:R-:W-:Y:S01]  /*32450*/  ENDCOLLECTIVE ;  /* 0x000000000000791b */ /* 0x003fe20003800000 */
.L_x_2416:
[----:B------:R-:W-:Y:S01]  /*32460*/  IMAD.MOV.U32 R12, RZ, RZ, 0x10 ;  /* 0x00000010ff0c7424 */ /* 0x000fe200078e00ff */
[----:B------:R-:W-:-:S05]  /*32470*/  SEL R3, R14, RZ, P4 ;  /* 0x000000ff0e037207 */ /* 0x000fca0002000000 */
[----:B------:R-:W-:-:S04]  /*32480*/  IMAD.IADD R4, R6, 0x1, R3 ;  /* 0x0000000106047824 */ /* 0x000fc800078e0203 */
[----:B------:R-:W-:-:S07]  /*32490*/  IMAD.MOV.U32 R13, RZ, RZ, R4 ;  /* 0x000000ffff0d7224 */ /* 0x000fce00078e0004 */
[----:B------:R-:W-:Y:S05]  /*324a0*/  WARPSYNC.COLLECTIVE R15, `(.L_x_2417) ;  /* 0x000000000f087348 */ /* 0x000fea0003c00000 */
[----:B------:R0:W1:Y:S02]  /*324b0*/  SHFL.UP P6, R14, R13, R12, R11 ;  /* 0x0400000c0d0e7389 */ /* 0x00006400000c000b */
[----:B01----:R-:W-:Y:S01]  /*324c0*/  ENDCOLLECTIVE ;  /* 0x000000000000791b */ /* 0x003fe20003800000 */
.L_x_2417:
[----:B------:R-:W-:Y:S02]  /*324d0*/  IMAD.MOV.U32 R12, RZ, RZ, 0x1f ;  /* 0x0000001fff0c7424 */ /* 0x000fe400078e00ff */
[----:B------:R-:W-:Y:S01]  /*324e0*/  IMAD.MOV.U32 R11, RZ, RZ, 0x1f ;  /* 0x0000001fff0b7424 */ /* 0x000fe200078e00ff */
[----:B------:R-:W-:-:S05]  /*324f0*/  SEL R3, R14, RZ, P5 ;  /* 0x000000ff0e037207 */ /* 0x000fca0002800000 */
[----:B------:R-:W-:-:S04]  /*32500*/  IMAD.IADD R3, R4, 0x1, R3 ;  /* 0x0000000104037824 */ /* 0x000fc800078e0203 */
[----:B------:R-:W-:-:S07]  /*32510*/  IMAD.MOV.U32 R13, RZ, RZ, R3 ;  /* 0x000000ffff0d7224 */ /* 0x000fce00078e0003 */
[----:B------:R-:W-:Y:S05]  /*32520*/  WARPSYNC.COLLECTIVE R15, `(.L_x_2418) ;  /* 0x000000000f087348 */ /* 0x000fea0003c00000 */
[----:B------:R0:W1:Y:S02]  /*32530*/  SHFL.IDX P6, R14, R13, R12, R11 ;  /* 0x0000000c0d0e7389 */ /* 0x00006400000c000b */
[----:B01----:R-:W-:Y:S01]  /*32540*/  ENDCOLLECTIVE ;  /* 0x000000000000791b */ /* 0x003fe20003800000 */
.L_x_2418:
[----:B------:R-:W-:Y:S05]  /*32550*/  BRA `(.L_x_2419) ;  /* 0xffffff8000a87947 */ /* 0x000fea000383ffff */
.L_x_2146:
[----:B------:R-:W-:Y:S01]  /*32560*/  BSSY B0, `(.L_x_2420) ;  /* 0x0000008000007945 */ /* 0x000fe20003800000 */
[----:B-----5:R-:W-:Y:S02]  /*32570*/  IMAD.MOV.U32 R13, RZ, RZ, R2 ;  /* 0x000000ffff0d7224 */ /* 0x020fe400078e0002 */
[----:B------:R-:W-:Y:S02]  /*32580*/  IMAD.MOV.U32 R12, RZ, RZ, 0x1 ;  /* 0x00000001ff0c7424 */ /* 0x000fe400078e00ff */
[----:B------:R-:W-:Y:S02]  /*32590*/  IMAD.MOV.U32 R11, RZ, RZ, RZ ;  /* 0x000000ffff0b7224 */ /* 0x000fe400078e00ff */
[----:B------:R-:W-:-:S07]  /*325a0*/  IMAD.MOV.U32 R15, RZ, RZ, -0x1 ;  /* 0xffffffffff0f7424 */ /* 0x000fce00078e00ff */
[----:B01----:R-:W-:Y:S05]  /*325b0*/  WARPSYNC.COLLECTIVE R15, `(.L_x_2421) ;  /* 0x000000000f087348 */ /* 0x003fea0003c00000 */
[----:B------:R2:W3:Y:S02]  /*325c0*/  SHFL.UP P6, R14, R13, R12, R11 ;  /* 0x0400000c0d0e7389 */ /* 0x0004e400000c000b */
[----:B0123--:R-:W-:Y:S01]  /*325d0*/  ENDCOLLECTIVE ;  /* 0x000000000000791b */ /* 0x00ffe20003800000 */
.L_x_2421:
[----:B------:R-:W-:Y:S05]  /*325e0*/  BSYNC B0 ;  /* 0x0000000000007941 */ /* 0x000fea0003800000 */
.L_x_2420:
[----:B------:R-:W-:Y:S01]  /*325f0*/  SEL R13, R14, RZ, P1 ;  /* 0x000000ff0e0d7207 */ /* 0x000fe20000800000 */
[----:B------:R-:W-:Y:S02]  /*32600*/  IMAD.MOV.U32 R12, RZ, RZ, 0x2 ;  /* 0x00000002ff0c7424 */ /* 0x000fe400078e00ff */
[----:B------:R-:W-:Y:S02]  /*32610*/  IMAD.MOV.U32 R11, RZ, RZ, RZ ;  /* 0x000000ffff0b7224 */ /* 0x000fe400078e00ff */
[----:B------:R-:W-:Y:S02]  /*32620*/  IMAD.IADD R13, R2, 0x1, R13 ;  /* 0x00000001020d7824 */ /* 0x000fe400078e020d */
[----:B------:R-:W-:-:S07]  /*32630*/  IMAD.MOV.U32 R15, RZ, RZ, -0x1 ;  /* 0xffffffffff0f7424 */ /* 0x000fce00078e00ff */
[----:B------:R-:W-:Y:S05]  /*32640*/  WARPSYNC.COLLECTIVE R15, `(.L_x_2422) ;  /* 0x000000000f087348 */ /* 0x000fea0003c00000 */
[----:B------:R0:W1:Y:S02]  /*32650*/  SHFL.UP P6, R14, R13, R12, R11 ;  /* 0x0400000c0d0e7389 */ /* 0x00006400000c000b */
[----:B01----:R-:W-:Y:S01]  /*32660*/  ENDCOLLECTIVE ;  /* 0x000000000000791b */ /* 0x003fe20003800000 */
.L_x_2422:
[----:B------:R-:W-:Y:S01]  /*32670*/  IMAD.MOV.U32 R12, RZ, RZ, 0x4 ;  /* 0x00000004ff0c7424 */ /* 0x000fe200078e00ff */
[----:B------:R-:W-:-:S05]  /*32680*/  SEL R14, R14, RZ, P2 ;  /* 0x000000ff0e0e7207 */ /* 0x000fca0001000000 */
[----:B------:R-:W-:-:S04]  /*32690*/  IMAD.IADD R3, R13, 0x1, R14 ;  /* 0x000000010d037824 */ /* 0x000fc800078e020e */
[----:B------:R-:W-:-:S07]  /*326a0*/  IMAD.MOV.U32 R13, RZ, RZ, R3 ;  /* 0x000000ffff0d7224 */ /* 0x000fce00078e0003 */
[----:B------:R-:W-:Y:S05]  /*326b0*/  WARPSYNC.COLLECTIVE R15, `(.L_x_2423) ;  /* 0x000000000f087348 */ /* 0x000fea0003c00000 */
[----:B------:R0:W1:Y:S02]  /*326c0*/  SHFL.UP P6, R14, R13, R12, R11 ;  /* 0x0400000c0d0e7389 */ /* 0x00006400000c000b */
[----:B01----:R-:W-:Y:S01]  /*326d0*/  ENDCOLLECTIVE ;  /* 0x000000000000791b */ /* 0x003fe20003800000 */
.L_x_2423:
[----:B------:R-:W-:Y:S01]  /*326e0*/  IMAD.MOV.U32 R12, RZ, RZ, 0x8 ;  /* 0x00000008ff0c7424 */ /* 0x000fe200078e00ff */
[----:B------:R-:W-:-:S05]  /*326f0*/  SEL R4, R14, RZ, P3 ;  /* 0x000000ff0e047207 */ /* 0x000fca0001800000 */
[----:B------:R-:W-:-:S04]  /*32700*/  IMAD.IADD R4, R3, 0x1, R4 ;  /* 0x0000000103047824 */ /* 0x000fc800078e0204 */
[----:B------:R-:W-:-:S07]  /*32710*/  IMAD.MOV.U32 R13, RZ, RZ, R4 ;  /* 0x000000ffff0d7224 */ /* 0x000fce00078e0004 */
[----:B------:R-:W-:Y:S05]  /*32720*/  WARPSYNC.COLLECTIVE R15, `(.L_x_2424) ;  /* 0x000000000f087348 */ /* 0x000fea0003c00000 */
[----:B------:R0:W1:Y:S02]  /*32730*/  SHFL.UP P6, R14, R13, R12, R11 ;  /* 0x0400000c0d0e7389 */ /* 0x00006400000c000b */
[----:B01----:R-:W-:Y:S01]  /*32740*/  ENDCOLLECTIVE ;  /* 0x000000000000791b */ /* 0x003fe20003800000 */
.L_x_2424:
[----:B------:R-:W-:Y:S01]  /*32750*/  IMAD.MOV.U32 R12, RZ, RZ, 0x10 ;  /* 0x00000010ff0c7424 */ /* 0x000fe200078e00ff */
[----:B------:R-:W-:-:S05]  /*32760*/  SEL R5, R14, RZ, P4 ;  /* 0x000000ff0e057207 */ /* 0x000fca0002000000 */
[----:B------:R-:W-:-:S04]  /*32770*/  IMAD.IADD R5, R4, 0x1, R5 ;  /* 0x0000000104057824 */ /* 0x000fc800078e0205 */
[----:B------:R-:W-:-:S07]  /*32780*/  IMAD.MOV.U32 R13, RZ, RZ, R5 ;  /* 0x000000ffff0d7224 */ /* 0x000fce00078e0005 */
[----:B------:R-:W-:Y:S05]  /*32790*/  WARPSYNC.COLLECTIVE R15, `(.L_x_2425) ;  /* 0x000000000f087348 */ /* 0x000fea0003c00000 */
[----:B------:R0:W1:Y:S02]  /*327a0*/  SHFL.UP P6, R14, R13, R12, R11 ;  /* 0x0400000c0d0e7389 */ /* 0x00006400000c000b */
[----:B01----:R-:W-:Y:S01]  /*327b0*/  ENDCOLLECTIVE ;  /* 0x000000000000791b */ /* 0x003fe20003800000 */
.L_x_2425:
        /* <DEDUP_REMOVED lines=8> */
.L_x_2426:
[----:B------:R-:W-:Y:S05]  /*32840*/  BRA `(.L_x_2427) ;  /* 0xffffff8000887947 */ /* 0x000fea000383ffff */
.L_x_2148:
[----:B------:R-:W-:Y:S01]  /*32850*/  BSSY B0, `(.L_x_2428) ;  /* 0x0000006000007945 */ /* 0x000fe20003800000 */
[----:B------:R-:W-:Y:S01]  /*32860*/  PLOP3.LUT P6, PT, P6, PT, PT, 0x8, 0x0 ;  /* 0x000000000000781c */ /* 0x000fe200037ce170 */
[----:B------:R-:W-:-:S12]  /*32870*/  IMAD.MOV.U32 R15, RZ, RZ, -0x1 ;  /* 0xffffffffff0f7424 */ /* 0x000fd800078e00ff */
[----:B0-----:R-:W-:Y:S05]  /*32880*/  WARPSYNC.COLLECTIVE R15, `(.L_x_2429) ;  /* 0x000000000f087348 */ /* 0x001fea0003c00000 */
[----:B------:R-:W-:Y:S01]  /*32890*/  VOTE.ANY R14, PT, P6 ;  /* 0x00000000000e7806 */ /* 0x000fe200030e0100 */
[----:B0-----:R-:W-:Y:S06]  /*328a0*/  ENDCOLLECTIVE ;  /* 0x000000000000791b */ /* 0x001fec0003800000 */
.L_x_2429:
[----:B------:R-:W-:Y:S05]  /*328b0*/  BSYNC B0 ;  /* 0x0000000000007941 */ /* 0x000fea0003800000 */
.L_x_2428:
[----:B------:R-:W-:Y:S02]  /*328c0*/  IMAD.MOV.U32 R6, RZ, RZ, R14 ;  /* 0x000000ffff067224 */ /* 0x000fe400078e000e */
[----:B------:R-:W-:Y:S02]  /*328d0*/  IMAD.MOV.U32 R13, RZ, RZ, R2 ;  /* 0x000000ffff0d7224 */ /* 0x000fe400078e0002 */
[----:B------:R-:W0:Y:S01]  /*328e0*/  POPC R5, R6 ;  /* 0x0000000600057309 */ /* 0x000e220000000000 */
[----:B------:R-:W-:Y:S02]  /*328f0*/  IMAD.MOV.U32 R11, RZ, RZ, 0x1f ;  /* 0x0000001fff0b7424 */ /* 0x000fe400078e00ff */
[----:B------:R-:W-:Y:S02]  /*32900*/  IMAD.MOV.U32 R15, RZ, RZ, -0x1 ;  /* 0xffffffffff0f7424 */ /* 0x000fe400078e00ff */
[----:B0-----:R-:W-:-:S07]  /*32910*/  IMAD.MOV.U32 R12, RZ, RZ, R5 ;  /* 0x000000ffff0c7224 */ /* 0x001fce00078e0005 */
[----:B------:R-:W-:Y:S05]  /*32920*/  WARPSYNC.COLLECTIVE R15, `(.L_x_2430) ;  /* 0x000000000f087348 */ /* 0x000fea0003c00000 */
[----:B------:R0:W1:Y:S02]  /*32930*/  SHFL.IDX P6, R14, R13, R12, R11 ;  /* 0x0000000c0d0e7389 */ /* 0x00006400000c000b */
[----:B01----:R-:W-:Y:S01]  /*32940*/  ENDCOLLECTIVE ;  /* 0x000000000000791b */ /* 0x003fe20003800000 */
.L_x_2430:
[----:B------:R-:W-:Y:S01]  /*32950*/  IMAD.MOV.U32 R25, RZ, RZ, R14 ;  /* 0x000000ffff197224 */ /* 0x000fe200078e000e */
[----:B------:R-:W-:Y:S06]  /*32960*/  BRA `(.L_x_2431) ;  /* 0xffffff8000787947 */ /* 0x000fec000383ffff */
.L_x_2150:
[----:B------:R-:W-:Y:S01]  /*32970*/  BSSY B0, `(.L_x_2432) ;  /* 0x0000007000007945 */ /* 0x000fe20003800000 */
[----:B------:R-:W-:Y:S02]  /*32980*/  IMAD.MOV.U32 R13, RZ, RZ, R3 ;  /* 0x000000ffff0d7224 */ /* 0x000fe400078e0003 */
[----:B------:R-:W-:Y:S02]  /*32990*/  IMAD.MOV.U32 R11, RZ, RZ, 0x1f ;  /* 0x0000001fff0b7424 */ /* 0x000fe400078e00ff */
[----:B------:R-:W-:-:S07]  /*329a0*/  IMAD.MOV.U32 R15, RZ, RZ, -0x1 ;  /* 0xffffffffff0f7424 */ /* 0x000fce00078e00ff */
[----:B012---:R-:W-:Y:S05]  /*329b0*/  WARPSYNC.COLLECTIVE R15, `(.L_x_2433) ;  /* 0x000000000f087348 */ /* 0x007fea0003c00000 */
[----:B------:R3:W4:Y:S02]  /*329c0*/  SHFL.IDX P6, R14, R13, R12, R11 ;  /* 0x0000000c0d0e7389 */ /* 0x00072400000c000b */
[----:B01234-:R-:W-:Y:S01]  /*329d0*/  ENDCOLLECTIVE ;  /* 0x000000000000791b */ /* 0x01ffe20003800000 */
.L_x_2433:
[----:B------:R-:W-:Y:S05]  /*329e0*/  BSYNC B0 ;  /* 0x0000000000007941 */ /* 0x000fea0003800000 */
.L_x_2432:
[----:B------:R-:W-:Y:S01]  /*329f0*/  IMAD.MOV.U32 R6, RZ, RZ, R14 ;  /* 0x000000ffff067224 */ /* 0x000fe200078e000e */
[----:B------:R-:W-:Y:S06]  /*32a00*/  BRA `(.L_x_2149) ;  /* 0xffffff80006c7947 */ /* 0x000fec000383ffff */
.L_x_2154:
[----:B0-----:R0:W1:Y:S02]  /*32a10*/  SYNCS.PHASECHK.TRANS64.TRYWAIT P0, [R5+URZ+0x22820], R0 ;  /* 0x02282000050075a7 */ /* 0x001064000800017f */
[----:B-1----:R-:W-:Y:S05]  /*32a20*/  @!P0 NANOSLEEP.SYNCS 0x989680 ;  /* 0x009896800000895d */ /* 0x002fea0003900000 */
[----:B------:R-:W1:Y:S02]  /*32a30*/  @!P0 SYNCS.PHASECHK.TRANS64 P0, [R5+URZ+0x22820], R0 ;  /* 0x02282000050085a7 */ /* 0x000e64000800007f */
[----:B-1----:R-:W-:Y:S05]  /*32a40*/  @!P0 BRA `(.L_x_2154) ;  /* 0xfffffffc00f08947 */ /* 0x002fea000383ffff */
[----:B------:R-:W-:Y:S05]  /*32a50*/  BRA `(.L_x_2434) ;  /* 0xffffff8400ec7947 */ /* 0x000fea000383ffff */
.L_x_2155:
        /* <DEDUP_REMOVED lines=11> */
.L_x_2436:
[----:B------:R-:W-:Y:S05]  /*32b10*/  BSYNC B0 ;  /* 0x0000000000007941 */ /* 0x000fea0003800000 */
.L_x_2435:
[----:B------:R-:W-:Y:S05]  /*32b20*/  BRA `(.L_x_2437) ;  /* 0xffffff8400d47947 */ /* 0x000fea000383ffff */
.L_x_2156:
[----:B------:R-:W-:Y:S01]  /*32b30*/  BSSY B0, `(.L_x_2438) ;  /* 0x0000006000007945 */ /* 0x000fe20003800000 */
[----:B------:R-:W-:-:S07]  /*32b40*/  IMAD.MOV.U32 R15, RZ, RZ, -0x1 ;  /* 0xffffffffff0f7424 */ /* 0x000fce00078e00ff */
[----:B0-----:R-:W-:Y:S05]  /*32b50*/  WARPSYNC.COLLECTIVE R15, `(.L_x_2439) ;  /* 0x000000000f0c7348 */ /* 0x001fea0003c00000 */
[----:B------:R-:W-:Y:S02]  /*32b60*/  ELECT P6, UR62, PT ;  /* 0x00000000003e782f */ /* 0x000fe400038c0000 */
[----:B------:R-:W-:Y:S01]  /*32b70*/  MOV R14, UR62 ;  /* 0x0000003e000e7c02 */ /* 0x000fe20008000f00 */
[----:B0-----:R-:W-:Y:S10]  /*32b80*/  ENDCOLLECTIVE ;  /* 0x000000000000791b */ /* 0x001ff40003800000 */
.L_x_2439:
[----:B------:R-:W-:Y:S05]  /*32b90*/  BSYNC B0 ;  /* 0x0000000000007941 */ /* 0x000fea0003800000 */
.L_x_2438:
[----:B------:R-:W-:Y:S05]  /*32ba0*/  BRA `(.L_x_2440) ;  /* 0xffffff8400c87947 */ /* 0x000fea000383ffff */
.L_x_2158:
[----:B0-----:R0:W1:Y:S02]  /*32bb0*/  SYNCS.PHASECHK.TRANS64.TRYWAIT P1, [R3+URZ+0x22840], R2 ;  /* 0x02284002030075a7 */ /* 0x001064000802017f */
[----:B-1----:R-:W-:Y:S05]  /*32bc0*/  @!P1 NANOSLEEP.SYNCS 0x989680 ;  /* 0x009896800000995d */ /* 0x002fea0003900000 */
[----:B------:R-:W1:Y:S02]  /*32bd0*/  @!P1 SYNCS.PHASECHK.TRANS64 P1, [R3+URZ+0x22840], R2 ;  /* 0x02284002030095a7 */ /* 0x000e64000802007f */
[----:B-1----:R-:W-:Y:S05]  /*32be0*/  @!P1 BRA `(.L_x_2158) ;  /* 0xfffffffc00f09947 */ /* 0x002fea000383ffff */
[----:B------:R-:W-:Y:S05]  /*32bf0*/  BRA `(.L_x_2441) ;  /* 0xffffff8400e87947 */ /* 0x000fea000383ffff */
.L_x_2160:
[----:B-1----:R1:W2:Y:S02]  /*32c00*/  SYNCS.PHASECHK.TRANS64.TRYWAIT P1, [R33+URZ+0x22840], R0 ;  /* 0x02284000210075a7 */ /* 0x0022a4000802017f */
[----:B--2---:R-:W-:Y:S05]  /*32c10*/  @!P1 NANOSLEEP.SYNCS 0x989680 ;  /* 0x009896800000995d */ /* 0x004fea0003900000 */
[----:B------:R-:W2:Y:S02]  /*32c20*/  @!P1 SYNCS.PHASECHK.TRANS64 P1, [R33+URZ+0x22840], R0 ;  /* 0x02284000210095a7 */ /* 0x000ea4000802007f */
[----:B--2---:R-:W-:Y:S05]  /*32c30*/  @!P1 BRA `(.L_x_2160) ;  /* 0xfffffffc00f09947 */ /* 0x004fea000383ffff */
[----:B------:R-:W-:Y:S05]  /*32c40*/  BRA `(.L_x_2442) ;  /* 0xffffff8400f47947 */ /* 0x000fea000383ffff */
.L_x_2162:
[----:B--2---:R2:W3:Y:S02]  /*32c50*/  SYNCS.PHASECHK.TRANS64.TRYWAIT P1, [R3+URZ+0x22860], R2 ;  /* 0x02286002030075a7 */ /* 0x0044e4000802017f */
[----:B---3--:R-:W-:Y:S05]  /*32c60*/  @!P1 NANOSLEEP.SYNCS 0x989680 ;  /* 0x009896800000995d */ /* 0x008fea0003900000 */
[----:B------:R-:W3:Y:S02]  /*32c70*/  @!P1 SYNCS.PHASECHK.TRANS64 P1, [R3+URZ+0x22860], R2 ;  /* 0x02286002030095a7 */ /* 0x000ee4000802007f */
[----:B---3--:R-:W-:Y:S05]  /*32c80*/  @!P1 BRA `(.L_x_2162) ;  /* 0xfffffffc00f09947 */ /* 0x008fea000383ffff */
[----:B------:R-:W-:Y:S05]  /*32c90*/  BRA `(.L_x_2443) ;  /* 0xffffff8400f07947 */ /* 0x000fea000383ffff */
.L_x_2164:
[----:B---3--:R3:W4:Y:S02]  /*32ca0*/  SYNCS.PHASECHK.TRANS64.TRYWAIT P1, [R33+URZ+0x22860], R0 ;  /* 0x02286000210075a7 */ /* 0x008724000802017f */
[----:B----4-:R-:W-:Y:S05]  /*32cb0*/  @!P1 NANOSLEEP.SYNCS 0x989680 ;  /* 0x009896800000995d */ /* 0x010fea0003900000 */
[----:B------:R-:W4:Y:S02]  /*32cc0*/  @!P1 SYNCS.PHASECHK.TRANS64 P1, [R33+URZ+0x22860], R0 ;  /* 0x02286000210095a7 */ /* 0x000f24000802007f */
[----:B----4-:R-:W-:Y:S05]  /*32cd0*/  @!P1 BRA `(.L_x_2164) ;  /* 0xfffffffc00f09947 */ /* 0x010fea000383ffff */
[----:B------:R-:W-:Y:S05]  /*32ce0*/  BRA `(.L_x_2444) ;  /* 0xffffff8400ec7947 */ /* 0x000fea000383ffff */
.L_x_2166:
[----:B----4-:R4:W0:Y:S02]  /*32cf0*/  SYNCS.PHASECHK.TRANS64.TRYWAIT P1, [R3+URZ+0x22880], R2 ;  /* 0x02288002030075a7 */ /* 0x010824000802017f */
[----:B0-----:R-:W-:Y:S05]  /*32d00*/  @!P1 NANOSLEEP.SYNCS 0x989680 ;  /* 0x009896800000995d */ /* 0x001fea0003900000 */
[----:B------:R-:W0:Y:S02]  /*32d10*/  @!P1 SYNCS.PHASECHK.TRANS64 P1, [R3+URZ+0x22880], R2 ;  /* 0x02288002030095a7 */ /* 0x000e24000802007f */
[----:B0-----:R-:W-:Y:S05]  /*32d20*/  @!P1 BRA `(.L_x_2166) ;  /* 0xfffffffc00f09947 */ /* 0x001fea000383ffff */
[----:B------:R-:W-:Y:S05]  /*32d30*/  BRA `(.L_x_2445) ;  /* 0xffffff8400e87947 */ /* 0x000fea000383ffff */
.L_x_2446:
        /* <DEDUP_REMOVED lines=12> */
.L_x_3627:


//--------------------- .text._ZN7cutlass13device_kernelIN5flash11enable_sm90INS1_16FlashAttnFwdSm90INS1_25CollectiveMainloopFwdSm90ILi2EN4cute5tupleIJNS5_1CILi1EEES8_S8_EEENS6_IJNS7_ILi128EEENS7_ILi160EEESA_EEELi128ENS_12float_e4m3_tEfNS_4arch4Sm90ELb1ELb0ELb0ELb0ELb1ELb0ELb0ELb1ELb1ELb1ELb0ELb0EEENS1_21CollectiveEpilogueFwdINS6_IJSA_SA_SB_EEES9_NS_10bfloat16_tESF_Li256ELb0ELb1ELb0ELb1EEENS1_30DynamicPersistentTileSchedulerILi256ELi128ELb0ELb1ELb1EEEEEEEEEvNT_6ParamsE --------------------------
	.section	.text._ZN7cutlass13device_kernelIN5flash11enable_sm90INS1_16FlashAttnFwdSm90INS1_25CollectiveMainloopFwdSm90ILi2EN4cute5tupleIJNS5_1CILi1EEES8_S8_EEENS6_IJNS7_ILi128EEENS7_ILi160EEESA_EEELi128ENS_12float_e4m3_tEfNS_4arch4Sm90ELb1ELb0ELb0ELb0ELb1ELb0ELb0ELb1ELb1ELb1ELb0ELb0EEENS1_21CollectiveEpilogueFwdINS6_IJSA_SA_SB_EEES9_NS_10bfloat16_tESF_Li256ELb0ELb1ELb0ELb1EEENS1_30DynamicPersistentTileSchedulerILi256ELi128ELb0ELb1ELb1EEEEEEEEEvNT_6ParamsE,"ax",@progbits
	.align	128
.text._ZN7cutlass13device_kernelIN5flash11enable_sm90INS1_16FlashAttnFwdSm90INS1_25CollectiveMainloopFwdSm90ILi2EN4cute5tupleIJNS5_1CILi1EEES8_S8_EEENS6_IJNS7_ILi128EEENS7_ILi160EEESA_EEELi128ENS_12float_e4m3_tEfNS_4arch4Sm90ELb1ELb0ELb0ELb0ELb1ELb0ELb0ELb1ELb1ELb1ELb0ELb0EEENS1_21CollectiveEpilogueFwdINS6_IJSA_SA_SB_EEES9_NS_10bfloat16_tESF_Li256ELb0ELb1ELb0ELb1EEENS1_30DynamicPersistentTileSchedulerILi256ELi128ELb0ELb1ELb1EEEEEEEEEvNT_6ParamsE:
        .type           _ZN7cutlass13device_kernelIN5flash11enable_sm90INS1_16FlashAttnFwdSm90INS1_25CollectiveMainloopFwdSm90ILi2EN4cute5tupleIJNS5_1CILi1EEES8_S8_EEENS6_IJNS7_ILi128EEENS7_ILi160EEESA_EEELi128ENS_12float_e4m3_tEfNS_4arch4Sm90ELb1ELb0ELb0ELb0ELb1ELb0ELb0ELb1ELb1ELb1ELb0ELb0EEENS1_21CollectiveEpilogueFwdINS6_IJSA_SA_SB_EEES9_NS_10bfloat16_tESF_Li256ELb0ELb1ELb0ELb1EEENS1_30DynamicPersistentTileSchedulerILi256ELi128ELb0ELb1ELb1EEEEEEEEEvNT_6ParamsE,@function
        .size           _ZN7cutlass13device_kernelIN5flash11enable_sm90INS1_16FlashAttnFwdSm90INS1_25CollectiveMainloopFwdSm90ILi2EN4cute5tupleIJNS5_1CILi1EEES8_S8_EEENS6_IJNS7_ILi128EEENS7_ILi160EEESA_EEELi128ENS_12float_e4m3_tEfNS_4arch4Sm90ELb1ELb0ELb0ELb0ELb1ELb0ELb0ELb1ELb1ELb1ELb0ELb0EEENS1_21CollectiveEpilogueFwdINS6_IJSA_SA_SB_EEES9_NS_10bfloat16_tESF_Li256ELb0ELb1ELb0ELb1EEENS1_30DynamicPersistentTileSchedulerILi256ELi128ELb0ELb1ELb1EEEEEEEEEvNT_6ParamsE,(.L_x_3628 - _ZN7cutlass13device_kernelIN5flash11enable_sm90INS1_16FlashAttnFwdSm90INS1_25CollectiveMainloopFwdSm90ILi2EN4cute5tupleIJNS5_1CILi1EEES8_S8_EEENS6_IJNS7_ILi128EEENS7_ILi160EEESA_EEELi128ENS_12float_e4m3_tEfNS_4arch4Sm90ELb1ELb0ELb0ELb0ELb1ELb0ELb0ELb1ELb1ELb1ELb0ELb0EEENS1_21CollectiveEpilogueFwdINS6_IJSA_SA_SB_EEES9_NS_10bfloat16_tESF_Li256ELb0ELb1ELb0ELb1EEENS1_30DynamicPersistentTileSchedulerILi256ELi128ELb0ELb1ELb1EEEEEEEEEvNT_6ParamsE)
        .other          _ZN7cutlass13device_kernelIN5flash11enable_sm90INS1_16FlashAttnFwdSm90INS1_25CollectiveMainloopFwdSm90ILi2EN4cute5tupleIJNS5_1CILi1EEES8_S8_EEENS6_IJNS7_ILi128EEENS7_ILi160EEESA_EEELi128ENS_12float_e4m3_tEfNS_4arch4Sm90ELb1ELb0ELb0ELb0ELb1ELb0ELb0ELb1ELb1ELb1ELb0ELb0EEENS1_21CollectiveEpilogueFwdINS6_IJSA_SA_SB_EEES9_NS_10bfloat16_tESF_Li256ELb0ELb1ELb0ELb1EEENS1_30DynamicPersistentTileSchedulerILi256ELi128ELb0ELb1ELb1EEEEEEEEEvNT_6ParamsE,@"STO_CUDA_ENTRY STV_DEFAULT"
_ZN7cutlass13device_kernelIN5flash11enable_sm90INS1_16FlashAttnFwdSm90INS1_25CollectiveMainloopFwdSm90ILi2EN4cute5tupleIJNS5_1CILi1EEES8_S8_EEENS6_IJNS7_ILi128EEENS7_ILi160EEESA_EEELi128ENS_12float_e4m3_tEfNS_4arch4Sm90ELb1ELb0ELb0ELb0ELb1ELb0ELb0ELb1ELb1ELb1ELb0ELb0EEENS1_21CollectiveEpilogueFwdINS6_IJSA_SA_SB_EEES9_NS_10bfloat16_tESF_Li256ELb0ELb1ELb0ELb1EEENS1_30DynamicPersistentTileSchedulerILi256ELi128ELb0ELb1ELb1EEEEEEEEEvNT_6ParamsE:
        /* <DEDUP_REMOVED lines=45> */
.L_x_2447:
        /* <DEDUP_REMOVED lines=22> */
.L_x_2448:
        /* <DEDUP_REMOVED lines=18> */
.L_x_2449:
        /* <DEDUP_REMOVED lines=22> */
.L_x_2450:
        /* <DEDUP_REMOVED lines=24> */
.L_x_2451:
        /* <DEDUP_REMOVED lines=10> */
.L_x_2453:
        /* <DEDUP_REMOVED lines=27> */
[----:B------:R-:W-:-:S02]  /*0a80*/  SHF.R.S32.HI R7, RZ, 0x4, R2 ;  /* 0x00000004ff077819 */ /* 0x000fc40000011402 */
[----:B------:R-:W-:Y:S02]  /*0a90*/  LOP3.LUT R5, R2, 0x3fffff0, RZ, 0xc0, !PT ;  /* 0x03fffff002057812 */ /* 0x000fe400078ec0ff */
[----:B------:R-:W-:Y:S02]  /*0aa0*/  SHF.R.S32.HI R9, RZ, 0x1f, R188 ;  /* 0x0000001fff097819 */ /* 0x000fe400000114bc */
[----:B------:R-:W-:Y:S01]  /*0ab0*/  LOP3.LUT R4, R4, 0xfffffc00, RZ, 0xc0, !PT ;  /* 0xfffffc0004047812 */ /* 0x000fe200078ec0ff */
[----:B------:R-:W-:Y:S01]  /*0ac0*/  IMAD.IADD R5, R194, 0x1, -R5 ;  /* 0x00000001c2057824 */ /* 0x000fe200078e0a05 */
[----:B------:R-:W-:Y:S02]  /*0ad0*/  LEA.HI R2, R2, R7, RZ, 0x1 ;  /* 0x0000000702027211 */ /* 0x000fe400078f08ff */
[----:B------:R-:W-:Y:S01]  /*0ae0*/  LEA.HI R6, R9, R188, RZ, 0x2 ;  /* 0x000000bc09067211 */ /* 0x000fe200078f10ff */
[----:B------:R-:W-:Y:S01]  /*0af0*/  IMAD R5, R5, 0x40, R4 ;  /* 0x0000004005057824 */ /* 0x000fe200078e0204 */
[----:B------:R-:W-:-:S02]  /*0b00*/  LOP3.LUT R2, R2, 0x1ffffffe, RZ, 0xc0, !PT ;  /* 0x1ffffffe02027812 */ /* 0x000fc400078ec0ff */
[-C--:B------:R-:W-:Y:S02]  /*0b10*/  LEA.HI R4, R3, R194.reuse, RZ, 0x2 ;  /* 0x000000c203047211 */ /* 0x080fe400078f10ff */
[----:B------:R-:W-:Y:S01]  /*0b20*/  SHF.R.S32.HI R8, RZ, 0x2, R6 ;  /* 0x00000002ff087819 */ /* 0x000fe20000011406 */
[----:B------:R-:W-:Y:S01]  /*0b30*/  IMAD.IADD R2, R7, 0x1, -R2 ;  /* 0x0000000107027824 */ /* 0x000fe200078e0a02 */
[----:B------:R-:W-:Y:S02]  /*0b40*/  SHF.R.S32.HI R11, RZ, 0x1f, R6 ;  /* 0x0000001fff0b7819 */ /* 0x000fe40000011406 */
[----:B------:R-:W-:Y:S01]  /*0b50*/  LOP3.LUT R7, R4, 0xfffffffc, RZ, 0xc0, !PT ;  /* 0xfffffffc04077812 */ /* 0x000fe200078ec0ff */
[----:B------:R-:W-:Y:S01]  /*0b60*/  IMAD R191, R2, 0x8, R5 ;  /* 0x0000000802bf7824 */ /* 0x000fe200078e0205 */
[----:B------:R-:W-:Y:S02]  /*0b70*/  LEA.HI R3, R3, R194, RZ, 0x3 ;  /* 0x000000c203037211 */ /* 0x000fe400078f18ff */
[----:B------:R-:W-:Y:S01]  /*0b80*/  LEA.HI R11, R11, R8, RZ, 0x3 ;  /* 0x000000080b0b7211 */ /* 0x000fe200078f18ff */
[----:B------:R-:W-:Y:S01]  /*0b90*/  IMAD.IADD R7, R194, 0x1, -R7 ;  /* 0x00000001c2077824 */ /* 0x000fe200078e0a07 */
[----:B------:R-:W-:-:S02]  /*0ba0*/  LOP3.LUT R5, R3, 0xfffffff8, RZ, 0xc0, !PT ;  /* 0xfffffff803057812 */ /* 0x000fc400078ec0ff */
[----:B------:R-:W-:Y:S02]  /*0bb0*/  LOP3.LUT R11, R11, 0xfffffff8, RZ, 0xc0, !PT ;  /* 0xfffffff80b0b7812 */ /* 0x000fe400078ec0ff */
[----:B------:R-:W-:Y:S01]  /*0bc0*/  LEA.HI R9, R9, R188, RZ, 0x5 ;  /* 0x000000bc09097211 */ /* 0x000fe200078f28ff */
[----:B------:R-:W-:Y:S01]  /*0bd0*/  IMAD.IADD R22, R194, 0x1, -R5 ;  /* 0x00000001c2167824 */ /* 0x000fe200078e0a05 */
[----:B------:R-:W-:Y:S01]  /*0be0*/  LEA.HI R0, R0, R189, RZ, 0x1 ;  /* 0x000000bd00007211 */ /* 0x000fe200078f08ff */
[----:B------:R-:W-:Y:S01]  /*0bf0*/  IMAD.IADD R8, R8, 0x1, -R11 ;  /* 0x0000000108087824 */ /* 0x000fe200078e0a0b */
[----:B------:R-:W-:Y:S01]  /*0c00*/  LEA.HI R2, R7, R7, RZ, 0x1 ;  /* 0x0000000707027211 */ /* 0x000fe200078f08ff */
[----:B------:R-:W-:Y:S01]  /*0c10*/  IMAD.SHL.U32 R16, R22, 0x8, RZ ;  /* 0x0000000816107824 */ /* 0x000fe200078e00ff */
[----:B------:R-:W-:Y:S02]  /*0c20*/  SHF.R.S32.HI R9, RZ, 0x5, R9 ;  /* 0x00000005ff097819 */ /* 0x000fe40000011409 */
[----:B------:R-:W-:Y:S01]  /*0c30*/  LOP3.LUT R0, R0, 0x3fffffe, RZ, 0xc0, !PT ;  /* 0x03fffffe00007812 */ /* 0x000fe200078ec0ff */
[----:B------:R-:W-:Y:S01]  /*0c40*/  VIADD R19, R16, 0x40 ;  /* 0x0000004010137836 */ /* 0x000fe20000000000 */
[----:B------:R-:W-:Y:S01]  /*0c50*/  LOP3.LUT R2, R2, 0x1ffffffe, RZ, 0xc0, !PT ;  /* 0x1ffffffe02027812 */ /* 0x000fe200078ec0ff */
[----:B------:R-:W-:Y:S01]  /*0c60*/  IMAD R9, R9, 0x10, R8 ;  /* 0x0000001009097824 */ /* 0x000fe200078e0208 */
[----:B------:R-:W-:Y:S01]  /*0c70*/  LOP3.LUT R17, R6, 0x7ffffffc, RZ, 0xc0, !PT ;  /* 0x7ffffffc06117812 */ /* 0x000fe200078ec0ff */
[----:B------:R-:W-:Y:S01]  /*0c80*/  IMAD.IADD R0, R189, 0x1, -R0 ;  /* 0x00000001bd007824 */ /* 0x000fe200078e0a00 */
[----:B------:R-:W-:Y:S01]  /*0c90*/  SHF.R.S32.HI R23, RZ, 0x3, R3 ;  /* 0x00000003ff177819 */ /* 0x000fe20000011403 */
[----:B------:R-:W-:Y:S01]  /*0ca0*/  IMAD.IADD R7, R7, 0x1, -R2 ;  /* 0x0000000107077824 */ /* 0x000fe200078e0a02 */
[----:B------:R-:W-:Y:S01]  /*0cb0*/  SHF.R.S32.HI R193, RZ, 0x1f, R16 ;  /* 0x0000001fffc17819 */ /* 0x000fe20000011410 */
[----:B------:R-:W-:Y:S01]  /*0cc0*/  IMAD R190, R0, 0x40, R9 ;  /* 0x0000004000be7824 */ /* 0x000fe200078e0209 */
[----:B------:R-:W-:Y:S01]  /*0cd0*/  SHF.R.S32.HI R192, RZ, 0x1f, R19 ;  /* 0x0000001fffc07819 */ /* 0x000fe20000011413 */
[----:B------:R-:W-:-:S02]  /*0ce0*/  IMAD.IADD R17, R188, 0x1, -R17 ;  /* 0x00000001bc117824 */ /* 0x000fc400078e0a11 */
[----:B------:R-:W-:-:S07]  /*0cf0*/  IMAD R18, R7, 0x8, R190 ;  /* 0x0000000807127824 */ /* 0x000fce00078e02be */
.L_x_2510:
        /* <DEDUP_REMOVED lines=21> */
.L_x_2454:
[----:B------:R-:W-:Y:S01]  /*0e50*/  ULDC UR6, c[0x0][0xc54] ;  /* 0x0003150000067ab9 */ /* 0x000fe20000000800 */
[----:B------:R-:W-:Y:S01]  /*0e60*/  UMOV UR8, UR7 ;  /* 0x0000000700087c82 */ /* 0x000fe20008000000 */
[----:B------:R-:W-:-:S11]  /*0e70*/  UISETP.NE.AND UP0, UPT, UR6, 0x1, UPT ;  /* 0x000000010600788c */ /* 0x000fd6000bf05270 */
[----:B------:R-:W-:Y:S02]  /*0e80*/  @UP0 ULDC.64 UR10, c[0x0][0xc58] ;  /* 0x00031600000a0ab9 */ /* 0x000fe40000000a00 */
[----:B------:R-:W-:-:S04]  /*0e90*/  UIMAD.WIDE.U32 UR4, UR7, UR10, URZ ;  /* 0x0000000a070472a5 */ /* 0x000fc8000f8e003f */
[----:B------:R-:W-:-:S04]  /*0ea0*/  @UP0 USHF.R.U32.HI UR8, URZ, UR11, UR5 ;  /* 0x0000000b3f080299 */ /* 0x000fc80008011605 */
[----:B------:R-:W-:-:S12]  /*0eb0*/  UIMAD UR4, UR8, UR6, URZ ;  /* 0x00000006080472a4 */ /* 0x000fd8000f8e023f */
.L_x_2455:
[----:B------:R-:W-:Y:S01]  /*0ec0*/  ULDC UR38, c[0x0][0xc48] ;  /* 0x0003120000267ab9 */ /* 0x000fe20000000800 */
[----:B------:R-:W-:Y:S01]  /*0ed0*/  UIADD3 UR6, UR7, -UR4, URZ ;  /* 0x8000000407067290 */ /* 0x000fe2000fffe03f */
[----:B------:R-:W-:Y:S01]  /*0ee0*/  IMAD.MOV.U32 R7, RZ, RZ, 0x3f800000 ;  /* 0x3f800000ff077424 */ /* 0x000fe200078e00ff */
[----:B------:R-:W-:Y:S01]  /*0ef0*/  UISETP.NE.AND UP2, UPT, UR38, 0x1, UPT ;  /* 0x000000012600788c */ /* 0x000fe2000bf45270 */
[----:B------:R-:W-:Y:S01]  /*0f00*/  IMAD.MOV.U32 R0, RZ, RZ, 0x3f800000 ;  /* 0x3f800000ff007424 */ /* 0x000fe200078e00ff */
[----:B------:R-:W-:Y:S01]  /*0f10*/  ULDC.64 UR4, c[0x0][0x990] ;  /* 0x0002640000047ab9 */ /* 0x000fe20000000a00 */
[----:B------:R-:W-:Y:S01]  /*0f20*/  ULDC UR18, c[0x0][0xc54] ;  /* 0x0003150000127ab9 */ /* 0x000fe20000000800 */
[----:B------:R-:W-:Y:S02]  /*0f30*/  UISETP.NE.U32.AND UP0, UPT, UR4, URZ, UPT ;  /* 0x0000003f0400728c */ /* 0x000fe4000bf05070 */
[----:B------:R-:W-:Y:S02]  /*0f40*/  UIMAD UR18, UR9, UR18, UR6 ;  /* 0x00000012091272a4 */ /* 0x000fe4000f8e0206 */
[----:B------:R-:W-:Y:S01]  /*0f50*/  UISETP.NE.AND.EX UP0, UPT, UR5, URZ, UPT, UP0 ;  /* 0x0000003f0500728c */ /* 0x000fe2000bf05300 */
[----:B------:R-:W-:-:S02]  /*0f60*/  ULDC.64 UR6, c[0x0][0x998] ;  /* 0x0002660000067ab9 */ /* 0x000fc40000000a00 */
[----:B------:R-:W-:Y:S01]  /*0f70*/  @UP2 ULDC UR10, c[0x0][0xc4c] ;  /* 0x00031300000a2ab9 */ /* 0x000fe20000000800 */
[----:B------:R-:W-:Y:S02]  /*0f80*/  UISETP.NE.U32.AND UP1, UPT, UR6, URZ, UPT ;  /* 0x0000003f0600728c */ /* 0x000fe4000bf25070 */
[----:B------:R-:W-:Y:S01]  /*0f90*/  UIMAD.WIDE.U32 UR10, UR18, UR10, URZ ;  /* 0x0000000a120a72a5 */ /* 0x000fe2000f8e003f */
[----:B------:R-:W-:Y:S01]  /*0fa0*/  PLOP3.LUT P0, PT, PT, PT, UP0, 0x80, 0x0 ;  /* 0x000000000000781c */ /* 0x000fe20003f0f008 */
[----:B------:R-:W-:Y:S01]  /*0fb0*/  @UP2 ULDC UR9, c[0x0][0xc50] ;  /* 0x0003140000092ab9 */ /* 0x000fe20000000800 */
[----:B------:R-:W-:Y:S01]  /*0fc0*/  UISETP.NE.AND.EX UP1, UPT, UR7, URZ, UPT, UP1 ;  /* 0x0000003f0700728c */ /* 0x000fe2000bf25310 */
[----:B------:R-:W-:Y:S01]  /*0fd0*/  UMOV UR37, UR18 ;  /* 0x0000001200257c82 */ /* 0x000fe20008000000 */
[----:B------:R-:W-:Y:S02]  /*0fe0*/  @UP2 USHF.R.U32.HI UR37, URZ, UR9, UR11 ;  /* 0x000000093f252299 */ /* 0x000fe4000801160b */
[----:B------:R-:W-:-:S02]  /*0ff0*/  ULOP3.LUT UR8, UR8, 0x1ffffff, URZ, 0x3c, !UPT ;  /* 0x01ffffff08087892 */ /* 0x000fc4000f8e3c3f */
[----:B------:R-:W-:Y:S01]  /*1000*/  PLOP3.LUT P1, PT, PT, PT, UP1, 0x80, 0x0 ;  /* 0x000000000000781c */ /* 0x000fe20003f2f018 */
[----:B------:R-:W-:Y:S01]  /*1010*/  @UP0 USHF.R.S32.HI UR9, URZ, 0x1f, UR37 ;  /* 0x0000001f3f090899 */ /* 0x000fe20008011425 */
[----:B------:R-:W-:Y:S01]  /*1020*/  @UP0 ULDC.64 UR10, c[0x0][0x9a8] ;  /* 0x00026a00000a0ab9 */ /* 0x000fe20000000a00 */
[----:B------:R-:W-:Y:S02]  /*1030*/  UIADD3 UR15, -UR37, URZ, URZ ;  /* 0x0000003f250f7290 */ /* 0x000fe4000fffe13f */
[----:B------:R-:W-:Y:S02]  /*1040*/  @UP0 UIMAD UR9, UR9, UR10, URZ ;  /* 0x0000000a090902a4 */ /* 0x000fe4000f8e023f */
[----:B------:R-:W-:Y:S02]  /*1050*/  @UP0 UIMAD.WIDE.U32 UR12, UR37, UR10, URZ ;  /* 0x0000000a250c02a5 */ /* 0x000fe4000f8e003f */
[----:B------:R-:W-:Y:S01]  /*1060*/  @UP1 USHF.R.S32.HI UR10, URZ, 0x1f, UR37 ;  /* 0x0000001f3f0a1899 */ /* 0x000fe20008011425 */
[----:B------:R-:W-:Y:S01]  /*1070*/  @UP1 ULDC.64 UR16, c[0x0][0x9b8] ;  /* 0x00026e0000101ab9 */ /* 0x000fe20000000a00 */
[----:B------:R-:W-:-:S02]  /*1080*/  @UP0 UIMAD UR14, UR37, UR11, UR9 ;  /* 0x0000000b250e02a4 */ /* 0x000fc4000f8e0209 */
[----:B------:R-:W-:Y:S02]  /*1090*/  @UP1 UIMAD UR9, UR10, UR16, URZ ;  /* 0x000000100a0912a4 */ /* 0x000fe4000f8e023f */
[----:B------:R-:W-:Y:S02]  /*10a0*/  UIMAD UR38, UR38, UR15, UR18 ;  /* 0x0000000f262672a4 */ /* 0x000fe4000f8e0212 */
[----:B------:R-:W-:Y:S02]  /*10b0*/  @UP1 UIMAD UR15, UR37, UR17, UR9 ;  /* 0x00000011250f12a4 */ /* 0x000fe4000f8e0209 */
[----:B------:R-:W-:Y:S02]  /*10c0*/  @UP0 USHF.R.S32.HI UR9, URZ, 0x1f, UR38 ;  /* 0x0000001f3f090899 */ /* 0x000fe40008011426 */
[----:B------:R-:W-:Y:S02]  /*10d0*/  @UP1 UIMAD.WIDE.U32 UR10, UR37, UR16, URZ ;  /* 0x00000010250a12a5 */ /* 0x000fe4000f8e003f */
[----:B------:R-:W-:Y:S01]  /*10e0*/  @UP1 USHF.R.S32.HI UR20, URZ, 0x1f, UR38 ;  /* 0x0000001f3f141899 */ /* 0x000fe20008011426 */
[----:B------:R-:W-:Y:S01]  /*10f0*/  @UP0 ULDC.64 UR16, c[0x0][0x9b0] ;  /* 0x00026c0000100ab9 */ /* 0x000fe20000000a00 */
[----:B------:R-:W-:Y:S01]  /*1100*/  @UP1 ULDC.64 UR18, c[0x0][0x9c0] ;  /* 0x0002700000121ab9 */ /* 0x000fe20000000a00 */
[----:B------:R-:W-:-:S02]  /*1110*/  @UP0 UIADD3 UR13, UR13, UR14, URZ ;  /* 0x0000000e0d0d0290 */ /* 0x000fc4000fffe03f */
[----:B------:R-:W-:Y:S02]  /*1120*/  @UP0 UIMAD UR9, UR9, UR16, URZ ;  /* 0x00000010090902a4 */ /* 0x000fe4000f8e023f */
[----:B------:R-:W-:Y:S02]  /*1130*/  @UP1 UIADD3 UR11, UR11, UR15, URZ ;  /* 0x0000000f0b0b1290 */ /* 0x000fe4000fffe03f */
[----:B------:R-:W-:Y:S02]  /*1140*/  @UP1 UIMAD UR14, UR20, UR18, URZ ;  /* 0x00000012140e12a4 */ /* 0x000fe4000f8e023f */
[----:B------:R-:W-:Y:S02]  /*1150*/  @UP0 UIMAD UR9, UR38, UR17, UR9 ;  /* 0x00000011260902a4 */ /* 0x000fe4000f8e0209 */
[----:B------:R-:W-:Y:S02]  /*1160*/  @UP0 UIMAD.WIDE.U32 UR12, UR38, UR16, UR12 ;  /* 0x00000010260c02a5 */ /* 0x000fe4000f8e000c */
[----:B------:R-:W-:-:S02]  /*1170*/  @UP1 UIMAD UR14, UR38, UR19, UR14 ;  /* 0x00000013260e12a4 */ /* 0x000fc4000f8e020e */
[----:B------:R-:W-:Y:S02]  /*1180*/  @UP1 UIMAD.WIDE.U32 UR10, UR38, UR18, UR10 ;  /* 0x00000012260a12a5 */ /* 0x000fe4000f8e000a */
        /* <DEDUP_REMOVED lines=8> */
[----:B------:R-:W-:Y:S01]  /*1210*/  ULDC UR4, c[0x0][0x988] ;  /* 0x0002620000047ab9 */ /* 0x000fe20000000800 */
[----:B------:R-:W-:Y:S01]  /*1220*/  IMAD.U32 R3, RZ, RZ, UR5 ;  /* 0x00000005ff037e24 */ /* 0x000fe2000f8e00ff */
[----:B------:R-:W-:Y:S01]  /*1230*/  ULDC UR5, c[0x0][0x448] ;  /* 0x0001120000057ab9 */ /* 0x000fe20000000800 */
[----:B------:R-:W-:Y:S01]  /*1240*/  IMAD.U32 R5, RZ, RZ, UR7 ;  /* 0x00000007ff057e24 */ /* 0x000fe2000f8e00ff */
[----:B------:R-:W-:Y:S01]  /*1250*/  ULDC UR48, c[0x0][0x424] ;  /* 0x0001090000307ab9 */ /* 0x000fe20000000800 */
[----:B------:R-:W-:Y:S01]  /*1260*/  ULDC UR9, c[0x0][0x2f0] ;  /* 0x0000bc0000097ab9 */ /* 0x000fe20000000800 */
[----:B------:R0:W2:Y:S01]  /*1270*/  @P0 LDG.E R7, desc[UR50][R2.64] ;  /* 0x0000003202070981 */ /* 0x0000a2000c1e1900 */
[----:B------:R-:W-:Y:S01]  /*1280*/  UISETP.NE.AND UP4, UPT, UR5, 0x1, UPT ;  /* 0x000000010500788c */ /* 0x000fe2000bf85270 */
[----:B------:R-:W-:Y:S02]  /*1290*/  ULDC.64 UR6, c[0x0][0x418] ;  /* 0x0001060000067ab9 */ /* 0x000fe40000000a00 */
[----:B------:R1:W2:Y:S01]  /*12a0*/  @P1 LDG.E R0, desc[UR50][R4.64] ;  /* 0x0000003204001981 */ /* 0x0002a2000c1e1900 */
[----:B------:R-:W-:Y:S01]  /*12b0*/  UISETP.NE.U32.AND UP0, UPT, UR6, URZ, UPT ;  /* 0x0000003f0600728c */ /* 0x000fe2000bf05070 */
[----:B------:R-:W-:Y:S01]  /*12c0*/  PLOP3.LUT P0, PT, PT, PT, PT, 0x80, 0x0 ;  /* 0x000000000000781c */ /* 0x000fe20003f0f070 */
[----:B------:R-:W-:Y:S01]  /*12d0*/  UP2UR UR49, UPR, URZ, 0x10 ;  /* 0x000000103f317883 */ /* 0x000fe20008000000 */
[----:B------:R-:W-:Y:S01]  /*12e0*/  CS2R R86, SRZ ;  /* 0x0000000000567805 */ /* 0x000fe2000001ff00 */
[----:B------:R-:W-:Y:S01]  /*12f0*/  UISETP.NE.AND.EX UP0, UPT, UR7, URZ, UPT, UP0 ;  /* 0x0000003f0700728c */ /* 0x000fe2000bf05300 */
[----:B0-----:R-:W-:Y:S01]  /*1300*/  IMAD.MOV.U32 R2, RZ, RZ, RZ ;  /* 0x000000ffff027224 */ /* 0x001fe200078e00ff */
[----:B------:R-:W-:Y:S01]  /*1310*/  CS2R R84, SRZ ;  /* 0x0000000000547805 */ /* 0x000fe2000001ff00 */
[----:B------:R-:W-:Y:S01]  /*1320*/  ULDC UR7, c[0x0][0x288] ;  /* 0x0000a20000077ab9 */ /* 0x000fe20000000800 */
[----:B------:R-:W-:Y:S01]  /*1330*/  USEL UR48, UR48, 0x1, UP0 ;  /* 0x0000000130307887 */ /* 0x000fe20008000000 */
[----:B-1----:R-:W-:Y:S01]  /*1340*/  CS2R R4, SRZ ;  /* 0x0000000000047805 */ /* 0x002fe2000001ff00 */
[----:B------:R-:W-:Y:S01]  /*1350*/  UIADD3 UR7, -UR7, 0xa0, URZ ;  /* 0x000000a007077890 */ /* 0x000fe2000fffe13f */
[----:B------:R-:W-:-:S02]  /*1360*/  CS2R R78, SRZ ;  /* 0x00000000004e7805 */ /* 0x000fc4000001ff00 */
[----:B------:R-:W-:Y:S02]  /*1370*/  CS2R R8, SRZ ;  /* 0x0000000000087805 */ /* 0x000fe4000001ff00 */
[----:B------:R-:W-:Y:S01]  /*1380*/  CS2R R76, SRZ ;  /* 0x00000000004c7805 */ /* 0x000fe2000001ff00 */
[----:B------:R-:W-:Y:S01]  /*1390*/  UIMAD UR7, UR48, UR9, UR7 ;  /* 0x00000009300772a4 */ /* 0x000fe2000f8e0207 */
        /* <DEDUP_REMOVED lines=18> */
[----:B------:R-:W-:Y:S01]  /*14c0*/  IMAD.MOV.U32 R34, RZ, RZ, RZ ;  /* 0x000000ffff227224 */ /* 0x000fe200078e00ff */
[----:B------:R-:W-:Y:S02]  /*14d0*/  CS2R R88, SRZ ;  /* 0x0000000000587805 */ /* 0x000fe4000001ff00 */
[----:B------:R-:W-:Y:S02]  /*14e0*/  CS2R R40, SRZ ;  /* 0x0000000000287805 */ /* 0x000fe4000001ff00 */
[----:B------:R-:W-:Y:S02]  /*14f0*/  CS2R R90, SRZ ;  /* 0x00000000005a7805 */ /* 0x000fe4000001ff00 */
[----:B------:R-:W-:-:S02]  /*1500*/  CS2R R48, SRZ ;  /* 0x0000000000307805 */ /* 0x000fc4000001ff00 */
[----:B------:R-:W-:Y:S01]  /*1510*/  CS2R R92, SRZ ;  /* 0x00000000005c7805 */ /* 0x000fe2000001ff00 */
[----:B------:R-:W-:Y:S01]  /*1520*/  IMAD.MOV.U32 R57, RZ, RZ, RZ ;  /* 0x000000ffff397224 */ /* 0x000fe200078e00ff */
[----:B------:R-:W-:Y:S01]  /*1530*/  CS2R R94, SRZ ;  /* 0x00000000005e7805 */ /* 0x000fe2000001ff00 */
[----:B--2---:R-:W-:Y:S01]  /*1540*/  FMUL.FTZ R0, R7, R0 ;  /* 0x0000000007007220 */ /* 0x004fe20000410000 */
[----:B------:R-:W-:-:S03]  /*1550*/  CS2R R6, SRZ ;  /* 0x0000000000067805 */ /* 0x000fc6000001ff00 */
[----:B------:R-:W-:Y:S01]  /*1560*/  FMUL.FTZ R0, R0, UR4 ;  /* 0x0000000400007c20 */ /* 0x000fe20008410000 */
[----:B------:R-:W-:Y:S02]  /*1570*/  ULDC UR4, c[0x0][0xc3c] ;  /* 0x00030f0000047ab9 */ /* 0x000fe40000000800 */
[----:B------:R-:W-:Y:S02]  /*1580*/  UIADD3 UR4, UR8, UR4, URZ ;  /* 0x0000000408047290 */ /* 0x000fe4000fffe03f */
[----:B------:R-:W-:Y:S01]  /*1590*/  R2UR UR39, R0 ;  /* 0x00000000002772ca */ /* 0x000fe200000e0000 */
[----:B------:R-:W-:Y:S01]  /*15a0*/  @UP4 ULDC UR8, c[0x0][0x450] ;  /* 0x0001140000084ab9 */ /* 0x000fe20000000800 */
[----:B------:R-:W-:Y:S01]  /*15b0*/  USHF.L.U32 UR40, UR4, 0x7, URZ ;  /* 0x0000000704287899 */ /* 0x000fe2000800063f */
[----:B------:R-:W-:Y:S02]  /*15c0*/  IMAD.MOV.U32 R0, RZ, RZ, RZ ;  /* 0x000000ffff007224 */ /* 0x000fe400078e00ff */
[----:B------:R-:W-:Y:S01]  /*15d0*/  @UP4 ULDC UR4, c[0x0][0x44c] ;  /* 0x0001130000044ab9 */ /* 0x000fe20000000800 */
[----:B------:R-:W-:-:S04]  /*15e0*/  UIADD3 UR6, UR40, 0x7f, URZ ;  /* 0x0000007f28067890 */ /* 0x000fc8000fffe03f */
[----:B------:R-:W-:Y:S02]  /*15f0*/  UIMAD.WIDE.U32 UR4, UR6, UR4, URZ ;  /* 0x00000004060472a5 */ /* 0x000fe4000f8e003f */
[----:B------:R-:W-:Y:S02]  /*1600*/  UIMAD UR4, UR48, UR9, 0x9f ;  /* 0x0000009f300474a4 */ /* 0x000fe4000f8e0209 */
[----:B------:R-:W-:Y:S02]  /*1610*/  @UP4 USHF.R.U32.HI UR6, URZ, UR8, UR5 ;  /* 0x000000083f064299 */ /* 0x000fe40008011605 */
[----:B------:R-:W-:Y:S02]  /*1620*/  UIMAD.WIDE UR4, UR4, 0x66666667, URZ ;  /* 0x66666667040478a5 */ /* 0x000fe4000f8e023f */
[----:B------:R-:W-:Y:S02]  /*1630*/  UIADD3 UR6, UR7, UR6, URZ ;  /* 0x0000000607067290 */ /* 0x000fe4000fffe03f */
[----:B------:R-:W-:-:S02]  /*1640*/  USHF.R.U32.HI UR4, URZ, 0x1f, UR5 ;  /* 0x0000001f3f047899 */ /* 0x000fc40008011605 */
[----:B------:R-:W-:Y:S02]  /*1650*/  UIMAD.WIDE UR6, UR6, 0x66666667, URZ ;  /* 0x66666667060678a5 */ /* 0x000fe4000f8e023f */
[----:B------:R-:W-:Y:S02]  /*1660*/  ULEA.HI.SX32 UR4, UR5, UR4, 0x1a ;  /* 0x0000000405047291 */ /* 0x000fe4000f8fd23f */
[----:B------:R-:W-:-:S04]  /*1670*/  USHF.R.U32.HI UR6, URZ, 0x1f, UR7 ;  /* 0x0000001f3f067899 */ /* 0x000fc80008011607 */
[----:B------:R-:W-:-:S04]  /*1680*/  ULEA.HI.SX32 UR6, UR7, UR6, 0x1a ;  /* 0x0000000607067291 */ /* 0x000fc8000f8fd23f */
[----:B------:R-:W-:-:S04]  /*1690*/  UISETP.LT.AND UP0, UPT, UR4, UR6, UPT ;  /* 0x000000060400728c */ /* 0x000fc8000bf01270 */
[----:B------:R-:W-:-:S04]  /*16a0*/  USEL UR52, UR4, UR6, UP0 ;  /* 0x0000000604347287 */ /* 0x000fc80008000000 */
[----:B------:R-:W-:-:S06]  /*16b0*/  UISETP.GE.AND UP0, UPT, UR52, 0x1, UPT ;  /* 0x000000013400788c */ /* 0x000fcc000bf06270 */
[----:B------:R-:W-:-:S13]  /*16c0*/  PLOP3.LUT P1, PT, PT, PT, UP0, 0x80, 0x0 ;  /* 0x000000000000781c */ /* 0x000fda0003f2f008 */
[----:B------:R-:W-:Y:S05]  /*16d0*/  @!P1 BRA `(.L_x_2456) ;  /* 0x0000009800c49947 */ /* 0x000fea0003800000 */
        /* <DEDUP_REMOVED lines=31> */
.L_x_2457:
        /* <DEDUP_REMOVED lines=9> */
.L_x_2594:
[----:B------:R-:W-:Y:S05]  /*1960*/  @!P0 BRA `(.L_x_2459) ;  /* 0x0000000000048947 */ /* 0x000fea0003800000 */
[----:B------:R-:W-:Y:S01]  /*1970*/  BPT.TRAP 0x1 ;  /* 0x000000040000795c */ /* 0x000fe20000300000 */
.L_x_2459:
[----:B0-----:R-:W-:Y:S02]  /*1980*/  IMAD.U32 R0, RZ, RZ, UR44 ;  /* 0x0000002cff007e24 */ /* 0x001fe4000f8e00ff */
[----:B------:R-:W-:-:S03]  /*1990*/  IMAD.U32 R3, RZ, RZ, UR45 ;  /* 0x0000002dff037e24 */ /* 0x000fc6000f8e00ff */
[----:B------:R-:W-:Y:S02]  /*19a0*/  LEA R0, R0, UR43, 0x3 ;  /* 0x0000002b00007c11 */ /* 0x000fe4000f8e18ff */
[----:B------:R-:W-:-:S04]  /*19b0*/  SHF.L.U32 R3, R3, 0x1f, RZ ;  /* 0x0000001f03037819 */ /* 0x000fc800000006ff */
[----:B------:R0:W1:Y:S01]  /*19c0*/  SYNCS.PHASECHK.TRANS64.TRYWAIT P1, [R0+URZ+0x22830], R3 ;  /* 0x02283003000075a7 */ /* 0x000062000802017f */
[----:B------:R-:W-:Y:S05]  /*19d0*/  @!P0 BRA `(.L_x_2460) ;  /* 0x0000000000048947 */ /* 0x000fea0003800000 */
[----:B------:R-:W-:Y:S01]  /*19e0*/  BPT.TRAP 0x1 ;  /* 0x000000040000795c */ /* 0x000fe20000300000 */
.L_x_2460:
[----:B-1----:R-:W-:Y:S05]  /*19f0*/  @P1 BRA `(.L_x_2461) ;  /* 0x0000000000081947 */ /* 0x002fea0003800000 */
[----:B------:R-:W1:Y:S02]  /*1a00*/  SYNCS.PHASECHK.TRANS64.TRYWAIT P1, [R0+URZ+0x22830], R3 ;  /* 0x02283003000075a7 */ /* 0x000e64000802017f */
[----:B-1----:R-:W-:Y:S05]  /*1a10*/  @!P1 BRA `(.L_x_2462) ;  /* 0x0000011000f89947 */ /* 0x002fea0003800000 */
.L_x_2461:
[----:B------:R-:W-:-:S04]  /*1a20*/  UIADD3 UR4, UR43, 0x18400, URZ ;  /* 0x000184002b047890 */ /* 0x000fc8000fffe03f */
        /* <DEDUP_REMOVED lines=134> */
.L_x_2463:
[----:B------:R-:W-:Y:S01]  /*2290*/  UISETP.NE.AND UP0, UPT, UR49, URZ, UPT ;  /* 0x0000003f3100728c */ /* 0x000fe2000bf05270 */
[----:B------:R-:W-:Y:S01]  /*22a0*/  VIADD R4, R18, UR40 ;  /* 0x0000002812047c36 */ /* 0x000fe20008000000 */
[----:B------:R-:W-:Y:S01]  /*22b0*/  ULDC UR11, c[0x0][0x2f0] ;  /* 0x0000bc00000b7ab9 */ /* 0x000fe20000000800 */
[----:B------:R-:W-:Y:S01]  /*22c0*/  ULDC UR14, c[0x0][0x288] ;  /* 0x0000a200000e7ab9 */ /* 0x000fe20000000800 */
[----:B------:R-:W-:Y:S01]  /*22d0*/  IMAD.U32 R11, RZ, RZ, UR11 ;  /* 0x0000000bff0b7e24 */ /* 0x000fe2000f8e00ff */
[----:B------:R-:W-:Y:S01]  /*22e0*/  R2UR UR15, R0 ;  /* 0x00000000000f72ca */ /* 0x000fe200000e0000 */
[----:B------:R-:W-:Y:S01]  /*22f0*/  UMOV UR10, UR40 ;  /* 0x00000028000a7c82 */ /* 0x000fe20008000000 */
[----:B------:R-:W-:Y:S01]  /*2300*/  PLOP3.LUT P1, PT, PT, PT, UP0, 0x80, 0x0 ;  /* 0x000000000000781c */ /* 0x000fe20003f2f008 */
[----:B------:R-:W-:Y:S01]  /*2310*/  UIADD3 UR31, UR52, -0x2, URZ ;  /* 0xfffffffe341f7890 */ /* 0x000fe2000fffe03f */
[----:B------:R-:W-:Y:S02]  /*2320*/  PLOP3.LUT P2, PT, PT, PT, UP0, 0x80, 0x0 ;  /* 0x000000000000781c */ /* 0x000fe40003f4f008 */
[----:B------:R-:W-:Y:S01]  /*2330*/  @UP0 ULDC UR6, c[0x0][0x44c] ;  /* 0x0001130000060ab9 */ /* 0x000fe20000000800 */
[----:B------:R-:W-:-:S08]  /*2340*/  @UP0 ULDC UR18, c[0x0][0x450] ;  /* 0x0001140000120ab9 */ /* 0x000fd00000000800 */
[----:B------:R-:W-:Y:S01]  /*2350*/  @P1 IMAD.HI.U32 R2, R4, UR6, RZ ;  /* 0x0000000604021c27 */ /* 0x000fe2000f8e00ff */
[----:B------:R-:W-:-:S04]  /*2360*/  @UP0 ULDC UR6, c[0x0][0x450] ;  /* 0x0001140000060ab9 */ /* 0x000fc80000000800 */
[----:B------:R-:W-:Y:S01]  /*2370*/  @P2 SHF.R.U32.HI R4, RZ, UR6, R2 ;  /* 0x00000006ff042c19 */ /* 0x000fe20008011602 */
[----:B------:R-:W-:-:S04]  /*2380*/  UIMAD UR6, UR52, -0xa0, URZ ;  /* 0xffffff60340678a4 */ /* 0x000fc8000f8e023f */
[----:B------:R-:W0:Y:S01]  /*2390*/  SHFL.IDX PT, R6, R4, 0x1, 0x1c1f ;  /* 0x003c1f0004067f89 */ /* 0x000e2200000e0000 */
[----:B------:R-:W-:Y:S02]  /*23a0*/  UIADD3 UR7, UR6, 0xa1, URZ ;  /* 0x000000a106077890 */ /* 0x000fe4000fffe03f */
[----:B------:R-:W-:Y:S01]  /*23b0*/  UIMAD UR6, UR48, UR11, UR6 ;  /* 0x0000000b300672a4 */ /* 0x000fe2000f8e0206 */
[----:B------:R-:W-:Y:S01]  /*23c0*/  SHFL.IDX PT, R4, R4, RZ, 0x1c1f ;  /* 0x001c1fff04047589 */ /* 0x000fe200000e0000 */
[----:B------:R-:W-:Y:S02]  /*23d0*/  UIMAD UR11, UR48, UR11, -UR14 ;  /* 0x0000000b300b72a4 */ /* 0x000fe4000f8e0a0e */
[----:B------:R-:W-:Y:S01]  /*23e0*/  IMAD.U32 R2, RZ, RZ, UR7 ;  /* 0x00000007ff027e24 */ /* 0x000fe2000f8e00ff */
[----:B------:R-:W-:-:S03]  /*23f0*/  UIADD3 UR6, UR6, 0xa0, URZ ;  /* 0x000000a006067890 */ /* 0x000fc6000fffe03f */
[----:B------:R-:W-:-:S03]  /*2400*/  IMAD R2, R17, -0x2, R2 ;  /* 0xfffffffe11027824 */ /* 0x000fc600078e0202 */
[----:B------:R-:W-:Y:S01]  /*2410*/  IMAD.U32 R10, RZ, RZ, UR6 ;  /* 0x00000006ff0a7e24 */ /* 0x000fe2000f8e00ff */
[----:B------:R-:W-:Y:S01]  /*2420*/  @UP0 ULDC UR6, c[0x0][0x44c] ;  /* 0x0001130000060ab9 */ /* 0x000fe20000000800 */
[----:B------:R-:W-:Y:S01]  /*2430*/  IMAD R11, R11, UR48, R2 ;  /* 0x000000300b0b7c24 */ /* 0x000fe2000f8e0202 */
[----:B------:R-:W-:Y:S01]  /*2440*/  UIMAD.WIDE.U32 UR6, UR40, UR6, URZ ;  /* 0x00000006280672a5 */ /* 0x000fe2000f8e003f */
[----:B------:R-:W-:-:S03]  /*2450*/  IMAD R10, R17, -0x2, R10 ;  /* 0xfffffffe110a7824 */ /* 0x000fc600078e020a */
[----:B------:R-:W-:Y:S01]  /*2460*/  @UP0 USHF.R.U32.HI UR10, URZ, UR18, UR7 ;  /* 0x000000123f0a0299 */ /* 0x000fe20008011607 */
[----:B0-----:R-:W-:-:S03]  /*2470*/  IADD3 R5, R6, -UR14, R11 ;  /* 0x8000000e06057c10 */ /* 0x001fc6000fffe00b */
[----:B------:R-:W-:Y:S01]  /*2480*/  UIADD3 UR6, UR11, UR10, URZ ;  /* 0x0000000a0b067290 */ /* 0x000fe2000fffe03f */
[----:B------:R-:W-:-:S03]  /*2490*/  VIMNMX R5, R10, R5, PT ;  /* 0x000000050a057248 */ /* 0x000fc60003fe0100 */
[----:B------:R-:W-:Y:S01]  /*24a0*/  UIMAD.WIDE UR6, UR6, 0x66666667, URZ ;  /* 0x66666667060678a5 */ /* 0x000fe2000f8e023f */
[----:B------:R-:W-:-:S03]  /*24b0*/  ISETP.GT.AND P1, PT, R5, RZ, PT ;  /* 0x000000ff0500720c */ /* 0x000fc60003f24270 */
[----:B------:R-:W-:Y:S01]  /*24c0*/  USHF.R.U32.HI UR6, URZ, 0x1f, UR7 ;  /* 0x0000001f3f067899 */ /* 0x000fe20008011607 */
[C---:B------:R-:W-:Y:S02]  /*24d0*/  ISETP.GT.AND P2, PT, R5.reuse, 0x1, PT ;  /* 0x000000010500780c */ /* 0x040fe40003f44270 */
[----:B------:R-:W-:Y:S01]  /*24e0*/  ISETP.GT.AND P3, PT, R5, 0x8, PT ;  /* 0x000000080500780c */ /* 0x000fe20003f64270 */
[----:B------:R-:W-:Y:S01]  /*24f0*/  ULEA.HI.SX32 UR7, UR7, UR6, 0x1a ;  /* 0x0000000607077291 */ /* 0x000fe2000f8fd23f */
[----:B------:R-:W-:Y:S01]  /*2500*/  FSEL R9, R90, -INF , P1 ;  /* 0xff8000005a097808 */ /* 0x000fe20000800000 */
[----:B------:R-:W-:Y:S01]  /*2510*/  UIADD3 UR6, UR15, 0x22840, URZ ;  /* 0x000228400f067890 */ /* 0x000fe2000fffe03f */
[----:B------:R-:W-:Y:S01]  /*2520*/  FSEL R91, R91, -INF , P2 ;  /* 0xff8000005b5b7808 */ /* 0x000fe20001000000 */
[----:B------:R-:W-:Y:S01]  /*2530*/  UISETP.LT.AND UP0, UPT, URZ, UR7, UPT ;  /* 0x000000073f00728c */ /* 0x000fe2000bf01270 */
[----:B------:R-:W-:Y:S01]  /*2540*/  ISETP.GT.AND P1, PT, R5, 0x9, PT ;  /* 0x000000090500780c */ /* 0x000fe20003f24270 */
[----:B------:R-:W-:Y:S01]  /*2550*/  UPRMT UR6, UR41, 0x654, UR6 ;  /* 0x0000065429067896 */ /* 0x000fe20008000006 */
[----:B------:R-:W-:Y:S01]  /*2560*/  FSEL R13, R94, -INF , P3 ;  /* 0xff8000005e0d7808 */ /* 0x000fe20001800000 */
[----:B------:R-:W-:Y:S01]  /*2570*/  USEL UR29, URZ, UR7, !UP0 ;  /* 0x000000073f1d7287 */ /* 0x000fe2000c000000 */
[----:B------:R-:W-:-:S02]  /*2580*/  FMNMX.FTZ R2, R9, R91, !PT ;  /* 0x0000005b09027209 */ /* 0x000fc40007810000 */
[----:B------:R-:W-:Y:S01]  /*2590*/  ISETP.GT.AND P2, PT, R5, 0x10, PT ;  /* 0x000000100500780c */ /* 0x000fe20003f44270 */
[----:B------:R-:W-:Y:S01]  /*25a0*/  UISETP.GE.AND UP0, UPT, UR31, UR29, UPT ;  /* 0x0000001d1f00728c */ /* 0x000fe2000bf06270 */
[----:B------:R-:W-:Y:S02]  /*25b0*/  FSEL R95, R95, -INF , P1 ;  /* 0xff8000005f5f7808 */ /* 0x000fe40000800000 */
[----:B------:R-:W-:Y:S01]  /*25c0*/  FMNMX.FTZ R2, R13, R2, !PT ;  /* 0x000000020d027209 */ /* 0x000fe20007810000 */
[----:B------:R-:W-:Y:S01]  /*25d0*/  SYNCS.ARRIVE.TRANS64.RED.A1T0 RZ, [UR6], RZ ;  /* 0x000000ffffff79a7 */ /* 0x000fe20008100406 */
[----:B------:R-:W-:Y:S02]  /*25e0*/  ISETP.GT.AND P1, PT, R5, 0x11, PT ;  /* 0x000000110500780c */ /* 0x000fe40003f24270 */
[----:B------:R-:W-:Y:S02]  /*25f0*/  FSEL R15, R98, -INF , P2 ;  /* 0xff800000620f7808 */ /* 0x000fe40001000000 */
[----:B------:R-:W-:-:S02]  /*2600*/  FMNMX.FTZ R2, R95, R2, !PT ;  /* 0x000000025f027209 */ /* 0x000fc40007810000 */
[----:B------:R-:W-:Y:S02]  /*2610*/  ISETP.GT.AND P2, PT, R5, 0x18, PT ;  /* 0x000000180500780c */ /* 0x000fe40003f44270 */
[----:B------:R-:W-:Y:S02]  /*2620*/  FSEL R99, R99, -INF , P1 ;  /* 0xff80000063637808 */ /* 0x000fe40000800000 */
[----:B------:R-:W-:Y:S02]  /*2630*/  FMNMX.FTZ R2, R15, R2, !PT ;  /* 0x000000020f027209 */ /* 0x000fe40007810000 */
        /* <DEDUP_REMOVED lines=99> */
[----:B------:R-:W-:Y:S02]  /*2c70*/  FSEL R39, R39, -INF , P1 ;  /* 0xff80000027277808 */ /* 0x000fe40000800000 */
[----:B------:R-:W-:-:S04]  /*2c80*/  FMNMX.FTZ R2, R38, R5, !PT ;  /* 0x0000000526027209 */ /* 0x000fc80007810000 */
[----:B------:R-:W-:Y:S01]  /*2c90*/  FMNMX.FTZ R8, R39, R2, !PT ;  /* 0x0000000227087209 */ /* 0x000fe20007810000 */
[----:B------:R-:W-:-:S04]  /*2ca0*/  IMAD.U32 R2, RZ, RZ, UR39 ;  /* 0x00000027ff027e24 */ /* 0x000fc8000f8e00ff */
[----:B------:R-:W0:Y:S02]  /*2cb0*/  SHFL.BFLY PT, R5, R8, 0x2, 0x1f ;  /* 0x0c401f0008057f89 */ /* 0x000e2400000e0000 */
[----:B0-----:R-:W-:-:S05]  /*2cc0*/  FMNMX.FTZ R12, R8, R5, !PT ;  /* 0x00000005080c7209 */ /* 0x001fca0007810000 */
[----:B------:R-:W0:Y:S02]  /*2cd0*/  SHFL.BFLY PT, R5, R12, 0x1, 0x1f ;  /* 0x0c201f000c057f89 */ /* 0x000e2400000e0000 */
[----:B0-----:R-:W-:-:S04]  /*2ce0*/  FMNMX.FTZ R5, R12, R5, !PT ;  /* 0x000000050c057209 */ /* 0x001fc80007810000 */
[C---:B------:R-:W-:Y:S01]  /*2cf0*/  FSETP.NEU.FTZ.AND P1, PT, R5.reuse, -INF , PT ;  /* 0xff8000000500780b */ /* 0x040fe20003f3d000 */
[----:B------:R-:W-:-:S05]  /*2d00*/  FFMA.FTZ R2, R5, R2, -8 ;  /* 0xc100000005027423 */ /* 0x000fca0000010002 */
[----:B------:R-:W-:-:S05]  /*2d10*/  FSEL R2, R2, RZ, P1 ;  /* 0x000000ff02027208 */ /* 0x000fca0000800000 */
[--C-:B------:R-:W-:Y:S01]  /*2d20*/  FFMA.FTZ R8, R13, UR39, -R2.reuse ;  /* 0x000000270d087c23 */ /* 0x100fe20008010802 */
[----:B------:R-:W-:Y:S02]  /*2d30*/  VIADD R13, R11, -UR14 ;  /* 0x8000000e0b0d7c36 */ /* 0x000fe40008000000 */
[--C-:B------:R-:W-:Y:S01]  /*2d40*/  FFMA.FTZ R12, R21, UR39, -R2.reuse ;  /* 0x00000027150c7c23 */ /* 0x100fe20008010802 */
[----:B------:R-:W-:-:S01]  /*2d50*/  FFMA.FTZ R6, R9, UR39, -R2 ;  /* 0x0000002709067c23 */ /* 0x000fc20008010802 */
[--C-:B------:R-:W-:Y:S01]  /*2d60*/  FFMA.FTZ R9, R91, UR39, -R2.reuse ;  /* 0x000000275b097c23 */ /* 0x100fe20008010802 */
[----:B------:R-:W-:-:S01]  /*2d70*/  FFMA.FTZ R90, R83, UR39, -R2 ;  /* 0x00000027535a7c23 */ /* 0x000fc20008010802 */
[----:B------:R-:W-:Y:S01]  /*2d80*/  VIADDMNMX R86, R4, R13, R10, PT ;  /* 0x0000000d04567246 */ /* 0x000fe2000380010a */
[----:B------:R-:W-:-:S01]  /*2d90*/  FFMA.FTZ R10, R15, UR39, -R2 ;  /* 0x000000270f0a7c23 */ /* 0x000fc20008010802 */
[----:B------:R-:W-:Y:S01]  /*2da0*/  MUFU.EX2 R8, R8 ;  /* 0x0000000800087308 */ /* 0x000fe20000000800 */
[----:B------:R-:W-:-:S01]  /*2db0*/  FFMA.FTZ R95, R95, UR39, -R2 ;  /* 0x000000275f5f7c23 */ /* 0x000fc20008010802 */
[----:B------:R-:W-:Y:S01]  /*2dc0*/  ISETP.GT.AND P1, PT, R86, RZ, PT ;  /* 0x000000ff5600720c */ /* 0x000fe20003f24270 */
[----:B------:R-:W-:-:S01]  /*2dd0*/  FFMA.FTZ R13, R99, UR39, -R2 ;  /* 0x00000027630d7c23 */ /* 0x000fc20008010802 */
[----:B------:R-:W-:Y:S01]  /*2de0*/  ISETP.GT.AND P2, PT, R86, 0x1, PT ;  /* 0x000000015600780c */ /* 0x000fe20003f44270 */
[----:B------:R-:W-:-:S01]  /*2df0*/  FFMA.FTZ R103, R103, UR39, -R2 ;  /* 0x0000002767677c23 */ /* 0x000fc20008010802 */
[----:B------:R-:W-:Y:S01]  /*2e00*/  ISETP.GT.AND P3, PT, R86, 0x8, PT ;  /* 0x000000085600780c */ /* 0x000fe20003f64270 */
[----:B------:R-:W-:-:S01]  /*2e10*/  FFMA.FTZ R14, R105, UR39, -R2 ;  /* 0x00000027690e7c23 */ /* 0x000fc20008010802 */
[----:B------:R-:W-:Y:S01]  /*2e20*/  FSEL R88, R88, -INF , P1 ;  /* 0xff80000058587808 */ /* 0x000fe20000800000 */
[----:B------:R-:W-:Y:S01]  /*2e30*/  MUFU.EX2 R6, R6 ;  /* 0x0000000600067308 */ /* 0x000fe20000000800 */
[----:B------:R-:W-:Y:S01]  /*2e40*/  FSEL R89, R89, -INF , P2 ;  /* 0xff80000059597808 */ /* 0x000fe20001000000 */
[--C-:B------:R-:W-:Y:S01]  /*2e50*/  FFMA.FTZ R107, R107, UR39, -R2.reuse ;  /* 0x000000276b6b7c23 */ /* 0x100fe20008010802 */
[----:B------:R-:W-:Y:S01]  /*2e60*/  ISETP.GT.AND P1, PT, R86, 0x9, PT ;  /* 0x000000095600780c */ /* 0x000fe20003f24270 */
[--C-:B------:R-:W-:Y:S01]  /*2e70*/  FFMA.FTZ R20, R109, UR39, -R2.reuse ;  /* 0x000000276d147c23 */ /* 0x100fe20008010802 */
[----:B------:R-:W-:Y:S01]  /*2e80*/  FSEL R92, R92, -INF , P3 ;  /* 0xff8000005c5c7808 */ /* 0x000fe20001800000 */
[--C-:B------:R-:W-:Y:S01]  /*2e90*/  FFMA.FTZ R111, R111, UR39, -R2.reuse ;  /* 0x000000276f6f7c23 */ /* 0x100fe20008010802 */
[----:B------:R-:W-:Y:S01]  /*2ea0*/  FMNMX.FTZ R15, R88, R89, !PT ;  /* 0x00000059580f7209 */ /* 0x000fe20007810000 */
[----:B------:R-:W0:Y:S01]  /*2eb0*/  MUFU.EX2 R9, R9 ;  /* 0x0000000900097308 */ /* 0x000e220000000800 */
[----:B------:R-:W-:Y:S01]  /*2ec0*/  ISETP.GT.AND P2, PT, R86, 0x10, PT ;  /* 0x000000105600780c */ /* 0x000fe20003f44270 */
[--C-:B------:R-:W-:Y:S01]  /*2ed0*/  FFMA.FTZ R113, R113, UR39, -R2.reuse ;  /* 0x0000002771717c23 */ /* 0x100fe20008010802 */
[----:B------:R-:W-:Y:S01]  /*2ee0*/  FSEL R93, R93, -INF , P1 ;  /* 0xff8000005d5d7808 */ /* 0x000fe20000800000 */
[--C-:B------:R-:W-:Y:S01]  /*2ef0*/  FFMA.FTZ R58, R117, UR39, -R2.reuse ;  /* 0x00000027753a7c23 */ /* 0x100fe20008010802 */
[----:B------:R-:W-:Y:S01]  /*2f00*/  FMNMX.FTZ R4, R92, R15, !PT ;  /* 0x0000000f5c047209 */ /* 0x000fe20007810000 */
[--C-:B------:R-:W-:Y:S01]  /*2f10*/  FFMA.FTZ R7, R7, UR39, -R2.reuse ;  /* 0x0000002707077c23 */ /* 0x100fe20008010802 */
[----:B------:R-:W-:Y:S01]  /*2f20*/  ISETP.GT.AND P1, PT, R86, 0x11, PT ;  /* 0x000000115600780c */ /* 0x000fe20003f24270 */
[----:B------:R-:W-:Y:S01]  /*2f30*/  MUFU.EX2 R11, R95 ;  /* 0x0000005f000b7308 */ /* 0x000fe20000000800 */
[----:B------:R-:W-:Y:S01]  /*2f40*/  FSEL R96, R96, -INF , P2 ;  /* 0xff80000060607808 */ /* 0x000fe20001000000 */
[--C-:B------:R-:W-:Y:S01]  /*2f50*/  FFMA.FTZ R47, R47, UR39, -R2.reuse ;  /* 0x000000272f2f7c23 */ /* 0x100fe20008010802 */
[----:B------:R-:W-:Y:S01]  /*2f60*/  FMNMX.FTZ R15, R93, R4, !PT ;  /* 0x000000045d0f7209 */ /* 0x000fe20007810000 */
[--C-:B------:R-:W-:Y:S01]  /*2f70*/  FFMA.FTZ R26, R26, UR39, -R2.reuse ;  /* 0x000000271a1a7c23 */ /* 0x100fe20008010802 */
[----:B------:R-:W-:Y:S01]  /*2f80*/  ISETP.GT.AND P2, PT, R86, 0x18, PT ;  /* 0x000000185600780c */ /* 0x000fe20003f44270 */
[--C-:B------:R-:W-:Y:S01]  /*2f90*/  FFMA.FTZ R27, R27, UR39, -R2.reuse ;  /* 0x000000271b1b7c23 */ /* 0x100fe20008010802 */
[----:B------:R-:W-:Y:S01]  /*2fa0*/  FSEL R97, R97, -INF , P1 ;  /* 0xff80000061617808 */ /* 0x000fe20000800000 */
[----:B------:R-:W-:Y:S01]  /*2fb0*/  MUFU.EX2 R10, R10 ;  /* 0x0000000a000a7308 */ /* 0x000fe20000000800 */
[----:B------:R-:W-:Y:S01]  /*2fc0*/  FMNMX.FTZ R4, R96, R15, !PT ;  /* 0x0000000f60047209 */ /* 0x000fe20007810000 */
[----:B0-----:R-:W-:Y:S01]  /*2fd0*/  FADD.FTZ R99, R6, R9 ;  /* 0x0000000906637221 */ /* 0x001fe20000010000 */
[----:B------:R-:W-:Y:S01]  /*2fe0*/  ISETP.GT.AND P1, PT, R86, 0x19, PT ;  /* 0x000000195600780c */ /* 0x000fe20003f24270 */
[--C-:B------:R-:W-:Y:S01]  /*2ff0*/  FFMA.FTZ R30, R30, UR39, -R2.reuse ;  /* 0x000000271e1e7c23 */ /* 0x100fe20008010802 */
[----:B------:R-:W-:Y:S01]  /*3000*/  FSEL R100, R100, -INF , P2 ;  /* 0xff80000064647808 */ /* 0x000fe20001000000 */
[--C-:B------:R-:W-:Y:S01]  /*3010*/  FFMA.FTZ R31, R31, UR39, -R2.reuse ;  /* 0x000000271f1f7c23 */ /* 0x100fe20008010802 */
[----:B------:R-:W-:Y:S01]  /*3020*/  FMNMX.FTZ R21, R97, R4, !PT ;  /* 0x0000000461157209 */ /* 0x000fe20007810000 */
[----:B------:R-:W-:Y:S01]  /*3030*/  MUFU.EX2 R13, R13 ;  /* 0x0000000d000d7308 */ /* 0x000fe20000000800 */
[----:B------:R-:W-:Y:S01]  /*3040*/  FSEL R101, R101, -INF , P1 ;  /* 0xff80000065657808 */ /* 0x000fe20000800000 */
[--C-:B------:R-:W-:Y:S01]  /*3050*/  FFMA.FTZ R34, R34, UR39, -R2.reuse ;  /* 0x0000002722227c23 */ /* 0x100fe20008010802 */
[----:B------:R-:W-:Y:S01]  /*3060*/  ISETP.GT.AND P1, PT, R86, 0x20, PT ;  /* 0x000000205600780c */ /* 0x000fe20003f24270 */
[--C-:B------:R-:W-:Y:S01]  /*3070*/  FFMA.FTZ R35, R35, UR39, -R2.reuse ;  /* 0x0000002723237c23 */ /* 0x100fe20008010802 */
[----:B------:R-:W-:Y:S01]  /*3080*/  FMNMX.FTZ R4, R100, R21, !PT ;  /* 0x0000001564047209 */ /* 0x000fe20007810000 */
[--C-:B------:R-:W-:Y:S01]  /*3090*/  FFMA.FTZ R38, R38, UR39, -R2.reuse ;  /* 0x0000002726267c23 */ /* 0x100fe20008010802 */
[----:B------:R-:W-:Y:S01]  /*30a0*/  ISETP.GT.AND P2, PT, R86, 0x21, PT ;  /* 0x000000215600780c */ /* 0x000fe20003f44270 */
[----:B------:R-:W-:Y:S01]  /*30b0*/  MUFU.EX2 R12, R12 ;  /* 0x0000000c000c7308 */ /* 0x000fe20000000800 */
[----:B------:R-:W-:Y:S01]  /*30c0*/  FSEL R72, R72, -INF , P1 ;  /* 0xff80000048487808 */ /* 0x000fe20000800000 */
[----:B------:R-:W-:Y:S01]  /*30d0*/  FFMA.FTZ R39, R39, UR39, -R2 ;  /* 0x0000002727277c23 */ /* 0x000fe20008010802 */
[----:B------:R-:W-:-:S02]  /*30e0*/  FMNMX.FTZ R21, R101, R4, !PT ;  /* 0x0000000465157209 */ /* 0x000fc40007810000 */
[----:B------:R-:W-:Y:S02]  /*30f0*/  ISETP.GT.AND P1, PT, R86, 0x28, PT ;  /* 0x000000285600780c */ /* 0x000fe40003f24270 */
[----:B------:R-:W-:Y:S01]  /*3100*/  FSEL R73, R73, -INF , P2 ;  /* 0xff80000049497808 */ /* 0x000fe20001000000 */
[----:B------:R-:W-:Y:S01]  /*3110*/  MUFU.EX2 R15, R103 ;  /* 0x00000067000f7308 */ /* 0x000fe20000000800 */
[----:B------:R-:W-:Y:S02]  /*3120*/  FMNMX.FTZ R4, R72, R21, !PT ;  /* 0x0000001548047209 */ /* 0x000fe40007810000 */
[----:B------:R-:W-:Y:S02]  /*3130*/  ISETP.GT.AND P2, PT, R86, 0x29, PT ;  /* 0x000000295600780c */ /* 0x000fe40003f44270 */
[----:B------:R-:W-:Y:S02]  /*3140*/  FSEL R76, R76, -INF , P1 ;  /* 0xff8000004c4c7808 */ /* 0x000fe40000800000 */
[----:B------:R-:W-:Y:S01]  /*3150*/  FMNMX.FTZ R59, R73, R4, !PT ;  /* 0x00000004493b7209 */ /* 0x000fe20007810000 */
[----:B------:R-:W-:Y:S01]  /*3160*/  MUFU.EX2 R14, R14 ;  /* 0x0000000e000e7308 */ /* 0x000fe20000000800 */
[----:B------:R-:W-:-:S02]  /*3170*/  ISETP.GT.AND P1, PT, R86, 0x30, PT ;  /* 0x000000305600780c */ /* 0x000fc40003f24270 */
[----:B------:R-:W-:Y:S02]  /*3180*/  FSEL R77, R77, -INF , P2 ;  /* 0xff8000004d4d7808 */ /* 0x000fe40001000000 */
[----:B------:R-:W-:Y:S02]  /*3190*/  FMNMX.FTZ R4, R76, R59, !PT ;  /* 0x0000003b4c047209 */ /* 0x000fe40007810000 */
[----:B------:R-:W-:Y:S01]  /*31a0*/  ISETP.GT.AND P2, PT, R86, 0x31, PT ;  /* 0x000000315600780c */ /* 0x000fe20003f44270 */
[----:B------:R-:W-:Y:S01]  /*31b0*/  MUFU.EX2 R21, R107 ;  /* 0x0000006b00157308 */ /* 0x000fe20000000800 */
[----:B------:R-:W-:Y:S02]  /*31c0*/  FSEL R80, R80, -INF , P1 ;  /* 0xff80000050507808 */ /* 0x000fe40000800000 */
[----:B------:R-:W-:Y:S02]  /*31d0*/  FMNMX.FTZ R59, R77, R4, !PT ;  /* 0x000000044d3b7209 */ /* 0x000fe40007810000 */
[----:B------:R-:W-:-:S02]  /*31e0*/  ISETP.GT.AND P1, PT, R86, 0x38, PT ;  /* 0x000000385600780c */ /* 0x000fc40003f24270 */
[----:B------:R-:W-:Y:S01]  /*31f0*/  FSEL R81, R81, -INF , P2 ;  /* 0xff80000051517808 */ /* 0x000fe20001000000 */
[----:B------:R-:W-:Y:S01]  /*3200*/  MUFU.EX2 R20, R20 ;  /* 0x0000001400147308 */ /* 0x000fe20000000800 */
[----:B------:R-:W-:Y:S02]  /*3210*/  FMNMX.FTZ R4, R80, R59, !PT ;  /* 0x0000003b50047209 */ /* 0x000fe40007810000 */
[----:B------:R-:W-:Y:S02]  /*3220*/  ISETP.GT.AND P2, PT, R86, 0x39, PT ;  /* 0x000000395600780c */ /* 0x000fe40003f44270 */
[----:B------:R-:W-:Y:S02]  /*3230*/  FSEL R84, R84, -INF , P1 ;  /* 0xff80000054547808 */ /* 0x000fe40000800000 */
[----:B------:R-:W-:Y:S01]  /*3240*/  FMNMX.FTZ R91, R81, R4, !PT ;  /* 0x00000004515b7209 */ /* 0x000fe20007810000 */
[----:B------:R-:W-:Y:S01]  /*3250*/  MUFU.EX2 R59, R111 ;  /* 0x0000006f003b7308 */ /* 0x000fe20000000800 */
[----:B------:R-:W-:-:S02]  /*3260*/  FSEL R85, R85, -INF , P2 ;  /* 0xff80000055557808 */ /* 0x000fc40001000000 */
[----:B------:R-:W-:Y:S02]  /*3270*/  ISETP.GT.AND P1, PT, R86, 0x40, PT ;  /* 0x000000405600780c */ /* 0x000fe40003f24270 */
[----:B------:R-:W-:Y:S02]  /*3280*/  FMNMX.FTZ R4, R84, R91, !PT ;  /* 0x0000005b54047209 */ /* 0x000fe40007810000 */
[----:B------:R-:W-:Y:S01]  /*3290*/  ISETP.GT.AND P2, PT, R86, 0x41, PT ;  /* 0x000000415600780c */ /* 0x000fe20003f44270 */
[----:B------:R-:W-:Y:S01]  /*32a0*/  MUFU.EX2 R58, R58 ;  /* 0x0000003a003a7308 */ /* 0x000fe20000000800 */
[----:B------:R-:W-:Y:S02]  /*32b0*/  FSEL R62, R56, -INF , P1 ;  /* 0xff800000383e7808 */ /* 0x000fe40000800000 */
[----:B------:R-:W-:Y:S02]  /*32c0*/  FMNMX.FTZ R91, R85, R4, !PT ;  /* 0x00000004555b7209 */ /* 0x000fe40007810000 */
[----:B------:R-:W-:-:S02]  /*32d0*/  ISETP.GT.AND P1, PT, R86, 0x48, PT ;  /* 0x000000485600780c */ /* 0x000fc40003f24270 */
[----:B------:R-:W-:Y:S01]  /*32e0*/  FSEL R66, R57, -INF , P2 ;  /* 0xff80000039427808 */ /* 0x000fe20001000000 */
[----:B------:R-:W-:-:S01]  /*32f0*/  FFMA.FTZ R57, R115, UR39, -R2 ;  /* 0x0000002773397c23 */ /* 0x000fc20008010802 */
[----:B------:R-:W-:Y:S01]  /*3300*/  FMNMX.FTZ R91, R62, R91, !PT ;  /* 0x0000005b3e5b7209 */ /* 0x000fe20007810000 */
[----:B------:R-:W-:Y:S01]  /*3310*/  MUFU.EX2 R56, R113 ;  /* 0x0000007100387308 */ /* 0x000fe20000000800 */
[----:B------:R-:W-:Y:S02]  /*3320*/  ISETP.GT.AND P2, PT, R86, 0x49, PT ;  /* 0x000000495600780c */ /* 0x000fe40003f44270 */
[----:B------:R-:W-:Y:S02]  /*3330*/  FSEL R60, R60, -INF , P1 ;  /* 0xff8000003c3c7808 */ /* 0x000fe40000800000 */
[----:B------:R-:W-:Y:S02]  /*3340*/  FMNMX.FTZ R91, R66, R91, !PT ;  /* 0x0000005b425b7209 */ /* 0x000fe40007810000 */
        /* <DEDUP_REMOVED lines=16> */
[----:B------:R-:W-:Y:S01]  /*3450*/  FSEL R69, R69, -INF , P2 ;  /* 0xff80000045457808 */ /* 0x000fe20001000000 */
[----:B------:R-:W-:Y:S01]  /*3460*/  MUFU.EX2 R47, R47 ;  /* 0x0000002f002f7308 */ /* 0x000fe20000000800 */
[----:B------:R-:W-:Y:S02]  /*3470*/  ISETP.GT.AND P1, PT, R86, 0x60, PT ;  /* 0x000000605600780c */ /* 0x000fe40003f24270 */
[----:B------:R-:W-:Y:S01]  /*3480*/  FMNMX.FTZ R4, R68, R87, !PT ;  /* 0x0000005744047209 */ /* 0x000fe20007810000 */
[----:B------:R-:W-:-:S01]  /*3490*/  FFMA.FTZ R87, R70, UR39, -R2 ;  /* 0x0000002746577c23 */ /* 0x000fc20008010802 */
[----:B------:R-:W-:-:S02]  /*34a0*/  ISETP.GT.AND P2, PT, R86, 0x61, PT ;  /* 0x000000615600780c */ /* 0x000fc40003f44270 */
[----:B------:R-:W-:Y:S01]  /*34b0*/  FSEL R78, R40, -INF , P1 ;  /* 0xff800000284e7808 */ /* 0x000fe20000800000 */
[----:B------:R-:W-:Y:S01]  /*34c0*/  MUFU.EX2 R26, R26 ;  /* 0x0000001a001a7308 */ /* 0x000fe20000000800 */
[----:B------:R-:W-:Y:S02]  /*34d0*/  FMNMX.FTZ R83, R69, R4, !PT ;  /* 0x0000000445537209 */ /* 0x000fe40007810000 */
[----:B------:R-:W-:Y:S02]  /*34e0*/  ISETP.GT.AND P1, PT, R86, 0x68, PT ;  /* 0x000000685600780c */ /* 0x000fe40003f24270 */
[----:B------:R-:W-:Y:S01]  /*34f0*/  FSEL R82, R41, -INF , P2 ;  /* 0xff80000029527808 */ /* 0x000fe20001000000 */
[----:B------:R-:W-:Y:S01]  /*3500*/  FFMA.FTZ R41, R79, UR39, -R2 ;  /* 0x000000274f297c23 */ /* 0x000fe20008010802 */
[----:B------:R-:W-:Y:S01]  /*3510*/  FMNMX.FTZ R83, R78, R83, !PT ;  /* 0x000000534e537209 */ /* 0x000fe20007810000 */
[----:B------:R-:W-:Y:S01]  /*3520*/  MUFU.EX2 R40, R90 ;  /* 0x0000005a00287308 */ /* 0x000fe20000000800 */
[----:B------:R-:W-:-:S02]  /*3530*/  ISETP.GT.AND P2, PT, R86, 0x69, PT ;  /* 0x000000695600780c */ /* 0x000fc40003f44270 */
[----:B------:R-:W-:Y:S01]  /*3540*/  FSEL R79, R44, -INF , P1 ;  /* 0xff8000002c4f7808 */ /* 0x000fe20000800000 */
[----:B------:R-:W-:-:S01]  /*3550*/  FFMA.FTZ R44, R75, UR39, -R2 ;  /* 0x000000274b2c7c23 */ /* 0x000fc20008010802 */
[----:B------:R-:W-:Y:S01]  /*3560*/  FMNMX.FTZ R4, R82, R83, !PT ;  /* 0x0000005352047209 */ /* 0x000fe20007810000 */
[----:B------:R-:W-:-:S01]  /*3570*/  FFMA.FTZ R75, R63, UR39, -R2 ;  /* 0x000000273f4b7c23 */ /* 0x000fc20008010802 */
[C---:B------:R-:W-:Y:S01]  /*3580*/  ISETP.GT.AND P1, PT, R86.reuse, 0x70, PT ;  /* 0x000000705600780c */ /* 0x040fe20003f24270 */
        /* <DEDUP_REMOVED lines=15> */
[----:B------:R0:W-:Y:S01]  /*3680*/  MUFU.EX2 R45, R75 ;  /* 0x0000004b002d7308 */ /* 0x0001e20000000800 */
[----:B------:R-:W-:Y:S02]  /*3690*/  ISETP.GT.AND P1, PT, R86, 0x80, PT ;  /* 0x000000805600780c */ /* 0x000fe40003f24270 */
[----:B------:R-:W-:Y:S02]  /*36a0*/  FMNMX.FTZ R4, R52, R63, !PT ;  /* 0x0000003f34047209 */ /* 0x000fe40007810000 */
[----:B------:R-:W-:-:S02]  /*36b0*/  ISETP.GT.AND P2, PT, R86, 0x81, PT ;  /* 0x000000815600780c */ /* 0x000fc40003f44270 */
[----:B------:R-:W-:Y:S01]  /*36c0*/  FSEL R63, R24, -INF , P1 ;  /* 0xff800000183f7808 */ /* 0x000fe20000800000 */
[----:B------:R-:W-:-:S01]  /*36d0*/  FFMA.FTZ R24, R67, UR39, -R2 ;  /* 0x0000002743187c23 */ /* 0x000fc20008010802 */
[----:B------:R-:W-:Y:S01]  /*36e0*/  FMNMX.FTZ R4, R53, R4, !PT ;  /* 0x0000000435047209 */ /* 0x000fe20007810000 */
[----:B------:R-:W-:Y:S01]  /*36f0*/  MUFU.EX2 R30, R30 ;  /* 0x0000001e001e7308 */ /* 0x000fe20000000800 */
[C---:B------:R-:W-:Y:S02]  /*3700*/  ISETP.GT.AND P1, PT, R86.reuse, 0x88, PT ;  /* 0x000000885600780c */ /* 0x040fe40003f24270 */
[----:B0-----:R-:W-:Y:S02]  /*3710*/  FSEL R75, R25, -INF , P2 ;  /* 0xff800000194b7808 */ /* 0x001fe40001000000 */
[----:B------:R-:W-:Y:S02]  /*3720*/  FMNMX.FTZ R4, R63, R4, !PT ;  /* 0x000000043f047209 */ /* 0x000fe40007810000 */
[----:B------:R-:W-:Y:S01]  /*3730*/  ISETP.GT.AND P2, PT, R86, 0x89, PT ;  /* 0x000000895600780c */ /* 0x000fe20003f44270 */
[----:B------:R-:W-:Y:S01]  /*3740*/  MUFU.EX2 R24, R24 ;  /* 0x0000001800187308 */ /* 0x000fe20000000800 */
[----:B------:R-:W-:-:S02]  /*3750*/  FSEL R28, R28, -INF , P1 ;  /* 0xff8000001c1c7808 */ /* 0x000fc40000800000 */
[----:B------:R-:W-:Y:S02]  /*3760*/  FMNMX.FTZ R25, R75, R4, !PT ;  /* 0x000000044b197209 */ /* 0x000fe40007810000 */
[----:B------:R-:W-:Y:S02]  /*3770*/  ISETP.GT.AND P1, PT, R86, 0x90, PT ;  /* 0x000000905600780c */ /* 0x000fe40003f24270 */
[----:B------:R-:W-:Y:S01]  /*3780*/  FSEL R67, R29, -INF , P2 ;  /* 0xff8000001d437808 */ /* 0x000fe20001000000 */
[----:B------:R-:W-:Y:S01]  /*3790*/  MUFU.EX2 R31, R31 ;  /* 0x0000001f001f7308 */ /* 0x000fe20000000800 */
[----:B------:R-:W-:Y:S02]  /*37a0*/  FMNMX.FTZ R4, R28, R25, !PT ;  /* 0x000000191c047209 */ /* 0x000fe40007810000 */
[----:B------:R-:W-:Y:S02]  /*37b0*/  ISETP.GT.AND P2, PT, R86, 0x91, PT ;  /* 0x000000915600780c */ /* 0x000fe40003f44270 */
[----:B------:R-:W-:Y:S01]  /*37c0*/  FSEL R70, R32, -INF , P1 ;  /* 0xff80000020467808 */ /* 0x000fe20000800000 */
[----:B------:R-:W-:Y:S01]  /*37d0*/  FFMA.FTZ R32, R71, UR39, -R2 ;  /* 0x0000002747207c23 */ /* 0x000fe20008010802 */
[----:B------:R-:W-:Y:S01]  /*37e0*/  FMNMX.FTZ R29, R67, R4, !PT ;  /* 0x00000004431d7209 */ /* 0x000fe20007810000 */
[----:B------:R0:W-:Y:S01]  /*37f0*/  MUFU.EX2 R25, R87 ;  /* 0x0000005700197308 */ /* 0x0001e20000000800 */
[----:B------:R-:W-:-:S02]  /*3800*/  ISETP.GT.AND P1, PT, R86, 0x98, PT ;  /* 0x000000985600780c */ /* 0x000fc40003f24270 */
[----:B------:R-:W-:Y:S02]  /*3810*/  FSEL R33, R33, -INF , P2 ;  /* 0xff80000021217808 */ /* 0x000fe40001000000 */
[----:B------:R-:W-:Y:S01]  /*3820*/  FMNMX.FTZ R4, R70, R29, !PT ;  /* 0x0000001d46047209 */ /* 0x000fe20007810000 */
[--C-:B------:R-:W-:Y:S01]  /*3830*/  FFMA.FTZ R29, R42, UR39, -R2.reuse ;  /* 0x000000272a1d7c23 */ /* 0x100fe20008010802 */
[----:B------:R-:W-:Y:S01]  /*3840*/  ISETP.GT.AND P2, PT, R86, 0x99, PT ;  /* 0x000000995600780c */ /* 0x000fe20003f44270 */
[--C-:B------:R-:W-:Y:S01]  /*3850*/  FFMA.FTZ R42, R46, UR39, -R2.reuse ;  /* 0x000000272e2a7c23 */ /* 0x100fe20008010802 */
[----:B------:R-:W-:Y:S01]  /*3860*/  FSEL R71, R36, -INF , P1 ;  /* 0xff80000024477808 */ /* 0x000fe20000800000 */
[--C-:B------:R-:W-:Y:S01]  /*3870*/  FFMA.FTZ R46, R51, UR39, -R2.reuse ;  /* 0x00000027332e7c23 */ /* 0x100fe20008010802 */
[----:B------:R-:W-:Y:S01]  /*3880*/  FMNMX.FTZ R4, R33, R4, !PT ;  /* 0x0000000421047209 */ /* 0x000fe20007810000 */
[--C-:B------:R-:W-:Y:S01]  /*3890*/  FFMA.FTZ R51, R55, UR39, -R2.reuse ;  /* 0x0000002737337c23 */ /* 0x100fe20008010802 */
[----:B------:R-:W-:Y:S01]  /*38a0*/  FSEL R37, R37, -INF , P2 ;  /* 0xff80000025257808 */ /* 0x000fe20001000000 */
[----:B------:R-:W-:Y:S01]  /*38b0*/  IMAD.U32 R55, RZ, RZ, UR39 ;  /* 0x00000027ff377e24 */ /* 0x000fe2000f8e00ff */
[----:B------:R-:W-:Y:S01]  /*38c0*/  FMNMX.FTZ R4, R71, R4, !PT ;  /* 0x0000000447047209 */ /* 0x000fe20007810000 */
[--C-:B------:R-:W-:Y:S01]  /*38d0*/  FFMA.FTZ R36, R43, UR39, -R2.reuse ;  /* 0x000000272b247c23 */ /* 0x100fe20008010802 */
[----:B------:R-:W-:-:S01]  /*38e0*/  FFMA.FTZ R43, R50, UR39, -R2 ;  /* 0x00000027322b7c23 */ /* 0x000fc20008010802 */
[----:B------:R-:W-:Y:S01]  /*38f0*/  FFMA.FTZ R50, R54, UR39, -R2 ;  /* 0x0000002736327c23 */ /* 0x000fe20008010802 */
[----:B------:R-:W-:Y:S01]  /*3900*/  FMNMX.FTZ R4, R37, R4, !PT ;  /* 0x0000000425047209 */ /* 0x000fe20007810000 */
[----:B------:R-:W-:Y:S04]  /*3910*/  MUFU.EX2 R32, R32 ;  /* 0x0000002000207308 */ /* 0x000fe80000000800 */
[----:B0-----:R-:W0:Y:S04]  /*3920*/  SHFL.BFLY PT, R87, R4, 0x2, 0x1f ;  /* 0x0c401f0004577f89 */ /* 0x001e2800000e0000 */
        /* <DEDUP_REMOVED lines=9> */
[----:B0-----:R-:W-:-:S04]  /*39c0*/  FMNMX.FTZ R4, R87, R4, !PT ;  /* 0x0000000457047209 */ /* 0x001fc80007810000 */
[C---:B------:R-:W-:Y:S01]  /*39d0*/  FSETP.NEU.FTZ.AND P1, PT, R4.reuse, -INF , PT ;  /* 0xff8000000400780b */ /* 0x040fe20003f3d000 */
[----:B------:R-:W-:-:S02]  /*39e0*/  FFMA.FTZ R54, R4, R55, -8 ;  /* 0xc100000004367423 */ /* 0x000fc40000010037 */
[----:B------:R-:W-:Y:S03]  /*39f0*/  MUFU.EX2 R34, R34 ;  /* 0x0000002200227308 */ /* 0x000fe60000000800 */
[----:B------:R-:W-:Y:S02]  /*3a00*/  FSEL R87, R54, RZ, P1 ;  /* 0x000000ff36577208 */ /* 0x000fe40000800000 */
[----:B------:R-:W-:-:S03]  /*3a10*/  PLOP3.LUT P1, PT, PT, PT, UP0, 0x80, 0x0 ;  /* 0x000000000000781c */ /* 0x000fc60003f2f008 */
        /* <DEDUP_REMOVED lines=46> */
[----:B------:R-:W3:Y:S08]  /*3d00*/  MUFU.EX2 R97, R97 ;  /* 0x0000006100617308 */ /* 0x000ef00000000800 */
[----:B------:R4:W-:Y:S08]  /*3d10*/  MUFU.EX2 R91, R74 ;  /* 0x0000004a005b7308 */ /* 0x0009f00000000800 */
[----:B------:R-:W5:Y:S01]  /*3d20*/  MUFU.EX2 R100, R100 ;  /* 0x0000006400647308 */ /* 0x000f620000000800 */
[----:B----4-:R-:W-:-:S04]  /*3d30*/  FADD.FTZ R74, R8, R99 ;  /* 0x00000063084a7221 */ /* 0x010fc80000010000 */
[C---:B------:R-:W-:Y:S01]  /*3d40*/  FADD.FTZ R103, R11.reuse, R74 ;  /* 0x0000004a0b677221 */ /* 0x040fe20000010000 */
[----:B------:R-:W-:Y:S02]  /*3d50*/  F2FP.SATFINITE.E4M3.F32.PACK_AB_MERGE_C R74, R11, R8, RZ ;  /* 0x000000080b4a723e */ /* 0x000fe400048070ff */
[----:B------:R1:W-:Y:S02]  /*3d60*/  MUFU.EX2 R89, R66 ;  /* 0x0000004200597308 */ /* 0x0003e40000000800 */
[----:B------:R-:W-:-:S06]  /*3d70*/  F2FP.SATFINITE.E4M3.F32.PACK_AB_MERGE_C R185, R9, R6, R74 ;  /* 0x0000000609b9723e */ /* 0x000fcc000480704a */
[----:B------:R-:W4:Y:S01]  /*3d80*/  MUFU.EX2 R101, R101 ;  /* 0x0000006500657308 */ /* 0x000f220000000800 */
[----:B-1----:R-:W-:-:S01]  /*3d90*/  FADD.FTZ R66, R92, R95 ;  /* 0x0000005f5c427221 */ /* 0x002fc20000010000 */
[----:B--2---:R-:W-:-:S03]  /*3da0*/  F2FP.SATFINITE.E4M3.F32.PACK_AB_MERGE_C R92, R93, R92, RZ ;  /* 0x0000005c5d5c723e */ /* 0x004fc600048070ff */
[----:B------:R-:W-:Y:S01]  /*3db0*/  FADD.FTZ R99, R93, R66 ;  /* 0x000000425d637221 */ /* 0x000fe20000010000 */
[----:B------:R-:W-:-:S01]  /*3dc0*/  FADD.FTZ R66, R10, R103 ;  /* 0x000000670a427221 */ /* 0x000fc20000010000 */
[----:B------:R-:W-:Y:S01]  /*3dd0*/  F2FP.SATFINITE.E4M3.F32.PACK_AB_MERGE_C R184, R55, R54, R92 ;  /* 0x0000003637b8723e */ /* 0x000fe2000480705c */
[----:B------:R-:W1:Y:S01]  /*3de0*/  MUFU.EX2 R72, R72 ;  /* 0x0000004800487308 */ /* 0x000e620000000800 */
[----:B0-----:R-:W-:-:S01]  /*3df0*/  FADD.FTZ R0, R86, R99 ;  /* 0x0000006356007221 */ /* 0x001fc20000010000 */
[----:B------:R-:W-:Y:S01]  /*3e00*/  FADD.FTZ R103, R13, R66 ;  /* 0x000000420d677221 */ /* 0x000fe20000010000 */
[----:B------:R-:W-:Y:S02]  /*3e10*/  CS2R R54, SRZ ;  /* 0x0000000000367805 */ /* 0x000fe4000001ff00 */
[----:B---3--:R-:W-:Y:S01]  /*3e20*/  FADD.FTZ R99, R97, R0 ;  /* 0x0000000061637221 */ /* 0x008fe20000010000 */
[----:B------:R-:W-:-:S02]  /*3e30*/  FADD.FTZ R2, R12, R103 ;  /* 0x000000670c027221 */ /* 0x000fc40000010000 */
[----:B------:R-:W0:Y:S01]  /*3e40*/  MUFU.EX2 R73, R73 ;  /* 0x0000004900497308 */ /* 0x000e220000000800 */
[----:B-----5:R-:W-:-:S01]  /*3e50*/  FADD.FTZ R0, R100, R99 ;  /* 0x0000006364007221 */ /* 0x020fc20000010000 */
[----:B------:R-:W-:Y:S01]  /*3e60*/  FADD.FTZ R103, R15, R2 ;  /* 0x000000020f677221 */ /* 0x000fe20000010000 */
[----:B----4-:R-:W-:-:S02]  /*3e70*/  F2FP.SATFINITE.E4M3.F32.PACK_AB_MERGE_C R100, R101, R100, RZ ;  /* 0x000000646564723e */ /* 0x010fc400048070ff */
[----:B------:R-:W-:Y:S01]  /*3e80*/  FADD.FTZ R99, R101, R0 ;  /* 0x0000000065637221 */ /* 0x000fe20000010000 */
[----:B------:R-:W-:-:S01]  /*3e90*/  FADD.FTZ R66, R14, R103 ;  /* 0x000000670e427221 */ /* 0x000fc20000010000 */
[----:B------:R-:W-:Y:S01]  /*3ea0*/  F2FP.SATFINITE.E4M3.F32.PACK_AB_MERGE_C R186, R97, R86, R100 ;  /* 0x0000005661ba723e */ /* 0x000fe20004807064 */
[----:B------:R-:W2:Y:S01]  /*3eb0*/  MUFU.EX2 R76, R76 ;  /* 0x0000004c004c7308 */ /* 0x000ea20000000800 */
[----:B-1----:R-:W-:-:S01]  /*3ec0*/  FADD.FTZ R2, R72, R99 ;  /* 0x0000006348027221 */ /* 0x002fc20000010000 */
[----:B------:R-:W-:Y:S01]  /*3ed0*/  FADD.FTZ R103, R21, R66 ;  /* 0x0000004215677221 */ /* 0x000fe20000010000 */
[----:B------:R-:W-:-:S03]  /*3ee0*/  CS2R R86, SRZ ;  /* 0x0000000000567805 */ /* 0x000fc6000001ff00 */
[----:B------:R-:W-:Y:S01]  /*3ef0*/  FADD.FTZ R66, R20, R103 ;  /* 0x0000006714427221 */ /* 0x000fe20000010000 */
[----:B------:R-:W-:Y:S01]  /*3f00*/  F2FP.SATFINITE.E4M3.F32.PACK_AB_MERGE_C R20, R59, R20, RZ ;  /* 0x000000143b14723e */ /* 0x000fe200048070ff */
[----:B------:R-:W1:Y:S01]  /*3f10*/  MUFU.EX2 R77, R77 ;  /* 0x0000004d004d7308 */ /* 0x000e620000000800 */
[----:B0-----:R-:W-:-:S02]  /*3f20*/  FADD.FTZ R99, R73, R2 ;  /* 0x0000000249637221 */ /* 0x001fc40000010000 */
[----:B------:R-:W-:-:S05]  /*3f30*/  F2FP.SATFINITE.E4M3.F32.PACK_AB_MERGE_C R181, R21, R14, R20 ;  /* 0x0000000e15b5723e */ /* 0x000fca0004807014 */
[----:B------:R-:W0:Y:S01]  /*3f40*/  MUFU.EX2 R80, R80 ;  /* 0x0000005000507308 */ /* 0x000e220000000800 */
[----:B--2---:R-:W-:-:S01]  /*3f50*/  FADD.FTZ R2, R76, R99 ;  /* 0x000000634c027221 */ /* 0x004fc20000010000 */
[----:B------:R-:W-:-:S04]  /*3f60*/  FADD.FTZ R99, R59, R66 ;  /* 0x000000423b637221 */ /* 0x000fc80000010000 */
[----:B------:R-:W-:Y:S02]  /*3f70*/  FADD.FTZ R66, R56, R99 ;  /* 0x0000006338427221 */ /* 0x000fe40000010000 */
[----:B------:R-:W2:Y:S01]  /*3f80*/  MUFU.EX2 R81, R81 ;  /* 0x0000005100517308 */ /* 0x000ea20000000800 */
[----:B-1----:R-:W-:Y:S01]  /*3f90*/  F2FP.SATFINITE.E4M3.F32.PACK_AB_MERGE_C R76, R77, R76, RZ ;  /* 0x0000004c4d4c723e */ /* 0x002fe200048070ff */
[----:B------:R-:W-:-:S03]  /*3fa0*/  FADD.FTZ R99, R57, R66 ;  /* 0x0000004239637221 */ /* 0x000fc60000010000 */
[----:B------:R-:W-:Y:S01]  /*3fb0*/  F2FP.SATFINITE.E4M3.F32.PACK_AB_MERGE_C R180, R73, R72, R76 ;  /* 0x0000004849b4723e */ /* 0x000fe2000480704c */
[----:B------:R-:W-:-:S01]  /*3fc0*/  FADD.FTZ R66, R58, R99 ;  /* 0x000000633a427221 */ /* 0x000fc20000010000 */
[----:B------:R-:W-:Y:S01]  /*3fd0*/  F2FP.SATFINITE.E4M3.F32.PACK_AB_MERGE_C R58, R61, R58, RZ ;  /* 0x0000003a3d3a723e */ /* 0x000fe200048070ff */
[----:B------:R-:W1:Y:S01]  /*3fe0*/  MUFU.EX2 R84, R84 ;  /* 0x0000005400547308 */ /* 0x000e620000000800 */
[----:B------:R-:W-:Y:S02]  /*3ff0*/  CS2R R72, SRZ ;  /* 0x0000000000487805 */ /* 0x000fe4000001ff00 */
[----:B------:R-:W-:Y:S02]  /*4000*/  F2FP.SATFINITE.E4M3.F32.PACK_AB_MERGE_C R183, R57, R56, R58 ;  /* 0x0000003839b7723e */ /* 0x000fe4000480703a */
[----:B------:R-:W-:Y:S02]  /*4010*/  CS2R R58, SRZ ;  /* 0x00000000003a7805 */ /* 0x000fe4000001ff00 */
[----:B------:R-:W-:Y:S01]  /*4020*/  CS2R R56, SRZ ;  /* 0x0000000000387805 */ /* 0x000fe2000001ff00 */
[----:B------:R-:W3:Y:S08]  /*4030*/  MUFU.EX2 R85, R85 ;  /* 0x0000005500557308 */ /* 0x000ef00000000800 */
[----:B------:R4:W-:Y:S08]  /*4040*/  MUFU.EX2 R0, R83 ;  /* 0x0000005300007308 */ /* 0x0009f00000000800 */
[----:B------:R-:W5:Y:S01]  /*4050*/  MUFU.EX2 R62, R62 ;  /* 0x0000003e003e7308 */ /* 0x000f620000000800 */
[----:B----4-:R-:W-:-:S01]  /*4060*/  FADD.FTZ R83, R77, R2 ;  /* 0x000000024d537221 */ /* 0x010fc20000010000 */
[----:B------:R-:W-:-:S03]  /*4070*/  CS2R R76, SRZ ;  /* 0x00000000004c7805 */ /* 0x000fc6000001ff00 */
[----:B0-----:R-:W-:-:S03]  /*4080*/  FADD.FTZ R2, R80, R83 ;  /* 0x0000005350027221 */ /* 0x001fc60000010000 */
[----:B------:R-:W0:Y:S01]  /*4090*/  MUFU.EX2 R60, R60 ;  /* 0x0000003c003c7308 */ /* 0x000e220000000800 */
[----:B--2---:R-:W-:-:S04]  /*40a0*/  FADD.FTZ R83, R81, R2 ;  /* 0x0000000251537221 */ /* 0x004fc80000010000 */
[----:B-1----:R-:W-:Y:S01]  /*40b0*/  FADD.FTZ R2, R84, R83 ;  /* 0x0000005354027221 */ /* 0x002fe20000010000 */
[----:B------:R-:W-:-:S01]  /*40c0*/  FADD.FTZ R83, R61, R66 ;  /* 0x000000423d537221 */ /* 0x000fc20000010000 */
[----:B------:R-:W-:Y:S01]  /*40d0*/  F2FP.SATFINITE.E4M3.F32.PACK_AB_MERGE_C R66, R15, R12, RZ ;  /* 0x0000000c0f42723e */ /* 0x000fe200048070ff */
[----:B------:R-:W1:Y:S01]  /*40e0*/  MUFU.EX2 R64, R64 ;  /* 0x0000004000407308 */ /* 0x000e620000000800 */
[----:B---3--:R-:W-:-:S01]  /*40f0*/  FADD.FTZ R11, R85, R2 ;  /* 0x00000002550b7221 */ /* 0x008fc20000010000 */
[----:B------:R-:W-:Y:S01]  /*4100*/  FADD.FTZ R8, R40, R83 ;  /* 0x0000005328087221 */ /* 0x000fe20000010000 */
[----:B------:R-:W-:Y:S02]  /*4110*/  F2FP.SATFINITE.E4M3.F32.PACK_AB_MERGE_C R84, R85, R84, RZ ;  /* 0x000000545554723e */ /* 0x000fe400048070ff */
[----:B-----5:R-:W-:Y:S01]  /*4120*/  FADD.FTZ R2, R62, R11 ;  /* 0x0000000b3e027221 */ /* 0x020fe20000010000 */
[----:B------:R-:W-:-:S01]  /*4130*/  FADD.FTZ R15, R41, R8 ;  /* 0x00000008290f7221 */ /* 0x000fc20000010000 */
[----:B------:R-:W-:Y:S01]  /*4140*/  F2FP.SATFINITE.E4M3.F32.PACK_AB_MERGE_C R187, R13, R10, R66 ;  /* 0x0000000a0dbb723e */ /* 0x000fe20004807042 */
[----:B------:R-:W2:Y:S01]  /*4150*/  MUFU.EX2 R65, R65 ;  /* 0x0000004100417308 */ /* 0x000ea20000000800 */
[----:B------:R-:W-:-:S01]  /*4160*/  FADD.FTZ R11, R89, R2 ;  /* 0x00000002590b7221 */ /* 0x000fc20000010000 */
[----:B------:R-:W-:Y:S01]  /*4170*/  FADD.FTZ R8, R44, R15 ;  /* 0x0000000f2c087221 */ /* 0x000fe20000010000 */
[----:B------:R-:W-:-:S02]  /*4180*/  F2FP.SATFINITE.E4M3.F32.PACK_AB_MERGE_C R44, R45, R44, RZ ;  /* 0x0000002c2d2c723e */ /* 0x000fc400048070ff */
[----:B0-----:R-:W-:Y:S01]  /*4190*/  FADD.FTZ R2, R60, R11 ;  /* 0x0000000b3c027221 */ /* 0x001fe20000010000 */
[----:B------:R-:W-:-:S01]  /*41a0*/  FADD.FTZ R8, R45, R8 ;  /* 0x000000082d087221 */ /* 0x000fc20000010000 */
[C---:B------:R-:W-:Y:S01]  /*41b0*/  F2FP.SATFINITE.E4M3.F32.PACK_AB_MERGE_C R60, R91.reuse, R60, RZ ;  /* 0x0000003c5b3c723e */ /* 0x040fe200048070ff */
[----:B------:R-:W0:Y:S01]  /*41c0*/  MUFU.EX2 R68, R68 ;  /* 0x0000004400447308 */ /* 0x000e220000000800 */
[----:B------:R-:W-:-:S01]  /*41d0*/  FADD.FTZ R11, R91, R2 ;  /* 0x000000025b0b7221 */ /* 0x000fc20000010000 */
[----:B------:R-:W-:Y:S01]  /*41e0*/  FADD.FTZ R15, R7, R8 ;  /* 0x00000008070f7221 */ /* 0x000fe20000010000 */
[----:B------:R-:W-:Y:S02]  /*41f0*/  F2FP.SATFINITE.E4M3.F32.PACK_AB_MERGE_C R182, R81, R80, R84 ;  /* 0x0000005051b6723e */ /* 0x000fe40004807054 */
[----:B------:R-:W-:Y:S01]  /*4200*/  CS2R R84, SRZ ;  /* 0x0000000000547805 */ /* 0x000fe2000001ff00 */
[----:B-1----:R-:W-:-:S01]  /*4210*/  FADD.FTZ R8, R64, R11 ;  /* 0x0000000b40087221 */ /* 0x002fc20000010000 */
[----:B------:R-:W-:Y:S01]  /*4220*/  FADD.FTZ R12, R24, R15 ;  /* 0x0000000f180c7221 */ /* 0x000fe20000010000 */
[----:B------:R-:W-:Y:S01]  /*4230*/  F2FP.SATFINITE.E4M3.F32.PACK_AB_MERGE_C R176, R89, R62, R60 ;  /* 0x0000003e59b0723e */ /* 0x000fe2000480703c */
[----:B------:R-:W1:Y:S01]  /*4240*/  MUFU.EX2 R69, R69 ;  /* 0x0000004500457308 */ /* 0x000e620000000800 */
[----:B--2---:R-:W-:-:S01]  /*4250*/  FADD.FTZ R9, R65, R8 ;  /* 0x0000000841097221 */ /* 0x004fc20000010000 */
[----:B------:R-:W-:Y:S01]  /*4260*/  FADD.FTZ R11, R25, R12 ;  /* 0x0000000c190b7221 */ /* 0x000fe20000010000 */
[----:B------:R-:W-:-:S02]  /*4270*/  F2FP.SATFINITE.E4M3.F32.PACK_AB_MERGE_C R25, R32, R25, RZ ;  /* 0x000000192019723e */ /* 0x000fc400048070ff */
[----:B------:R-:W-:Y:S02]  /*4280*/  CS2R R80, SRZ ;  /* 0x0000000000507805 */ /* 0x000fe4000001ff00 */
[----:B------:R-:W-:Y:S01]  /*4290*/  F2FP.SATFINITE.E4M3.F32.PACK_AB_MERGE_C R177, R41, R40, R44 ;  /* 0x0000002829b1723e */ /* 0x000fe2000480702c */
[----:B------:R-:W-:Y:S01]  /*42a0*/  FADD.FTZ R32, R32, R11 ;  /* 0x0000000b20207221 */ /* 0x000fe20000010000 */
[----:B------:R-:W-:Y:S01]  /*42b0*/  F2FP.SATFINITE.E4M3.F32.PACK_AB_MERGE_C R179, R24, R7, R25 ;  /* 0x0000000718b3723e */ /* 0x000fe20004807019 */
[----:B------:R-:W2:Y:S01]  /*42c0*/  MUFU.EX2 R78, R78 ;  /* 0x0000004e004e7308 */ /* 0x000ea20000000800 */
[----:B0-----:R-:W-:-:S01]  /*42d0*/  FADD.FTZ R6, R68, R9 ;  /* 0x0000000944067221 */ /* 0x001fc20000010000 */
[----:B------:R-:W-:Y:S01]  /*42e0*/  FADD.FTZ R9, R29, R32 ;  /* 0x000000201d097221 */ /* 0x000fe20000010000 */
[----:B------:R-:W-:Y:S02]  /*42f0*/  CS2R R60, SRZ ;  /* 0x00000000003c7805 */ /* 0x000fe4000001ff00 */
[----:B------:R-:W-:-:S02]  /*4300*/  CS2R R44, SRZ ;  /* 0x00000000002c7805 */ /* 0x000fc4000001ff00 */
[----:B------:R-:W-:Y:S01]  /*4310*/  CS2R R40, SRZ ;  /* 0x0000000000287805 */ /* 0x000fe2000001ff00 */
[----:B------:R-:W-:Y:S01]  /*4320*/  FADD.FTZ R9, R36, R9 ;  /* 0x0000000924097221 */ /* 0x000fe20000010000 */
[----:B------:R-:W-:Y:S01]  /*4330*/  CS2R R24, SRZ ;  /* 0x0000000000187805 */ /* 0x000fe2000001ff00 */
[----:B------:R0:W3:Y:S01]  /*4340*/  MUFU.EX2 R95, R82 ;  /* 0x00000052005f7308 */ /* 0x0000e20000000800 */
[C---:B-1----:R-:W-:Y:S01]  /*4350*/  F2FP.SATFINITE.E4M3.F32.PACK_AB_MERGE_C R68, R69.reuse, R68, RZ ;  /* 0x000000444544723e */ /* 0x042fe200048070ff */
[----:B------:R-:W-:Y:S01]  /*4360*/  FADD.FTZ R69, R69, R6 ;  /* 0x0000000645457221 */ /* 0x000fe20000010000 */
[----:B------:R-:W-:-:S01]  /*4370*/  FADD.FTZ R8, R42, R9 ;  /* 0x000000092a087221 */ /* 0x000fc20000010000 */
[----:B------:R-:W-:Y:S02]  /*4380*/  F2FP.SATFINITE.E4M3.F32.PACK_AB_MERGE_C R42, R47, R42, RZ ;  /* 0x0000002a2f2a723e */ /* 0x000fe400048070ff */
[----:B------:R-:W-:Y:S01]  /*4390*/  F2FP.SATFINITE.E4M3.F32.PACK_AB_MERGE_C R178, R65, R64, R68 ;  /* 0x0000004041b2723e */ /* 0x000fe20004807044 */
[----:B------:R-:W-:Y:S01]  /*43a0*/  FADD.FTZ R8, R47, R8 ;  /* 0x000000082f087221 */ /* 0x000fe20000010000 */
[----:B------:R-:W1:Y:S01]  /*43b0*/  MUFU.EX2 R79, R79 ;  /* 0x0000004f004f7308 */ /* 0x000e620000000800 */
[----:B--2---:R-:W-:-:S01]  /*43c0*/  FADD.FTZ R6, R78, R69 ;  /* 0x000000454e067221 */ /* 0x004fc20000010000 */
[----:B------:R-:W-:Y:S01]  /*43d0*/  F2FP.SATFINITE.E4M3.F32.PACK_AB_MERGE_C R173, R36, R29, R42 ;  /* 0x0000001d24ad723e */ /* 0x000fe2000480702a */
[----:B------:R-:W-:-:S01]  /*43e0*/  FADD.FTZ R11, R43, R8 ;  /* 0x000000082b0b7221 */ /* 0x000fc20000010000 */
[----:B0-----:R-:W-:-:S02]  /*43f0*/  CS2R R82, SRZ ;  /* 0x0000000000527805 */ /* 0x001fc4000001ff00 */
[----:B------:R-:W-:Y:S02]  /*4400*/  CS2R R68, SRZ ;  /* 0x0000000000447805 */ /* 0x000fe4000001ff00 */
[----:B------:R-:W-:Y:S01]  /*4410*/  CS2R R64, SRZ ;  /* 0x0000000000407805 */ /* 0x000fe2000001ff00 */
[----:B------:R-:W-:-:S01]  /*4420*/  FADD.FTZ R11, R46, R11 ;  /* 0x0000000b2e0b7221 */ /* 0x000fc20000010000 */
[----:B------:R-:W0:Y:S01]  /*4430*/  MUFU.EX2 R48, R48 ;  /* 0x0000003000307308 */ /* 0x000e220000000800 */
[----:B---3--:R-:W-:-:S07]  /*4440*/  FADD.FTZ R6, R95, R6 ;  /* 0x000000065f067221 */ /* 0x008fce0000010000 */
[----:B------:R-:W2:Y:S01]  /*4450*/  MUFU.EX2 R49, R49 ;  /* 0x0000003100317308 */ /* 0x000ea20000000800 */
[----:B-1----:R-:W-:-:S01]  /*4460*/  FADD.FTZ R9, R79, R6 ;  /* 0x000000064f097221 */ /* 0x002fc20000010000 */
[----:B------:R-:W-:Y:S01]  /*4470*/  F2FP.SATFINITE.E4M3.F32.PACK_AB_MERGE_C R79, R0, R79, RZ ;  /* 0x0000004f004f723e */ /* 0x000fe200048070ff */
[----:B------:R-:W-:-:S01]  /*4480*/  FADD.FTZ R6, R50, R11 ;  /* 0x0000000b32067221 */ /* 0x000fc20000010000 */
[----:B------:R-:W-:Y:S01]  /*4490*/  F2FP.SATFINITE.E4M3.F32.PACK_AB_MERGE_C R50, R51, R50, RZ ;  /* 0x000000323332723e */ /* 0x000fe200048070ff */
[----:B------:R-:W-:-:S01]  /*44a0*/  FADD.FTZ R9, R0, R9 ;  /* 0x0000000900097221 */ /* 0x000fc20000010000 */
[----:B------:R-:W-:Y:S01]  /*44b0*/  F2FP.SATFINITE.E4M3.F32.PACK_AB_MERGE_C R172, R95, R78, R79 ;  /* 0x0000004e5fac723e */ /* 0x000fe2000480704f */
[----:B------:R-:W-:-:S01]  /*44c0*/  FADD.FTZ R51, R51, R6 ;  /* 0x0000000633337221 */ /* 0x000fc20000010000 */
[----:B------:R-:W1:Y:S01]  /*44d0*/  MUFU.EX2 R52, R52 ;  /* 0x0000003400347308 */ /* 0x000e620000000800 */
[----:B0-----:R-:W-:-:S01]  /*44e0*/  FADD.FTZ R0, R48, R9 ;  /* 0x0000000930007221 */ /* 0x001fc20000010000 */
[----:B------:R-:W-:Y:S01]  /*44f0*/  F2FP.SATFINITE.E4M3.F32.PACK_AB_MERGE_C R175, R46, R43, R50 ;  /* 0x0000002b2eaf723e */ /* 0x000fe20004807032 */
[----:B------:R-:W-:-:S01]  /*4500*/  FADD.FTZ R8, R26, R51 ;  /* 0x000000331a087221 */ /* 0x000fc20000010000 */
[----:B------:R-:W-:-:S02]  /*4510*/  CS2R R78, SRZ ;  /* 0x00000000004e7805 */ /* 0x000fc4000001ff00 */
[----:B------:R-:W-:Y:S02]  /*4520*/  CS2R R50, SRZ ;  /* 0x0000000000327805 */ /* 0x000fe4000001ff00 */
[----:B------:R-:W-:Y:S01]  /*4530*/  CS2R R46, SRZ ;  /* 0x00000000002e7805 */ /* 0x000fe2000001ff00 */
[----:B------:R-:W-:-:S01]  /*4540*/  FADD.FTZ R7, R27, R8 ;  /* 0x000000081b077221 */ /* 0x000fc20000010000 */
[----:B------:R-:W0:Y:S01]  /*4550*/  MUFU.EX2 R53, R53 ;  /* 0x0000003500357308 */ /* 0x000e220000000800 */
[----:B--2---:R-:W-:-:S01]  /*4560*/  FADD.FTZ R9, R49, R0 ;  /* 0x0000000031097221 */ /* 0x004fc20000010000 */
[----:B------:R-:W-:Y:S01]  /*4570*/  CS2R R42, SRZ ;  /* 0x00000000002a7805 */ /* 0x000fe2000001ff00 */
[----:B------:R-:W-:-:S01]  /*4580*/  FADD.FTZ R8, R30, R7 ;  /* 0x000000071e087221 */ /* 0x000fc20000010000 */
[----:B------:R-:W-:-:S03]  /*4590*/  F2FP.SATFINITE.E4M3.F32.PACK_AB_MERGE_C R30, R31, R30, RZ ;  /* 0x0000001e1f1e723e */ /* 0x000fc600048070ff */
[----:B------:R-:W-:Y:S01]  /*45a0*/  FADD.FTZ R31, R31, R8 ;  /* 0x000000081f1f7221 */ /* 0x000fe20000010000 */
[----:B------:R-:W2:Y:S01]  /*45b0*/  MUFU.EX2 R63, R63 ;  /* 0x0000003f003f7308 */ /* 0x000ea20000000800 */
[----:B-1----:R-:W-:-:S01]  /*45c0*/  FADD.FTZ R0, R52, R9 ;  /* 0x0000000934007221 */ /* 0x002fc20000010000 */
[----:B------:R-:W-:Y:S01]  /*45d0*/  F2FP.SATFINITE.E4M3.F32.PACK_AB_MERGE_C R169, R27, R26, R30 ;  /* 0x0000001a1ba9723e */ /* 0x000fe2000480701e */
[----:B------:R-:W-:-:S01]  /*45e0*/  FADD.FTZ R8, R34, R31 ;  /* 0x0000001f22087221 */ /* 0x000fc20000010000 */
[----:B------:R-:W-:Y:S02]  /*45f0*/  CS2R R30, SRZ ;  /* 0x00000000001e7805 */ /* 0x000fe4000001ff00 */
[----:B------:R-:W-:Y:S02]  /*4600*/  CS2R R26, SRZ ;  /* 0x00000000001a7805 */ /* 0x000fe4000001ff00 */
[----:B------:R1:W3:Y:S01]  /*4610*/  MUFU.EX2 R2, R75 ;  /* 0x0000004b00027308 */ /* 0x0002e20000000800 */
[----:B0-----:R-:W-:-:S01]  /*4620*/  FADD.FTZ R0, R53, R0 ;  /* 0x0000000035007221 */ /* 0x001fc20000010000 */
[----:B------:R-:W-:-:S04]  /*4630*/  F2FP.SATFINITE.E4M3.F32.PACK_AB_MERGE_C R52, R53, R52, RZ ;  /* 0x000000343534723e */ /* 0x000fc800048070ff */
[----:B------:R-:W-:Y:S02]  /*4640*/  F2FP.SATFINITE.E4M3.F32.PACK_AB_MERGE_C R174, R49, R48, R52 ;  /* 0x0000003031ae723e */ /* 0x000fe40004807034 */
[----:B------:R-:W-:Y:S01]  /*4650*/  CS2R R52, SRZ ;  /* 0x0000000000347805 */ /* 0x000fe2000001ff00 */
[----:B------:R-:W0:Y:S01]  /*4660*/  MUFU.EX2 R28, R28 ;  /* 0x0000001c001c7308 */ /* 0x000e220000000800 */
[----:B--2---:R-:W-:-:S01]  /*4670*/  FADD.FTZ R9, R63, R0 ;  /* 0x000000003f097221 */ /* 0x004fc20000010000 */
[----:B-1----:R-:W-:Y:S02]  /*4680*/  CS2R R74, SRZ ;  /* 0x00000000004a7805 */ /* 0x002fe4000001ff00 */
[----:B------:R-:W-:-:S04]  /*4690*/  CS2R R48, SRZ ;  /* 0x0000000000307805 */ /* 0x000fc8000001ff00 */
[----:B------:R-:W1:Y:S01]  /*46a0*/  MUFU.EX2 R67, R67 ;  /* 0x0000004300437308 */ /* 0x000e620000000800 */
[----:B---3--:R-:W-:-:S07]  /*46b0*/  FADD.FTZ R9, R2, R9 ;  /* 0x0000000902097221 */ /* 0x008fce0000010000 */
[----:B------:R-:W2:Y:S01]  /*46c0*/  MUFU.EX2 R70, R70 ;  /* 0x0000004600467308 */ /* 0x000ea20000000800 */
[----:B0-----:R-:W-:-:S07]  /*46d0*/  FADD.FTZ R0, R28, R9 ;  /* 0x000000091c007221 */ /* 0x001fce0000010000 */
[----:B------:R-:W0:Y:S01]  /*46e0*/  MUFU.EX2 R35, R35 ;  /* 0x0000002300237308 */ /* 0x000e220000000800 */
[C---:B-1----:R-:W-:Y:S01]  /*46f0*/  F2FP.SATFINITE.E4M3.F32.PACK_AB_MERGE_C R28, R67.reuse, R28, RZ ;  /* 0x0000001c431c723e */ /* 0x042fe200048070ff */
[----:B------:R-:W-:-:S03]  /*4700*/  FADD.FTZ R67, R67, R0 ;  /* 0x0000000043437221 */ /* 0x000fc60000010000 */
[----:B------:R-:W-:Y:S02]  /*4710*/  F2FP.SATFINITE.E4M3.F32.PACK_AB_MERGE_C R168, R2, R63, R28 ;  /* 0x0000003f02a8723e */ /* 0x000fe4000480701c */
[----:B------:R-:W-:Y:S02]  /*4720*/  CS2R R62, SRZ ;  /* 0x00000000003e7805 */ /* 0x000fe4000001ff00 */
[----:B------:R-:W-:Y:S01]  /*4730*/  CS2R R28, SRZ ;  /* 0x00000000001c7805 */ /* 0x000fe2000001ff00 */
[----:B------:R-:W1:Y:S01]  /*4740*/  MUFU.EX2 R33, R33 ;  /* 0x0000002100217308 */ /* 0x000e620000000800 */
[----:B--2---:R-:W-:-:S01]  /*4750*/  FADD.FTZ R0, R70, R67 ;  /* 0x0000004346007221 */ /* 0x004fc20000010000 */
[----:B------:R-:W-:-:S06]  /*4760*/  CS2R R66, SRZ ;  /* 0x0000000000427805 */ /* 0x000fcc000001ff00 */
[----:B------:R-:W-:Y:S01]  /*4770*/  MUFU.EX2 R38, R38 ;  /* 0x0000002600267308 */ /* 0x000fe20000000800 */
[----:B0-----:R-:W-:-:S07]  /*4780*/  FADD.FTZ R7, R35, R8 ;  /* 0x0000000823077221 */ /* 0x001fce0000010000 */
[----:B------:R-:W-:Y:S01]  /*4790*/  MUFU.EX2 R71, R71 ;  /* 0x0000004700477308 */ /* 0x000fe20000000800 */
[----:B-1----:R-:W-:-:S07]  /*47a0*/  FADD.FTZ R0, R33, R0 ;  /* 0x0000000021007221 */ /* 0x002fce0000010000 */
[----:B------:R0:W1:Y:S08]  /*47b0*/  MUFU.EX2 R6, R37 ;  /* 0x0000002500067308 */ /* 0x0000700000000800 */
[----:B------:R-:W2:Y:S01]  /*47c0*/  MUFU.EX2 R39, R39 ;  /* 0x0000002700277308 */ /* 0x000ea20000000800 */
[----:B0-----:R-:W-:Y:S02]  /*47d0*/  CS2R R36, SRZ ;  /* 0x0000000000247805 */ /* 0x001fe4000001ff00 */
[----:B-1----:R-:W-:Y:S01]  /*47e0*/  F2FP.SATFINITE.E4M3.F32.PACK_AB_MERGE_C R2, R6, R71, RZ ;  /* 0x000000470602723e */ /* 0x002fe200048070ff */
[----:B------:R-:W-:-:S03]  /*47f0*/  FADD.FTZ R71, R71, R0 ;  /* 0x0000000047477221 */ /* 0x000fc60000010000 */
[----:B------:R-:W-:Y:S01]  /*4800*/  F2FP.SATFINITE.E4M3.F32.PACK_AB_MERGE_C R170, R33, R70, R2 ;  /* 0x0000004621aa723e */ /* 0x000fe20004807002 */
[----:B------:R-:W-:-:S01]  /*4810*/  FADD.FTZ R2, R6, R71 ;  /* 0x0000004706027221 */ /* 0x000fc20000010000 */
[----:B------:R-:W-:Y:S02]  /*4820*/  CS2R R70, SRZ ;  /* 0x0000000000467805 */ /* 0x000fe4000001ff00 */
[----:B------:R-:W-:Y:S02]  /*4830*/  CS2R R32, SRZ ;  /* 0x0000000000207805 */ /* 0x000fe4000001ff00 */
[----:B--2---:R-:W-:Y:S01]  /*4840*/  F2FP.SATFINITE.E4M3.F32.PACK_AB_MERGE_C R8, R39, R38, RZ ;  /* 0x000000262708723e */ /* 0x004fe200048070ff */
[----:B------:R-:W-:-:S03]  /*4850*/  FADD.FTZ R38, R38, R7 ;  /* 0x0000000726267221 */ /* 0x000fc60000010000 */
[----:B------:R-:W-:Y:S01]  /*4860*/  F2FP.SATFINITE.E4M3.F32.PACK_AB_MERGE_C R171, R35, R34, R8 ;  /* 0x0000002223ab723e */ /* 0x000fe20004807008 */
[----:B------:R-:W-:-:S01]  /*4870*/  FADD.FTZ R0, R39, R38 ;  /* 0x0000002627007221 */ /* 0x000fc20000010000 */
        /* <DEDUP_REMOVED lines=8> */
[----:B------:R-:W-:-:S06]  /*4900*/  ULDC UR28, c[0x0][0x288] ;  /* 0x0000a200001c7ab9 */ /* 0x000fcc0000000800 */
.L_x_2475:
[----:B------:R-:W-:Y:S01]  /*4910*/  ISETP.NE.AND P2, PT, RZ, UR42, PT ;  /* 0x0000002aff007c0c */ /* 0x000fe2000bf45270 */
[----:B------:R-:W-:-:S04]  /*4920*/  UISETP.NE.AND UP0, UPT, UR30, 0x1, UPT ;  /* 0x000000011e00788c */ /* 0x000fc8000bf05270 */
[----:B------:R-:W-:-:S04]  /*4930*/  USEL UR45, URZ, 0x1, UP0 ;  /* 0x000000013f2d7887 */ /* 0x000fc80008000000 */
[----:B------:R-:W-:-:S04]  /*4940*/  ULOP3.LUT UR45, UR32, UR45, URZ, 0x3c, !UPT ;  /* 0x0000002d202d7292 */ /* 0x000fc8000f8e3c3f */
[----:B------:R-:W-:Y:S08]  /*4950*/  @P2 BRA `(.L_x_2465) ;  /* 0x0000000000382947 */ /* 0x000ff00003800000 */
[----:B------:R-:W-:Y:S05]  /*4960*/  @!P0 BRA `(.L_x_2466) ;  /* 0x0000000000048947 */ /* 0x000fea0003800000 */
[----:B------:R-:W-:Y:S01]  /*4970*/  BPT.TRAP 0x1 ;  /* 0x000000040000795c */ /* 0x000fe20000300000 */
.L_x_2466:
        /* <DEDUP_REMOVED lines=9> */
.L_x_2467:
[----:B-1----:R-:W-:Y:S05]  /*4a10*/  @P1 BRA `(.L_x_2465) ;  /* 0x0000000000081947 */ /* 0x002fea0003800000 */
[----:B------:R-:W1:Y:S02]  /*4a20*/  SYNCS.PHASECHK.TRANS64.TRYWAIT P1, [UR6+0x22830], R4 ;  /* 0x02283004ff0075a7 */ /* 0x000e640008020146 */
[----:B-1----:R-:W-:Y:S05]  /*4a30*/  @!P1 BRA `(.L_x_2468) ;  /* 0x000000e400049947 */ /* 0x002fea0003800000 */
.L_x_2465:
        /* <DEDUP_REMOVED lines=132> */
.L_x_2470:
[----:B------:R-:W-:Y:S01]  /*5280*/  ULEA UR6, UR30, UR43, 0x3 ;  /* 0x0000002b1e067291 */ /* 0x000fe2000f8e183f */
[----:B------:R-:W-:-:S05]  /*5290*/  IMAD.U32 R4, RZ, RZ, UR32 ;  /* 0x00000020ff047e24 */ /* 0x000fca000f8e00ff */
[----:B------:R-:W-:-:S04]  /*52a0*/  SHF.L.U32 R4, R4, 0x1f, RZ ;  /* 0x0000001f04047819 */ /* 0x000fc800000006ff */
[----:B------:R0:W1:Y:S01]  /*52b0*/  SYNCS.PHASECHK.TRANS64.TRYWAIT P1, [UR6+0x22850], R4 ;  /* 0x02285004ff0075a7 */ /* 0x0000620008020146 */
[----:B------:R-:W-:Y:S05]  /*52c0*/  @!P0 BRA `(.L_x_2471) ;  /* 0x0000000000048947 */ /* 0x000fea0003800000 */
[----:B------:R-:W-:Y:S01]  /*52d0*/  BPT.TRAP 0x1 ;  /* 0x000000040000795c */ /* 0x000fe20000300000 */
.L_x_2471:
[----:B-1----:R-:W-:Y:S05]  /*52e0*/  @P1 BRA `(.L_x_2469) ;  /* 0x0000000000081947 */ /* 0x002fea0003800000 */
[----:B------:R-:W1:Y:S02]  /*52f0*/  SYNCS.PHASECHK.TRANS64.TRYWAIT P1, [UR6+0x22850], R4 ;  /* 0x02285004ff0075a7 */ /* 0x000e640008020146 */
[----:B-1----:R-:W-:Y:S05]  /*5300*/  @!P1 BRA `(.L_x_2472) ;  /* 0x000000d800e89947 */ /* 0x002fea0003800000 */
.L_x_2469:
        /* <DEDUP_REMOVED lines=36> */
.L_x_2473:
[----:B------:R-:W-:Y:S01]  /*5550*/  UISETP.NE.AND UP0, UPT, UR49, URZ, UPT ;  /* 0x0000003f3100728c */ /* 0x000fe2000bf05270 */
[----:B------:R-:W-:Y:S01]  /*5560*/  VIADD R15, R18, UR40 ;  /* 0x00000028120f7c36 */ /* 0x000fe20008000000 */
[----:B------:R-:W1:Y:S01]  /*5570*/  LDC R9, c[0x0][0x2f0] ;  /* 0x0000bc00ff097b82 */ /* 0x000e620000000800 */
[----:B------:R-:W-:-:S03]  /*5580*/  IMAD.U32 R177, RZ, RZ, UR39 ;  /* 0x00000027ffb17e24 */ /* 0x000fc6000f8e00ff */
[----:B------:R-:W-:Y:S02]  /*5590*/  PLOP3.LUT P1, PT, PT, PT, UP0, 0x80, 0x0 ;  /* 0x000000000000781c */ /* 0x000fe40003f2f008 */
[----:B------:R-:W-:-:S03]  /*55a0*/  PLOP3.LUT P2, PT, PT, PT, UP0, 0x80, 0x0 ;  /* 0x000000000000781c */ /* 0x000fc60003f4f008 */
[----:B------:R-:W-:-:S08]  /*55b0*/  @UP0 ULDC UR6, c[0x0][0x44c] ;  /* 0x0001130000060ab9 */ /* 0x000fd00000000800 */
[----:B0-----:R-:W-:Y:S01]  /*55c0*/  @P1 IMAD.HI.U32 R4, R15, UR6, RZ ;  /* 0x000000060f041c27 */ /* 0x001fe2000f8e00ff */
[----:B------:R-:W-:-:S04]  /*55d0*/  @UP0 ULDC UR6, c[0x0][0x450] ;  /* 0x0001140000060ab9 */ /* 0x000fc80000000800 */
[----:B------:R-:W-:Y:S01]  /*55e0*/  @P2 SHF.R.U32.HI R15, RZ, UR6, R4 ;  /* 0x00000006ff0f2c19 */ /* 0x000fe20008011604 */
[----:B------:R-:W-:Y:S02]  /*55f0*/  UMOV UR6, 0x1 ;  /* 0x0000000100067882 */ /* 0x000fe40000000000 */
[----:B------:R-:W-:Y:S02]  /*5600*/  UIMAD UR6, UR31, -0xa0, UR6 ;  /* 0xffffff601f0678a4 */ /* 0x000fe4000f8e0206 */
[----:B------:R-:W0:Y:S04]  /*5610*/  SHFL.IDX PT, R5, R15, RZ, 0x1c1f ;  /* 0x001c1fff0f057589 */ /* 0x000e2800000e0000 */
[----:B------:R-:W-:Y:S01]  /*5620*/  IMAD.U32 R14, RZ, RZ, UR6 ;  /* 0x00000006ff0e7e24 */ /* 0x000fe2000f8e00ff */
[----:B------:R-:W2:Y:S01]  /*5630*/  SHFL.IDX PT, R15, R15, 0x1, 0x1c1f ;  /* 0x003c1f000f0f7f89 */ /* 0x000ea200000e0000 */
[----:B------:R-:W-:-:S02]  /*5640*/  ULEA UR6, UR44, UR43, 0x3 ;  /* 0x0000002b2c067291 */ /* 0x000fc4000f8e183f */
[----:B------:R-:W-:Y:S02]  /*5650*/  IMAD R14, R17, -0x2, R14 ;  /* 0xfffffffe110e7824 */ /* 0x000fe400078e020e */
[----:B------:R-:W-:Y:S02]  /*5660*/  UIADD3 UR6, UR6, 0x22840, URZ ;  /* 0x0002284006067890 */ /* 0x000fe4000fffe03f */
[----:B-1----:R-:W-:Y:S02]  /*5670*/  IMAD R14, R9, UR48, R14 ;  /* 0x00000030090e7c24 */ /* 0x002fe4000f8e020e */
[----:B------:R-:W-:-:S09]  /*5680*/  UPRMT UR6, UR41, 0x654, UR6 ;  /* 0x0000065429067896 */ /* 0x000fd20008000006 */
[----:B------:R-:W-:Y:S01]  /*5690*/  SYNCS.ARRIVE.TRANS64.RED.A1T0 RZ, [UR6], RZ ;  /* 0x000000ffffff79a7 */ /* 0x000fe20008100406 */
[----:B0-----:R-:W-:-:S04]  /*56a0*/  IADD3 R4, R5, -UR28, R14 ;  /* 0x8000001c05047c10 */ /* 0x001fc8000fffe00e */
[C---:B------:R-:W-:Y:S02]  /*56b0*/  ISETP.GT.AND P1, PT, R4.reuse, RZ, PT ;  /* 0x000000ff0400720c */ /* 0x040fe40003f24270 */
[----:B------:R-:W-:Y:S02]  /*56c0*/  ISETP.GT.AND P2, PT, R4, 0x1, PT ;  /* 0x000000010400780c */ /* 0x000fe40003f44270 */
[----:B------:R-:W-:Y:S02]  /*56d0*/  FSEL R9, R152, -INF , P1 ;  /* 0xff80000098097808 */ /* 0x000fe40000800000 */
        /* <DEDUP_REMOVED lines=114> */
[----:B------:R-:W-:Y:S02]  /*5e00*/  FSEL R101, R101, -INF , P2 ;  /* 0xff80000065657808 */ /* 0x000fe40001000000 */
[----:B------:R-:W-:Y:S02]  /*5e10*/  FMNMX.FTZ R4, R100, R175, !PT ;  /* 0x000000af64047209 */ /* 0x000fe40007810000 */
[----:B--2---:R-:W-:-:S02]  /*5e20*/  IADD3 R148, R15, -UR28, R14 ;  /* 0x8000001c0f947c10 */ /* 0x004fc4000fffe00e */
[----:B------:R-:W-:Y:S02]  /*5e30*/  FMNMX.FTZ R10, R101, R4, !PT ;  /* 0x00000004650a7209 */ /* 0x000fe40007810000 */
[C---:B------:R-:W-:Y:S02]  /*5e40*/  ISETP.GT.AND P2, PT, R148.reuse, RZ, PT ;  /* 0x000000ff9400720c */ /* 0x040fe40003f44270 */
[----:B------:R-:W-:Y:S01]  /*5e50*/  ISETP.GT.AND P3, PT, R148, 0x1, PT ;  /* 0x000000019400780c */ /* 0x000fe20003f64270 */
[----:B------:R-:W0:Y:S01]  /*5e60*/  SHFL.BFLY PT, R175, R10, 0x2, 0x1f ;  /* 0x0c401f000aaf7f89 */ /* 0x000e2200000e0000 */
[----:B------:R-:W-:Y:S02]  /*5e70*/  FSEL R154, R154, -INF , P2 ;  /* 0xff8000009a9a7808 */ /* 0x000fe40001000000 */
[----:B------:R-:W-:Y:S02]  /*5e80*/  ISETP.GT.AND P2, PT, R148, 0x8, PT ;  /* 0x000000089400780c */ /* 0x000fe40003f44270 */
[----:B------:R-:W-:-:S02]  /*5e90*/  FSEL R155, R155, -INF , P3 ;  /* 0xff8000009b9b7808 */ /* 0x000fc40001800000 */
[----:B------:R-:W-:Y:S02]  /*5ea0*/  FMNMX.FTZ R20, R154, R7, !PT ;  /* 0x000000079a147209 */ /* 0x000fe40007810000 */
[----:B------:R-:W-:Y:S02]  /*5eb0*/  ISETP.GT.AND P3, PT, R148, 0x9, PT ;  /* 0x000000099400780c */ /* 0x000fe40003f64270 */
[----:B------:R-:W-:Y:S02]  /*5ec0*/  FSEL R158, R158, -INF , P2 ;  /* 0xff8000009e9e7808 */ /* 0x000fe40001000000 */
[C---:B------:R-:W-:Y:S02]  /*5ed0*/  ISETP.GT.AND P2, PT, R148.reuse, 0x10, PT ;  /* 0x000000109400780c */ /* 0x040fe40003f44270 */
[----:B------:R-:W-:Y:S02]  /*5ee0*/  FSEL R159, R159, -INF , P3 ;  /* 0xff8000009f9f7808 */ /* 0x000fe40001800000 */
[----:B------:R-:W-:-:S02]  /*5ef0*/  ISETP.GT.AND P3, PT, R148, 0x11, PT ;  /* 0x000000119400780c */ /* 0x000fc40003f64270 */
[----:B------:R-:W-:Y:S02]  /*5f00*/  FSEL R162, R162, -INF , P2 ;  /* 0xff800000a2a27808 */ /* 0x000fe40001000000 */
[----:B------:R-:W-:Y:S02]  /*5f10*/  ISETP.GT.AND P2, PT, R148, 0x18, PT ;  /* 0x000000189400780c */ /* 0x000fe40003f44270 */
[----:B------:R-:W-:Y:S02]  /*5f20*/  FSEL R163, R163, -INF , P3 ;  /* 0xff800000a3a37808 */ /* 0x000fe40001800000 */
[----:B0-----:R-:W-:Y:S02]  /*5f30*/  FMNMX.FTZ R175, R10, R175, !PT ;  /* 0x000000af0aaf7209 */ /* 0x001fe40007810000 */
[----:B------:R-:W-:Y:S02]  /*5f40*/  ISETP.GT.AND P3, PT, R148, 0x19, PT ;  /* 0x000000199400780c */ /* 0x000fe40003f64270 */
[----:B------:R-:W-:Y:S01]  /*5f50*/  FSEL R166, R166, -INF , P2 ;  /* 0xff800000a6a67808 */ /* 0x000fe20001000000 */
[----:B------:R-:W0:Y:S01]  /*5f60*/  SHFL.BFLY PT, R4, R175, 0x1, 0x1f ;  /* 0x0c201f00af047f89 */ /* 0x000e2200000e0000 */
[----:B------:R-:W-:-:S02]  /*5f70*/  FSEL R167, R167, -INF , P3 ;  /* 0xff800000a7a77808 */ /* 0x000fc40001800000 */
[C---:B------:R-:W-:Y:S02]  /*5f80*/  ISETP.GT.AND P2, PT, R148.reuse, 0x20, PT ;  /* 0x000000209400780c */ /* 0x040fe40003f44270 */
[----:B------:R-:W-:Y:S02]  /*5f90*/  ISETP.GT.AND P3, PT, R148, 0x21, PT ;  /* 0x000000219400780c */ /* 0x000fe40003f64270 */
[----:B------:R-:W-:Y:S02]  /*5fa0*/  FSEL R138, R138, -INF , P2 ;  /* 0xff8000008a8a7808 */ /* 0x000fe40001000000 */
[C---:B------:R-:W-:Y:S02]  /*5fb0*/  ISETP.GT.AND P2, PT, R148.reuse, 0x28, PT ;  /* 0x000000289400780c */ /* 0x040fe40003f44270 */
[----:B------:R-:W-:Y:S02]  /*5fc0*/  FSEL R139, R139, -INF , P3 ;  /* 0xff8000008b8b7808 */ /* 0x000fe40001800000 */
[----:B------:R-:W-:-:S02]  /*5fd0*/  ISETP.GT.AND P3, PT, R148, 0x29, PT ;  /* 0x000000299400780c */ /* 0x000fc40003f64270 */
[----:B------:R-:W-:Y:S02]  /*5fe0*/  FSEL R142, R142, -INF , P2 ;  /* 0xff8000008e8e7808 */ /* 0x000fe40001000000 */
[C---:B------:R-:W-:Y:S02]  /*5ff0*/  ISETP.GT.AND P2, PT, R148.reuse, 0x30, PT ;  /* 0x000000309400780c */ /* 0x040fe40003f44270 */
[----:B------:R-:W-:Y:S02]  /*6000*/  FSEL R143, R143, -INF , P3 ;  /* 0xff8000008f8f7808 */ /* 0x000fe40001800000 */
[----:B------:R-:W-:Y:S02]  /*6010*/  ISETP.GT.AND P3, PT, R148, 0x31, PT ;  /* 0x000000319400780c */ /* 0x000fe40003f64270 */
[----:B------:R-:W-:Y:S02]  /*6020*/  FSEL R146, R146, -INF , P2 ;  /* 0xff80000092927808 */ /* 0x000fe40001000000 */
[----:B0-----:R-:W-:-:S02]  /*6030*/  FMNMX.FTZ R4, R175, R4, !PT ;  /* 0x00000004af047209 */ /* 0x001fc40007810000 */
[----:B------:R-:W-:Y:S02]  /*6040*/  ISETP.GT.AND P2, PT, R148, 0x38, PT ;  /* 0x000000389400780c */ /* 0x000fe40003f44270 */
[C---:B------:R-:W-:Y:S01]  /*6050*/  FSETP.NEU.FTZ.AND P1, PT, R4.reuse, -INF , PT ;  /* 0xff8000000400780b */ /* 0x040fe20003f3d000 */
[----:B------:R-:W-:-:S01]  /*6060*/  FFMA.FTZ R8, R4, R177, -8 ;  /* 0xc100000004087423 */ /* 0x000fc200000100b1 */
[----:B------:R-:W-:Y:S02]  /*6070*/  FSEL R147, R147, -INF , P3 ;  /* 0xff80000093937808 */ /* 0x000fe40001800000 */
[----:B------:R-:W-:Y:S02]  /*6080*/  ISETP.GT.AND P3, PT, R148, 0x39, PT ;  /* 0x000000399400780c */ /* 0x000fe40003f64270 */
[----:B------:R-:W-:Y:S02]  /*6090*/  FSEL R8, R8, RZ, P1 ;  /* 0x000000ff08087208 */ /* 0x000fe40000800000 */
[----:B------:R-:W-:-:S02]  /*60a0*/  FSEL R150, R150, -INF , P2 ;  /* 0xff80000096967808 */ /* 0x000fc40001000000 */
[----:B------:R-:W-:Y:S01]  /*60b0*/  FSEL R151, R151, -INF , P3 ;  /* 0xff80000097977808 */ /* 0x000fe20001800000 */
[----:B------:R-:W-:-:S01]  /*60c0*/  FFMA.FTZ R15, R161, UR39, -R8 ;  /* 0x00000027a10f7c23 */ /* 0x000fc20008010808 */
[----:B------:R-:W-:Y:S01]  /*60d0*/  FMNMX.FTZ R161, R155, R20, !PT ;  /* 0x000000149ba17209 */ /* 0x000fe20007810000 */
[----:B------:R-:W-:-:S01]  /*60e0*/  FFMA.FTZ R156, R145, UR39, -R8 ;  /* 0x00000027919c7c23 */ /* 0x000fc20008010808 */
[----:B------:R-:W-:Y:S01]  /*60f0*/  ISETP.GT.AND P2, PT, R148, 0x40, PT ;  /* 0x000000409400780c */ /* 0x000fe20003f44270 */
[----:B------:R-:W-:-:S01]  /*6100*/  FFMA.FTZ R10, R11, UR39, -R8 ;  /* 0x000000270b0a7c23 */ /* 0x000fc20008010808 */
[----:B------:R-:W-:Y:S01]  /*6110*/  FMNMX.FTZ R136, R158, R161, !PT ;  /* 0x000000a19e887209 */ /* 0x000fe20007810000 */
[----:B------:R-:W-:-:S01]  /*6120*/  FFMA.FTZ R11, R13, UR39, -R8 ;  /* 0x000000270d0b7c23 */ /* 0x000fc20008010808 */
[----:B------:R-:W-:Y:S01]  /*6130*/  ISETP.GT.AND P3, PT, R148, 0x41, PT ;  /* 0x000000419400780c */ /* 0x000fe20003f64270 */
[----:B------:R-:W-:-:S01]  /*6140*/  FFMA.FTZ R9, R9, UR39, -R8 ;  /* 0x0000002709097c23 */ /* 0x000fc20008010808 */
[----:B------:R-:W-:Y:S01]  /*6150*/  FMNMX.FTZ R161, R159, R136, !PT ;  /* 0x000000889fa17209 */ /* 0x000fe20007810000 */
[----:B------:R-:W-:-:S01]  /*6160*/  FFMA.FTZ R12, R169, UR39, -R8 ;  /* 0x00000027a90c7c23 */ /* 0x000fc20008010808 */
        /* <DEDUP_REMOVED lines=52> */
[----:B------:R-:W-:Y:S01]  /*64b0*/  FSEL R145, R126, -INF , P2 ;  /* 0xff8000007e917808 */ /* 0x000fe20001000000 */
[----:B------:R-:W-:-:S01]  /*64c0*/  FFMA.FTZ R97, R97, UR39, -R8 ;  /* 0x0000002761617c23 */ /* 0x000fc20008010808 */
[----:B------:R-:W-:Y:S01]  /*64d0*/  FMNMX.FTZ R152, R123, R152, !PT ;  /* 0x000000987b987209 */ /* 0x000fe20007810000 */
[----:B------:R0:W-:Y:S01]  /*64e0*/  MUFU.EX2 R126, R153 ;  /* 0x00000099007e7308 */ /* 0x0001e20000000800 */
[----:B------:R-:W-:Y:S01]  /*64f0*/  ISETP.GT.AND P2, PT, R148, 0x50, PT ;  /* 0x000000509400780c */ /* 0x000fe20003f44270 */
[--C-:B------:R-:W-:Y:S01]  /*6500*/  FFMA.FTZ R100, R100, UR39, -R8.reuse ;  /* 0x0000002764647c23 */ /* 0x100fe20008010808 */
[----:B------:R-:W-:Y:S01]  /*6510*/  FMNMX.FTZ R152, R145, R152, !PT ;  /* 0x0000009891987209 */ /* 0x000fe20007810000 */
[----:B------:R-:W-:Y:S01]  /*6520*/  FFMA.FTZ R101, R101, UR39, -R8 ;  /* 0x0000002765657c23 */ /* 0x000fe20008010808 */
[----:B------:R-:W-:-:S02]  /*6530*/  FSEL R130, R130, -INF , P2 ;  /* 0xff80000082827808 */ /* 0x000fc40001000000 */
[----:B------:R-:W-:Y:S01]  /*6540*/  FMNMX.FTZ R5, R127, R152, !PT ;  /* 0x000000987f057209 */ /* 0x000fe20007810000 */
[----:B------:R-:W-:Y:S01]  /*6550*/  MUFU.EX2 R9, R9 ;  /* 0x0000000900097308 */ /* 0x000fe20000000800 */
[----:B------:R-:W-:Y:S01]  /*6560*/  ISETP.GT.AND P2, PT, R148, 0x58, PT ;  /* 0x000000589400780c */ /* 0x000fe20003f44270 */
[----:B0-----:R-:W-:Y:S01]  /*6570*/  FFMA.FTZ R153, R124, UR39, -R8 ;  /* 0x000000277c997c23 */ /* 0x001fe20008010808 */
[----:B------:R-:W-:Y:S02]  /*6580*/  FMNMX.FTZ R152, R130, R5, !PT ;  /* 0x0000000582987209 */ /* 0x000fe40007810000 */
[----:B------:R-:W-:Y:S02]  /*6590*/  FSEL R134, R134, -INF , P2 ;  /* 0xff80000086867808 */ /* 0x000fe40001000000 */
[----:B------:R-:W-:Y:S01]  /*65a0*/  FMNMX.FTZ R5, R131, R152, !PT ;  /* 0x0000009883057209 */ /* 0x000fe20007810000 */
[----:B------:R-:W-:Y:S01]  /*65b0*/  MUFU.EX2 R10, R10 ;  /* 0x0000000a000a7308 */ /* 0x000fe20000000800 */
[----:B------:R-:W-:-:S02]  /*65c0*/  ISETP.GT.AND P2, PT, R148, 0x60, PT ;  /* 0x000000609400780c */ /* 0x000fc40003f44270 */
[----:B------:R-:W-:Y:S02]  /*65d0*/  FMNMX.FTZ R152, R134, R5, !PT ;  /* 0x0000000586987209 */ /* 0x000fe40007810000 */
[----:B------:R-:W-:Y:S02]  /*65e0*/  FSEL R106, R106, -INF , P2 ;  /* 0xff8000006a6a7808 */ /* 0x000fe40001000000 */
[----:B------:R-:W-:Y:S01]  /*65f0*/  FMNMX.FTZ R5, R135, R152, !PT ;  /* 0x0000009887057209 */ /* 0x000fe20007810000 */
[----:B------:R-:W-:Y:S01]  /*6600*/  MUFU.EX2 R11, R11 ;  /* 0x0000000b000b7308 */ /* 0x000fe20000000800 */
[----:B------:R-:W-:Y:S02]  /*6610*/  ISETP.GT.AND P2, PT, R148, 0x68, PT ;  /* 0x000000689400780c */ /* 0x000fe40003f44270 */
[----:B------:R-:W-:Y:S02]  /*6620*/  FMNMX.FTZ R152, R106, R5, !PT ;  /* 0x000000056a987209 */ /* 0x000fe40007810000 */
[----:B------:R-:W-:-:S02]  /*6630*/  FSEL R124, R110, -INF , P2 ;  /* 0xff8000006e7c7808 */ /* 0x000fc40001000000 */
[----:B------:R-:W-:Y:S01]  /*6640*/  FMNMX.FTZ R5, R107, R152, !PT ;  /* 0x000000986b057209 */ /* 0x000fe20007810000 */
[----:B------:R0:W-:Y:S01]  /*6650*/  MUFU.EX2 R110, R153 ;  /* 0x00000099006e7308 */ /* 0x0001e20000000800 */
[----:B------:R-:W-:Y:S02]  /*6660*/  ISETP.GT.AND P2, PT, R148, 0x70, PT ;  /* 0x000000709400780c */ /* 0x000fe40003f44270 */
[----:B------:R-:W-:Y:S02]  /*6670*/  FMNMX.FTZ R152, R124, R5, !PT ;  /* 0x000000057c987209 */ /* 0x000fe40007810000 */
[----:B------:R-:W-:Y:S02]  /*6680*/  ISETP.GT.AND P3, PT, R148, 0x71, PT ;  /* 0x000000719400780c */ /* 0x000fe40003f64270 */
[----:B------:R-:W-:Y:S01]  /*6690*/  FSEL R114, R114, -INF , P2 ;  /* 0xff80000072727808 */ /* 0x000fe20001000000 */
[----:B------:R-:W-:Y:S01]  /*66a0*/  MUFU.EX2 R12, R12 ;  /* 0x0000000c000c7308 */ /* 0x000fe20000000800 */
[----:B------:R-:W-:Y:S01]  /*66b0*/  FMNMX.FTZ R5, R111, R152, !PT ;  /* 0x000000986f057209 */ /* 0x000fe20007810000 */
[----:B0-----:R-:W-:Y:S01]  /*66c0*/  FFMA.FTZ R153, R128, UR39, -R8 ;  /* 0x0000002780997c23 */ /* 0x001fe20008010808 */
[----:B------:R-:W-:-:S02]  /*66d0*/  ISETP.GT.AND P2, PT, R148, 0x78, PT ;  /* 0x000000789400780c */ /* 0x000fc40003f44270 */
[----:B------:R-:W-:Y:S02]  /*66e0*/  FSEL R115, R115, -INF , P3 ;  /* 0xff80000073737808 */ /* 0x000fe40001800000 */
[----:B------:R-:W-:Y:S01]  /*66f0*/  FMNMX.FTZ R152, R114, R5, !PT ;  /* 0x0000000572987209 */ /* 0x000fe20007810000 */
[----:B------:R-:W-:Y:S01]  /*6700*/  MUFU.EX2 R13, R13 ;  /* 0x0000000d000d7308 */ /* 0x000fe20000000800 */
[----:B------:R-:W-:Y:S02]  /*6710*/  ISETP.GT.AND P3, PT, R148, 0x79, PT ;  /* 0x000000799400780c */ /* 0x000fe40003f64270 */
[----:B------:R-:W-:Y:S02]  /*6720*/  FSEL R128, R118, -INF , P2 ;  /* 0xff80000076807808 */ /* 0x000fe40001000000 */
[----:B------:R-:W-:Y:S02]  /*6730*/  FMNMX.FTZ R5, R115, R152, !PT ;  /* 0x0000009873057209 */ /* 0x000fe40007810000 */
[----:B------:R-:W-:Y:S01]  /*6740*/  FSEL R152, R119, -INF , P3 ;  /* 0xff80000077987808 */ /* 0x000fe20001800000 */
[----:B------:R0:W-:Y:S01]  /*6750*/  MUFU.EX2 R118, R153 ;  /* 0x0000009900767308 */ /* 0x0001e20000000800 */
[----:B------:R-:W-:Y:S01]  /*6760*/  ISETP.GT.AND P2, PT, R148, 0x80, PT ;  /* 0x000000809400780c */ /* 0x000fe20003f44270 */
[----:B------:R-:W-:Y:S01]  /*6770*/  FFMA.FTZ R119, R129, UR39, -R8 ;  /* 0x0000002781777c23 */ /* 0x000fe20008010808 */
[----:B------:R-:W-:-:S02]  /*6780*/  FMNMX.FTZ R5, R128, R5, !PT ;  /* 0x0000000580057209 */ /* 0x000fc40007810000 */
[----:B------:R-:W-:Y:S02]  /*6790*/  ISETP.GT.AND P3, PT, R148, 0x81, PT ;  /* 0x000000819400780c */ /* 0x000fe40003f64270 */
[----:B------:R-:W-:Y:S01]  /*67a0*/  FSEL R90, R90, -INF , P2 ;  /* 0xff8000005a5a7808 */ /* 0x000fe20001000000 */
[----:B------:R-:W-:Y:S01]  /*67b0*/  MUFU.EX2 R122, R156 ;  /* 0x0000009c007a7308 */ /* 0x000fe20000000800 */
[----:B------:R-:W-:Y:S01]  /*67c0*/  FMNMX.FTZ R5, R152, R5, !PT ;  /* 0x0000000598057209 */ /* 0x000fe20007810000 */
[----:B0-----:R-:W-:Y:S01]  /*67d0*/  FFMA.FTZ R153, R132, UR39, -R8 ;  /* 0x0000002784997c23 */ /* 0x001fe20008010808 */
[----:B------:R-:W-:Y:S02]  /*67e0*/  ISETP.GT.AND P2, PT, R148, 0x88, PT ;  /* 0x000000889400780c */ /* 0x000fe40003f44270 */
[----:B------:R-:W-:Y:S02]  /*67f0*/  FSEL R91, R91, -INF , P3 ;  /* 0xff8000005b5b7808 */ /* 0x000fe40001800000 */
[----:B------:R-:W-:Y:S01]  /*6800*/  FMNMX.FTZ R132, R90, R5, !PT ;  /* 0x000000055a847209 */ /* 0x000fe20007810000 */
[----:B------:R-:W-:Y:S01]  /*6810*/  MUFU.EX2 R14, R14 ;  /* 0x0000000e000e7308 */ /* 0x000fe20000000800 */
[----:B------:R-:W-:-:S02]  /*6820*/  ISETP.GT.AND P3, PT, R148, 0x89, PT ;  /* 0x000000899400780c */ /* 0x000fc40003f64270 */
[----:B------:R-:W-:Y:S02]  /*6830*/  FSEL R129, R94, -INF , P2 ;  /* 0xff8000005e817808 */ /* 0x000fe40001000000 */
[----:B------:R-:W-:Y:S02]  /*6840*/  FMNMX.FTZ R132, R91, R132, !PT ;  /* 0x000000845b847209 */ /* 0x000fe40007810000 */
[C---:B------:R-:W-:Y:S01]  /*6850*/  ISETP.GT.AND P2, PT, R148.reuse, 0x90, PT ;  /* 0x000000909400780c */ /* 0x040fe20003f44270 */
[----:B------:R0:W-:Y:S01]  /*6860*/  MUFU.EX2 R94, R153 ;  /* 0x00000099005e7308 */ /* 0x0001e20000000800 */
[----:B------:R-:W-:Y:S02]  /*6870*/  FSEL R95, R95, -INF , P3 ;  /* 0xff8000005f5f7808 */ /* 0x000fe40001800000 */
[----:B------:R-:W-:Y:S02]  /*6880*/  FMNMX.FTZ R132, R129, R132, !PT ;  /* 0x0000008481847209 */ /* 0x000fe40007810000 */
[----:B------:R-:W-:-:S02]  /*6890*/  ISETP.GT.AND P3, PT, R148, 0x91, PT ;  /* 0x000000919400780c */ /* 0x000fc40003f64270 */
        /* <DEDUP_REMOVED lines=13> */
[----:B------:R-:W-:Y:S02]  /*6970*/  FMNMX.FTZ R132, R104, R5, !PT ;  /* 0x0000000568847209 */ /* 0x000fe40007810000 */
[----:B------:R-:W-:Y:S02]  /*6980*/  FSEL R161, R4, RZ, P1 ;  /* 0x000000ff04a17208 */ /* 0x000fe40000800000 */
[----:B------:R-:W-:-:S03]  /*6990*/  FMNMX.FTZ R132, R103, R132, !PT ;  /* 0x0000008467847209 */ /* 0x000fc60007810000 */
[----:B------:R-:W-:Y:S01]  /*69a0*/  FADD.FTZ R161, -R161, R6 ;  /* 0x00000006a1a17221 */ /* 0x000fe20000010100 */
[----:B------:R-:W-:Y:S01]  /*69b0*/  MUFU.EX2 R21, R21 ;  /* 0x0000001500157308 */ /* 0x000fe20000000800 */
[----:B------:R-:W1:Y:S07]  /*69c0*/  SHFL.BFLY PT, R5, R132, 0x2, 0x1f ;  /* 0x0c401f0084057f89 */ /* 0x000e6e00000e0000 */
[----:B------:R-:W-:Y:S08]  /*69d0*/  MUFU.EX2 R136, R136 ;  /* 0x0000008800887308 */ /* 0x000ff00000000800 */
[----:B------:R-:W-:Y:S08]  /*69e0*/  MUFU.EX2 R137, R137 ;  /* 0x0000008900897308 */ /* 0x000ff00000000800 */
[----:B------:R-:W-:Y:S01]  /*69f0*/  MUFU.EX2 R140, R140 ;  /* 0x0000008c008c7308 */ /* 0x000fe20000000800 */
[----:B-1----:R-:W-:Y:S01]  /*6a00*/  FMNMX.FTZ R148, R132, R5, !PT ;  /* 0x0000000584947209 */ /* 0x002fe20007810000 */
[----:B------:R-:W-:-:S04]  /*6a10*/  IMAD.U32 R132, RZ, RZ, UR39 ;  /* 0x00000027ff847e24 */ /* 0x000fc8000f8e00ff */
[----:B------:R-:W1:Y:S02]  /*6a20*/  SHFL.BFLY PT, R5, R148, 0x1, 0x1f ;  /* 0x0c201f0094057f89 */ /* 0x000e6400000e0000 */
[----:B------:R-:W-:Y:S08]  /*6a30*/  MUFU.EX2 R141, R141 ;  /* 0x0000008d008d7308 */ /* 0x000ff00000000800 */
[----:B------:R-:W-:Y:S08]  /*6a40*/  MUFU.EX2 R149, R149 ;  /* 0x0000009500957308 */ /* 0x000ff00000000800 */
[----:B------:R-:W-:Y:S01]  /*6a50*/  MUFU.EX2 R120, R120 ;  /* 0x0000007800787308 */ /* 0x000fe20000000800 */
[----:B-1----:R-:W-:-:S07]  /*6a60*/  FMNMX.FTZ R5, R148, R5, !PT ;  /* 0x0000000594057209 */ /* 0x002fce0007810000 */
[----:B------:R-:W-:Y:S01]  /*6a70*/  MUFU.EX2 R121, R121 ;  /* 0x0000007900797308 */ /* 0x000fe20000000800 */
[C---:B------:R-:W-:Y:S01]  /*6a80*/  FSETP.NEU.FTZ.AND P2, PT, R5.reuse, -INF , PT ;  /* 0xff8000000500780b */ /* 0x040fe20003f5d000 */
[----:B------:R-:W-:-:S03]  /*6a90*/  FFMA.FTZ R132, R5, R132, -8 ;  /* 0xc100000005847423 */ /* 0x000fc60000010084 */
[----:B------:R-:W-:Y:S02]  /*6aa0*/  FSEL R160, R5, RZ, P2 ;  /* 0x000000ff05a07208 */ /* 0x000fe40001000000 */
[----:B------:R-:W-:Y:S01]  /*6ab0*/  FSEL R8, R132, RZ, P2 ;  /* 0x000000ff84087208 */ /* 0x000fe20001000000 */
[----:B------:R-:W-:Y:S02]  /*6ac0*/  MUFU.EX2 R125, R125 ;  /* 0x0000007d007d7308 */ /* 0x000fe40000000800 */
[----:B------:R-:W-:-:S02]  /*6ad0*/  FADD.FTZ R160, -R160, R7 ;  /* 0x00000007a0a07221 */ /* 0x000fc40000010100 */
[--C-:B------:R-:W-:Y:S01]  /*6ae0*/  FFMA.FTZ R148, R158, UR39, -R8.reuse ;  /* 0x000000279e947c23 */ /* 0x100fe20008010808 */
[----:B------:R-:W-:Y:S01]  /*6af0*/  FMUL.FTZ R158, R161, UR39 ;  /* 0x00000027a19e7c20 */ /* 0x000fe20008410000 */
[--C-:B0-----:R-:W-:Y:S01]  /*6b00*/  FFMA.FTZ R153, R154, UR39, -R8.reuse ;  /* 0x000000279a997c23 */ /* 0x101fe20008010808 */
[----:B------:R-:W-:Y:S01]  /*6b10*/  FMUL.FTZ R160, R160, UR39 ;  /* 0x00000027a0a07c20 */ /* 0x000fe20008410000 */
        /* <DEDUP_REMOVED lines=39> */
[----:B------:R-:W-:-:S03]  /*6d90*/  FFMA.FTZ R104, R104, UR39, -R8 ;  /* 0x0000002768687c23 */ /* 0x000fc60008010808 */
[----:B------:R-:W2:Y:S01]  /*6da0*/  MUFU.EX2 R155, R155 ;  /* 0x0000009b009b7308 */ /* 0x000ea20000000800 */
[----:B-1----:R-:W-:-:S01]  /*6db0*/  FFMA.FTZ R161, R160, R0, R153 ;  /* 0x00000000a0a17223 */ /* 0x002fc20000010099 */
        /* <DEDUP_REMOVED lines=25> */
[----:B------:R-:W-:-:S06]  /*6f50*/  FADD.FTZ R145, R122, R145 ;  /* 0x000000917a917221 */ /* 0x000fcc0000010000 */
        /* <DEDUP_REMOVED lines=12> */
[----:B------:R-:W-:-:S06]  /*7020*/  FADD.FTZ R0, R126, R145 ;  /* 0x000000917e007221 */ /* 0x000fcc0000010000 */
[----:B------:R-:W1:Y:S01]  /*7030*/  MUFU.EX2 R144, R144 ;  /* 0x0000009000907308 */ /* 0x000e620000000800 */
[----:B0-----:R-:W-:-:S01]  /*7040*/  FADD.FTZ R2, R150, R135 ;  /* 0x0000008796027221 */ /* 0x001fc20000010000 */
[----:B------:R-:W-:-:S04]  /*7050*/  FADD.FTZ R135, R149, R0 ;  /* 0x0000000095877221 */ /* 0x000fc80000010000 */
[----:B------:R-:W-:Y:S01]  /*7060*/  FADD.FTZ R0, R120, R135 ;  /* 0x0000008778007221 */ /* 0x000fe20000010000 */
[----:B------:R-:W-:-:S01]  /*7070*/  FFMA.FTZ R135, R152, UR39, -R8 ;  /* 0x0000002798877c23 */ /* 0x000fc20008010808 */
[----:B------:R-:W0:Y:S01]  /*7080*/  MUFU.EX2 R123, R123 ;  /* 0x0000007b007b7308 */ /* 0x000e220000000800 */
[----:B--2---:R-:W-:-:S07]  /*7090*/  FADD.FTZ R145, R151, R2 ;  /* 0x0000000297917221 */ /* 0x004fce0000010000 */
        /* <DEDUP_REMOVED lines=15> */
[----:B--2---:R-:W-:-:S04]  /*7190*/  FADD.FTZ R161, R119, R0 ;  /* 0x0000000077a17221 */ /* 0x004fc80000010000 */
[----:B------:R-:W-:-:S03]  /*71a0*/  FADD.FTZ R2, R94, R161 ;  /* 0x000000a15e027221 */ /* 0x000fc60000010000 */
        /* <DEDUP_REMOVED lines=12> */
[----:B--2---:R-:W-:-:S01]  /*7270*/  FADD.FTZ R145, R105, R0 ;  /* 0x0000000069917221 */ /* 0x004fc20000010000 */
[--C-:B------:R-:W-:Y:S01]  /*7280*/  FFMA.FTZ R0, R95, UR39, -R8.reuse ;  /* 0x000000275f007c23 */ /* 0x100fe20008010808 */
[----:B------:R-:W-:-:S01]  /*7290*/  FFMA.FTZ R95, R98, UR39, -R8 ;  /* 0x00000027625f7c23 */ /* 0x000fc20008010808 */
[----:B------:R-:W-:-:S04]  /*72a0*/  FFMA.FTZ R8, R103, UR39, -R8 ;  /* 0x0000002767087c23 */ /* 0x000fc80008010808 */
        /* <DEDUP_REMOVED lines=10> */
[----:B------:R-:W-:Y:S01]  /*7350*/  MUFU.EX2 R113, R113 ;  /* 0x0000007100717308 */ /* 0x000fe20000000800 */
[----:B--2---:R-:W-:-:S07]  /*7360*/  FADD.FTZ R2, R112, R145 ;  /* 0x0000009170027221 */ /* 0x004fce0000010000 */
[----:B------:R-:W0:Y:S01]  /*7370*/  MUFU.EX2 R115, R115 ;  /* 0x0000007300737308 */ /* 0x000e220000000800 */
[----:B-1----:R-:W-:-:S07]  /*7380*/  FADD.FTZ R98, R114, R161 ;  /* 0x000000a172627221 */ /* 0x002fce0000010000 */
[----:B------:R-:W-:Y:S08]  /*7390*/  MUFU.EX2 R116, R116 ;  /* 0x0000007400747308 */ /* 0x000ff00000000800 */
[----:B------:R-:W1:Y:S01]  /*73a0*/  MUFU.EX2 R128, R128 ;  /* 0x0000008000807308 */ /* 0x000e620000000800 */
[----:B0-----:R-:W-:-:S07]  /*73b0*/  FADD.FTZ R145, R115, R98 ;  /* 0x0000006273917221 */ /* 0x001fce0000010000 */
[----:B------:R-:W-:Y:S08]  /*73c0*/  MUFU.EX2 R117, R117 ;  /* 0x0000007500757308 */ /* 0x000ff00000000800 */
[----:B------:R-:W0:Y:S08]  /*73d0*/  MUFU.EX2 R135, R135 ;  /* 0x0000008700877308 */ /* 0x000e300000000800 */
[----:B------:R-:W-:Y:S08]  /*73e0*/  MUFU.EX2 R88, R88 ;  /* 0x0000005800587308 */ /* 0x000ff00000000800 */
[----:B------:R-:W2:Y:S08]  /*73f0*/  MUFU.EX2 R90, R90 ;  /* 0x0000005a005a7308 */ /* 0x000eb00000000800 */
[----:B------:R-:W-:Y:S08]  /*7400*/  MUFU.EX2 R89, R89 ;  /* 0x0000005900597308 */ /* 0x000ff00000000800 */
[----:B------:R3:W-:Y:S08]  /*7410*/  MUFU.EX2 R163, R129 ;  /* 0x0000008100a37308 */ /* 0x0007f00000000800 */
[----:B------:R-:W4:Y:S01]  /*7420*/  MUFU.EX2 R91, R91 ;  /* 0x0000005b005b7308 */ /* 0x000f220000000800 */
[----:B---3--:R-:W-:-:S01]  /*7430*/  FADD.FTZ R129, R113, R2 ;  /* 0x0000000271817221 */ /* 0x008fc20000010000 */
[----:B-1----:R-:W-:-:S04]  /*7440*/  FADD.FTZ R2, R128, R145 ;  /* 0x0000009180027221 */ /* 0x002fc80000010000 */
[----:B0-----:R-:W-:Y:S02]  /*7450*/  FADD.FTZ R145, R135, R2 ;  /* 0x0000000287917221 */ /* 0x001fe40000010000 */
[----:B------:R-:W-:Y:S02]  /*7460*/  MUFU.EX2 R92, R92 ;  /* 0x0000005c005c7308 */ /* 0x000fe40000000800 */
[----:B--2---:R-:W-:-:S06]  /*7470*/  FADD.FTZ R2, R90, R145 ;  /* 0x000000915a027221 */ /* 0x004fcc0000010000 */
[----:B------:R0:W1:Y:S01]  /*7480*/  MUFU.EX2 R162, R0 ;  /* 0x0000000000a27308 */ /* 0x0000620000000800 */
[----:B----4-:R-:W-:-:S04]  /*7490*/  FADD.FTZ R2, R91, R2 ;  /* 0x000000025b027221 */ /* 0x010fc80000010000 */
[----:B------:R-:W-:-:S03]  /*74a0*/  FADD.FTZ R2, R163, R2 ;  /* 0x00000002a3027221 */ /* 0x000fc60000010000 */
[----:B------:R-:W-:Y:S01]  /*74b0*/  MUFU.EX2 R93, R93 ;  /* 0x0000005d005d7308 */ /* 0x000fe20000000800 */
[----:B0-----:R-:W-:-:S04]  /*74c0*/  FADD.FTZ R0, R116, R129 ;  /* 0x0000008174007221 */ /* 0x001fc80000010000 */
[----:B------:R-:W-:-:S03]  /*74d0*/  FADD.FTZ R129, R117, R0 ;  /* 0x0000000075817221 */ /* 0x000fc60000010000 */
[----:B------:R-:W-:Y:S01]  /*74e0*/  MUFU.EX2 R96, R96 ;  /* 0x0000006000607308 */ /* 0x000fe20000000800 */
[----:B------:R-:W-:-:S01]  /*74f0*/  FADD.FTZ R0, R88, R129 ;  /* 0x0000008158007221 */ /* 0x000fc20000010000 */
[----:B-1----:R-:W-:-:S03]  /*7500*/  FADD.FTZ R2, R162, R2 ;  /* 0x00000002a2027221 */ /* 0x002fc60000010000 */
[----:B------:R-:W-:-:S03]  /*7510*/  FADD.FTZ R129, R89, R0 ;  /* 0x0000000059817221 */ /* 0x000fc60000010000 */
[----:B------:R-:W0:Y:S01]  /*7520*/  MUFU.EX2 R95, R95 ;  /* 0x0000005f005f7308 */ /* 0x000e220000000800 */
[----:B------:R-:W-:-:S07]  /*7530*/  FADD.FTZ R0, R92, R129 ;  /* 0x000000815c007221 */ /* 0x000fce0000010000 */
[----:B------:R-:W1:Y:S08]  /*7540*/  MUFU.EX2 R97, R97 ;  /* 0x0000006100617308 */ /* 0x000e700000000800 */
[----:B------:R2:W3:Y:S01]  /*7550*/  MUFU.EX2 R171, R99 ;  /* 0x0000006300ab7308 */ /* 0x0004e20000000800 */
[----:B0-----:R-:W-:-:S07]  /*7560*/  FADD.FTZ R2, R95, R2 ;  /* 0x000000025f027221 */ /* 0x001fce0000010000 */
[----:B------:R-:W0:Y:S01]  /*7570*/  MUFU.EX2 R100, R100 ;  /* 0x0000006400647308 */ /* 0x000e220000000800 */
[----:B--2---:R-:W-:-:S04]  /*7580*/  FADD.FTZ R99, R93, R0 ;  /* 0x000000005d637221 */ /* 0x004fc80000010000 */
[----:B------:R-:W-:-:S03]  /*7590*/  FADD.FTZ R0, R96, R99 ;  /* 0x0000006360007221 */ /* 0x000fc60000010000 */
[----:B------:R-:W2:Y:S01]  /*75a0*/  MUFU.EX2 R145, R104 ;  /* 0x0000006800917308 */ /* 0x000ea20000000800 */
[----:B-1----:R-:W-:-:S01]  /*75b0*/  FADD.FTZ R99, R97, R0 ;  /* 0x0000000061637221 */ /* 0x002fc20000010000 */
[----:B---3--:R-:W-:-:S06]  /*75c0*/  FADD.FTZ R2, R171, R2 ;  /* 0x00000002ab027221 */ /* 0x008fcc0000010000 */
[----:B------:R-:W1:Y:S01]  /*75d0*/  MUFU.EX2 R101, R101 ;  /* 0x0000006500657308 */ /* 0x000e620000000800 */
[----:B0-----:R-:W-:-:S07]  /*75e0*/  FADD.FTZ R0, R100, R99 ;  /* 0x0000006364007221 */ /* 0x001fce0000010000 */
[----:B------:R-:W0:Y:S01]  /*75f0*/  MUFU.EX2 R8, R8 ;  /* 0x0000000800087308 */ /* 0x000e220000000800 */
[----:B--2---:R-:W-:-:S01]  /*7600*/  FADD.FTZ R98, R145, R2 ;  /* 0x0000000291627221 */ /* 0x004fc20000010000 */
[----:B-1----:R-:W-:-:S03]  /*7610*/  FADD.FTZ R2, R101, R0 ;  /* 0x0000000065027221 */ /* 0x002fc60000010000 */
[----:B0-----:R-:W-:Y:S01]  /*7620*/  FADD.FTZ R0, R8, R98 ;  /* 0x0000006208007221 */ /* 0x001fe20000010000 */
[----:B------:R-:W-:Y:S06]  /*7630*/  @!P0 BRA `(.L_x_2474) ;  /* 0x0000000000048947 */ /* 0x000fec0003800000 */
[----:B------:R-:W-:Y:S01]  /*7640*/  BPT.TRAP 0x1 ;  /* 0x000000040000795c */ /* 0x000fe20000300000 */
.L_x_2474:
[----:B------:R-:W-:Y:S01]  /*7650*/  UISETP.GT.AND UP0, UPT, UR31, UR29, UPT ;  /* 0x0000001d1f00728c */ /* 0x000fe2000bf04270 */
[----:B------:R-:W-:Y:S01]  /*7660*/  F2FP.SATFINITE.E4M3.F32.PACK_AB_MERGE_C R6, R7, R6, RZ ;  /* 0x000000060706723e */ /* 0x000fe200048070ff */
[----:B------:R-:W-:Y:S01]  /*7670*/  ULEA UR6, UR30, UR43, 0x3 ;  /* 0x0000002b1e067291 */ /* 0x000fe2000f8e183f */
[----:B------:R-:W-:Y:S01]  /*7680*/  F2FP.SATFINITE.E4M3.F32.PACK_AB_MERGE_C R7, R162, R163, RZ ;  /* 0x000000a3a207723e */ /* 0x000fe200048070ff */
[----:B------:R-:W-:Y:S01]  /*7690*/  UIADD3 UR31, UR31, -0x1, URZ ;  /* 0xffffffff1f1f7890 */ /* 0x000fe2000fffe03f */
[----:B------:R-:W-:Y:S01]  /*76a0*/  F2FP.SATFINITE.E4M3.F32.PACK_AB_MERGE_C R11, R12, R11, RZ ;  /* 0x0000000b0c0b723e */ /* 0x000fe200048070ff */
[----:B------:R-:W-:Y:S01]  /*76b0*/  UIADD3 UR6, UR6, 0x22860, URZ ;  /* 0x0002286006067890 */ /* 0x000fe2000fffe03f */
[----:B------:R-:W-:Y:S01]  /*76c0*/  PLOP3.LUT P1, PT, PT, PT, UP0, 0x80, 0x0 ;  /* 0x000000000000781c */ /* 0x000fe20003f2f008 */
[----:B------:R-:W-:Y:S01]  /*76d0*/  UMOV UR32, UR45 ;  /* 0x0000002d00207c82 */ /* 0x000fe20008000000 */
[----:B------:R-:W-:Y:S01]  /*76e0*/  F2FP.SATFINITE.E4M3.F32.PACK_AB_MERGE_C R148, R155, R148, RZ ;  /* 0x000000949b94723e */ /* 0x000fe200048070ff */
[----:B------:R-:W-:Y:S01]  /*76f0*/  UPRMT UR6, UR41, 0x654, UR6 ;  /* 0x0000065429067896 */ /* 0x000fe20008000006 */
[----:B------:R-:W-:Y:S01]  /*7700*/  F2FP.SATFINITE.E4M3.F32.PACK_AB_MERGE_C R15, R20, R15, RZ ;  /* 0x0000000f140f723e */ /* 0x000fe200048070ff */
[----:B------:R-:W-:Y:S01]  /*7710*/  UMOV UR30, UR44 ;  /* 0x0000002c001e7c82 */ /* 0x000fe20008000000 */
[----:B------:R-:W-:Y:S01]  /*7720*/  F2FP.SATFINITE.E4M3.F32.PACK_AB_MERGE_C R156, R159, R156, RZ ;  /* 0x0000009c9f9c723e */ /* 0x000fe200048070ff */
[-C--:B------:R-:W-:Y:S01]  /*7730*/  FMUL.FTZ R24, R24, R158.reuse ;  /* 0x0000009e18187220 */ /* 0x080fe20000410000 */
        /* <DEDUP_REMOVED lines=101> */
.L_x_2464:
[----:B------:R-:W-:-:S13]  /*7d90*/  ISETP.LE.AND P1, PT, RZ, UR31, PT ;  /* 0x0000001fff007c0c */ /* 0x000fda000bf23270 */
[----:B------:R-:W-:Y:S05]  /*7da0*/  @!P1 BRA `(.L_x_2476) ;  /* 0x0000002800509947 */ /* 0x000fea0003800000 */
[----:B------:R-:W-:Y:S01]  /*7db0*/  IMAD.MOV.U32 R6, RZ, RZ, R5 ;  /* 0x000000ffff067224 */ /* 0x000fe200078e0005 */
[----:B------:R-:W-:Y:S01]  /*7dc0*/  UMOV UR29, UR45 ;  /* 0x0000002d001d7c82 */ /* 0x000fe20008000000 */
[----:B------:R-:W-:Y:S01]  /*7dd0*/  IMAD.MOV.U32 R7, RZ, RZ, R4 ;  /* 0x000000ffff077224 */ /* 0x000fe200078e0004 */
[----:B------:R-:W-:-:S06]  /*7de0*/  UMOV UR28, UR44 ;  /* 0x0000002c001c7c82 */ /* 0x000fcc0008000000 */
.L_x_2487:
[----:B------:R-:W-:Y:S01]  /*7df0*/  ISETP.NE.AND P2, PT, RZ, UR42, PT ;  /* 0x0000002aff007c0c */ /* 0x000fe2000bf45270 */
[----:B------:R-:W-:-:S04]  /*7e00*/  UISETP.NE.AND UP0, UPT, UR28, 0x1, UPT ;  /* 0x000000011c00788c */ /* 0x000fc8000bf05270 */
[----:B------:R-:W-:-:S04]  /*7e10*/  USEL UR45, URZ, 0x1, UP0 ;  /* 0x000000013f2d7887 */ /* 0x000fc80008000000 */
[----:B------:R-:W-:-:S04]  /*7e20*/  ULOP3.LUT UR45, UR29, UR45, URZ, 0x3c, !UPT ;  /* 0x0000002d1d2d7292 */ /* 0x000fc8000f8e3c3f */
[----:B------:R-:W-:Y:S08]  /*7e30*/  @P2 BRA `(.L_x_2477) ;  /* 0x0000000000382947 */ /* 0x000ff00003800000 */
[----:B------:R-:W-:Y:S05]  /*7e40*/  @!P0 BRA `(.L_x_2478) ;  /* 0x0000000000048947 */ /* 0x000fea0003800000 */
[----:B------:R-:W-:Y:S01]  /*7e50*/  BPT.TRAP 0x1 ;  /* 0x000000040000795c */ /* 0x000fe20000300000 */
.L_x_2478:
        /* <DEDUP_REMOVED lines=9> */
.L_x_2479:
[----:B-1----:R-:W-:Y:S05]  /*7ef0*/  @P1 BRA `(.L_x_2477) ;  /* 0x0000000000081947 */ /* 0x002fea0003800000 */
[----:B------:R-:W1:Y:S02]  /*7f00*/  SYNCS.PHASECHK.TRANS64.TRYWAIT P1, [UR6+0x22830], R4 ;  /* 0x02283004ff0075a7 */ /* 0x000e640008020146 */
[----:B-1----:R-:W-:Y:S05]  /*7f10*/  @!P1 BRA `(.L_x_2480) ;  /* 0x000000ac00fc9947 */ /* 0x002fea0003800000 */
.L_x_2477:
        /* <DEDUP_REMOVED lines=132> */
.L_x_2482:
[----:B------:R-:W-:Y:S01]  /*8760*/  ULEA UR6, UR28, UR43, 0x3 ;  /* 0x0000002b1c067291 */ /* 0x000fe2000f8e183f */
[----:B------:R-:W-:-:S05]  /*8770*/  IMAD.U32 R4, RZ, RZ, UR29 ;  /* 0x0000001dff047e24 */ /* 0x000fca000f8e00ff */
[----:B------:R-:W-:-:S04]  /*8780*/  SHF.L.U32 R4, R4, 0x1f, RZ ;  /* 0x0000001f04047819 */ /* 0x000fc800000006ff */
[----:B------:R0:W1:Y:S01]  /*8790*/  SYNCS.PHASECHK.TRANS64.TRYWAIT P1, [UR6+0x22850], R4 ;  /* 0x02285004ff0075a7 */ /* 0x0000620008020146 */
[----:B------:R-:W-:Y:S05]  /*87a0*/  @!P0 BRA `(.L_x_2483) ;  /* 0x0000000000048947 */ /* 0x000fea0003800000 */
[----:B------:R-:W-:Y:S01]  /*87b0*/  BPT.TRAP 0x1 ;  /* 0x000000040000795c */ /* 0x000fe20000300000 */
.L_x_2483:
[----:B-1----:R-:W-:Y:S05]  /*87c0*/  @P1 BRA `(.L_x_2481) ;  /* 0x0000000000081947 */ /* 0x002fea0003800000 */
[----:B------:R-:W1:Y:S02]  /*87d0*/  SYNCS.PHASECHK.TRANS64.TRYWAIT P1, [UR6+0x22850], R4 ;  /* 0x02285004ff0075a7 */ /* 0x000e640008020146 */
[----:B-1----:R-:W-:Y:S05]  /*87e0*/  @!P1 BRA `(.L_x_2484) ;  /* 0x000000a400e09947 */ /* 0x002fea0003800000 */
.L_x_2481:
        /* <DEDUP_REMOVED lines=36> */
.L_x_2485:
[----:B0-----:R-:W-:Y:S01]  /*8a30*/  FMNMX.FTZ R4, R152, R7, !PT ;  /* 0x0000000798047209 */ /* 0x001fe20007810000 */
[----:B------:R-:W-:Y:S01]  /*8a40*/  IMAD.U32 R13, RZ, RZ, UR39 ;  /* 0x00000027ff0d7e24 */ /* 0x000fe2000f8e00ff */
[----:B------:R-:W-:Y:S01]  /*8a50*/  FMNMX.FTZ R8, R154, R6, !PT ;  /* 0x000000069a087209 */ /* 0x000fe20007810000 */
        /* <DEDUP_REMOVED lines=94> */
[----:B------:R-:W-:Y:S02]  /*9040*/  IMAD.U32 R144, RZ, RZ, UR39 ;  /* 0x00000027ff907e24 */ /* 0x000fe4000f8e00ff */
[----:B------:R-:W-:-:S01]  /*9050*/  FFMA.FTZ R11, R153, UR39, -R168 ;  /* 0x00000027990b7c23 */ /* 0x000fc200080108a8 */
[----:B------:R-:W-:Y:S01]  /*9060*/  FADD.FTZ R6, -R5, R6 ;  /* 0x0000000605067221 */ /* 0x000fe20000010100 */
[----:B------:R-:W-:-:S01]  /*9070*/  FFMA.FTZ R153, R101, UR39, -R168 ;  /* 0x0000002765997c23 */ /* 0x000fc200080108a8 */
[----:B------:R-:W-:Y:S01]  /*9080*/  FFMA.FTZ R101, R5, R144, -8 ;  /* 0xc100000005657423 */ /* 0x000fe20000010090 */
[----:B------:R-:W-:Y:S01]  /*9090*/  FMUL.FTZ R12, R7, UR39 ;  /* 0x00000027070c7c20 */ /* 0x000fe20008410000 */
[----:B------:R-:W-:Y:S01]  /*90a0*/  FMUL.FTZ R7, R6, UR39 ;  /* 0x0000002706077c20 */ /* 0x000fe20008410000 */
[----:B------:R-:W-:-:S01]  /*90b0*/  FFMA.FTZ R6, R152, UR39, -R168 ;  /* 0x0000002798067c23 */ /* 0x000fc200080108a8 */
[--C-:B------:R-:W-:Y:S01]  /*90c0*/  FFMA.FTZ R144, R154, UR39, -R101.reuse ;  /* 0x000000279a907c23 */ /* 0x100fe20008010865 */
[----:B------:R-:W-:-:S01]  /*90d0*/  FFMA.FTZ R155, R155, UR39, -R101 ;  /* 0x000000279b9b7c23 */ /* 0x000fc20008010865 */
[----:B------:R0:W-:Y:S01]  /*90e0*/  MUFU.EX2 R9, R12 ;  /* 0x0000000c00097308 */ /* 0x0001e20000000800 */
[----:B------:R-:W-:-:S01]  /*90f0*/  FFMA.FTZ R20, R140, UR39, -R168 ;  /* 0x000000278c147c23 */ /* 0x000fc200080108a8 */
[--C-:B------:R-:W-:Y:S01]  /*9100*/  FFMA.FTZ R140, R148, UR39, -R168.reuse ;  /* 0x00000027948c7c23 */ /* 0x100fe200080108a8 */
        /* <DEDUP_REMOVED lines=9> */
[----:B0-----:R-:W-:Y:S01]  /*91a0*/  FFMA.FTZ R12, R164, UR39, -R168 ;  /* 0x00000027a40c7c23 */ /* 0x001fe200080108a8 */
        /* <DEDUP_REMOVED lines=12> */
[----:B------:R-:W-:-:S01]  /*9270*/  FFMA.FTZ R145, R145, UR39, -R168 ;  /* 0x0000002791917c23 */ /* 0x000fc200080108a8 */
[--C-:B------:R-:W-:Y:S01]  /*9280*/  FFMA.FTZ R147, R147, UR39, -R101.reuse ;  /* 0x0000002793937c23 */ /* 0x100fe20008010865 */
        /* <DEDUP_REMOVED lines=65> */
[----:B------:R-:W-:-:S04]  /*96a0*/  FFMA.FTZ R101, R103, UR39, -R101 ;  /* 0x0000002767657c23 */ /* 0x000fc80008010865 */
        /* <DEDUP_REMOVED lines=123> */
[----:B------:R-:W-:Y:S01]  /*9e60*/  MUFU.EX2 R94, R98 ;  /* 0x00000062005e7308 */ /* 0x000fe20000000800 */
[----:B------:R-:W-:-:S04]  /*9e70*/  FADD.FTZ R95, R89, R0 ;  /* 0x00000000595f7221 */ /* 0x000fc80000010000 */
[----:B------:R-:W-:-:S03]  /*9e80*/  FADD.FTZ R0, R92, R95 ;  /* 0x0000005f5c007221 */ /* 0x000fc60000010000 */
[----:B------:R-:W2:Y:S01]  /*9e90*/  MUFU.EX2 R97, R97 ;  /* 0x0000006100617308 */ /* 0x000ea20000000800 */
[----:B0-----:R-:W-:-:S04]  /*9ea0*/  FADD.FTZ R95, R93, R0 ;  /* 0x000000005d5f7221 */ /* 0x001fc80000010000 */
[----:B-1----:R-:W-:-:S03]  /*9eb0*/  FADD.FTZ R0, R96, R95 ;  /* 0x0000005f60007221 */ /* 0x002fc60000010000 */
[----:B------:R0:W1:Y:S08]  /*9ec0*/  MUFU.EX2 R158, R99 ;  /* 0x00000063009e7308 */ /* 0x0000700000000800 */
        /* <DEDUP_REMOVED lines=14> */
.L_x_2486:
        /* <DEDUP_REMOVED lines=116> */
.L_x_2476:
[----:B------:R-:W-:Y:S06]  /*a6f0*/  BAR.ARV 0x8, 0x180 ;  /* 0x0206000000007b1d */ /* 0x000fec0000002000 */
[----:B------:R-:W-:Y:S05]  /*a700*/  @!P0 BRA `(.L_x_2488) ;  /* 0x0000000000048947 */ /* 0x000fea0003800000 */
[----:B------:R-:W-:Y:S01]  /*a710*/  BPT.TRAP 0x1 ;  /* 0x000000040000795c */ /* 0x000fe20000300000 */
.L_x_2488:
[----:B------:R-:W-:Y:S01]  /*a720*/  ULEA UR9, UR44, UR43, 0x3 ;  /* 0x0000002b2c097291 */ /* 0x000fe2000f8e183f */
[----:B------:R-:W-:-:S05]  /*a730*/  IMAD.U32 R3, RZ, RZ, UR45 ;  /* 0x0000002dff037e24 */ /* 0x000fca000f8e00ff */
[----:B------:R-:W-:-:S04]  /*a740*/  SHF.L.U32 R3, R3, 0x1f, RZ ;  /* 0x0000001f03037819 */ /* 0x000fc800000006ff */
[----:B------:R0:W1:Y:S01]  /*a750*/  SYNCS.PHASECHK.TRANS64.TRYWAIT P1, [UR9+0x22850], R3 ;  /* 0x02285003ff0075a7 */ /* 0x0000620008020149 */
[----:B------:R-:W-:Y:S05]  /*a760*/  @!P0 BRA `(.L_x_2489) ;  /* 0x0000000000048947 */ /* 0x000fea0003800000 */
[----:B------:R-:W-:Y:S01]  /*a770*/  BPT.TRAP 0x1 ;  /* 0x000000040000795c */ /* 0x000fe20000300000 */
.L_x_2489:
[----:B-1----:R-:W-:Y:S05]  /*a780*/  @P1 BRA `(.L_x_2490) ;  /* 0x0000000000081947 */ /* 0x002fea0003800000 */
[----:B------:R-:W1:Y:S02]  /*a790*/  SYNCS.PHASECHK.TRANS64.TRYWAIT P1, [UR9+0x22850], R3 ;  /* 0x02285003ff0075a7 */ /* 0x000e640008020149 */
[----:B-1----:R-:W-:Y:S05]  /*a7a0*/  @!P1 BRA `(.L_x_2491) ;  /* 0x0000008800089947 */ /* 0x002fea0003800000 */
.L_x_2490:
        /* <DEDUP_REMOVED lines=66> */
[----:B------:R0:W-:Y:S01]  /*abd0*/  @P1 MUFU.RCP R6, R7 ;  /* 0x0000000700061308 */ /* 0x0001e20000001000 */
[----:B------:R-:W-:Y:S01]  /*abe0*/  FSETP.NE.FTZ.AND P1, PT, R13, RZ, PT ;  /* 0x000000ff0d00720b */ /* 0x000fe20003f35000 */
[----:B------:R-:W-:Y:S01]  /*abf0*/  IMAD.MOV.U32 R10, RZ, RZ, RZ ;  /* 0x000000ffff0a7224 */ /* 0x000fe200078e00ff */
[----:B------:R-:W-:Y:S02]  /*ac00*/  WARPGROUP.DEPBAR.LE gsb0, 0x0 ;  /* 0x00008000000079c5 */ /* 0x000fe40000010000 */
[----:B------:R-:W-:-:S06]  /*ac10*/  WARPGROUP.ARRIVE ;  /* 0x00000000000079c5 */ /* 0x000fcc0000000000 */
[----:B------:R-:W-:Y:S01]  /*ac20*/  QGMMA.64x128x32.F32.E4M3.E4M3 R24, R168, gdesc[UR4], R24, gsb0 ;  /* 0x01e00004a8187df3 */ /* 0x000fe20008000818 */
[----:B------:R-:W1:Y:S08]  /*ac30*/  @P2 MUFU.LG2 R8, R12 ;  /* 0x0000000c00082308 */ /* 0x000e700000000c00 */
[----:B------:R-:W3:Y:S01]  /*ac40*/  @P3 MUFU.LG2 R9, R14 ;  /* 0x0000000e00093308 */ /* 0x000ee20000000c00 */
[----:B------:R-:W-:-:S07]  /*ac50*/  IMAD.U32 R11, RZ, RZ, UR39 ;  /* 0x00000027ff0b7e24 */ /* 0x000fce000f8e00ff */
[----:B------:R-:W4:Y:S01]  /*ac60*/  @P1 MUFU.RCP R10, R13 ;  /* 0x0000000d000a1308 */ /* 0x000f220000001000 */
[----:B------:R-:W-:Y:S02]  /*ac70*/  IMAD.U32 R15, RZ, RZ, UR39 ;  /* 0x00000027ff0f7e24 */ /* 0x000fe4000f8e00ff */
[----:B0-----:R-:W-:Y:S01]  /*ac80*/  @P2 FMUL.FTZ R7, R11, 0.69314718246459960938 ;  /* 0x3f3172180b072820 */ /* 0x001fe20000410000 */
[----:B-1----:R-:W-:Y:S01]  /*ac90*/  @P2 FMUL.FTZ R8, R8, 0.69314718246459960938 ;  /* 0x3f31721808082820 */ /* 0x002fe20000410000 */
[----:B------:R-:W-:Y:S02]  /*aca0*/  IMAD.MOV.U32 R0, RZ, RZ, -0x800000 ;  /* 0xff800000ff007424 */ /* 0x000fe400078e00ff */
[----:B------:R-:W-:Y:S01]  /*acb0*/  @P3 FMUL.FTZ R11, R15, 0.69314718246459960938 ;  /* 0x3f3172180f0b3820 */ /* 0x000fe20000410000 */
[----:B------:R-:W-:Y:S02]  /*acc0*/  IMAD.MOV.U32 R2, RZ, RZ, -0x800000 ;  /* 0xff800000ff027424 */ /* 0x000fe400078e00ff */
[----:B------:R-:W-:-:S01]  /*acd0*/  @P2 FFMA.FTZ R0, R7, R4, R8 ;  /* 0x0000000407002223 */ /* 0x000fc20000010008 */
[----:B---3--:R-:W-:Y:S01]  /*ace0*/  @P3 FMUL.FTZ R12, R9, 0.69314718246459960938 ;  /* 0x3f317218090c3820 */ /* 0x008fe20000410000 */
[----:B--2---:R-:W-:-:S03]  /*acf0*/  FMUL.FTZ R4, R6, R3 ;  /* 0x0000000306047220 */ /* 0x004fc60000410000 */
[----:B------:R-:W-:Y:S01]  /*ad00*/  @P3 FFMA.FTZ R2, R11, R5, R12 ;  /* 0x000000050b023223 */ /* 0x000fe2000001000c */
[----:B----4-:R-:W-:Y:S01]  /*ad10*/  FMUL.FTZ R3, R10, R3 ;  /* 0x000000030a037220 */ /* 0x010fe20000410000 */
[----:B------:R-:W-:Y:S02]  /*ad20*/  WARPGROUP.DEPBAR.LE gsb0, 0x0 ;  /* 0x00008000000079c5 */ /* 0x000fe40000010000 */
[----:B------:R-:W-:Y:S05]  /*ad30*/  @!P0 BRA `(.L_x_2492) ;  /* 0x0000000000048947 */ /* 0x000fea0003800000 */
[----:B------:R-:W-:Y:S01]  /*ad40*/  BPT.TRAP 0x1 ;  /* 0x000000040000795c */ /* 0x000fe20000300000 */
.L_x_2492:
        /* <DEDUP_REMOVED lines=74> */
.L_x_2456:
        /* <DEDUP_REMOVED lines=43> */
[----:B------:R-:W-:Y:S01]  /*b4a0*/  F2FP.BF16.F32.PACK_AB R89, R88, R89 ;  /* 0x000000595859723e */ /* 0x000fe200000010ff */
[----:B------:R-:W-:Y:S01]  /*b4b0*/  USHF.R.S32.HI UR12, URZ, 0x1f, UR38 ;  /* 0x0000001f3f0c7899 */ /* 0x000fe20008011426 */
[----:B------:R-:W-:Y:S01]  /*b4c0*/  LOP3.LUT R24, R24, 0xc, RZ, 0xc0, !PT ;  /* 0x0000000c18187812 */ /* 0x000fe200078ec0ff */
[----:B------:R-:W-:Y:S01]  /*b4d0*/  ULDC.64 UR8, c[0x0][0xb90] ;  /* 0x0002e40000087ab9 */ /* 0x000fe20000000a00 */
[----:B------:R-:W-:Y:S01]  /*b4e0*/  USHF.R.S32.HI UR13, URZ, 0x1f, UR37 ;  /* 0x0000001f3f0d7899 */ /* 0x000fe20008011425 */
[----:B------:R-:W-:Y:S01]  /*b4f0*/  BAR.SYNC.DEFER_BLOCKING 0x1, 0x100 ;  /* 0x0044000000007b1d */ /* 0x000fe20000010000 */
[----:B------:R-:W-:-:S05]  /*b500*/  IADD3 R24, P0, R24, UR6, RZ ;  /* 0x0000000618187c10 */ /* 0x000fca000ff1e0ff */
[----:B------:R-:W-:Y:S01]  /*b510*/  IMAD.X R25, RZ, RZ, UR7, P0 ;  /* 0x00000007ff197e24 */ /* 0x000fe200080e06ff */
[----:B------:R-:W-:-:S04]  /*b520*/  ULDC.64 UR10, c[0x0][0xb98] ;  /* 0x0002e600000a7ab9 */ /* 0x000fc80000000a00 */
[----:B------:R0:W2:Y:S01]  /*b530*/  LDG.E.CONSTANT R24, desc[UR50][R24.64] ;  /* 0x0000003218187981 */ /* 0x0000a2000c1e9900 */
[----:B------:R-:W-:Y:S02]  /*b540*/  UIMAD UR5, UR12, UR8, URZ ;  /* 0x000000080c0572a4 */ /* 0x000fe4000f8e023f */
[----:B------:R-:W-:Y:S01]  /*b550*/  UIMAD.WIDE.U32 UR6, UR38, UR8, URZ ;  /* 0x00000008260672a5 */ /* 0x000fe2000f8e003f */
[----:B------:R-:W1:Y:S01]  /*b560*/  S2R R34, SR_SWINHI ;  /* 0x0000000000227919 */ /* 0x000e620000002f00 */
[----:B------:R-:W-:Y:S02]  /*b570*/  UIMAD UR5, UR38, UR9, UR5 ;  /* 0x00000009260572a4 */ /* 0x000fe4000f8e0205 */
[----:B------:R-:W-:Y:S02]  /*b580*/  UIMAD UR8, UR13, UR10, URZ ;  /* 0x0000000a0d0872a4 */ /* 0x000fe4000f8e023f */
[----:B------:R-:W-:Y:S01]  /*b590*/  UIADD3 UR7, UR7, UR5, URZ ;  /* 0x0000000507077290 */ /* 0x000fe2000fffe03f */
[----:B0-----:R-:W-:Y:S01]  /*b5a0*/  LOP3.LUT P0, R25, R35, 0x3, RZ, 0xc0, !PT ;  /* 0x0000000323197812 */ /* 0x001fe2000780c0ff */
[----:B------:R-:W-:-:S02]  /*b5b0*/  UIMAD UR8, UR37, UR11, UR8 ;  /* 0x0000000b250872a4 */ /* 0x000fc4000f8e0208 */
[----:B------:R-:W-:Y:S01]  /*b5c0*/  UIMAD.WIDE.U32 UR6, UR37, UR10, UR6 ;  /* 0x0000000a250672a5 */ /* 0x000fe2000f8e0006 */
[----:B------:R-:W-:Y:S01]  /*b5d0*/  ISETP.EQ.OR P0, PT, R25, 0x3, !P0 ;  /* 0x000000031900780c */ /* 0x000fe20004702670 */
[----:B------:R-:W-:Y:S01]  /*b5e0*/  ULDC UR5, c[0x0][0xa88] ;  /* 0x0002a20000057ab9 */ /* 0x000fe20000000800 */
[----:B------:R-:W-:Y:S02]  /*b5f0*/  ULDC.64 UR10, c[0x0][0xaf0] ;  /* 0x0002bc00000a7ab9 */ /* 0x000fe40000000a00 */
[----:B------:R-:W-:Y:S02]  /*b600*/  SEL R61, R7, R6, P0 ;  /* 0x00000006073d7207 */ /* 0x000fe40000000000 */
[----:B------:R-:W-:Y:S02]  /*b610*/  SEL R58, R6, R7, P0 ;  /* 0x00000007063a7207 */ /* 0x000fe40000000000 */
[----:B------:R-:W-:Y:S02]  /*b620*/  SEL R55, R29, R28, P0 ;  /* 0x0000001c1d377207 */ /* 0x000fe40000000000 */
[----:B------:R-:W-:Y:S01]  /*b630*/  SEL R52, R28, R29, P0 ;  /* 0x0000001d1c347207 */ /* 0x000fe20000000000 */
[----:B------:R-:W-:Y:S01]  /*b640*/  IMAD R29, R23, 0x40, R16 ;  /* 0x00000040171d7824 */ /* 0x000fe200078e0210 */
[----:B------:R-:W-:-:S02]  /*b650*/  SEL R65, R31, R30, P0 ;  /* 0x0000001e1f417207 */ /* 0x000fc40000000000 */
[----:B------:R-:W-:Y:S02]  /*b660*/  SEL R62, R30, R31, P0 ;  /* 0x0000001f1e3e7207 */ /* 0x000fe40000000000 */
[----:B------:R-:W0:Y:S01]  /*b670*/  LDC R30, c[0x0][0xbe8] ;  /* 0x0002fa00ff1e7b82 */ /* 0x000e220000000800 */
[----:B------:R-:W-:Y:S02]  /*b680*/  SEL R73, R9, R8, P0 ;  /* 0x0000000809497207 */ /* 0x000fe40000000000 */
[----:B------:R-:W-:Y:S02]  /*b690*/  SEL R70, R8, R9, P0 ;  /* 0x0000000908467207 */ /* 0x000fe40000000000 */
[----:B------:R-:W-:Y:S02]  /*b6a0*/  SEL R67, R27, R26, P0 ;  /* 0x0000001a1b437207 */ /* 0x000fe40000000000 */
[----:B------:R-:W-:Y:S02]  /*b6b0*/  MOV R4, R3 ;  /* 0x0000000300047202 */ /* 0x000fe40000000f00 */
[----:B-1----:R-:W-:-:S02]  /*b6c0*/  MOV R5, R34 ;  /* 0x0000002200057202 */ /* 0x002fc40000000f00 */
[----:B------:R-:W-:Y:S02]  /*b6d0*/  SEL R64, R26, R27, P0 ;  /* 0x0000001b1a407207 */ /* 0x000fe40000000000 */
[----:B------:R-:W-:Y:S01]  /*b6e0*/  SEL R57, R15, R14, P0 ;  /* 0x0000000e0f397207 */ /* 0x000fe20000000000 */
[--C-:B------:R-:W-:Y:S01]  /*b6f0*/  IMAD.WIDE R6, R191, 0x2, R4.reuse ;  /* 0x00000002bf067825 */ /* 0x100fe200078e0204 */
[----:B------:R-:W-:Y:S02]  /*b700*/  SEL R54, R14, R15, P0 ;  /* 0x0000000f0e367207 */ /* 0x000fe40000000000 */
[----:B------:R-:W-:Y:S01]  /*b710*/  SEL R69, R21, R20, P0 ;  /* 0x0000001415457207 */ /* 0x000fe20000000000 */
[----:B------:R-:W-:Y:S01]  /*b720*/  IMAD.WIDE R28, R29, 0x2, R4 ;  /* 0x000000021d1c7825 */ /* 0x000fe200078e0204 */
[C---:B------:R-:W-:Y:S02]  /*b730*/  IADD3 R43, P6, R6.reuse, 0x4060, RZ ;  /* 0x00004060062b7810 */ /* 0x040fe40007fde0ff */
[----:B------:R-:W-:-:S02]  /*b740*/  IADD3 R5, P2, R6, 0x20, RZ ;  /* 0x0000002006057810 */ /* 0x000fc40007f5e0ff */
[----:B------:R-:W-:Y:S02]  /*b750*/  LOP3.LUT R42, R43, 0x380, RZ, 0xc0, !PT ;  /* 0x000003802b2a7812 */ /* 0x000fe400078ec0ff */
[----:B------:R-:W-:Y:S01]  /*b760*/  SEL R66, R20, R21, P0 ;  /* 0x0000001514427207 */ /* 0x000fe20000000000 */
[--C-:B------:R-:W-:Y:S01]  /*b770*/  IMAD.X R35, RZ, RZ, R7.reuse, P2 ;  /* 0x000000ffff237224 */ /* 0x100fe200010e0607 */
[----:B------:R-:W-:Y:S02]  /*b780*/  SHF.R.U64 R42, R42, 0x3, RZ ;  /* 0x000000032a2a7819 */ /* 0x000fe400000012ff */
[----:B------:R-:W-:Y:S02]  /*b790*/  LOP3.LUT R4, R5, 0x380, RZ, 0xc0, !PT ;  /* 0x0000038005047812 */ /* 0x000fe400078ec0ff */
[----:B------:R-:W-:Y:S01]  /*b7a0*/  LOP3.LUT R42, R42, R43, RZ, 0x3c, !PT ;  /* 0x0000002b2a2a7212 */ /* 0x000fe200078e3cff */
[----:B------:R-:W-:Y:S01]  /*b7b0*/  IMAD.X R43, RZ, RZ, R7, P6 ;  /* 0x000000ffff2b7224 */ /* 0x000fe200030e0607 */
[----:B------:R-:W-:-:S02]  /*b7c0*/  IADD3 R9, P6, R6, 0x40, RZ ;  /* 0x0000004006097810 */ /* 0x000fc40007fde0ff */
[----:B------:R-:W-:Y:S02]  /*b7d0*/  IADD3 R15, P2, R28, 0x2000, RZ ;  /* 0x000020001c0f7810 */ /* 0x000fe40007f5e0ff */
[----:B------:R-:W-:Y:S01]  /*b7e0*/  LOP3.LUT R45, R6, 0x380, RZ, 0xc0, !PT ;  /* 0x00000380062d7812 */ /* 0x000fe200078ec0ff */
[----:B------:R-:W-:Y:S01]  /*b7f0*/  IMAD.X R27, RZ, RZ, R7, P6 ;  /* 0x000000ffff1b7224 */ /* 0x000fe200030e0607 */
[----:B------:R-:W-:Y:S02]  /*b800*/  IADD3 R21, P6, R28, 0x1000, RZ ;  /* 0x000010001c157810 */ /* 0x000fe40007fde0ff */
[----:B------:R-:W-:Y:S02]  /*b810*/  SHF.R.U64 R4, R4, 0x3, RZ ;  /* 0x0000000304047819 */ /* 0x000fe400000012ff */
[----:B------:R-:W-:Y:S02]  /*b820*/  LOP3.LUT R20, R21, 0x380, RZ, 0xc0, !PT ;  /* 0x0000038015147812 */ /* 0x000fe400078ec0ff */
[----:B------:R-:W-:-:S02]  /*b830*/  LOP3.LUT R14, R15, 0x380, RZ, 0xc0, !PT ;  /* 0x000003800f0e7812 */ /* 0x000fc400078ec0ff */
[----:B------:R-:W-:Y:S02]  /*b840*/  SEL R59, R11, R10, P0 ;  /* 0x0000000a0b3b7207 */ /* 0x000fe40000000000 */
[----:B------:R-:W-:Y:S02]  /*b850*/  SEL R56, R10, R11, P0 ;  /* 0x0000000b0a387207 */ /* 0x000fe40000000000 */
[----:B------:R-:W-:Y:S02]  /*b860*/  SHF.R.U64 R45, R45, 0x3, RZ ;  /* 0x000000032d2d7819 */ /* 0x000fe400000012ff */
[----:B------:R-:W-:Y:S02]  /*b870*/  IADD3 R11, P3, R6, 0x4000, RZ ;  /* 0x00004000060b7810 */ /* 0x000fe40007f7e0ff */
[----:B------:R-:W-:Y:S02]  /*b880*/  LOP3.LUT R34, R4, R5, RZ, 0x3c, !PT ;  /* 0x0000000504227212 */ /* 0x000fe400078e3cff */
[----:B------:R-:W-:-:S02]  /*b890*/  SHF.R.U64 R20, R20, 0x3, RZ ;  /* 0x0000000314147819 */ /* 0x000fc400000012ff */
[----:B------:R-:W-:Y:S02]  /*b8a0*/  SHF.R.U64 R14, R14, 0x3, RZ ;  /* 0x000000030e0e7819 */ /* 0x000fe400000012ff */
[----:B------:R-:W-:Y:S02]  /*b8b0*/  LOP3.LUT R4, R9, 0x380, RZ, 0xc0, !PT ;  /* 0x0000038009047812 */ /* 0x000fe400078ec0ff */
[----:B------:R-:W-:Y:S02]  /*b8c0*/  SEL R71, R13, R12, P0 ;  /* 0x0000000c0d477207 */ /* 0x000fe40000000000 */
[----:B------:R-:W-:Y:S02]  /*b8d0*/  SEL R68, R12, R13, P0 ;  /* 0x0000000d0c447207 */ /* 0x000fe40000000000 */
[C---:B------:R-:W-:Y:S02]  /*b8e0*/  IADD3 R13, P5, R6.reuse, 0x4040, RZ ;  /* 0x00004040060d7810 */ /* 0x040fe40007fbe0ff */
[----:B------:R-:W-:-:S02]  /*b8f0*/  IADD3 R10, P4, R6, 0x4020, RZ ;  /* 0x00004020060a7810 */ /* 0x000fc40007f9e0ff */
[----:B------:R-:W-:Y:S01]  /*b900*/  IADD3 R8, P1, R6, 0x60, RZ ;  /* 0x0000006006087810 */ /* 0x000fe20007f3e0ff */
[--C-:B------:R-:W-:Y:S01]  /*b910*/  IMAD.X R41, RZ, RZ, R7.reuse, P5 ;  /* 0x000000ffff297224 */ /* 0x100fe200028e0607 */
[----:B------:R-:W-:Y:S01]  /*b920*/  LOP3.LUT R44, R45, R6, RZ, 0x3c, !PT ;  /* 0x000000062d2c7212 */ /* 0x000fe200078e3cff */
[----:B------:R-:W-:Y:S01]  /*b930*/  IMAD.MOV.U32 R45, RZ, RZ, R7 ;  /* 0x000000ffff2d7224 */ /* 0x000fe200078e0007 */
[----:B------:R-:W-:Y:S02]  /*b940*/  LOP3.LUT R6, R11, 0x380, RZ, 0xc0, !PT ;  /* 0x000003800b067812 */ /* 0x000fe400078ec0ff */
[----:B------:R-:W-:Y:S01]  /*b950*/  LOP3.LUT R20, R20, R21, RZ, 0x3c, !PT ;  /* 0x0000001514147212 */ /* 0x000fe200078e3cff */
[--C-:B------:R-:W-:Y:S01]  /*b960*/  IMAD.X R21, RZ, RZ, R29.reuse, P6 ;  /* 0x000000ffff157224 */ /* 0x100fe200030e061d */
[----:B------:R-:W-:Y:S01]  /*b970*/  LOP3.LUT R14, R14, R15, RZ, 0x3c, !PT ;  /* 0x0000000f0e0e7212 */ /* 0x000fe200078e3cff */
[----:B------:R-:W-:Y:S01]  /*b980*/  IMAD.X R15, RZ, RZ, R29, P2 ;  /* 0x000000ffff0f7224 */ /* 0x000fe200010e061d */
[----:B------:R-:W-:-:S02]  /*b990*/  SHF.R.U64 R4, R4, 0x3, RZ ;  /* 0x0000000304047819 */ /* 0x000fc400000012ff */
[----:B------:R-:W-:Y:S02]  /*b9a0*/  IADD3 R31, P6, R28, 0x7000, RZ ;  /* 0x000070001c1f7810 */ /* 0x000fe40007fde0ff */
[----:B0-----:R-:W-:Y:S02]  /*b9b0*/  ISETP.NE.AND P2, PT, R30, 0x1, PT ;  /* 0x000000011e00780c */ /* 0x001fe40003f45270 */
[----:B------:R-:W-:Y:S02]  /*b9c0*/  SHF.R.U64 R6, R6, 0x3, RZ ;  /* 0x0000000306067819 */ /* 0x000fe400000012ff */
[----:B------:R-:W-:Y:S02]  /*b9d0*/  SEL R63, R48, R49, P0 ;  /* 0x00000031303f7207 */ /* 0x000fe40000000000 */
[----:B------:R-:W-:Y:S02]  /*b9e0*/  LOP3.LUT R26, R4, R9, RZ, 0x3c, !PT ;  /* 0x00000009041a7212 */ /* 0x000fe400078e3cff */
[----:B------:R-:W-:-:S02]  /*b9f0*/  SEL R48, R49, R48, P0 ;  /* 0x0000003031307207 */ /* 0x000fc40000000000 */
[----:B------:R-:W-:Y:S02]  /*ba00*/  LOP3.LUT R4, R31, 0x380, RZ, 0xc0, !PT ;  /* 0x000003801f047812 */ /* 0x000fe400078ec0ff */
[----:B------:R-:W-:Y:S02]  /*ba10*/  SEL R49, R38, R39, P0 ;  /* 0x0000002726317207 */ /* 0x000fe40000000000 */
[----:B------:R-:W-:Y:S01]  /*ba20*/  SEL R60, R39, R38, P0 ;  /* 0x00000026273c7207 */ /* 0x000fe20000000000 */
[----:B------:R-:W-:Y:S01]  /*ba30*/  IMAD.X R39, RZ, RZ, R7, P3 ;  /* 0x000000ffff277224 */ /* 0x000fe200018e0607 */
[----:B------:R-:W-:Y:S02]  /*ba40*/  LOP3.LUT R38, R6, R11, RZ, 0x3c, !PT ;  /* 0x0000000b06267212 */ /* 0x000fe400078e3cff */
[----:B------:R-:W-:Y:S02]  /*ba50*/  LOP3.LUT R6, R8, 0x380, RZ, 0xc0, !PT ;  /* 0x0000038008067812 */ /* 0x000fe400078ec0ff */
[----:B------:R-:W-:-:S02]  /*ba60*/  SHF.R.U64 R4, R4, 0x3, RZ ;  /* 0x0000000304047819 */ /* 0x000fc400000012ff */
[----:B------:R-:W-:Y:S02]  /*ba70*/  SHF.R.U64 R5, R6, 0x3, RZ ;  /* 0x0000000306057819 */ /* 0x000fe400000012ff */
[----:B------:R-:W-:Y:S02]  /*ba80*/  LOP3.LUT R4, R4, R31, RZ, 0x3c, !PT ;  /* 0x0000001f04047212 */ /* 0x000fe400078e3cff */
[----:B------:R-:W0:Y:S01]  /*ba90*/  @P2 LDC R31, c[0x0][0xbec] ;  /* 0x0002fb00ff1f2b82 */ /* 0x000e220000000800 */
[----:B------:R-:W-:Y:S02]  /*baa0*/  SEL R53, R33, R32, P0 ;  /* 0x0000002021357207 */ /* 0x000fe40000000000 */
[----:B------:R-:W-:Y:S01]  /*bab0*/  SEL R50, R32, R33, P0 ;  /* 0x0000002120327207 */ /* 0x000fe20000000000 */
[----:B------:R-:W-:Y:S01]  /*bac0*/  IMAD.X R33, RZ, RZ, R7, P1 ;  /* 0x000000ffff217224 */ /* 0x000fe200008e0607 */
[----:B------:R-:W-:Y:S02]  /*bad0*/  LOP3.LUT R32, R5, R8, RZ, 0x3c, !PT ;  /* 0x0000000805207212 */ /* 0x000fe400078e3cff */
[----:B------:R-:W-:-:S02]  /*bae0*/  MOV R83, R44 ;  /* 0x0000002c00537202 */ /* 0x000fc40000000f00 */
[----:B------:R-:W-:Y:S02]  /*baf0*/  MOV R82, R32 ;  /* 0x0000002000527202 */ /* 0x000fe40000000f00 */
[----:B------:R-:W1:Y:S01]  /*bb00*/  @P2 LDC R32, c[0x0][0xbf0] ;  /* 0x0002fc00ff202b82 */ /* 0x000e620000000800 */
[----:B------:R-:W-:Y:S01]  /*bb10*/  MOV R44, R34 ;  /* 0x00000022002c7202 */ /* 0x000fe20000000f00 */
[----:B------:R-:W-:Y:S01]  /*bb20*/  VIADD R34, R18, UR40 ;  /* 0x0000002812227c36 */ /* 0x000fe20008000000 */
[----:B------:R-:W-:Y:S02]  /*bb30*/  LOP3.LUT R12, R13, 0x380, RZ, 0xc0, !PT ;  /* 0x000003800d0c7812 */ /* 0x000fe400078ec0ff */
[----:B------:R-:W-:Y:S02]  /*bb40*/  SEL R51, R37, R36, P0 ;  /* 0x0000002425337207 */ /* 0x000fe40000000000 */
[----:B------:R-:W-:Y:S01]  /*bb50*/  SEL R46, R36, R37, P0 ;  /* 0x00000025242e7207 */ /* 0x000fe20000000000 */
[----:B------:R-:W-:Y:S01]  /*bb60*/  IMAD.X R37, RZ, RZ, R7, P4 ;  /* 0x000000ffff257224 */ /* 0x000fe200020e0607 */
[----:B------:R-:W-:-:S02]  /*bb70*/  SEL R25, R94, R93, P0 ;  /* 0x0000005d5e197207 */ /* 0x000fc40000000000 */
[----:B------:R-:W-:Y:S02]  /*bb80*/  SEL R47, R90, R89, P0 ;  /* 0x000000595a2f7207 */ /* 0x000fe40000000000 */
[----:B------:R-:W-:Y:S01]  /*bb90*/  MOV R45, R26 ;  /* 0x0000001a002d7202 */ /* 0x000fe20000000f00 */
[----:B0-----:R-:W-:Y:S01]  /*bba0*/  @P2 IMAD.HI.U32 R27, R34, R31, RZ ;  /* 0x0000001f221b2227 */ /* 0x001fe200078e00ff */
[----:B------:R-:W-:Y:S02]  /*bbb0*/  SEL R94, R93, R94, P0 ;  /* 0x0000005e5d5e7207 */ /* 0x000fe40000000000 */
[----:B------:R-:W-:Y:S01]  /*bbc0*/  SEL R90, R89, R90, P0 ;  /* 0x0000005a595a7207 */ /* 0x000fe20000000000 */
[----:B------:R-:W-:Y:S01]  /*bbd0*/  IMAD.MOV.U32 R26, RZ, RZ, R34 ;  /* 0x000000ffff1a7224 */ /* 0x000fe200078e0022 */
[----:B------:R-:W-:Y:S02]  /*bbe0*/  LOP3.LUT R7, R10, 0x380, RZ, 0xc0, !PT ;  /* 0x000003800a077812 */ /* 0x000fe400078ec0ff */
[----:B------:R-:W-:-:S02]  /*bbf0*/  SHF.R.U64 R12, R12, 0x3, RZ ;  /* 0x000000030c0c7819 */ /* 0x000fc400000012ff */
[----:B------:R-:W-:Y:S02]  /*bc00*/  SHF.R.U64 R7, R7, 0x3, RZ ;  /* 0x0000000307077819 */ /* 0x000fe400000012ff */
[----:B------:R-:W-:Y:S02]  /*bc10*/  LOP3.LUT R40, R12, R13, RZ, 0x3c, !PT ;  /* 0x0000000d0c287212 */ /* 0x000fe400078e3cff */
[----:B------:R-:W-:Y:S02]  /*bc20*/  IADD3 R13, P1, R28, 0x3000, RZ ;  /* 0x000030001c0d7810 */ /* 0x000fe40007f3e0ff */
[----:B------:R-:W-:Y:S02]  /*bc30*/  LOP3.LUT R36, R7, R10, RZ, 0x3c, !PT ;  /* 0x0000000a07247212 */ /* 0x000fe400078e3cff */
[----:B-1----:R-:W-:Y:S01]  /*bc40*/  @P2 SHF.R.U32.HI R26, RZ, R32, R27 ;  /* 0x00000020ff1a2219 */ /* 0x002fe2000001161b */
[----:B------:R-:W-:Y:S01]  /*bc50*/  IMAD.U32 R27, RZ, RZ, UR8 ;  /* 0x00000008ff1b7e24 */ /* 0x000fe2000f8e00ff */
[----:B------:R-:W-:Y:S01]  /*bc60*/  LOP3.LUT R12, R13, 0x380, RZ, 0xc0, !PT ;  /* 0x000003800d0c7812 */ /* 0x000fe200078ec0ff */
[----:B------:R-:W-:Y:S01]  /*bc70*/  ULDC.64 UR8, c[0x0][0xae8] ;  /* 0x0002ba0000087ab9 */ /* 0x000fe20000000a00 */
[----:B------:R-:W-:Y:S01]  /*bc80*/  MOV R80, R36 ;  /* 0x0000002400507202 */ /* 0x000fe20000000f00 */
[----:B------:R-:W-:Y:S01]  /*bc90*/  IMAD.MOV R37, RZ, RZ, -R26 ;  /* 0x000000ffff257224 */ /* 0x000fe200078e0a1a */
[----:B------:R-:W-:-:S02]  /*bca0*/  SEL R75, R86, R87, P0 ;  /* 0x00000057564b7207 */ /* 0x000fc40000000000 */
[----:B------:R-:W-:Y:S01]  /*bcb0*/  SHF.R.U64 R12, R12, 0x3, RZ ;  /* 0x000000030c0c7819 */ /* 0x000fe200000012ff */
[----:B------:R-:W-:Y:S01]  /*bcc0*/  IMAD R37, R30, R37, R34 ;  /* 0x000000251e257224 */ /* 0x000fe200078e0222 */
[----:B------:R-:W-:Y:S02]  /*bcd0*/  SEL R86, R87, R86, P0 ;  /* 0x0000005657567207 */ /* 0x000fe40000000000 */
[----:B------:R-:W-:Y:S01]  /*bce0*/  LOP3.LUT R12, R12, R13, RZ, 0x3c, !PT ;  /* 0x0000000d0c0c7212 */ /* 0x000fe200078e3cff */
[----:B------:R-:W-:Y:S01]  /*bcf0*/  IMAD.X R13, RZ, RZ, R29, P1 ;  /* 0x000000ffff0d7224 */ /* 0x000fe200008e061d */
[----:B------:R-:W-:Y:S02]  /*bd00*/  MOV R77, R42 ;  /* 0x0000002a004d7202 */ /* 0x000fe40000000f00 */
[----:B------:R-:W-:Y:S02]  /*bd10*/  MOV R79, R40 ;  /* 0x00000028004f7202 */ /* 0x000fe40000000f00 */
[----:B------:R-:W-:-:S02]  /*bd20*/  IADD3 R40, P1, R26, UR6, RZ ;  /* 0x000000061a287c10 */ /* 0x000fc4000ff3e0ff */
[----:B------:R-:W-:Y:S02]  /*bd30*/  SHF.R.S32.HI R36, RZ, 0x1f, R37 ;  /* 0x0000001fff247819 */ /* 0x000fe40000011425 */
[C---:B------:R-:W-:Y:S02]  /*bd40*/  IADD3 R9, P4, R28.reuse, 0x5000, RZ ;  /* 0x000050001c097810 */ /* 0x040fe40007f9e0ff */
[----:B------:R-:W-:Y:S02]  /*bd50*/  IADD3 R11, P3, R28, 0x4000, RZ ;  /* 0x000040001c0b7810 */ /* 0x000fe40007f7e0ff */
[----:B------:R-:W-:Y:S02]  /*bd60*/  LOP3.LUT R8, R9, 0x380, RZ, 0xc0, !PT ;  /* 0x0000038009087812 */ /* 0x000fe400078ec0ff */
[----:B------:R-:W-:Y:S02]  /*bd70*/  LOP3.LUT R10, R11, 0x380, RZ, 0xc0, !PT ;  /* 0x000003800b0a7812 */ /* 0x000fe400078ec0ff */
[----:B------:R-:W-:-:S02]  /*bd80*/  MOV R81, R38 ;  /* 0x0000002600517202 */ /* 0x000fc40000000f00 */
[----:B------:R-:W-:Y:S02]  /*bd90*/  SHF.R.U64 R8, R8, 0x3, RZ ;  /* 0x0000000308087819 */ /* 0x000fe400000012ff */
[----:B------:R-:W-:Y:S02]  /*bda0*/  SHF.R.U64 R10, R10, 0x3, RZ ;  /* 0x000000030a0a7819 */ /* 0x000fe400000012ff */
[----:B------:R-:W-:Y:S01]  /*bdb0*/  LOP3.LUT R8, R8, R9, RZ, 0x3c, !PT ;  /* 0x0000000908087212 */ /* 0x000fe200078e3cff */
[--C-:B------:R-:W-:Y:S01]  /*bdc0*/  IMAD.X R9, RZ, RZ, R29.reuse, P4 ;  /* 0x000000ffff097224 */ /* 0x100fe200020e061d */
[----:B------:R-:W-:Y:S01]  /*bdd0*/  LOP3.LUT R10, R10, R11, RZ, 0x3c, !PT ;  /* 0x0000000b0a0a7212 */ /* 0x000fe200078e3cff */
[----:B------:R-:W-:Y:S01]  /*bde0*/  IMAD.X R11, RZ, RZ, R29, P3 ;  /* 0x000000ffff0b7224 */ /* 0x000fe200018e061d */
[C---:B------:R-:W-:Y:S02]  /*bdf0*/  IADD3 R7, P5, R28.reuse, 0x6000, RZ ;  /* 0x000060001c077810 */ /* 0x040fe40007fbe0ff */
[----:B------:R-:W-:-:S02]  /*be00*/  LOP3.LUT R5, R28, 0x380, RZ, 0xc0, !PT ;  /* 0x000003801c057812 */ /* 0x000fc400078ec0ff */
        /* <DEDUP_REMOVED lines=10> */
[----:B------:R-:W-:Y:S04]  /*beb0*/  SHFL.IDX PT, R94, R94, R31, 0x1c1f ;  /* 0x001c1f1f5e5e7589 */ /* 0x000fe800000e0000 */
[----:B------:R-:W0:Y:S04]  /*bec0*/  SHFL.IDX PT, R90, R90, R31, 0x1c1f ;  /* 0x001c1f1f5a5a7589 */ /* 0x000e2800000e0000 */
[----:B------:R-:W-:Y:S04]  /*bed0*/  SHFL.IDX PT, R63, R63, R24, 0x1c1f ;  /* 0x001c1f183f3f7589 */ /* 0x000fe800000e0000 */
[----:B------:R-:W-:Y:S04]  /*bee0*/  SHFL.IDX PT, R48, R48, R31, 0x1c1f ;  /* 0x001c1f1f30307589 */ /* 0x000fe800000e0000 */
[----:B------:R-:W-:Y:S04]  /*bef0*/  SHFL.IDX PT, R51, R51, R24, 0x1c1f ;  /* 0x001c1f1833337589 */ /* 0x000fe800000e0000 */
[----:B------:R-:W1:Y:S04]  /*bf00*/  SHFL.IDX PT, R46, R46, R31, 0x1c1f ;  /* 0x001c1f1f2e2e7589 */ /* 0x000e6800000e0000 */
[----:B------:R-:W-:Y:S04]  /*bf10*/  SHFL.IDX PT, R49, R49, R24, 0x1c1f ;  /* 0x001c1f1831317589 */ /* 0x000fe800000e0000 */
[----:B------:R-:W2:Y:S01]  /*bf20*/  SHFL.IDX PT, R60, R60, R31, 0x1c1f ;  /* 0x001c1f1f3c3c7589 */ /* 0x000ea200000e0000 */
[----:B0-----:R-:W-:-:S02]  /*bf30*/  SEL R32, R47, R90, P0 ;  /* 0x0000005a2f207207 */ /* 0x001fc40000000000 */
[----:B------:R-:W-:Y:S01]  /*bf40*/  SEL R34, R90, R47, P0 ;  /* 0x0000002f5a227207 */ /* 0x000fe20000000000 */
[----:B------:R-:W-:Y:S04]  /*bf50*/  SHFL.IDX PT, R65, R65, R24, 0x1c1f ;  /* 0x001c1f1841417589 */ /* 0x000fe800000e0000 */
[----:B------:R-:W0:Y:S04]  /*bf60*/  SHFL.IDX PT, R62, R62, R31, 0x1c1f ;  /* 0x001c1f1f3e3e7589 */ /* 0x000e2800000e0000 */
[----:B------:R-:W-:Y:S04]  /*bf70*/  SHFL.IDX PT, R53, R53, R24, 0x1c1f ;  /* 0x001c1f1835357589 */ /* 0x000fe800000e0000 */
[----:B------:R-:W-:Y:S01]  /*bf80*/  SHFL.IDX PT, R55, R55, R24, 0x1c1f ;  /* 0x001c1f1837377589 */ /* 0x000fe200000e0000 */
[----:B-1----:R-:W-:-:S03]  /*bf90*/  SEL R38, R46, R51, P0 ;  /* 0x000000332e267207 */ /* 0x002fc60000000000 */
[----:B------:R-:W-:Y:S04]  /*bfa0*/  SHFL.IDX PT, R57, R57, R24, 0x1c1f ;  /* 0x001c1f1839397589 */ /* 0x000fe800000e0000 */
[----:B------:R-:W-:Y:S01]  /*bfb0*/  SHFL.IDX PT, R59, R59, R24, 0x1c1f ;  /* 0x001c1f183b3b7589 */ /* 0x000fe200000e0000 */
[----:B--2---:R-:W-:Y:S02]  /*bfc0*/  SEL R33, R49, R60, P0 ;  /* 0x0000003c31217207 */ /* 0x004fe40000000000 */
[----:B------:R-:W-:Y:S01]  /*bfd0*/  SEL R35, R60, R49, P0 ;  /* 0x000000313c237207 */ /* 0x000fe20000000000 */
[----:B------:R-:W-:Y:S04]  /*bfe0*/  SHFL.IDX PT, R42, R61, R24, 0x1c1f ;  /* 0x001c1f183d2a7589 */ /* 0x000fe800000e0000 */
[----:B------:R-:W-:Y:S01]  /*bff0*/  SHFL.IDX PT, R67, R67, R24, 0x1c1f ;  /* 0x001c1f1843437589 */ /* 0x000fe200000e0000 */
[----:B0-----:R-:W-:-:S03]  /*c000*/  SEL R39, R62, R65, P0 ;  /* 0x000000413e277207 */ /* 0x001fc60000000000 */
[----:B------:R-:W-:Y:S04]  /*c010*/  SHFL.IDX PT, R69, R69, R24, 0x1c1f ;  /* 0x001c1f1845457589 */ /* 0x000fe800000e0000 */
[----:B------:R-:W-:Y:S04]  /*c020*/  SHFL.IDX PT, R71, R71, R24, 0x1c1f ;  /* 0x001c1f1847477589 */ /* 0x000fe800000e0000 */
[----:B------:R-:W-:Y:S04]  /*c030*/  SHFL.IDX PT, R73, R73, R24, 0x1c1f ;  /* 0x001c1f1849497589 */ /* 0x000fe800000e0000 */
[----:B------:R0:W-:Y:S04]  /*c040*/  SHFL.IDX PT, R75, R75, R24, 0x1c1f ;  /* 0x001c1f184b4b7589 */ /* 0x0001e800000e0000 */
[----:B------:R-:W-:Y:S04]  /*c050*/  SHFL.IDX PT, R50, R50, R31, 0x1c1f ;  /* 0x001c1f1f32327589 */ /* 0x000fe800000e0000 */
[----:B------:R-:W-:Y:S01]  /*c060*/  SHFL.IDX PT, R72, R64, R31, 0x1c1f ;  /* 0x001c1f1f40487589 */ /* 0x000fe200000e0000 */
[----:B0-----:R-:W-:-:S03]  /*c070*/  SHF.R.S32.HI R24, RZ, 0x1f, R26 ;  /* 0x0000001fff187819 */ /* 0x001fc6000001141a */
[----:B------:R-:W-:Y:S01]  /*c080*/  SHFL.IDX PT, R52, R52, R31, 0x1c1f ;  /* 0x001c1f1f34347589 */ /* 0x000fe200000e0000 */
[----:B------:R-:W-:Y:S02]  /*c090*/  SEL R26, R94, R25, P0 ;  /* 0x000000195e1a7207 */ /* 0x000fe40000000000 */
[----:B------:R-:W-:Y:S01]  /*c0a0*/  IADD3.X R41, R24, UR7, R27, P1, !PT ;  /* 0x0000000718297c10 */ /* 0x000fe20008ffe41b */
[----:B------:R-:W-:Y:S01]  /*c0b0*/  SHFL.IDX PT, R74, R66, R31, 0x1c1f ;  /* 0x001c1f1f424a7589 */ /* 0x000fe200000e0000 */
[----:B------:R-:W-:Y:S01]  /*c0c0*/  ULDC.64 UR6, c[0x0][0xb88] ;  /* 0x0002e20000067ab9 */ /* 0x000fe20000000a00 */
[----:B------:R-:W-:Y:S01]  /*c0d0*/  SEL R24, R25, R94, P0 ;  /* 0x0000005e19187207 */ /* 0x000fe20000000000 */
[----:B------:R-:W-:Y:S01]  /*c0e0*/  IMAD R36, R36, UR6, RZ ;  /* 0x0000000624247c24 */ /* 0x000fe2000f8e02ff */
[----:B------:R-:W-:Y:S01]  /*c0f0*/  SHFL.IDX PT, R54, R54, R31, 0x1c1f ;  /* 0x001c1f1f36367589 */ /* 0x000fe200000e0000 */
[----:B------:R-:W-:Y:S01]  /*c100*/  SEL R25, R63, R48, P0 ;  /* 0x000000303f197207 */ /* 0x000fe20000000000 */
[C---:B------:R-:W-:Y:S01]  /*c110*/  IMAD.WIDE.U32 R40, R37.reuse, UR6, R40 ;  /* 0x0000000625287c25 */ /* 0x040fe2000f8e0028 */
[----:B------:R-:W-:Y:S01]  /*c120*/  SEL R27, R48, R63, P0 ;  /* 0x0000003f301b7207 */ /* 0x000fe20000000000 */
[----:B------:R-:W-:Y:S01]  /*c130*/  SHFL.IDX PT, R76, R68, R31, 0x1c1f ;  /* 0x001c1f1f444c7589 */ /* 0x000fe200000e0000 */
[----:B------:R-:W-:Y:S01]  /*c140*/  LOP3.LUT P1, RZ, R188, 0x3, RZ, 0xc0, !PT ;  /* 0x00000003bcff7812 */ /* 0x000fe2000782c0ff */
[----:B------:R-:W-:Y:S01]  /*c150*/  IMAD R47, R37, UR7, R36 ;  /* 0x00000007252f7c24 */ /* 0x000fe2000f8e0224 */
[----:B------:R-:W-:Y:S01]  /*c160*/  SEL R36, R51, R46, P0 ;  /* 0x0000002e33247207 */ /* 0x000fe20000000000 */
[----:B------:R-:W0:Y:S01]  /*c170*/  SHFL.IDX PT, R56, R56, R31, 0x1c1f ;  /* 0x001c1f1f38387589 */ /* 0x000e2200000e0000 */
[----:B------:R-:W-:Y:S01]  /*c180*/  VIADD R46, R190, UR40 ;  /* 0x00000028be2e7c36 */ /* 0x000fe20008000000 */
[----:B------:R-:W-:Y:S01]  /*c190*/  ULDC.64 UR6, c[0x0][0xb50] ;  /* 0x0002d40000067ab9 */ /* 0x000fe20000000a00 */
[----:B------:R-:W-:Y:S01]  /*c1a0*/  SEL R37, R65, R62, P0 ;  /* 0x0000003e41257207 */ /* 0x000fe20000000000 */
[----:B------:R-:W1:Y:S04]  /*c1b0*/  SHFL.IDX PT, R78, R70, R31, 0x1c1f ;  /* 0x001c1f1f464e7589 */ /* 0x000e6800000e0000 */
[----:B------:R-:W2:Y:S04]  /*c1c0*/  SHFL.IDX PT, R43, R58, R31, 0x1c1f ;  /* 0x001c1f1f3a2b7589 */ /* 0x000ea800000e0000 */
[----:B------:R3:W4:Y:S04]  /*c1d0*/  SHFL.IDX PT, R86, R86, R31, 0x1c1f ;  /* 0x001c1f1f56567589 */ /* 0x00072800000e0000 */
[----:B------:R2:W-:Y:S04]  /*c1e0*/  STSM.16.M88.4 [R83], R24 ;  /* 0x0000001853007844 */ /* 0x0005e80000000200 */
[----:B------:R4:W-:Y:S01]  /*c1f0*/  STSM.16.M88.4 [R44], R32 ;  /* 0x000000202c007844 */ /* 0x0009e20000000200 */
[----:B---3--:R-:W-:-:S03]  /*c200*/  IMAD R31, R30, UR5, RZ ;  /* 0x000000051e1f7c24 */ /* 0x008fc6000f8e02ff */
[----:B------:R3:W-:Y:S01]  /*c210*/  STSM.16.M88.4 [R45], R36 ;  /* 0x000000242d007844 */ /* 0x0007e20000000200 */
[----:B0-----:R-:W-:Y:S02]  /*c220*/  SEL R64, R59, R56, P0 ;  /* 0x000000383b407207 */ /* 0x001fe40000000000 */
[----:B------:R-:W-:Y:S02]  /*c230*/  ISETP.GE.OR P3, PT, R46, R31, P1 ;  /* 0x0000001f2e00720c */ /* 0x000fe40000f66670 */
[----:B------:R-:W-:Y:S02]  /*c240*/  SEL R66, R56, R59, P0 ;  /* 0x0000003b38427207 */ /* 0x000fe40000000000 */
[----:B-1----:R-:W-:Y:S01]  /*c250*/  SEL R65, R73, R78, P0 ;  /* 0x0000004e49417207 */ /* 0x002fe20000000000 */
[----:B--2---:R-:W-:Y:S01]  /*c260*/  VIADD R24, R46, 0x8 ;  /* 0x000000082e187836 */ /* 0x004fe20000000000 */
[----:B------:R-:W-:Y:S01]  /*c270*/  SEL R26, R50, R53, P0 ;  /* 0x00000035321a7207 */ /* 0x000fe20000000000 */
[----:B------:R-:W-:Y:S01]  /*c280*/  IMAD.IADD R25, R41, 0x1, R47 ;  /* 0x0000000129197824 */ /* 0x000fe200078e022f */
[----:B------:R-:W-:-:S02]  /*c290*/  LEA R41, P4, R40, UR6, 0x2 ;  /* 0x0000000628297c11 */ /* 0x000fc4000f8810ff */
[----:B------:R-:W-:Y:S02]  /*c2a0*/  ISETP.GE.OR P1, PT, R24, R31, P1 ;  /* 0x0000001f1800720c */ /* 0x000fe40000f26670 */
[----:B------:R-:W-:Y:S01]  /*c2b0*/  LEA.HI.X R40, R40, UR7, R25, 0x2, P4 ;  /* 0x0000000728287c11 */ /* 0x000fe2000a0f1419 */
[----:B------:R-:W-:Y:S01]  /*c2c0*/  SHFL.IDX PT, R60, R41, RZ, 0x1c1f ;  /* 0x001c1fff293c7589 */ /* 0x000fe200000e0000 */
[----:B------:R-:W-:Y:S02]  /*c2d0*/  SEL R24, R53, R50, P0 ;  /* 0x0000003235187207 */ /* 0x000fe40000000000 */
[----:B------:R-:W-:Y:S01]  /*c2e0*/  SEL R25, R67, R72, P0 ;  /* 0x0000004843197207 */ /* 0x000fe20000000000 */
[----:B------:R-:W0:Y:S01]  /*c2f0*/  SHFL.IDX PT, R61, R40, RZ, 0x1c1f ;  /* 0x001c1fff283d7589 */ /* 0x000e2200000e0000 */
[----:B------:R-:W-:Y:S02]  /*c300*/  SEL R27, R72, R67, P0 ;  /* 0x00000043481b7207 */ /* 0x000fe40000000000 */
[----:B----4-:R-:W-:Y:S01]  /*c310*/  SEL R32, R55, R52, P0 ;  /* 0x0000003437207207 */ /* 0x010fe20000000000 */
[----:B------:R-:W-:Y:S01]  /*c320*/  SHFL.IDX PT, R62, R41, 0x1, 0x1c1f ;  /* 0x003c1f00293e7f89 */ /* 0x000fe200000e0000 */
[----:B------:R-:W-:-:S02]  /*c330*/  SEL R34, R52, R55, P0 ;  /* 0x0000003734227207 */ /* 0x000fc40000000000 */
[----:B------:R-:W-:Y:S01]  /*c340*/  SEL R33, R69, R74, P0 ;  /* 0x0000004a45217207 */ /* 0x000fe20000000000 */
[----:B------:R-:W-:Y:S01]  /*c350*/  STSM.16.M88.4 [R82], R24 ;  /* 0x0000001852007844 */ /* 0x000fe20000000200 */
[----:B------:R-:W-:Y:S02]  /*c360*/  SEL R35, R74, R69, P0 ;  /* 0x000000454a237207 */ /* 0x000fe40000000000 */
[----:B------:R-:W-:Y:S01]  /*c370*/  SEL R44, R57, R54, P0 ;  /* 0x00000036392c7207 */ /* 0x000fe20000000000 */
[----:B------:R-:W1:Y:S01]  /*c380*/  SHFL.IDX PT, R63, R40, 0x1, 0x1c1f ;  /* 0x003c1f00283f7f89 */ /* 0x000e6200000e0000 */
[----:B------:R-:W-:Y:S02]  /*c390*/  SEL R46, R54, R57, P0 ;  /* 0x00000039362e7207 */ /* 0x000fe40000000000 */
[----:B---3--:R-:W-:Y:S01]  /*c3a0*/  SEL R45, R71, R76, P0 ;  /* 0x0000004c472d7207 */ /* 0x008fe20000000000 */
[----:B------:R-:W-:Y:S01]  /*c3b0*/  STSM.16.M88.4 [R81], R32 ;  /* 0x0000002051007844 */ /* 0x000fe20000000200 */
[----:B------:R-:W-:-:S02]  /*c3c0*/  SEL R47, R76, R71, P0 ;  /* 0x000000474c2f7207 */ /* 0x000fc40000000000 */
[----:B------:R-:W-:Y:S02]  /*c3d0*/  SEL R67, R78, R73, P0 ;  /* 0x000000494e437207 */ /* 0x000fe40000000000 */
[----:B------:R-:W-:Y:S01]  /*c3e0*/  SEL R68, R42, R43, P0 ;  /* 0x0000002b2a447207 */ /* 0x000fe20000000000 */
[----:B------:R-:W-:Y:S01]  /*c3f0*/  STSM.16.M88.4 [R80], R44 ;  /* 0x0000002c50007844 */ /* 0x000fe20000000200 */
[----:B------:R-:W-:Y:S02]  /*c400*/  SEL R70, R43, R42, P0 ;  /* 0x0000002a2b467207 */ /* 0x000fe40000000000 */
[----:B------:R-:W-:Y:S01]  /*c410*/  SEL R69, R75, R86, P0 ;  /* 0x000000564b457207 */ /* 0x000fe20000000000 */
[----:B------:R2:W-:Y:S01]  /*c420*/  STSM.16.M88.4 [R79], R64 ;  /* 0x000000404f007844 */ /* 0x0005e20000000200 */
[----:B------:R-:W-:-:S05]  /*c430*/  SEL R71, R86, R75, P0 ;  /* 0x0000004b56477207 */ /* 0x000fca0000000000 */
[----:B------:R-:W-:Y:S01]  /*c440*/  STSM.16.M88.4 [R77], R68 ;  /* 0x000000444d007844 */ /* 0x000fe20000000200 */
[----:B------:R-:W-:Y:S08]  /*c450*/  BAR.SYNC.DEFER_BLOCKING 0x1, 0x100 ;  /* 0x0044000000007b1d */ /* 0x000ff00000010000 */
[----:B--2---:R-:W2:Y:S01]  /*c460*/  @P2 LDC R65, c[0x0][0xbec] ;  /* 0x0002fb00ff412b82 */ /* 0x004ea20000000800 */
[----:B------:R-:W-:Y:S01]  /*c470*/  UIMAD UR5, UR12, UR8, URZ ;  /* 0x000000080c0572a4 */ /* 0x000fe2000f8e023f */
[----:B0-----:R0:W-:Y:S01]  /*c480*/  @!P3 ST.E desc[UR50][R60.64], R0 ;  /* 0x000000003c00b985 */ /* 0x0011e2000c101932 */
[----:B------:R-:W-:-:S03]  /*c490*/  UIMAD.WIDE.U32 UR6, UR38, UR8, URZ ;  /* 0x00000008260672a5 */ /* 0x000fc6000f8e003f */
[----:B-1----:R1:W-:Y:S02]  /*c4a0*/  @!P1 ST.E desc[UR50][R62.64], R2 ;  /* 0x000000023e009985 */ /* 0x0023e4000c101932 */
[----:B0-----:R-:W0:Y:S01]  /*c4b0*/  @P2 LDC R61, c[0x0][0xbf0] ;  /* 0x0002fc00ff3d2b82 */ /* 0x001e220000000800 */
[----:B------:R-:W-:Y:S01]  /*c4c0*/  IMAD R0, R22, 0x20, R23 ;  /* 0x0000002016007824 */ /* 0x000fe200078e0217 */
[----:B------:R-:W-:Y:S01]  /*c4d0*/  UIMAD UR5, UR38, UR9, UR5 ;  /* 0x00000009260572a4 */ /* 0x000fe2000f8e0205 */
[----:B------:R3:W5:Y:S02]  /*c4e0*/  LD.E.128 R44, desc[UR50][R6.64] ;  /* 0x00000032062c7980 */ /* 0x000764000c101d00 */
[----:B-1----:R-:W-:Y:S01]  /*c4f0*/  VIADD R2, R0, UR40 ;  /* 0x0000002800027c36 */ /* 0x002fe20008000000 */
[----:B------:R-:W-:Y:S01]  /*c500*/  UIMAD UR8, UR13, UR10, URZ ;  /* 0x0000000a0d0872a4 */ /* 0x000fe2000f8e023f */
[----:B------:R1:W5:Y:S02]  /*c510*/  LD.E.128 R52, desc[UR50][R8.64] ;  /* 0x0000003208347980 */ /* 0x000364000c101d00 */
[----:B--2---:R-:W-:Y:S01]  /*c520*/  @P2 IMAD.HI.U32 R0, R2, R65, RZ ;  /* 0x0000004102002227 */ /* 0x004fe200078e00ff */
[----:B------:R-:W-:Y:S01]  /*c530*/  UIADD3 UR7, UR7, UR5, URZ ;  /* 0x0000000507077290 */ /* 0x000fe2000fffe03f */
[----:B------:R2:W5:Y:S02]  /*c540*/  LD.E.128 R32, desc[UR50][R4.64] ;  /* 0x0000003204207980 */ /* 0x000564000c101d00 */
[----:B---3--:R-:W-:Y:S01]  /*c550*/  IMAD.MOV.U32 R7, RZ, RZ, R2 ;  /* 0x000000ffff077224 */ /* 0x008fe200078e0002 */
[----:B------:R-:W-:Y:S01]  /*c560*/  UIMAD UR5, UR37, UR11, UR8 ;  /* 0x0000000b250572a4 */ /* 0x000fe2000f8e0208 */
[----:B------:R-:W5:Y:S01]  /*c570*/  LD.E.128 R48, desc[UR50][R28.64] ;  /* 0x000000321c307980 */ /* 0x000f62000c101d00 */
[----:B------:R-:W-:Y:S01]  /*c580*/  UIMAD.WIDE.U32 UR6, UR37, UR10, UR6 ;  /* 0x0000000a250672a5 */ /* 0x000fe2000f8e0006 */
[----:B------:R-:W-:-:S02]  /*c590*/  ULDC.64 UR8, c[0x0][0xae0] ;  /* 0x0002b80000087ab9 */ /* 0x000fc40000000a00 */
[----:B------:R-:W5:Y:S04]  /*c5a0*/  LD.E.128 R40, desc[UR50][R20.64] ;  /* 0x0000003214287980 */ /* 0x000f68000c101d00 */
[----:B------:R-:W5:Y:S01]  /*c5b0*/  LD.E.128 R36, desc[UR50][R14.64] ;  /* 0x000000320e247980 */ /* 0x000f62000c101d00 */
[----:B0-----:R-:W-:Y:S01]  /*c5c0*/  @P2 SHF.R.U32.HI R7, RZ, R61, R0 ;  /* 0x0000003dff072219 */ /* 0x001fe20000011600 */
[----:B------:R-:W-:Y:S02]  /*c5d0*/  UIADD3 UR5, UR7, UR5, URZ ;  /* 0x0000000507057290 */ /* 0x000fe4000fffe03f */
[----:B------:R-:W5:Y:S01]  /*c5e0*/  LD.E.128 R24, desc[UR50][R12.64] ;  /* 0x000000320c187980 */ /* 0x000f62000c101d00 */
[--C-:B------:R-:W-:Y:S01]  /*c5f0*/  SHF.R.S32.HI R0, RZ, 0x1f, R7.reuse ;  /* 0x0000001fff007819 */ /* 0x100fe20000011407 */
[----:B-1----:R-:W-:-:S02]  /*c600*/  IMAD.MOV R9, RZ, RZ, -R7 ;  /* 0x000000ffff097224 */ /* 0x002fc400078e0a07 */
[----:B--2---:R-:W-:Y:S01]  /*c610*/  IMAD.U32 R5, RZ, RZ, UR7 ;  /* 0x00000007ff057e24 */ /* 0x004fe2000f8e00ff */
        /* <DEDUP_REMOVED lines=9> */
[----:B------:R-:W-:Y:S01]  /*c6b0*/  IMAD.U32 R4, RZ, RZ, UR6 ;  /* 0x00000006ff047e24 */ /* 0x000fe2000f8e00ff */
[----:B------:R-:W-:Y:S01]  /*c6c0*/  ULDC.64 UR6, c[0x0][0xad8] ;  /* 0x0002b60000067ab9 */ /* 0x000fe20000000a00 */
[----:B------:R-:W-:-:S02]  /*c6d0*/  IMAD.U32 R5, RZ, RZ, UR5 ;  /* 0x00000005ff057e24 */ /* 0x000fc4000f8e00ff */
[C---:B0-----:R-:W-:Y:S01]  /*c6e0*/  IMAD R11, R7.reuse, UR9, R0 ;  /* 0x00000009070b7c24 */ /* 0x041fe2000f8e0200 */
[----:B------:R-:W-:Y:S01]  /*c6f0*/  SHF.R.S32.HI R0, RZ, 0x1f, R9 ;  /* 0x0000001fff007819 */ /* 0x000fe20000011409 */
[----:B------:R-:W-:-:S04]  /*c700*/  IMAD.WIDE.U32 R4, R7, UR8, R4 ;  /* 0x0000000807047c25 */ /* 0x000fc8000f8e0004 */
[----:B------:R-:W-:Y:S02]  /*c710*/  IMAD.IADD R5, R5, 0x1, R11 ;  /* 0x0000000105057824 */ /* 0x000fe400078e020b */
[----:B------:R-:W-:Y:S02]  /*c720*/  IMAD R2, R0, UR6, RZ ;  /* 0x0000000600027c24 */ /* 0x000fe4000f8e02ff */
[----:B------:R-:W-:Y:S02]  /*c730*/  VIADD R8, R23, UR40 ;  /* 0x0000002817087c36 */ /* 0x000fe40008000000 */
        /* <DEDUP_REMOVED lines=21> */
[CC--:B-1----:R-:W-:Y:S02]  /*c890*/  @!P2 LEA R2, P4, R16.reuse, R4.reuse, 0x1 ;  /* 0x000000041002a211 */ /* 0x0c2fe400078808ff */
[C---:B------:R-:W-:Y:S02]  /*c8a0*/  @!P3 LEA R4, P5, R19.reuse, R4, 0x1 ;  /* 0x000000041304b211 */ /* 0x040fe400078a08ff */
[-C--:B0-2---:R-:W-:Y:S02]  /*c8b0*/  @!P2 LEA.HI.X R3, R16, R0.reuse, R193, 0x1, P4 ;  /* 0x000000001003a211 */ /* 0x085fe400020f0cc1 */
[----:B------:R-:W-:-:S03]  /*c8c0*/  @!P3 LEA.HI.X R5, R19, R0, R192, 0x1, P5 ;  /* 0x000000001305b211 */ /* 0x000fc600028f0cc0 */
[----:B-----5:R3:W-:Y:S04]  /*c8d0*/  @!P2 ST.E.128 desc[UR50][R2.64], R48 ;  /* 0x000000300200a985 */ /* 0x0207e8000c101d32 */
[----:B------:R3:W-:Y:S02]  /*c8e0*/  @!P3 ST.E.128 desc[UR50][R4.64], R56 ;  /* 0x000000380400b985 */ /* 0x0007e4000c101d32 */
.L_x_2496:
[----:B------:R-:W-:Y:S05]  /*c8f0*/  BSYNC B1 ;  /* 0x0000000000017941 */ /* 0x000fea0003800000 */
.L_x_2495:
        /* <DEDUP_REMOVED lines=9> */
[-C--:B0---4-:R-:W-:Y:S02]  /*c990*/  @!P3 LEA.HI.X R3, R16, R0.reuse, R193, 0x1, P0 ;  /* 0x000000001003b211 */ /* 0x091fe400000f0cc1 */
[----:B------:R-:W-:-:S03]  /*c9a0*/  @!P4 LEA.HI.X R5, R19, R0, R192, 0x1, P2 ;  /* 0x000000001305c211 */ /* 0x000fc600010f0cc0 */
[----:B-----5:R3:W-:Y:S04]  /*c9b0*/  @!P3 ST.E.128 desc[UR50][R2.64], R40 ;  /* 0x000000280200b985 */ /* 0x0207e8000c101d32 */
[----:B------:R3:W-:Y:S02]  /*c9c0*/  @!P4 ST.E.128 desc[UR50][R4.64], R52 ;  /* 0x000000340400c985 */ /* 0x0007e4000c101d32 */
.L_x_2498:
[----:B------:R-:W-:Y:S05]  /*c9d0*/  BSYNC B1 ;  /* 0x0000000000017941 */ /* 0x000fea0003800000 */
.L_x_2497:
        /* <DEDUP_REMOVED lines=13> */
.L_x_2500:
[----:B------:R-:W-:Y:S05]  /*cab0*/  BSYNC B1 ;  /* 0x0000000000017941 */ /* 0x000fea0003800000 */
.L_x_2499:
        /* <DEDUP_REMOVED lines=16> */
.L_x_2494:
        /* <DEDUP_REMOVED lines=50> */
.L_x_2503:
[----:B------:R-:W-:Y:S05]  /*cee0*/  BSYNC B1 ;  /* 0x0000000000017941 */ /* 0x000fea0003800000 */
.L_x_2502:
        /* <DEDUP_REMOVED lines=55> */
.L_x_2505:
[----:B------:R-:W-:Y:S05]  /*d260*/  BSYNC B1 ;  /* 0x0000000000017941 */ /* 0x000fea0003800000 */
.L_x_2504:
        /* <DEDUP_REMOVED lines=13> */
.L_x_2507:
[----:B------:R-:W-:Y:S05]  /*d340*/  BSYNC B1 ;  /* 0x0000000000017941 */ /* 0x000fea0003800000 */
.L_x_2506:
        /* <DEDUP_REMOVED lines=13> */
.L_x_2509:
[----:B------:R-:W-:Y:S05]  /*d420*/  BSYNC B1 ;  /* 0x0000000000017941 */ /* 0x000fea0003800000 */
.L_x_2508:
[----:B---3--:R-:W-:Y:S01]  /*d430*/  VIADD R3, R6, 0x60 ;  /* 0x0000006006037836 */ /* 0x008fe20000000000 */
[----:B0-----:R0:W3:Y:S04]  /*d440*/  SHFL.IDX PT, R0, R5, 0x3, 0x181f ;  /* 0x00781f0005007f89 */ /* 0x0010e800000e0000 */
[----:B------:R-:W-:Y:S01]  /*d450*/  ISETP.GE.AND P0, PT, R3, R9, PT ;  /* 0x000000090300720c */ /* 0x000fe20003f06270 */
[----:B-1----:R0:W1:-:S12]  /*d460*/  SHFL.IDX PT, R2, R4, 0x3, 0x181f ;  /* 0x00781f0004027f89 */ /* 0x00205800000e0000 */
[----:B0-----:R-:W-:Y:S05]  /*d470*/  @P0 BRA `(.L_x_2501) ;  /* 0x0000000000240947 */ /* 0x001fea0003800000 */
[----:B------:R-:W-:Y:S02]  /*d480*/  ULDC UR5, c[0x0][0xac8] ;  /* 0x0002b20000057ab9 */ /* 0x000fe40000000800 */
[----:B------:R-:W-:Y:S02]  /*d490*/  ISETP.GE.AND P2, PT, R16, UR5, PT ;  /* 0x0000000510007c0c */ /* 0x000fe4000bf46270 */
[----:B------:R-:W-:-:S11]  /*d4a0*/  ISETP.GE.AND P3, PT, R19, UR5, PT ;  /* 0x0000000513007c0c */ /* 0x000fd6000bf66270 */
[CC--:B-12-4-:R-:W-:Y:S02]  /*d4b0*/  @!P2 LEA R4, P0, R16.reuse, R2.reuse, 0x1 ;  /* 0x000000021004a211 */ /* 0x0d6fe400078008ff */
[C---:B------:R-:W-:Y:S02]  /*d4c0*/  @!P3 LEA R2, P1, R19.reuse, R2, 0x1 ;  /* 0x000000021302b211 */ /* 0x040fe400078208ff */
[-C--:B---3--:R-:W-:Y:S02]  /*d4d0*/  @!P2 LEA.HI.X R5, R16, R0.reuse, R193, 0x1, P0 ;  /* 0x000000001005a211 */ /* 0x088fe400000f0cc1 */
[----:B------:R-:W-:-:S03]  /*d4e0*/  @!P3 LEA.HI.X R3, R19, R0, R192, 0x1, P1 ;  /* 0x000000001303b211 */ /* 0x000fc600008f0cc0 */
[----:B------:R0:W-:Y:S04]  /*d4f0*/  @!P2 ST.E.128 desc[UR50][R4.64], RZ ;  /* 0x000000ff0400a985 */ /* 0x0001e8000c101d32 */
[----:B------:R0:W-:Y:S02]  /*d500*/  @!P3 ST.E.128 desc[UR50][R2.64], RZ ;  /* 0x000000ff0200b985 */ /* 0x0001e4000c101d32 */
.L_x_2501:
[----:B------:R-:W-:Y:S05]  /*d510*/  BSYNC B0 ;  /* 0x0000000000007941 */ /* 0x000fea0003800000 */
.L_x_2493:
[----:B------:R-:W-:Y:S02]  /*d520*/  ULDC UR5, c[0x0][0xc38] ;  /* 0x00030e0000057ab9 */ /* 0x000fe40000000800 */
[----:B------:R-:W-:-:S06]  /*d530*/  UISETP.GE.AND UP0, UPT, UR4, UR5, UPT ;  /* 0x000000050400728c */ /* 0x000fcc000bf06270 */
[----:B------:R-:W-:-:S13]  /*d540*/  PLOP3.LUT P0, PT, PT, PT, UP0, 0x80, 0x0 ;  /* 0x000000000000781c */ /* 0x000fda0003f0f008 */
[----:B------:R-:W-:Y:S05]  /*d550*/  @!P0 BRA `(.L_x_2510) ;  /* 0xffffff3400e88947 */ /* 0x000fea000383ffff */
[----:B------:R-:W-:Y:S05]  /*d560*/  EXIT ;  /* 0x000000000000794d */ /* 0x000fea0003800000 */
.L_x_2452:
[----:B------:R-:W-:-:S08]  /*d570*/  NOP ;  /* 0x0000000000007918 */ /* 0x000fd00000000000 */
[----:B------:R-:W0:-:S00]  /*d580*/  USETMAXREG.DEALLOC.CTAPOOL 0x28 ;  /* 0x00000028000079c8 */ /* 0x000e0000080e0500 */
[----:B0-----:R-:W-:-:S06]  /*d590*/  LOP3.LUT R0, R0, 0x3, RZ, 0xc0, !PT ;  /* 0x0000000300007812 */ /* 0x001fcc00078ec0ff */
[----:B------:R-:W0:Y:S01]  /*d5a0*/  S2UR UR5, SR_CTAID.X ;  /* 0x00000000000579c3 */ /* 0x000e220000002500 */
[----:B------:R-:W-:Y:S01]  /*d5b0*/  LOP3.LUT R16, R16, 0xffffefff, RZ, 0xc0, !PT ;  /* 0xffffefff10107812 */ /* 0x000fe200078ec0ff */
[----:B------:R-:W-:Y:S01]  /*d5c0*/  STL [R1+0x20], RZ ;  /* 0x000020ff01007387 */ /* 0x000fe20000100800 */
[----:B------:R-:W-:Y:S02]  /*d5d0*/  IMAD.MOV.U32 R35, RZ, RZ, 0x1 ;  /* 0x00000001ff237424 */ /* 0x000fe400078e00ff */
[----:B------:R-:W-:Y:S01]  /*d5e0*/  IMAD.MOV.U32 R29, RZ, RZ, RZ ;  /* 0x000000ffff1d7224 */ /* 0x000fe200078e00ff */
        /* <DEDUP_REMOVED lines=9> */
[----:B------:R-:W-:Y:S01]  /*d680*/  ULDC UR4, c[0x0][0x424] ;  /* 0x0001090000047ab9 */ /* 0x000fe20000000800 */
[----:B------:R-:W-:Y:S01]  /*d690*/  UISETP.NE.U32.AND UP0, UPT, UR6, URZ, UPT ;  /* 0x0000003f0600728c */ /* 0x000fe2000bf05070 */
[----:B------:R-:W-:Y:S01]  /*d6a0*/  ULDC UR8, c[0x0][0x2b8] ;  /* 0x0000ae0000087ab9 */ /* 0x000fe20000000800 */
[----:B------:R-:W-:Y:S02]  /*d6b0*/  ULDC UR39, c[0x0][0x288] ;  /* 0x0000a20000277ab9 */ /* 0x000fe40000000800 */
[----:B------:R-:W-:Y:S01]  /*d6c0*/  UISETP.NE.AND.EX UP0, UPT, UR7, URZ, UPT, UP0 ;  /* 0x0000003f0700728c */ /* 0x000fe2000bf05300 */
[----:B------:R-:W-:Y:S02]  /*d6d0*/  ULDC UR38, c[0x0][0x448] ;  /* 0x0001120000267ab9 */ /* 0x000fe40000000800 */
[----:B------:R-:W-:Y:S01]  /*d6e0*/  ULDC.64 UR6, c[0x0][0x2f0] ;  /* 0x0000bc0000067ab9 */ /* 0x000fe20000000a00 */
[----:B------:R-:W-:Y:S01]  /*d6f0*/  ULOP3.LUT UR45, UR36, 0x2, URZ, 0xfc, !UPT ;  /* 0x00000002242d7892 */ /* 0x000fe2000f8efc3f */
[C---:B0-----:R-:W-:Y:S01]  /*d700*/  IMAD.SHL.U32 R2, R7.reuse, 0x80, RZ ;  /* 0x0000008007027824 */ /* 0x041fe200078e00ff */
[C---:B------:R-:W-:Y:S01]  /*d710*/  LOP3.LUT R9, R7.reuse, 0x7f, RZ, 0xc0, !PT ;  /* 0x0000007f07097812 */ /* 0x040fe200078ec0ff */
[C---:B------:R-:W-:Y:S01]  /*d720*/  IMAD.SHL.U32 R4, R7.reuse, 0x20, RZ ;  /* 0x0000002007047824 */ /* 0x040fe200078e00ff */
[C---:B------:R-:W-:Y:S01]  /*d730*/  LOP3.LUT P0, RZ, R7.reuse, 0x4, RZ, 0xc0, !PT ;  /* 0x0000000407ff7812 */ /* 0x040fe2000780c0ff */
[C---:B------:R-:W-:Y:S01]  /*d740*/  IMAD.SHL.U32 R10, R7.reuse, 0x4, RZ ;  /* 0x00000004070a7824 */ /* 0x040fe200078e00ff */
[----:B------:R-:W-:Y:S01]  /*d750*/  SHF.R.U32.HI R0, RZ, 0x5, R9 ;  /* 0x00000005ff007819 */ /* 0x000fe20000011609 */
[----:B------:R-:W-:Y:S01]  /*d760*/  IMAD.SHL.U32 R8, R7, 0x2, RZ ;  /* 0x0000000207087824 */ /* 0x000fe200078e00ff */
[----:B------:R-:W-:-:S02]  /*d770*/  LOP3.LUT R3, R2, 0x380, RZ, 0xc0, !PT ;  /* 0x0000038002037812 */ /* 0x000fc400078ec0ff */
[----:B------:R-:W-:-:S03]  /*d780*/  LOP3.LUT R5, R4, 0x60, RZ, 0xc0, !PT ;  /* 0x0000006004057812 */ /* 0x000fc600078ec0ff */
[C---:B------:R-:W-:Y:S02]  /*d790*/  IMAD R3, R0.reuse, 0x10, R3 ;  /* 0x0000001000037824 */ /* 0x040fe400078e0203 */
[----:B------:R-:W-:Y:S01]  /*d7a0*/  IMAD R6, R0, 0x200, R5 ;  /* 0x0000020000067824 */ /* 0x000fe200078e0205 */
[C---:B------:R-:W-:Y:S01]  /*d7b0*/  LOP3.LUT R5, R4.reuse, 0x80, RZ, 0xc0, !PT ;  /* 0x0000008004057812 */ /* 0x040fe200078ec0ff */
[----:B------:R-:W-:Y:S01]  /*d7c0*/  IMAD.SHL.U32 R0, R7, 0x10, RZ ;  /* 0x0000001007007824 */ /* 0x000fe200078e00ff */
[----:B------:R-:W-:Y:S02]  /*d7d0*/  LOP3.LUT R4, R4, 0x100, RZ, 0xc0, !PT ;  /* 0x0000010004047812 */ /* 0x000fe400078ec0ff */
[----:B------:R-:W-:Y:S02]  /*d7e0*/  LOP3.LUT R5, R5, 0x10, R7, 0xf8, !PT ;  /* 0x0000001005057812 */ /* 0x000fe400078ef807 */
[----:B------:R-:W-:Y:S02]  /*d7f0*/  LOP3.LUT R7, R0, 0x3f0, RZ, 0xc0, !PT ;  /* 0x000003f000077812 */ /* 0x000fe400078ec0ff */
[----:B------:R-:W-:-:S02]  /*d800*/  LOP3.LUT R5, R5, 0x10, R10, 0x78, !PT ;  /* 0x0000001005057812 */ /* 0x000fc400078e780a */
[----:B------:R-:W-:Y:S02]  /*d810*/  LOP3.LUT R7, R7, 0x70, R8, 0x78, !PT ;  /* 0x0000007007077812 */ /* 0x000fe400078e7808 */
[----:B------:R-:W2:Y:S01]  /*d820*/  LDL R8, [R1+0x4] ;  /* 0x0000040001087983 */ /* 0x000ea20000100800 */
[----:B------:R-:W-:Y:S02]  /*d830*/  LOP3.LUT R3, R3, 0x70, R0, 0x78, !PT ;  /* 0x0000007003037812 */ /* 0x000fe400078e7800 */
[----:B------:R-:W-:Y:S02]  /*d840*/  LOP3.LUT R33, R0, 0x70, RZ, 0xc0, !PT ;  /* 0x0000007000217812 */ /* 0x000fe400078ec0ff */
[----:B------:R-:W-:Y:S02]  /*d850*/  IADD3 R4, R5, R6, R4 ;  /* 0x0000000605047210 */ /* 0x000fe40007ffe004 */
[----:B------:R-:W-:Y:S01]  /*d860*/  LOP3.LUT R2, R3, 0xc00, R2, 0xf8, !PT ;  /* 0x00000c0003027812 */ /* 0x000fe200078ef802 */
[----:B------:R-:W-:Y:S01]  /*d870*/  IMAD.U32 R3, RZ, RZ, UR5 ;  /* 0x00000005ff037e24 */ /* 0x000fe2000f8e00ff */
[----:B------:R-:W-:Y:S01]  /*d880*/  ISETP.GE.AND P2, PT, R33, UR7, PT ;  /* 0x0000000721007c0c */ /* 0x000fe2000bf46270 */
[----:B------:R0:W-:Y:S01]  /*d890*/  STL [R1+0xc], R4 ;  /* 0x00000c0401007387 */ /* 0x0001e20000100800 */
[----:B------:R-:W-:-:S03]  /*d8a0*/  MOV R17, 0x400 ;  /* 0x0000040000117802 */ /* 0x000fc60000000f00 */
[----:B------:R1:W-:Y:S04]  /*d8b0*/  STL [R1+0x10], R2 ;  /* 0x0000100201007387 */ /* 0x0003e80000100800 */
[----:B------:R3:W-:Y:S01]  /*d8c0*/  STL [R1+0x18], R3 ;  /* 0x0000180301007387 */ /* 0x0007e20000100800 */
[----:B0-----:R-:W-:Y:S01]  /*d8d0*/  SHF.R.U32.HI R4, RZ, 0x3, R9 ;  /* 0x00000003ff047819 */ /* 0x001fe20000011609 */
[----:B-1----:R-:W-:Y:S01]  /*d8e0*/  IMAD.MOV.U32 R2, RZ, RZ, 0x40 ;  /* 0x00000040ff027424 */ /* 0x002fe200078e00ff */
[----:B------:R-:W-:Y:S02]  /*d8f0*/  ISETP.GE.AND P1, PT, R33, UR7, PT ;  /* 0x0000000721007c0c */ /* 0x000fe4000bf26270 */
[----:B---3--:R-:W-:Y:S02]  /*d900*/  LOP3.LUT R3, R7, 0x400, R0, 0xf8, !PT ;  /* 0x0000040007037812 */ /* 0x008fe400078ef800 */
[----:B------:R-:W-:-:S02]  /*d910*/  LOP3.LUT R16, R16, 0xfffffffe, RZ, 0xc0, !PT ;  /* 0xfffffffe10107812 */ /* 0x000fc400078ec0ff */
[----:B------:R-:W-:Y:S02]  /*d920*/  LOP3.LUT R4, R4, 0x70, R0, 0xf8, !PT ;  /* 0x0000007004047812 */ /* 0x000fe400078ef800 */
[----:B------:R-:W-:Y:S01]  /*d930*/  SEL R5, R2, 0xffffffc0, !P0 ;  /* 0xffffffc002057807 */ /* 0x000fe20004000000 */
[----:B------:R0:W-:Y:S01]  /*d940*/  STL [R1+0x8], R3 ;  /* 0x0000080301007387 */ /* 0x0001e20000100800 */
[----:B------:R-:W-:-:S03]  /*d950*/  @P2 LOP3.LUT R16, R16, 0x1, RZ, 0xfc, !PT ;  /* 0x0000000110102812 */ /* 0x000fc600078efcff */
[----:B------:R0:W-:Y:S01]  /*d960*/  STL [R1+0x20], RZ ;  /* 0x000020ff01007387 */ /* 0x0001e20000100800 */
[----:B------:R-:W-:-:S03]  /*d970*/  LOP3.LUT R16, R16, 0xfffffdff, RZ, 0xc0, !PT ;  /* 0xfffffdff10107812 */ /* 0x000fc600078ec0ff */
[----:B------:R0:W-:Y:S01]  /*d980*/  STL [R1+0x14], R5 ;  /* 0x0000140501007387 */ /* 0x0001e20000100800 */
[----:B------:R-:W-:Y:S01]  /*d990*/  USEL UR4, UR4, 0x1, UP0 ;  /* 0x0000000104047887 */ /* 0x000fe20008000000 */
[----:B------:R-:W-:Y:S02]  /*d9a0*/  @P1 LOP3.LUT R16, R16, 0x200, RZ, 0xfc, !PT ;  /* 0x0000020010101812 */ /* 0x000fe400078efcff */
[----:B------:R-:W-:Y:S01]  /*d9b0*/  ISETP.GE.AND P1, PT, R33, UR8, PT ;  /* 0x0000000821007c0c */ /* 0x000fe2000bf26270 */
[----:B------:R-:W-:-:S04]  /*d9c0*/  UIMAD UR37, UR4, UR6, URZ ;  /* 0x00000006042572a4 */ /* 0x000fc8000f8e023f */
[----:B------:R-:W-:Y:S01]  /*d9d0*/  UIADD3 UR4, UR37, 0x9f, URZ ;  /* 0x0000009f25047890 */ /* 0x000fe2000fffe03f */
[----:B------:R-:W-:-:S03]  /*d9e0*/  LOP3.LUT R16, R16, 0xfffff7ff, RZ, 0xc0, !PT ;  /* 0xfffff7ff10107812 */ /* 0x000fc600078ec0ff */
[----:B------:R-:W-:Y:S01]  /*d9f0*/  UIMAD.WIDE UR4, UR4, 0x66666667, URZ ;  /* 0x66666667040478a5 */ /* 0x000fe2000f8e023f */
[----:B------:R-:W-:Y:S01]  /*da00*/  IMAD.MOV.U32 R35, RZ, RZ, 0x1 ;  /* 0x00000001ff237424 */ /* 0x000fe200078e00ff */
[----:B------:R-:W-:Y:S01]  /*da10*/  LOP3.LUT R2, R4, 0x80, RZ, 0xfc, !PT ;  /* 0x0000008004027812 */ /* 0x000fe200078efcff */
[----:B------:R-:W-:Y:S01]  /*da20*/  IMAD.MOV.U32 R29, RZ, RZ, RZ ;  /* 0x000000ffff1d7224 */ /* 0x000fe200078e00ff */
[----:B------:R-:W-:Y:S01]  /*da30*/  USHF.R.U32.HI UR40, URZ, 0x1f, UR5 ;  /* 0x0000001f3f287899 */ /* 0x000fe20008011605 */
[----:B------:R-:W-:Y:S01]  /*da40*/  @P1 LOP3.LUT R16, R16, 0x800, RZ, 0xfc, !PT ;  /* 0x0000080010101812 */ /* 0x000fe200078efcff */
[----:B------:R-:W-:Y:S02]  /*da50*/  UIMAD UR38, UR38, UR39, URZ ;  /* 0x00000027262672a4 */ /* 0x000fe4000f8e023f */
[----:B------:R-:W-:Y:S02]  /*da60*/  ULOP3.LUT UR46, UR36, 0x1, URZ, 0xfc, !UPT ;  /* 0x00000001242e7892 */ /* 0x000fe4000f8efc3f */
[----:B------:R-:W-:-:S02]  /*da70*/  UIADD3 UR39, UR37, 0xa0, -UR39 ;  /* 0x000000a025277890 */ /* 0x000fc4000fffe827 */
[----:B------:R-:W-:Y:S01]  /*da80*/  ULEA.HI.SX32 UR40, UR5, UR40, 0x1a ;  /* 0x0000002805287291 */ /* 0x000fe2000f8fd23f */
[----:B------:R-:W-:Y:S01]  /*da90*/  ULDC UR47, c[0x0][0xc] ;  /* 0x00000300002f7ab9 */ /* 0x000fe20000000800 */
[----:B--2---:R-:W-:-:S05]  /*daa0*/  LEA R17, R8, R17, 0x18 ;  /* 0x0000001108117211 */ /* 0x004fca00078ec0ff */
[----:B------:R-:W-:-:S05]  /*dab0*/  IMAD.IADD R0, R17, 0x1, R3 ;  /* 0x0000000111007824 */ /* 0x000fca00078e0203 */
[----:B------:R0:W-:Y:S02]  /*dac0*/  STL [R1+0x1c], R0 ;  /* 0x00001c0001007387 */ /* 0x0001e40000100800 */
.L_x_2576:
        /* <DEDUP_REMOVED lines=23> */
.L_x_2512:
[----:B------:R-:W-:Y:S01]  /*dc40*/  ULDC UR8, c[0x0][0xc54] ;  /* 0x0003150000087ab9 */ /* 0x000fe20000000800 */
[----:B------:R-:W-:Y:S01]  /*dc50*/  UMOV UR6, UR7 ;  /* 0x0000000700067c82 */ /* 0x000fe20008000000 */
[----:B------:R-:W-:-:S11]  /*dc60*/  UISETP.NE.AND UP0, UPT, UR8, 0x1, UPT ;  /* 0x000000010800788c */ /* 0x000fd6000bf05270 */
[----:B------:R-:W-:Y:S02]  /*dc70*/  @UP0 ULDC.64 UR10, c[0x0][0xc58] ;  /* 0x00031600000a0ab9 */ /* 0x000fe40000000a00 */
[----:B------:R-:W-:-:S04]  /*dc80*/  UIMAD.WIDE.U32 UR4, UR7, UR10, URZ ;  /* 0x0000000a070472a5 */ /* 0x000fc8000f8e003f */
[----:B------:R-:W-:-:S04]  /*dc90*/  @UP0 USHF.R.U32.HI UR6, URZ, UR11, UR5 ;  /* 0x0000000b3f060299 */ /* 0x000fc80008011605 */
[----:B------:R-:W-:-:S12]  /*dca0*/  UIMAD UR4, UR6, UR8, URZ ;  /* 0x00000008060472a4 */ /* 0x000fd8000f8e023f */
.L_x_2513:
        /* <DEDUP_REMOVED lines=23> */
[----:B------:R-:W-:Y:S01]  /*de20*/  UISETP.NE.AND UP2, UPT, UR5, 0x1, UPT ;  /* 0x000000010500788c */ /* 0x000fe2000bf45270 */
[----:B------:R-:W-:Y:S01]  /*de30*/  BSSY B7, `(.L_x_2514) ;  /* 0x0000498000077945 */ /* 0x000fe20003800000 */
[----:B------:R-:W-:Y:S02]  /*de40*/  UIADD3 UR43, UR43, UR4, URZ ;  /* 0x000000042b2b7290 */ /* 0x000fe4000fffe03f */
[----:B------:R-:W-:Y:S02]  /*de50*/  UP2UR UR48, UPR, URZ, 0x4 ;  /* 0x000000043f307883 */ /* 0x000fe40008000000 */
[----:B------:R-:W-:-:S04]  /*de60*/  USHF.L.U32 UR6, UR43, 0x7, URZ ;  /* 0x000000072b067899 */ /* 0x000fc8000800063f */
[----:B------:R-:W-:Y:S01]  /*de70*/  UIADD3 UR6, UR6, 0x7f, URZ ;  /* 0x0000007f06067890 */ /* 0x000fe2000fffe03f */
[----:B------:R-:W-:Y:S01]  /*de80*/  @UP2 ULDC UR4, c[0x0][0x44c] ;  /* 0x0001130000042ab9 */ /* 0x000fe20000000800 */
[----:B------:R-:W-:Y:S02]  /*de90*/  @UP2 ULDC UR7, c[0x0][0x450] ;  /* 0x0001140000072ab9 */ /* 0x000fe40000000800 */
[----:B------:R-:W-:-:S04]  /*dea0*/  UIMAD.WIDE.U32 UR4, UR6, UR4, URZ ;  /* 0x00000004060472a5 */ /* 0x000fc8000f8e003f */
[----:B------:R-:W-:-:S04]  /*deb0*/  @UP2 USHF.R.U32.HI UR6, URZ, UR7, UR5 ;  /* 0x000000073f062299 */ /* 0x000fc80008011605 */
[----:B------:R-:W-:-:S04]  /*dec0*/  UIADD3 UR4, UR39, UR6, URZ ;  /* 0x0000000627047290 */ /* 0x000fc8000fffe03f */
[----:B------:R-:W-:-:S04]  /*ded0*/  UIMAD.WIDE UR4, UR4, 0x66666667, URZ ;  /* 0x66666667040478a5 */ /* 0x000fc8000f8e023f */
[----:B------:R-:W-:-:S04]  /*dee0*/  USHF.R.U32.HI UR4, URZ, 0x1f, UR5 ;  /* 0x0000001f3f047899 */ /* 0x000fc80008011605 */
[----:B------:R-:W-:-:S04]  /*def0*/  ULEA.HI.SX32 UR4, UR5, UR4, 0x1a ;  /* 0x0000000405047291 */ /* 0x000fc8000f8fd23f */
[----:B------:R-:W-:-:S04]  /*df00*/  UISETP.LT.AND UP0, UPT, UR40, UR4, UPT ;  /* 0x000000042800728c */ /* 0x000fc8000bf01270 */
[----:B------:R-:W-:-:S06]  /*df10*/  USEL UR44, UR40, UR4, UP0 ;  /* 0x00000004282c7287 */ /* 0x000fcc0008000000 */
[----:B------:R-:W-:Y:S01]  /*df20*/  ISETP.LT.AND P0, PT, RZ, UR44, PT ;  /* 0x0000002cff007c0c */ /* 0x000fe2000bf01270 */
[----:B--2---:R0:W-:-:S12]  /*df30*/  STL [R1], R22 ;  /* 0x0000001601007387 */ /* 0x0041d80000100800 */
        /* <DEDUP_REMOVED lines=19> */
.L_x_2515:
        /* <DEDUP_REMOVED lines=20> */
.L_x_2518:
[----:B------:R-:W-:Y:S05]  /*e1b0*/  BSYNC B6 ;  /* 0x0000000000067941 */ /* 0x000fea0003800000 */
.L_x_2517:
        /* <DEDUP_REMOVED lines=22> */
.L_x_2520:
[----:B------:R-:W-:Y:S05]  /*e320*/  BSYNC B6 ;  /* 0x0000000000067941 */ /* 0x000fea0003800000 */
.L_x_2519:
        /* <DEDUP_REMOVED lines=20> */
.L_x_2522:
[----:B------:R-:W-:Y:S05]  /*e470*/  BSYNC B6 ;  /* 0x0000000000067941 */ /* 0x000fea0003800000 */
.L_x_2521:
        /* <DEDUP_REMOVED lines=19> */
.L_x_2524:
[----:B------:R-:W-:Y:S05]  /*e5b0*/  BSYNC B6 ;  /* 0x0000000000067941 */ /* 0x000fea0003800000 */
.L_x_2523:
        /* <DEDUP_REMOVED lines=18> */
.L_x_2596:
        /* <DEDUP_REMOVED lines=71> */
.L_x_2526:
[----:B------:R-:W-:Y:S01]  /*eb50*/  IMAD R0, R29, 0x8, R17 ;  /* 0x000000081d007824 */ /* 0x000fe200078e0211 */
[----:B------:R-:W-:Y:S01]  /*eb60*/  SHF.L.U32 R26, R35, 0x1f, RZ ;  /* 0x0000001f231a7819 */ /* 0x000fe200000006ff */
[----:B------:R-:W-:Y:S01]  /*eb70*/  BSSY B0, `(.L_x_2527) ;  /* 0x0000004000007945 */ /* 0x000fe20003800000 */
[----:B0-----:R-:W-:Y:S02]  /*eb80*/  SHF.R.S32.HI R22, RZ, 0x1f, R8 ;  /* 0x0000001fff167819 */ /* 0x001fe40000011408 */
[----:B------:R-:W0:Y:S02]  /*eb90*/  SYNCS.PHASECHK.TRANS64.TRYWAIT P0, [R0+URZ+0x22880], R26 ;  /* 0x0228801a000075a7 */ /* 0x000e24000800017f */
[----:B0-----:R-:W-:Y:S05]  /*eba0*/  @!P0 BRA `(.L_x_2528) ;  /* 0x00000044004c8947 */ /* 0x001fea0003800000 */
.L_x_2597:
[----:B------:R-:W-:Y:S05]  /*ebb0*/  BSYNC B0 ;  /* 0x0000000000007941 */ /* 0x000fea0003800000 */
.L_x_2527:
        /* <DEDUP_REMOVED lines=122> */
.L_x_2619:
        /* <DEDUP_REMOVED lines=10> */
.L_x_2530:
        /* <DEDUP_REMOVED lines=11> */
.L_x_2531:
[----:B------:R1:W-:Y:S01]  /*f4b0*/  SYNCS.ARRIVE.TRANS64.A1T0 RZ, [R0+URZ+0x22870], RZ ;  /* 0x022870ff00ff79a7 */ /* 0x0003e2000810003f */
[----:B------:R-:W-:Y:S05]  /*f4c0*/  @!P6 BRA `(.L_x_2532) ;  /* 0x000000000004e947 */ /* 0x000fea0003800000 */
[----:B------:R-:W-:Y:S01]  /*f4d0*/  BPT.TRAP 0x1 ;  /* 0x000000040000795c */ /* 0x000fe20000300000 */
.L_x_2532:
[----:B------:R-:W2:Y:S01]  /*f4e0*/  SYNCS.PHASECHK.TRANS64.TRYWAIT P0, [R0+URZ+0x22840], R26 ;  /* 0x0228401a000075a7 */ /* 0x000ea2000800017f */
[----:B------:R-:W-:Y:S04]  /*f4f0*/  BSSY B0, `(.L_x_2533) ;  /* 0x0000002000007945 */ /* 0x000fe80003800000 */
[----:B--2---:R-:W-:Y:S05]  /*f500*/  @!P0 BRA `(.L_x_2534) ;  /* 0x0000004800308947 */ /* 0x004fea0003800000 */
.L_x_2620:
[----:B------:R-:W-:Y:S05]  /*f510*/  BSYNC B0 ;  /* 0x0000000000007941 */ /* 0x000fea0003800000 */
.L_x_2533:
        /* <DEDUP_REMOVED lines=103> */
.L_x_2642:
        /* <DEDUP_REMOVED lines=9> */
.L_x_2536:
        /* <DEDUP_REMOVED lines=11> */
.L_x_2537:
        /* <DEDUP_REMOVED lines=23> */
.L_x_2539:
[----:B------:R-:W-:Y:S05]  /*fe40*/  BSYNC B6 ;  /* 0x0000000000067941 */ /* 0x000fea0003800000 */
.L_x_2538:
[----:B------:R0:W5:Y:S01]  /*fe50*/  LDL R8, [R1+0x1c] ;  /* 0x00001c0001087983 */ /* 0x0001620000100800 */
[----:B------:R-:W-:Y:S01]  /*fe60*/  UISETP.NE.AND UP0, UPT, UR48, URZ, UPT ;  /* 0x0000003f3000728c */ /* 0x000fe2000bf05270 */
[----:B------:R-:W-:Y:S01]  /*fe70*/  IMAD.U32 R4, RZ, RZ, UR43 ;  /* 0x0000002bff047e24 */ /* 0x000fe2000f8e00ff */
[----:B------:R-:W1:Y:S01]  /*fe80*/  S2R R2, SR_TID.X ;  /* 0x0000000000027919 */ /* 0x000e620000002100 */
[----:B------:R-:W-:Y:S01]  /*fe90*/  R2UR UR6, R36 ;  /* 0x00000000240672ca */ /* 0x000fe200000e0000 */
[----:B------:R-:W-:Y:S02]  /*fea0*/  ULDC.64 UR8, c[0x0][0x2d8] ;  /* 0x0000b60000087ab9 */ /* 0x000fe40000000a00 */
[----:B------:R-:W-:Y:S02]  /*feb0*/  PLOP3.LUT P0, PT, PT, PT, UP0, 0x80, 0x0 ;  /* 0x000000000000781c */ /* 0x000fe40003f0f008 */
[----:B------:R-:W-:-:S03]  /*fec0*/  LOP3.LUT P5, RZ, R16, 0x800, RZ, 0xc0, !PT ;  /* 0x0000080010ff7812 */ /* 0x000fc600078ac0ff */
[----:B------:R-:W-:Y:S01]  /*fed0*/  @UP0 ULDC UR4, c[0x0][0x44c] ;  /* 0x0001130000040ab9 */ /* 0x000fe20000000800 */
[C---:B-1----:R-:W-:Y:S01]  /*fee0*/  LOP3.LUT R19, R2.reuse, 0x7f, RZ, 0xc0, !PT ;  /* 0x0000007f02137812 */ /* 0x042fe200078ec0ff */
[----:B------:R-:W-:-:S03]  /*fef0*/  IMAD.SHL.U32 R2, R2, 0x10, RZ ;  /* 0x0000001002027824 */ /* 0x000fc600078e00ff */
[----:B------:R-:W-:-:S04]  /*ff00*/  SHF.R.U32.HI R19, RZ, 0x3, R19 ;  /* 0x00000003ff137819 */ /* 0x000fc80000011613 */
[----:B------:R-:W-:-:S05]  /*ff10*/  LOP3.LUT R2, R19, 0x70, R2, 0xf8, !PT ;  /* 0x0000007013027812 */ /* 0x000fca00078ef802 */
[----:B------:R-:W-:-:S04]  /*ff20*/  IMAD R4, R4, 0x80, R2 ;  /* 0x0000008004047824 */ /* 0x000fc800078e0202 */
        /* <DEDUP_REMOVED lines=41> */
[----:B------:R-:W-:-:S03]  /*101c0*/  IMAD.U32 R4, RZ, RZ, UR43 ;  /* 0x0000002bff047e24 */ /* 0x000fc6000f8e00ff */
[----:B------:R-:W1:Y:S01]  /*101d0*/  SHFL.IDX PT, R2, R5, RZ, 0x181f ;  /* 0x00181fff05027589 */ /* 0x000e6200000e0000 */
[----:B------:R-:W-:-:S03]  /*101e0*/  IMAD R4, R4, 0x80, R10 ;  /* 0x0000008004047824 */ /* 0x000fc600078e020a */
[----:B------:R-:W-:Y:S01]  /*101f0*/  SHFL.IDX PT, R6, R5, 0x1, 0x181f ;  /* 0x00381f0005067f89 */ /* 0x000fe200000e0000 */
[C---:B------:R-:W-:Y:S01]  /*10200*/  VIADD R7, R4.reuse, 0x10 ;  /* 0x0000001004077836 */ /* 0x040fe20000000000 */
[----:B------:R-:W-:-:S13]  /*10210*/  ISETP.GE.AND P1, PT, R4, UR38, PT ;  /* 0x0000002604007c0c */ /* 0x000fda000bf26270 */
        /* <DEDUP_REMOVED lines=46> */
.L_x_2659:
        /* <DEDUP_REMOVED lines=10> */
.L_x_2541:
        /* <DEDUP_REMOVED lines=18> */
.L_x_2660:
[----:B------:R-:W-:Y:S05]  /*106c0*/  BSYNC B0 ;  /* 0x0000000000007941 */ /* 0x000fea0003800000 */
.L_x_2542:
[----:B------:R-:W-:-:S06]  /*106d0*/  UISETP.GE.AND UP0, UPT, UR44, 0x2, UPT ;  /* 0x000000022c00788c */ /* 0x000fcc000bf06270 */
[----:B------:R-:W-:-:S13]  /*106e0*/  PLOP3.LUT P0, PT, PT, PT, UP0, 0x40, 0x0 ;  /* 0x000000000000781c */ /* 0x000fda0003f0e808 */
[----:B------:R-:W-:Y:S05]  /*106f0*/  @P0 BRA `(.L_x_2544) ;  /* 0x0000001800280947 */ /* 0x000fea0003800000 */
[----:B------:R-:W-:Y:S01]  /*10700*/  UIADD3 UR4, UR44, -0x2, URZ ;  /* 0xfffffffe2c047890 */ /* 0x000fe2000fffe03f */
[----:B------:R-:W-:Y:S02]  /*10710*/  IMAD.MOV.U32 R23, RZ, RZ, R35 ;  /* 0x000000ffff177224 */ /* 0x000fe400078e0023 */
[----:B------:R-:W-:-:S03]  /*10720*/  IMAD.MOV.U32 R22, RZ, RZ, R29 ;  /* 0x000000ffff167224 */ /* 0x000fc600078e001d */
[----:B------:R-:W-:-:S07]  /*10730*/  IMAD.U32 R31, RZ, RZ, UR4 ;  /* 0x00000004ff1f7e24 */ /* 0x000fce000f8e00ff */
.L_x_2564:
        /* <DEDUP_REMOVED lines=63> */
[----:B------:R-:W-:Y:S02]  /*10b30*/  ISETP.GT.AND P1, PT, R0, RZ, PT ;  /* 0x000000ff0000720c */ /* 0x000fe40003f24270 */
[----:B---3--:R-:W-:Y:S01]  /*10b40*/  SHF.R.S32.HI R27, RZ, 0x1f, R8 ;  /* 0x0000001fff1b7819 */ /* 0x008fe20000011408 */
[----:B------:R-:W-:Y:S10]  /*10b50*/  @!P2 BRA `(.L_x_2545) ;  /* 0x000000000004a947 */ /* 0x000ff40003800000 */
[----:B------:R-:W-:Y:S01]  /*10b60*/  BPT.TRAP 0x1 ;  /* 0x000000040000795c */ /* 0x000fe20000300000 */
.L_x_2545:
[----:B------:R-:W-:Y:S01]  /*10b70*/  IMAD R0, R29, 0x8, R17 ;  /* 0x000000081d007824 */ /* 0x000fe200078e0211 */
[----:B------:R-:W-:Y:S01]  /*10b80*/  SHF.L.U32 R28, R35, 0x1f, RZ ;  /* 0x0000001f231c7819 */ /* 0x000fe200000006ff */
[----:B------:R-:W-:Y:S01]  /*10b90*/  BSSY B0, `(.L_x_2546) ;  /* 0x0000004000007945 */ /* 0x000fe20003800000 */
[----:B------:R-:W-:Y:S02]  /*10ba0*/  SHF.R.S32.HI R25, RZ, 0x1f, R4 ;  /* 0x0000001fff197819 */ /* 0x000fe40000011404 */
[----:B------:R-:W0:Y:S02]  /*10bb0*/  SYNCS.PHASECHK.TRANS64.TRYWAIT P0, [R0+URZ+0x22880], R28 ;  /* 0x0228801c000075a7 */ /* 0x000e24000800017f */
[----:B0-----:R-:W-:Y:S05]  /*10bc0*/  @!P0 BRA `(.L_x_2547) ;  /* 0x0000004400b88947 */ /* 0x001fea0003800000 */
.L_x_2661:
[----:B------:R-:W-:Y:S05]  /*10bd0*/  BSYNC B0 ;  /* 0x0000000000007941 */ /* 0x000fea0003800000 */
.L_x_2546:
        /* <DEDUP_REMOVED lines=83> */
.L_x_2683:
        /* <DEDUP_REMOVED lines=8> */
.L_x_2549:
        /* <DEDUP_REMOVED lines=11> */
.L_x_2550:
[----:B------:R2:W-:Y:S01]  /*11240*/  SYNCS.ARRIVE.TRANS64.A1T0 RZ, [R0+URZ+0x22870], RZ ;  /* 0x022870ff00ff79a7 */ /* 0x0005e2000810003f */
[----:B------:R-:W-:Y:S05]  /*11250*/  @!P3 BRA `(.L_x_2551) ;  /* 0x000000000004b947 */ /* 0x000fea0003800000 */
[----:B------:R-:W-:Y:S01]  /*11260*/  BPT.TRAP 0x1 ;  /* 0x000000040000795c */ /* 0x000fe20000300000 */
.L_x_2551:
[----:B------:R-:W3:Y:S01]  /*11270*/  SYNCS.PHASECHK.TRANS64.TRYWAIT P0, [R0+URZ+0x22840], R28 ;  /* 0x0228401c000075a7 */ /* 0x000ee2000800017f */
[----:B------:R-:W-:Y:S04]  /*11280*/  BSSY B0, `(.L_x_2552) ;  /* 0x0000002000007945 */ /* 0x000fe80003800000 */
[----:B---3--:R-:W-:Y:S05]  /*11290*/  @!P0 BRA `(.L_x_2553) ;  /* 0x0000004800c48947 */ /* 0x008fea0003800000 */
.L_x_2684:
[----:B------:R-:W-:Y:S05]  /*112a0*/  BSYNC B0 ;  /* 0x0000000000007941 */ /* 0x000fea0003800000 */
.L_x_2552:
        /* <DEDUP_REMOVED lines=79> */
.L_x_2706:
        /* <DEDUP_REMOVED lines=8> */
.L_x_2555:
        /* <DEDUP_REMOVED lines=11> */
.L_x_2556:
[----:B------:R3:W-:Y:S02]  /*118d0*/  SYNCS.ARRIVE.TRANS64.A1T0 RZ, [R0+URZ+0x22830], RZ ;  /* 0x022830ff00ff79a7 */ /* 0x0007e4000810003f */
[----:B---3--:R-:W-:-:S05]  /*118e0*/  IMAD.U32 R0, RZ, RZ, UR46 ;  /* 0x0000002eff007e24 */ /* 0x008fca000f8e00ff */
[----:B------:R-:W-:-:S13]  /*118f0*/  ISETP.NE.AND P0, PT, R0, 0x3, PT ;  /* 0x000000030000780c */ /* 0x000fda0003f05270 */
[----:B------:R-:W-:Y:S05]  /*11900*/  @!P0 BRA `(.L_x_2557) ;  /* 0x0000000000048947 */ /* 0x000fea0003800000 */
[----:B------:R-:W-:Y:S01]  /*11910*/  BPT.TRAP 0x1 ;  /* 0x000000040000795c */ /* 0x000fe20000300000 */
.L_x_2557:
[----:B------:R-:W-:Y:S01]  /*11920*/  LOP3.LUT R0, R23, 0x1, RZ, 0x3c, !PT ;  /* 0x0000000117007812 */ /* 0x000fe200078e3cff */
[----:B------:R-:W-:Y:S01]  /*11930*/  IMAD R19, R22, 0x8, R17 ;  /* 0x0000000816137824 */ /* 0x000fe200078e0211 */
[----:B------:R-:W-:Y:S02]  /*11940*/  BSSY B0, `(.L_x_2558) ;  /* 0x0000004000007945 */ /* 0x000fe40003800000 */
[----:B------:R-:W-:-:S04]  /*11950*/  SHF.L.U32 R0, R0, 0x1f, RZ ;  /* 0x0000001f00007819 */ /* 0x000fc800000006ff */
[----:B------:R-:W0:Y:S02]  /*11960*/  SYNCS.PHASECHK.TRANS64.TRYWAIT P2, [R19+URZ+0x22870], R0 ;  /* 0x02287000130075a7 */ /* 0x000e24000804017f */
[----:B0-----:R-:W-:Y:S05]  /*11970*/  @!P2 BRA `(.L_x_2559) ;  /* 0x0000004c00c4a947 */ /* 0x001fea0003800000 */
.L_x_2707:
[----:B------:R-:W-:Y:S05]  /*11980*/  BSYNC B0 ;  /* 0x0000000000007941 */ /* 0x000fea0003800000 */
.L_x_2558:
[----:B------:R-:W-:-:S05]  /*11990*/  IMAD.U32 R2, RZ, RZ, UR45 ;  /* 0x0000002dff027e24 */ /* 0x000fca000f8e00ff */
[----:B------:R-:W-:-:S13]  /*119a0*/  ISETP.NE.AND P2, PT, R2, 0x3, PT ;  /* 0x000000030200780c */ /* 0x000fda0003f45270 */
[----:B------:R-:W-:Y:S05]  /*119b0*/  @!P2 BRA `(.L_x_2560) ;  /* 0x000000000004a947 */ /* 0x000fea0003800000 */
[----:B------:R-:W-:Y:S01]  /*119c0*/  BPT.TRAP 0x1 ;  /* 0x000000040000795c */ /* 0x000fe20000300000 */
.L_x_2560:
[----:B------:R-:W-:Y:S01]  /*119d0*/  SHF.L.U32 R2, R23, 0x1f, RZ ;  /* 0x0000001f17027819 */ /* 0x000fe200000006ff */
[----:B0-----:R-:W-:-:S03]  /*119e0*/  IMAD R0, R22, 0x5000, RZ ;  /* 0x0000500016007824 */ /* 0x001fc600078e02ff */
[----:B------:R-:W0:Y:S02]  /*119f0*/  SYNCS.PHASECHK.TRANS64.TRYWAIT P2, [R19+URZ+0x22860], R2 ;  /* 0x02286002130075a7 */ /* 0x000e24000804017f */
[----:B0-----:R-:W-:Y:S05]  /*11a00*/  @!P2 BRA `(.L_x_2561) ;  /* 0x0000004c00b4a947 */ /* 0x001fea0003800000 */
.L_x_2708:
        /* <DEDUP_REMOVED lines=78> */
.L_x_2562:
[----:B-1----:R1:W-:Y:S01]  /*11ef0*/  SYNCS.ARRIVE.TRANS64.A1T0 RZ, [R19+URZ+0x22850], RZ ;  /* 0x022850ff13ff79a7 */ /* 0x0023e2000810003f */
[----:B------:R-:W-:Y:S06]  /*11f00*/  BAR.SYNC.DEFER_BLOCKING 0x2, 0x80 ;  /* 0x0082000000007b1d */ /* 0x000fec0000010000 */
[----:B------:R-:W-:Y:S05]  /*11f10*/  @!P0 BRA `(.L_x_2563) ;  /* 0x0000000000048947 */ /* 0x000fea0003800000 */
[----:B------:R-:W-:Y:S01]  /*11f20*/  BPT.TRAP 0x1 ;  /* 0x000000040000795c */ /* 0x000fe20000300000 */
.L_x_2563:
[----:B0-----:R-:W2:Y:S01]  /*11f30*/  LDL R0, [R1+0x4] ;  /* 0x0000040001007983 */ /* 0x001ea20000100800 */
[----:B-1----:R-:W-:Y:S02]  /*11f40*/  VIADD R19, R19, 0x22880 ;  /* 0x0002288013137836 */ /* 0x002fe40000000000 */
[----:B------:R-:W-:Y:S02]  /*11f50*/  IMAD.MOV.U32 R23, RZ, RZ, R35 ;  /* 0x000000ffff177224 */ /* 0x000fe400078e0023 */
[----:B------:R-:W-:Y:S01]  /*11f60*/  IMAD.MOV.U32 R22, RZ, RZ, R29 ;  /* 0x000000ffff167224 */ /* 0x000fe200078e001d */
[----:B--2---:R-:W-:-:S04]  /*11f70*/  PRMT R19, R0, 0x654, R19 ;  /* 0x0000065400137816 */ /* 0x004fc80000000013 */
[----:B------:R1:W-:Y:S01]  /*11f80*/  SYNCS.ARRIVE.TRANS64.RED.A1T0 RZ, [R19+URZ], RZ ;  /* 0x000000ff13ff79a7 */ /* 0x0003e2000810043f */
[----:B------:R-:W-:Y:S05]  /*11f90*/  @P1 BRA `(.L_x_2564) ;  /* 0xffffffe400e81947 */ /* 0x000fea000383ffff */
.L_x_2544:
        /* <DEDUP_REMOVED lines=19> */
.L_x_2566:
[----:B------:R-:W-:Y:S05]  /*120d0*/  BSYNC B0 ;  /* 0x0000000000007941 */ /* 0x000fea0003800000 */
.L_x_2565:
[----:B------:R-:W-:-:S13]  /*120e0*/  ISETP.NE.AND P1, PT, R6, 0x3, PT ;  /* 0x000000030600780c */ /* 0x000fda0003f25270 */
[----:B------:R-:W-:Y:S05]  /*120f0*/  @!P1 BRA `(.L_x_2567) ;  /* 0x0000000000049947 */ /* 0x000fea0003800000 */
[----:B------:R-:W-:Y:S01]  /*12100*/  BPT.TRAP 0x1 ;  /* 0x000000040000795c */ /* 0x000fe20000300000 */
.L_x_2567:
[----:B------:R-:W-:Y:S01]  /*12110*/  LOP3.LUT R3, R35, 0x1, RZ, 0x3c, !PT ;  /* 0x0000000123037812 */ /* 0x000fe200078e3cff */
[----:B------:R-:W-:Y:S01]  /*12120*/  IMAD R18, R29, 0x8, R17 ;  /* 0x000000081d127824 */ /* 0x000fe200078e0211 */
[----:B------:R-:W-:Y:S02]  /*12130*/  BSSY B0, `(.L_x_2568) ;  /* 0x0000004000007945 */ /* 0x000fe40003800000 */
[----:B------:R-:W-:-:S04]  /*12140*/  SHF.L.U32 R3, R3, 0x1f, RZ ;  /* 0x0000001f03037819 */ /* 0x000fc800000006ff */
[----:B------:R-:W2:Y:S02]  /*12150*/  SYNCS.PHASECHK.TRANS64.TRYWAIT P2, [R18+URZ+0x22870], R3 ;  /* 0x02287003120075a7 */ /* 0x000ea4000804017f */
[----:B--2---:R-:W-:Y:S05]  /*12160*/  @!P2 BRA `(.L_x_2569) ;  /* 0x0000004400f0a947 */ /* 0x004fea0003800000 */
.L_x_2709:
[----:B------:R-:W-:Y:S05]  /*12170*/  BSYNC B0 ;  /* 0x0000000000007941 */ /* 0x000fea0003800000 */
.L_x_2568:
[----:B0-----:R-:W-:-:S05]  /*12180*/  IMAD.U32 R0, RZ, RZ, UR45 ;  /* 0x0000002dff007e24 */ /* 0x001fca000f8e00ff */
[----:B------:R-:W-:-:S13]  /*12190*/  ISETP.NE.AND P2, PT, R0, 0x3, PT ;  /* 0x000000030000780c */ /* 0x000fda0003f45270 */
[----:B------:R-:W-:Y:S05]  /*121a0*/  @!P2 BRA `(.L_x_2570) ;  /* 0x000000000004a947 */ /* 0x000fea0003800000 */
[----:B------:R-:W-:Y:S01]  /*121b0*/  BPT.TRAP 0x1 ;  /* 0x000000040000795c */ /* 0x000fe20000300000 */
.L_x_2570:
[----:B--2---:R-:W-:Y:S01]  /*121c0*/  SHF.L.U32 R3, R35, 0x1f, RZ ;  /* 0x0000001f23037819 */ /* 0x004fe200000006ff */
[----:B------:R-:W-:-:S03]  /*121d0*/  IMAD R0, R29, 0x5000, RZ ;  /* 0x000050001d007824 */ /* 0x000fc600078e02ff */
[----:B------:R-:W0:Y:S02]  /*121e0*/  SYNCS.PHASECHK.TRANS64.TRYWAIT P2, [R18+URZ+0x22860], R3 ;  /* 0x02286003120075a7 */ /* 0x000e24000804017f */
[----:B0-----:R-:W-:Y:S05]  /*121f0*/  @!P2 BRA `(.L_x_2571) ;  /* 0x0000004400e0a947 */ /* 0x001fea0003800000 */
.L_x_2710:
        /* <DEDUP_REMOVED lines=78> */
.L_x_2572:
[----:B-1----:R1:W-:Y:S01]  /*126e0*/  SYNCS.ARRIVE.TRANS64.A1T0 RZ, [R18+URZ+0x22850], RZ ;  /* 0x022850ff12ff79a7 */ /* 0x0023e2000810003f */
[----:B------:R-:W-:Y:S06]  /*126f0*/  BAR.SYNC.DEFER_BLOCKING 0x2, 0x80 ;  /* 0x0082000000007b1d */ /* 0x000fec0000010000 */
[----:B------:R-:W-:Y:S05]  /*12700*/  @!P1 BRA `(.L_x_2573) ;  /* 0x0000000000049947 */ /* 0x000fea0003800000 */
[----:B------:R-:W-:Y:S01]  /*12710*/  BPT.TRAP 0x1 ;  /* 0x000000040000795c */ /* 0x000fe20000300000 */
.L_x_2573:
        /* <DEDUP_REMOVED lines=9> */
.L_x_2516:
[----:B------:R-:W-:Y:S05]  /*127b0*/  BSYNC B7 ;  /* 0x0000000000077941 */ /* 0x000fea0003800000 */
.L_x_2514:
        /* <DEDUP_REMOVED lines=14> */
.L_x_2574:
        /* <DEDUP_REMOVED lines=10> */
.L_x_2575:
[----:B--2---:R-:W2:Y:S01]  /*12940*/  LDL R0, [R1+0x18] ;  /* 0x0000180001007983 */ /* 0x004ea20000100800 */
[----:B------:R-:W-:Y:S02]  /*12950*/  ULDC UR4, c[0x0][0xc38] ;  /* 0x00030e0000047ab9 */ /* 0x000fe40000000800 */
[----:B--2---:R-:W-:-:S13]  /*12960*/  ISETP.GE.AND P0, PT, R0, UR4, PT ;  /* 0x0000000400007c0c */ /* 0x004fda000bf06270 */
[----:B------:R-:W-:Y:S05]  /*12970*/  @!P0 BRA `(.L_x_2576) ;  /* 0xffffffb000548947 */ /* 0x000fea000383ffff */
.L_x_2511:
        /* <DEDUP_REMOVED lines=12> */
.L_x_2711:
[----:B------:R-:W-:Y:S05]  /*12a40*/  BSYNC B0 ;  /* 0x0000000000007941 */ /* 0x000fea0003800000 */
.L_x_2577:
[----:B------:R-:W-:-:S03]  /*12a50*/  UMOV UR4, 0xffffffff ;  /* 0xffffffff00047882 */ /* 0x000fc60000000000 */
[----:B------:R-:W-:Y:S05]  /*12a60*/  BRA.DIV UR4, `(.L_x_2579) ;  /* 0x0000003e04ec7947 */ /* 0x000fea000b800000 */
[----:B-1----:R-:W1:Y:S02]  /*12a70*/  S2R R0, SR_TID.X ;  /* 0x0000000000007919 */ /* 0x002e640000002100 */
[----:B-1----:R-:W-:-:S04]  /*12a80*/  SHF.R.U32.HI R0, RZ, 0x5, R0 ;  /* 0x00000005ff007819 */ /* 0x002fc80000011600 */
[----:B------:R-:W-:-:S05]  /*12a90*/  LOP3.LUT R0, R0, 0x3, RZ, 0xc0, !PT ;  /* 0x0000000300007812 */ /* 0x000fca00078ec0ff */
[----:B------:R1:W2:Y:S02]  /*12aa0*/  SHFL.IDX PT, R14, R0, RZ, 0x1f ;  /* 0x00001fff000e7589 */ /* 0x0002a400000e0000 */
.L_x_2714:
[----:B--2---:R-:W-:Y:S01]  /*12ab0*/  ISETP.NE.AND P0, PT, R14, RZ, PT ;  /* 0x000000ff0e00720c */ /* 0x004fe20003f05270 */
[----:B------:R-:W-:-:S12]  /*12ac0*/  BSSY B0, `(.L_x_2580) ;  /* 0x000002c000007945 */ /* 0x000fd80003800000 */
[----:B------:R-:W-:Y:S05]  /*12ad0*/  @P0 BRA `(.L_x_2581) ;  /* 0x0000000000a80947 */ /* 0x000fea0003800000 */
[----:B------:R-:W-:-:S03]  /*12ae0*/  UMOV UR4, 0xffffffff ;  /* 0xffffffff00047882 */ /* 0x000fc60000000000 */
[----:B------:R-:W-:Y:S05]  /*12af0*/  BRA.DIV UR4, `(.L_x_2582) ;  /* 0x0000003e04fc7947 */ /* 0x000fea000b800000 */
[----:B------:R-:W-:-:S13]  /*12b00*/  ELECT P6, URZ, PT ;  /* 0x00000000003f782f */ /* 0x000fda00038c0000 */
.L_x_2717:
[----:B------:R-:W-:Y:S05]  /*12b10*/  @!P6 BRA `(.L_x_2581) ;  /* 0x000000000098e947 */ /* 0x000fea0003800000 */
[----:B------:R-:W-:-:S06]  /*12b20*/  ULOP3.LUT UR4, UR36, 0x2, URZ, 0xfc, !UPT ;  /* 0x0000000224047892 */ /* 0x000fcc000f8efc3f */
[----:B-1----:R-:W-:-:S05]  /*12b30*/  IMAD.U32 R0, RZ, RZ, UR4 ;  /* 0x00000004ff007e24 */ /* 0x002fca000f8e00ff */
[----:B------:R-:W-:-:S13]  /*12b40*/  ISETP.NE.AND P0, PT, R0, 0x3, PT ;  /* 0x000000030000780c */ /* 0x000fda0003f05270 */
[----:B------:R-:W-:Y:S05]  /*12b50*/  @!P0 BRA `(.L_x_2583) ;  /* 0x0000000000048947 */ /* 0x000fea0003800000 */
[----:B------:R-:W-:Y:S01]  /*12b60*/  BPT.TRAP 0x1 ;  /* 0x000000040000795c */ /* 0x000fe20000300000 */
.L_x_2583:
[----:B------:R-:W-:Y:S01]  /*12b70*/  IMAD R3, R29, 0x8, R5 ;  /* 0x000000081d037824 */ /* 0x000fe200078e0205 */
[----:B------:R-:W-:Y:S01]  /*12b80*/  SHF.L.U32 R2, R35, 0x1f, RZ ;  /* 0x0000001f23027819 */ /* 0x000fe200000006ff */
[----:B------:R-:W-:-:S03]  /*12b90*/  VIADD R29, R29, 0x1 ;  /* 0x000000011d1d7836 */ /* 0x000fc60000000000 */
[----:B------:R-:W1:Y:S02]  /*12ba0*/  SYNCS.PHASECHK.TRANS64.TRYWAIT P1, [R3+URZ+0x22840], R2 ;  /* 0x02284002030075a7 */ /* 0x000e64000802017f */
[----:B------:R-:W-:-:S04]  /*12bb0*/  ISETP.NE.AND P2, PT, R29, 0x2, PT ;  /* 0x000000021d00780c */ /* 0x000fc80003f45270 */
[----:B------:R-:W-:Y:S01]  /*12bc0*/  SEL R0, RZ, 0x1, P2 ;  /* 0x00000001ff007807 */ /* 0x000fe20001000000 */
[----:B-1----:R-:W-:Y:S08]  /*12bd0*/  @!P1 BRA `(.L_x_2584) ;  /* 0x0000003c00e49947 */ /* 0x002ff00003800000 */
.L_x_2718:
[----:B------:R-:W-:Y:S02]  /*12be0*/  SEL R29, R29, RZ, P2 ;  /* 0x000000ff1d1d7207 */ /* 0x000fe40001000000 */
[----:B------:R-:W-:Y:S01]  /*12bf0*/  LOP3.LUT R0, R35, R0, RZ, 0x3c, !PT ;  /* 0x0000000023007212 */ /* 0x000fe200078e3cff */
[----:B------:R-:W-:Y:S06]  /*12c00*/  @!P0 BRA `(.L_x_2585) ;  /* 0x0000000000048947 */ /* 0x000fec0003800000 */
[----:B------:R-:W-:Y:S01]  /*12c10*/  BPT.TRAP 0x1 ;  /* 0x000000040000795c */ /* 0x000fe20000300000 */
.L_x_2585:
[----:B------:R-:W-:Y:S01]  /*12c20*/  IMAD R29, R29, 0x8, R5 ;  /* 0x000000081d1d7824 */ /* 0x000fe200078e0205 */
[----:B------:R-:W-:-:S04]  /*12c30*/  SHF.L.U32 R0, R0, 0x1f, RZ ;  /* 0x0000001f00007819 */ /* 0x000fc800000006ff */
[----:B------:R-:W2:Y:S02]  /*12c40*/  SYNCS.PHASECHK.TRANS64.TRYWAIT P1, [R29+URZ+0x22840], R0 ;  /* 0x022840001d0075a7 */ /* 0x000ea4000802017f */
[----:B--2---:R-:W-:Y:S05]  /*12c50*/  @!P1 BRA `(.L_x_2586) ;  /* 0x0000003c00d89947 */ /* 0x004fea0003800000 */
.L_x_2719:
[----:B------:R-:W-:Y:S05]  /*12c60*/  @!P0 BRA `(.L_x_2587) ;  /* 0x0000000000048947 */ /* 0x000fea0003800000 */
[----:B------:R-:W-:Y:S01]  /*12c70*/  BPT.TRAP 0x1 ;  /* 0x000000040000795c */ /* 0x000fe20000300000 */
.L_x_2587:
[----:B------:R-:W3:Y:S02]  /*12c80*/  SYNCS.PHASECHK.TRANS64.TRYWAIT P1, [R3+URZ+0x22860], R2 ;  /* 0x02286002030075a7 */ /* 0x000ee4000802017f */
[----:B---3--:R-:W-:Y:S05]  /*12c90*/  @!P1 BRA `(.L_x_2588) ;  /* 0x0000003c00dc9947 */ /* 0x008fea0003800000 */
.L_x_2720:
[----:B------:R-:W-:Y:S05]  /*12ca0*/  @!P0 BRA `(.L_x_2589) ;  /* 0x0000000000048947 */ /* 0x000fea0003800000 */
[----:B------:R-:W-:Y:S01]  /*12cb0*/  BPT.TRAP 0x1 ;  /* 0x000000040000795c */ /* 0x000fe20000300000 */
.L_x_2589:
[----:B------:R-:W4:Y:S02]  /*12cc0*/  SYNCS.PHASECHK.TRANS64.TRYWAIT P1, [R29+URZ+0x22860], R0 ;  /* 0x022860001d0075a7 */ /* 0x000f24000802017f */
[----:B----4-:R-:W-:Y:S05]  /*12cd0*/  @!P1 BRA `(.L_x_2590) ;  /* 0x0000003c00e09947 */ /* 0x010fea0003800000 */
.L_x_2721:
[----:B------:R-:W-:Y:S05]  /*12ce0*/  @!P0 BRA `(.L_x_2591) ;  /* 0x0000000000048947 */ /* 0x000fea0003800000 */
[----:B------:R-:W-:Y:S01]  /*12cf0*/  BPT.TRAP 0x1 ;  /* 0x000000040000795c */ /* 0x000fe20000300000 */
.L_x_2591:
[----:B------:R-:W5:Y:S02]  /*12d00*/  SYNCS.PHASECHK.TRANS64.TRYWAIT P1, [R3+URZ+0x22880], R2 ;  /* 0x02288002030075a7 */ /* 0x000f64000802017f */
[----:B-----5:R-:W-:Y:S05]  /*12d10*/  @!P1 BRA `(.L_x_2592) ;  /* 0x0000003c00e49947 */ /* 0x020fea0003800000 */
.L_x_2722:
[----:B------:R-:W-:Y:S05]  /*12d20*/  @!P0 BRA `(.L_x_2593) ;  /* 0x0000000000048947 */ /* 0x000fea0003800000 */
[----:B------:R-:W-:Y:S01]  /*12d30*/  BPT.TRAP 0x1 ;  /* 0x000000040000795c */ /* 0x000fe20000300000 */
.L_x_2593:
[----:B------:R0:W0:Y:S02]  /*12d40*/  SYNCS.PHASECHK.TRANS64.TRYWAIT P0, [R29+URZ+0x22880], R0 ;  /* 0x022880001d0075a7 */ /* 0x000024000800017f */
[----:B0-----:R-:W-:Y:S05]  /*12d50*/  @!P0 NANOSLEEP.SYNCS 0x989680 ;  /* 0x009896800000895d */ /* 0x001fea0003900000 */
[----:B------:R-:W0:Y:S02]  /*12d60*/  @!P0 SYNCS.PHASECHK.TRANS64 P0, [R29+URZ+0x22880], R0 ;  /* 0x022880001d0085a7 */ /* 0x000e24000800007f */
[----:B0-----:R-:W-:Y:S05]  /*12d70*/  @!P0 BRA `(.L_x_2593) ;  /* 0xfffffffc00f08947 */ /* 0x001fea000383ffff */
.L_x_2581:
[----:B------:R-:W-:Y:S05]  /*12d80*/  BSYNC B0 ;  /* 0x0000000000007941 */ /* 0x000fea0003800000 */
.L_x_2580:
[----:B------:R-:W-:Y:S05]  /*12d90*/  EXIT ;  /* 0x000000000000794d */ /* 0x000fea0003800000 */
.L_x_2458:
[----:B0-----:R-:W-:-:S04]  /*12da0*/  IMAD.U32 R3, RZ, RZ, UR43 ;  /* 0x0000002bff037e24 */ /* 0x001fc8000f8e00ff */
[----:B------:R0:W1:Y:S03]  /*12db0*/  SYNCS.PHASECHK.TRANS64.TRYWAIT P1, [R3+URZ+0x22800], R0 ;  /* 0x02280000030075a7 */ /* 0x000066000802017f */
[----:B-1----:R-:W-:Y:S05]  /*12dc0*/  @!P1 NANOSLEEP.SYNCS 0x989680 ;  /* 0x009896800000995d */ /* 0x002fea0003900000 */
[----:B------:R-:W1:Y:S02]  /*12dd0*/  @!P1 SYNCS.PHASECHK.TRANS64 P1, [R3+URZ+0x22800], R0 ;  /* 0x02280000030095a7 */ /* 0x000e64000802007f */
[----:B-1----:R-:W-:Y:S05]  /*12de0*/  @!P1 BRA `(.L_x_2458) ;  /* 0xfffffffc00ec9947 */ /* 0x002fea000383ffff */
[----:B------:R-:W-:Y:S05]  /*12df0*/  BRA `(.L_x_2594) ;  /* 0xfffffee800d87947 */ /* 0x000fea000383ffff */
.L_x_2462:
[----:B-1----:R1:W2:Y:S02]  /*12e00*/  SYNCS.PHASECHK.TRANS64.TRYWAIT P1, [R0+URZ+0x22830], R3 ;  /* 0x02283003000075a7 */ /* 0x0022a4000802017f */
[----:B--2---:R-:W-:Y:S05]  /*12e10*/  @!P1 NANOSLEEP.SYNCS 0x989680 ;  /* 0x009896800000995d */ /* 0x004fea0003900000 */
[----:B------:R-:W2:Y:S02]  /*12e20*/  @!P1 SYNCS.PHASECHK.TRANS64 P1, [R0+URZ+0x22830], R3 ;  /* 0x02283003000095a7 */ /* 0x000ea4000802007f */
[----:B--2---:R-:W-:Y:S05]  /*12e30*/  @!P1 BRA `(.L_x_2462) ;  /* 0xfffffffc00f09947 */ /* 0x004fea000383ffff */
[----:B------:R-:W-:Y:S05]  /*12e40*/  BRA `(.L_x_2461) ;  /* 0xfffffee800f47947 */ /* 0x000fea000383ffff */
.L_x_2468:
[----:B-1----:R-:W-:-:S04]  /*12e50*/  IMAD.U32 R5, RZ, RZ, UR6 ;  /* 0x00000006ff057e24 */ /* 0x002fc8000f8e00ff */
[----:B------:R1:W2:Y:S03]  /*12e60*/  SYNCS.PHASECHK.TRANS64.TRYWAIT P1, [R5+URZ+0x22830], R4 ;  /* 0x02283004050075a7 */ /* 0x0002a6000802017f */
[----:B--2---:R-:W-:Y:S05]  /*12e70*/  @!P1 NANOSLEEP.SYNCS 0x989680 ;  /* 0x009896800000995d */ /* 0x004fea0003900000 */
[----:B------:R-:W2:Y:S02]  /*12e80*/  @!P1 SYNCS.PHASECHK.TRANS64 P1, [R5+URZ+0x22830], R4 ;  /* 0x02283004050095a7 */ /* 0x000ea4000802007f */
[----:B--2---:R-:W-:Y:S05]  /*12e90*/  @!P1 BRA `(.L_x_2468) ;  /* 0xfffffffc00ec9947 */ /* 0x004fea000383ffff */
[----:B------:R-:W-:Y:S05]  /*12ea0*/  BRA `(.L_x_2465) ;  /* 0xffffff1800e47947 */ /* 0x000fea000383ffff */
.L_x_2472:
[----:B-1----:R-:W-:-:S04]  /*12eb0*/  IMAD.U32 R5, RZ, RZ, UR6 ;  /* 0x00000006ff057e24 */ /* 0x002fc8000f8e00ff */
[----:B------:R1:W2:Y:S03]  /*12ec0*/  SYNCS.PHASECHK.TRANS64.TRYWAIT P1, [R5+URZ+0x22850], R4 ;  /* 0x02285004050075a7 */ /* 0x0002a6000802017f */
[----:B--2---:R-:W-:Y:S05]  /*12ed0*/  @!P1 NANOSLEEP.SYNCS 0x989680 ;  /* 0x009896800000995d */ /* 0x004fea0003900000 */
[----:B------:R-:W2:Y:S02]  /*12ee0*/  @!P1 SYNCS.PHASECHK.TRANS64 P1, [R5+URZ+0x22850], R4 ;  /* 0x02285004050095a7 */ /* 0x000ea4000802007f */
[----:B--2---:R-:W-:Y:S05]  /*12ef0*/  @!P1 BRA `(.L_x_2472) ;  /* 0xfffffffc00ec9947 */ /* 0x004fea000383ffff */
[----:B------:R-:W-:Y:S05]  /*12f00*/  BRA `(.L_x_2469) ;  /* 0xffffff2400007947 */ /* 0x000fea000383ffff */
.L_x_2480:
[----:B-1----:R-:W-:-:S04]  /*12f10*/  IMAD.U32 R5, RZ, RZ, UR6 ;  /* 0x00000006ff057e24 */ /* 0x002fc8000f8e00ff */
[----:B------:R1:W2:Y:S03]  /*12f20*/  SYNCS.PHASECHK.TRANS64.TRYWAIT P1, [R5+URZ+0x22830], R4 ;  /* 0x02283004050075a7 */ /* 0x0002a6000802017f */
[----:B--2---:R-:W-:Y:S05]  /*12f30*/  @!P1 NANOSLEEP.SYNCS 0x989680 ;  /* 0x009896800000995d */ /* 0x004fea0003900000 */
[----:B------:R-:W2:Y:S02]  /*12f40*/  @!P1 SYNCS.PHASECHK.TRANS64 P1, [R5+URZ+0x22830], R4 ;  /* 0x02283004050095a7 */ /* 0x000ea4000802007f */
[----:B--2---:R-:W-:Y:S05]  /*12f50*/  @!P1 BRA `(.L_x_2480) ;  /* 0xfffffffc00ec9947 */ /* 0x004fea000383ffff */
[----:B------:R-:W-:Y:S05]  /*12f60*/  BRA `(.L_x_2477) ;  /* 0xffffff4c00ec7947 */ /* 0x000fea000383ffff */
.L_x_2484:
[----:B-1----:R-:W-:-:S04]  /*12f70*/  IMAD.U32 R5, RZ, RZ, UR6 ;  /* 0x00000006ff057e24 */ /* 0x002fc8000f8e00ff */
[----:B------:R1:W2:Y:S03]  /*12f80*/  SYNCS.PHASECHK.TRANS64.TRYWAIT P1, [R5+URZ+0x22850], R4 ;  /* 0x02285004050075a7 */ /* 0x0002a6000802017f */
[----:B--2---:R-:W-:Y:S05]  /*12f90*/  @!P1 NANOSLEEP.SYNCS 0x989680 ;  /* 0x009896800000995d */ /* 0x004fea0003900000 */
[----:B------:R-:W2:Y:S02]  /*12fa0*/  @!P1 SYNCS.PHASECHK.TRANS64 P1, [R5+URZ+0x22850], R4 ;  /* 0x02285004050095a7 */ /* 0x000ea4000802007f */
[----:B--2---:R-:W-:Y:S05]  /*12fb0*/  @!P1 BRA `(.L_x_2484) ;  /* 0xfffffffc00ec9947 */ /* 0x004fea000383ffff */
[----:B------:R-:W-:Y:S05]  /*12fc0*/  BRA `(.L_x_2481) ;  /* 0xffffff5800087947 */ /* 0x000fea000383ffff */
.L_x_2491:
[----:B-1----:R-:W-:-:S04]  /*12fd0*/  IMAD.U32 R6, RZ, RZ, UR9 ;  /* 0x00000009ff067e24 */ /* 0x002fc8000f8e00ff */
[----:B------:R1:W2:Y:S03]  /*12fe0*/  SYNCS.PHASECHK.TRANS64.TRYWAIT P1, [R6+URZ+0x22850], R3 ;  /* 0x02285003060075a7 */ /* 0x0002a6000802017f */
[----:B--2---:R-:W-:Y:S05]  /*12ff0*/  @!P1 NANOSLEEP.SYNCS 0x989680 ;  /* 0x009896800000995d */ /* 0x004fea0003900000 */
[----:B------:R-:W2:Y:S02]  /*13000*/  @!P1 SYNCS.PHASECHK.TRANS64 P1, [R6+URZ+0x22850], R3 ;  /* 0x02285003060095a7 */ /* 0x000ea4000802007f */
[----:B--2---:R-:W-:Y:S05]  /*13010*/  @!P1 BRA `(.L_x_2491) ;  /* 0xfffffffc00ec9947 */ /* 0x004fea000383ffff */
[----:B------:R-:W-:Y:S05]  /*13020*/  BRA `(.L_x_2490) ;  /* 0xffffff7400e07947 */ /* 0x000fea000383ffff */
.L_x_2525:
        /* <DEDUP_REMOVED lines=10> */
.L_x_2595:
[----:B------:R-:W-:Y:S05]  /*130d0*/  BRA `(.L_x_2596) ;  /* 0xffffffb400807947 */ /* 0x000fea000383ffff */
.L_x_2528:
[----:B0-----:R0:W1:Y:S02]  /*130e0*/  SYNCS.PHASECHK.TRANS64.TRYWAIT P0, [R0+URZ+0x22880], R26 ;  /* 0x0228801a000075a7 */ /* 0x001064000800017f */
[----:B-1----:R-:W-:Y:S05]  /*130f0*/  @!P0 NANOSLEEP.SYNCS 0x989680 ;  /* 0x009896800000895d */ /* 0x002fea0003900000 */
[----:B------:R-:W1:Y:S02]  /*13100*/  @!P0 SYNCS.PHASECHK.TRANS64 P0, [R0+URZ+0x22880], R26 ;  /* 0x0228801a000085a7 */ /* 0x000e64000800007f */
[----:B-1----:R-:W-:Y:S05]  /*13110*/  @!P0 BRA `(.L_x_2528) ;  /* 0xfffffffc00f08947 */ /* 0x002fea000383ffff */
[----:B------:R-:W-:Y:S05]  /*13120*/  BRA `(.L_x_2597) ;  /* 0xffffffb800a07947 */ /* 0x000fea000383ffff */
.L_x_2529:
        /* <DEDUP_REMOVED lines=8> */
.L_x_2599:
[----:B------:R-:W-:Y:S05]  /*131b0*/  BSYNC B0 ;  /* 0x0000000000007941 */ /* 0x000fea0003800000 */
.L_x_2598:
        /* <DEDUP_REMOVED lines=14> */
.L_x_2600:
[----:B------:R-:W-:Y:S02]  /*132a0*/  IMAD.MOV.U32 R13, RZ, RZ, R10 ;  /* 0x000000ffff0d7224 */ /* 0x000fe400078e000a */
[----:B------:R-:W-:Y:S02]  /*132b0*/  IMAD.MOV.U32 R12, RZ, RZ, 0x1 ;  /* 0x00000001ff0c7424 */ /* 0x000fe400078e00ff */
[----:B------:R-:W-:-:S07]  /*132c0*/  IMAD.MOV.U32 R2, RZ, RZ, R14 ;  /* 0x000000ffff027224 */ /* 0x000fce00078e000e */
[----:B------:R-:W-:Y:S05]  /*132d0*/  WARPSYNC.COLLECTIVE R15, `(.L_x_2601) ;  /* 0x000000000f087348 */ /* 0x000fea0003c00000 */
[----:B------:R0:W1:Y:S02]  /*132e0*/  SHFL.IDX P6, R14, R13, R12, R11 ;  /* 0x0000000c0d0e7389 */ /* 0x00006400000c000b */
[----:B01----:R-:W-:Y:S01]  /*132f0*/  ENDCOLLECTIVE ;  /* 0x000000000000791b */ /* 0x003fe20003800000 */
.L_x_2601:
        /* <DEDUP_REMOVED lines=12> */
.L_x_2602:
[----:B------:R-:W-:Y:S02]  /*133c0*/  IMAD.MOV.U32 R13, RZ, RZ, R10 ;  /* 0x000000ffff0d7224 */ /* 0x000fe400078e000a */
[----:B------:R-:W-:Y:S02]  /*133d0*/  IMAD.MOV.U32 R12, RZ, RZ, 0x2 ;  /* 0x00000002ff0c7424 */ /* 0x000fe400078e00ff */
[----:B------:R-:W-:-:S07]  /*133e0*/  IMAD.MOV.U32 R2, RZ, RZ, R14 ;  /* 0x000000ffff027224 */ /* 0x000fce00078e000e */
[----:B------:R-:W-:Y:S05]  /*133f0*/  WARPSYNC.COLLECTIVE R15, `(.L_x_2603) ;  /* 0x000000000f087348 */ /* 0x000fea0003c00000 */
[----:B------:R0:W1:Y:S02]  /*13400*/  SHFL.IDX P6, R14, R13, R12, R11 ;  /* 0x0000000c0d0e7389 */ /* 0x00006400000c000b */
[----:B01----:R-:W-:Y:S01]  /*13410*/  ENDCOLLECTIVE ;  /* 0x000000000000791b */ /* 0x003fe20003800000 */
.L_x_2603:
        /* <DEDUP_REMOVED lines=12> */
.L_x_2604:
[----:B------:R-:W-:Y:S02]  /*134e0*/  IMAD.MOV.U32 R13, RZ, RZ, R10 ;  /* 0x000000ffff0d7224 */ /* 0x000fe400078e000a */
[----:B------:R-:W-:Y:S02]  /*134f0*/  IMAD.MOV.U32 R12, RZ, RZ, 0x3 ;  /* 0x00000003ff0c7424 */ /* 0x000fe400078e00ff */
[----:B------:R-:W-:-:S07]  /*13500*/  IMAD.MOV.U32 R2, RZ, RZ, R14 ;  /* 0x000000ffff027224 */ /* 0x000fce00078e000e */
[----:B------:R-:W-:Y:S05]  /*13510*/  WARPSYNC.COLLECTIVE R15, `(.L_x_2605) ;  /* 0x000000000f087348 */ /* 0x000fea0003c00000 */
[----:B------:R0:W1:Y:S02]  /*13520*/  SHFL.IDX P6, R14, R13, R12, R11 ;  /* 0x0000000c0d0e7389 */ /* 0x00006400000c000b */
[----:B01----:R-:W-:Y:S01]  /*13530*/  ENDCOLLECTIVE ;  /* 0x000000000000791b */ /* 0x003fe20003800000 */
.L_x_2605:
        /* <DEDUP_REMOVED lines=12> */
.L_x_2606:
[----:B------:R-:W-:Y:S02]  /*13600*/  IMAD.MOV.U32 R13, RZ, RZ, R10 ;  /* 0x000000ffff0d7224 */ /* 0x000fe400078e000a */
[----:B------:R-:W-:Y:S02]  /*13610*/  IMAD.MOV.U32 R12, RZ, RZ, 0x4 ;  /* 0x00000004ff0c7424 */ /* 0x000fe400078e00ff */
[----:B------:R-:W-:-:S07]  /*13620*/  IMAD.MOV.U32 R2, RZ, RZ, R14 ;  /* 0x000000ffff027224 */ /* 0x000fce00078e000e */
[----:B------:R-:W-:Y:S05]  /*13630*/  WARPSYNC.COLLECTIVE R15, `(.L_x_2607) ;  /* 0x000000000f087348 */ /* 0x000fea0003c00000 */
[----:B------:R0:W1:Y:S02]  /*13640*/  SHFL.IDX P6, R14, R13, R12, R11 ;  /* 0x0000000c0d0e7389 */ /* 0x00006400000c000b */
[----:B01----:R-:W-:Y:S01]  /*13650*/  ENDCOLLECTIVE ;  /* 0x000000000000791b */ /* 0x003fe20003800000 */
.L_x_2607:
        /* <DEDUP_REMOVED lines=12> */
.L_x_2608:
[----:B------:R-:W-:Y:S02]  /*13720*/  IMAD.MOV.U32 R13, RZ, RZ, R10 ;  /* 0x000000ffff0d7224 */ /* 0x000fe400078e000a */
[----:B------:R-:W-:Y:S02]  /*13730*/  IMAD.MOV.U32 R12, RZ, RZ, 0x5 ;  /* 0x00000005ff0c7424 */ /* 0x000fe400078e00ff */
[----:B------:R-:W-:-:S07]  /*13740*/  IMAD.MOV.U32 R2, RZ, RZ, R14 ;  /* 0x000000ffff027224 */ /* 0x000fce00078e000e */
[----:B------:R-:W-:Y:S05]  /*13750*/  WARPSYNC.COLLECTIVE R15, `(.L_x_2609) ;  /* 0x000000000f087348 */ /* 0x000fea0003c00000 */
[----:B------:R0:W1:Y:S02]  /*13760*/  SHFL.IDX P6, R14, R13, R12, R11 ;  /* 0x0000000c0d0e7389 */ /* 0x00006400000c000b */
[----:B01----:R-:W-:Y:S01]  /*13770*/  ENDCOLLECTIVE ;  /* 0x000000000000791b */ /* 0x003fe20003800000 */
.L_x_2609:
        /* <DEDUP_REMOVED lines=12> */
.L_x_2610:
[----:B------:R-:W-:Y:S02]  /*13840*/  IMAD.MOV.U32 R13, RZ, RZ, R10 ;  /* 0x000000ffff0d7224 */ /* 0x000fe400078e000a */
[----:B------:R-:W-:Y:S02]  /*13850*/  IMAD.MOV.U32 R12, RZ, RZ, 0x6 ;  /* 0x00000006ff0c7424 */ /* 0x000fe400078e00ff */
[----:B------:R-:W-:-:S07]  /*13860*/  IMAD.MOV.U32 R2, RZ, RZ, R14 ;  /* 0x000000ffff027224 */ /* 0x000fce00078e000e */
[----:B------:R-:W-:Y:S05]  /*13870*/  WARPSYNC.COLLECTIVE R15, `(.L_x_2611) ;  /* 0x000000000f087348 */ /* 0x000fea0003c00000 */
[----:B------:R0:W1:Y:S02]  /*13880*/  SHFL.IDX P6, R14, R13, R12, R11 ;  /* 0x0000000c0d0e7389 */ /* 0x00006400000c000b */
[----:B01----:R-:W-:Y:S01]  /*13890*/  ENDCOLLECTIVE ;  /* 0x000000000000791b */ /* 0x003fe20003800000 */
.L_x_2611:
        /* <DEDUP_REMOVED lines=12> */
.L_x_2612:
[----:B------:R-:W-:Y:S02]  /*13960*/  IMAD.MOV.U32 R13, RZ, RZ, R10 ;  /* 0x000000ffff0d7224 */ /* 0x000fe400078e000a */
[----:B------:R-:W-:Y:S02]  /*13970*/  IMAD.MOV.U32 R12, RZ, RZ, 0x7 ;  /* 0x00000007ff0c7424 */ /* 0x000fe400078e00ff */
[----:B------:R-:W-:-:S07]  /*13980*/  IMAD.MOV.U32 R2, RZ, RZ, R14 ;  /* 0x000000ffff027224 */ /* 0x000fce00078e000e */
[----:B------:R-:W-:Y:S05]  /*13990*/  WARPSYNC.COLLECTIVE R15, `(.L_x_2613) ;  /* 0x000000000f087348 */ /* 0x000fea0003c00000 */
[----:B------:R0:W1:Y:S02]  /*139a0*/  SHFL.IDX P6, R14, R13, R12, R11 ;  /* 0x0000000c0d0e7389 */ /* 0x00006400000c000b */
[----:B01----:R-:W-:Y:S01]  /*139b0*/  ENDCOLLECTIVE ;  /* 0x000000000000791b */ /* 0x003fe20003800000 */
.L_x_2613:
        /* <DEDUP_REMOVED lines=12> */
.L_x_2614:
[----:B------:R-:W-:Y:S02]  /*13a80*/  IMAD.MOV.U32 R13, RZ, RZ, R21 ;  /* 0x000000ffff0d7224 */ /* 0x000fe400078e0015 */
[----:B------:R-:W-:Y:S02]  /*13a90*/  IMAD.MOV.U32 R12, RZ, RZ, RZ ;  /* 0x000000ffff0c7224 */ /* 0x000fe400078e00ff */
[----:B------:R-:W-:-:S07]  /*13aa0*/  IMAD.MOV.U32 R2, RZ, RZ, R14 ;  /* 0x000000ffff027224 */ /* 0x000fce00078e000e */
[----:B------:R-:W-:Y:S05]  /*13ab0*/  WARPSYNC.COLLECTIVE R15, `(.L_x_2615) ;  /* 0x000000000f087348 */ /* 0x000fea0003c00000 */
[----:B------:R0:W1:Y:S02]  /*13ac0*/  SHFL.IDX P6, R14, R13, R12, R11 ;  /* 0x0000000c0d0e7389 */ /* 0x00006400000c000b */
[----:B01----:R-:W-:Y:S01]  /*13ad0*/  ENDCOLLECTIVE ;  /* 0x000000000000791b */ /* 0x003fe20003800000 */
.L_x_2615:
        /* <DEDUP_REMOVED lines=12> */
.L_x_2616:
[----:B------:R-:W-:Y:S02]  /*13ba0*/  IMAD.MOV.U32 R13, RZ, RZ, R21 ;  /* 0x000000ffff0d7224 */ /* 0x000fe400078e0015 */
[----:B------:R-:W-:Y:S02]  /*13bb0*/  IMAD.MOV.U32 R12, RZ, RZ, 0x1 ;  /* 0x00000001ff0c7424 */ /* 0x000fe400078e00ff */
[----:B------:R-:W-:-:S07]  /*13bc0*/  IMAD.MOV.U32 R2, RZ, RZ, R14 ;  /* 0x000000ffff027224 */ /* 0x000fce00078e000e */
[----:B------:R-:W-:Y:S05]  /*13bd0*/  WARPSYNC.COLLECTIVE R15, `(.L_x_2617) ;  /* 0x000000000f087348 */ /* 0x000fea0003c00000 */
[----:B------:R0:W1:Y:S02]  /*13be0*/  SHFL.IDX P6, R14, R13, R12, R11 ;  /* 0x0000000c0d0e7389 */ /* 0x00006400000c000b */
[----:B01----:R-:W-:Y:S01]  /*13bf0*/  ENDCOLLECTIVE ;  /* 0x000000000000791b */ /* 0x003fe20003800000 */
.L_x_2617:
        /* <DEDUP_REMOVED lines=15> */
.L_x_2618:
        /* <DEDUP_REMOVED lines=14> */
.L_x_2534:
[----:B--2---:R2:W3:Y:S02]  /*13dd0*/  SYNCS.PHASECHK.TRANS64.TRYWAIT P0, [R0+URZ+0x22840], R26 ;  /* 0x0228401a000075a7 */ /* 0x0044e4000800017f */
[----:B---3--:R-:W-:Y:S05]  /*13de0*/  @!P0 NANOSLEEP.SYNCS 0x989680 ;  /* 0x009896800000895d */ /* 0x008fea0003900000 */
[----:B------:R-:W3:Y:S02]  /*13df0*/  @!P0 SYNCS.PHASECHK.TRANS64 P0, [R0+URZ+0x22840], R26 ;  /* 0x0228401a000085a7 */ /* 0x000ee4000800007f */
[----:B---3--:R-:W-:Y:S05]  /*13e00*/  @!P0 BRA `(.L_x_2534) ;  /* 0xfffffffc00f08947 */ /* 0x008fea000383ffff */
[----:B------:R-:W-:Y:S05]  /*13e10*/  BRA `(.L_x_2620) ;  /* 0xffffffb400bc7947 */ /* 0x000fea000383ffff */
.L_x_2535:
        /* <DEDUP_REMOVED lines=8> */
.L_x_2622:
[----:B------:R-:W-:Y:S05]  /*13ea0*/  BSYNC B0 ;  /* 0x0000000000007941 */ /* 0x000fea0003800000 */
.L_x_2621:
        /* <DEDUP_REMOVED lines=8> */
.L_x_2623:
        /* <DEDUP_REMOVED lines=13> */
.L_x_2624:
[----:B------:R-:W-:Y:S02]  /*14000*/  IMAD.MOV.U32 R13, RZ, RZ, R8 ;  /* 0x000000ffff0d7224 */ /* 0x000fe400078e0008 */
[----:B------:R-:W-:-:S07]  /*14010*/  IMAD.MOV.U32 R2, RZ, RZ, R14 ;  /* 0x000000ffff027224 */ /* 0x000fce00078e000e */
[----:B------:R-:W-:Y:S05]  /*14020*/  WARPSYNC.COLLECTIVE R15, `(.L_x_2625) ;  /* 0x000000000f087348 */ /* 0x000fea0003c00000 */
[----:B------:R0:W1:Y:S02]  /*14030*/  SHFL.IDX P6, R14, R13, R12, R11 ;  /* 0x0000000c0d0e7389 */ /* 0x00006400000c000b */
[----:B01----:R-:W-:Y:S01]  /*14040*/  ENDCOLLECTIVE ;  /* 0x000000000000791b */ /* 0x003fe20003800000 */
.L_x_2625:
        /* <DEDUP_REMOVED lines=13> */
.L_x_2626:
[----:B------:R-:W-:Y:S02]  /*14120*/  IMAD.MOV.U32 R13, RZ, RZ, R8 ;  /* 0x000000ffff0d7224 */ /* 0x000fe400078e0008 */
[----:B------:R-:W-:-:S07]  /*14130*/  IMAD.MOV.U32 R2, RZ, RZ, R14 ;  /* 0x000000ffff027224 */ /* 0x000fce00078e000e */
[----:B------:R-:W-:Y:S05]  /*14140*/  WARPSYNC.COLLECTIVE R15, `(.L_x_2627) ;  /* 0x000000000f087348 */ /* 0x000fea0003c00000 */
[----:B------:R0:W1:Y:S02]  /*14150*/  SHFL.IDX P6, R14, R13, R12, R11 ;  /* 0x0000000c0d0e7389 */ /* 0x00006400000c000b */
[----:B01----:R-:W-:Y:S01]  /*14160*/  ENDCOLLECTIVE ;  /* 0x000000000000791b */ /* 0x003fe20003800000 */
.L_x_2627:
        /* <DEDUP_REMOVED lines=14> */
.L_x_2628:
[----:B------:R-:W-:Y:S02]  /*14250*/  IMAD.MOV.U32 R13, RZ, RZ, R8 ;  /* 0x000000ffff0d7224 */ /* 0x000fe400078e0008 */
[----:B------:R-:W-:-:S07]  /*14260*/  IMAD.MOV.U32 R9, RZ, RZ, R14 ;  /* 0x000000ffff097224 */ /* 0x000fce00078e000e */
[----:B------:R-:W-:Y:S05]  /*14270*/  WARPSYNC.COLLECTIVE R15, `(.L_x_2629) ;  /* 0x000000000f087348 */ /* 0x000fea0003c00000 */
[----:B------:R0:W1:Y:S02]  /*14280*/  SHFL.IDX P6, R14, R13, R12, R11 ;  /* 0x0000000c0d0e7389 */ /* 0x00006400000c000b */
[----:B01----:R-:W-:Y:S01]  /*14290*/  ENDCOLLECTIVE ;  /* 0x000000000000791b */ /* 0x003fe20003800000 */
.L_x_2629:
[----:B------:R-:W-:Y:S02]  /*142a0*/  IMAD.MOV.U32 R13, RZ, RZ, R6 ;  /* 0x000000ffff0d7224 */ /* 0x000fe400078e0006 */
[----:B------:R-:W-:Y:S01]  /*142b0*/  IMAD.MOV.U32 R12, RZ, RZ, 0x4 ;  /* 0x00000004ff0c7424 */ /* 0x000fe200078e00ff */
[----:B------:R-:W-:-:S05]  /*142c0*/  @P5 IADD3 R14, P0, R33, R14, RZ ;  /* 0x0000000e210e5210 */ /* 0x000fca0007f1e0ff */
[----:B------:R-:W-:-:S08]  /*142d0*/  @P5 IMAD.MOV.U32 R2, RZ, RZ, R14 ;  /* 0x000000ffff025224 */ /* 0x000fd000078e000e */
[----:B------:R-:W-:Y:S05]  /*142e0*/  WARPSYNC.COLLECTIVE R15, `(.L_x_2630) ;  /* 0x000000000f087348 */ /* 0x000fea0003c00000 */
[----:B------:R0:W1:Y:S02]  /*142f0*/  SHFL.IDX P6, R14, R13, R12, R11 ;  /* 0x0000000c0d0e7389 */ /* 0x00006400000c000b */
[----:B01----:R-:W-:Y:S01]  /*14300*/  ENDCOLLECTIVE ;  /* 0x000000000000791b */ /* 0x003fe20003800000 */
.L_x_2630:
        /* <DEDUP_REMOVED lines=12> */
.L_x_2631:
[----:B------:R-:W-:Y:S02]  /*143d0*/  IMAD.MOV.U32 R13, RZ, RZ, R6 ;  /* 0x000000ffff0d7224 */ /* 0x000fe400078e0006 */
[----:B------:R-:W-:Y:S01]  /*143e0*/  IMAD.MOV.U32 R12, RZ, RZ, 0x5 ;  /* 0x00000005ff0c7424 */ /* 0x000fe200078e00ff */
[----:B------:R-:W-:-:S05]  /*143f0*/  @P4 IADD3 R14, P0, R33, R14, RZ ;  /* 0x0000000e210e4210 */ /* 0x000fca0007f1e0ff */
[----:B------:R-:W-:-:S08]  /*14400*/  @P4 IMAD.MOV.U32 R2, RZ, RZ, R14 ;  /* 0x000000ffff024224 */ /* 0x000fd000078e000e */
[----:B------:R-:W-:Y:S05]  /*14410*/  WARPSYNC.COLLECTIVE R15, `(.L_x_2632) ;  /* 0x000000000f087348 */ /* 0x000fea0003c00000 */
[----:B------:R0:W1:Y:S02]  /*14420*/  SHFL.IDX P6, R14, R13, R12, R11 ;  /* 0x0000000c0d0e7389 */ /* 0x00006400000c000b */
[----:B01----:R-:W-:Y:S01]  /*14430*/  ENDCOLLECTIVE ;  /* 0x000000000000791b */ /* 0x003fe20003800000 */
.L_x_2632:
        /* <DEDUP_REMOVED lines=12> */
.L_x_2633:
[----:B------:R-:W-:Y:S02]  /*14500*/  IMAD.MOV.U32 R13, RZ, RZ, R6 ;  /* 0x000000ffff0d7224 */ /* 0x000fe400078e0006 */
[----:B------:R-:W-:Y:S01]  /*14510*/  IMAD.MOV.U32 R12, RZ, RZ, 0x6 ;  /* 0x00000006ff0c7424 */ /* 0x000fe200078e00ff */
[----:B------:R-:W-:-:S05]  /*14520*/  @P4 IADD3 R14, P0, R33, R14, RZ ;  /* 0x0000000e210e4210 */ /* 0x000fca0007f1e0ff */
[----:B------:R-:W-:-:S08]  /*14530*/  @P4 IMAD.MOV.U32 R2, RZ, RZ, R14 ;  /* 0x000000ffff024224 */ /* 0x000fd000078e000e */
[----:B------:R-:W-:Y:S05]  /*14540*/  WARPSYNC.COLLECTIVE R15, `(.L_x_2634) ;  /* 0x000000000f087348 */ /* 0x000fea0003c00000 */
[----:B------:R0:W1:Y:S02]  /*14550*/  SHFL.IDX P6, R14, R13, R12, R11 ;  /* 0x0000000c0d0e7389 */ /* 0x00006400000c000b */
[----:B01----:R-:W-:Y:S01]  /*14560*/  ENDCOLLECTIVE ;  /* 0x000000000000791b */ /* 0x003fe20003800000 */
.L_x_2634:
        /* <DEDUP_REMOVED lines=11> */
.L_x_2635:
[----:B------:R-:W-:Y:S02]  /*14620*/  IMAD.MOV.U32 R13, RZ, RZ, R6 ;  /* 0x000000ffff0d7224 */ /* 0x000fe400078e0006 */
[----:B------:R-:W-:Y:S01]  /*14630*/  IMAD.MOV.U32 R12, RZ, RZ, 0x7 ;  /* 0x00000007ff0c7424 */ /* 0x000fe200078e00ff */
[----:B------:R-:W-:-:S05]  /*14640*/  @P5 IADD3 R14, P0, R33, R14, RZ ;  /* 0x0000000e210e5210 */ /* 0x000fca0007f1e0ff */
[----:B------:R-:W-:-:S08]  /*14650*/  @P5 IMAD.MOV.U32 R2, RZ, RZ, R14 ;  /* 0x000000ffff025224 */ /* 0x000fd000078e000e */
[----:B------:R-:W-:Y:S05]  /*14660*/  WARPSYNC.COLLECTIVE R15, `(.L_x_2636) ;  /* 0x000000000f087348 */ /* 0x000fea0003c00000 */
[----:B------:R0:W1:Y:S02]  /*14670*/  SHFL.IDX P6, R14, R13, R12, R11 ;  /* 0x0000000c0d0e7389 */ /* 0x00006400000c000b */
[----:B01----:R-:W-:Y:S01]  /*14680*/  ENDCOLLECTIVE ;  /* 0x000000000000791b */ /* 0x003fe20003800000 */
.L_x_2636:
        /* <DEDUP_REMOVED lines=11> */
.L_x_2637:
[----:B------:R-:W-:Y:S02]  /*14740*/  IMAD.MOV.U32 R13, RZ, RZ, R5 ;  /* 0x000000ffff0d7224 */ /* 0x000fe400078e0005 */
[----:B------:R-:W-:Y:S01]  /*14750*/  IMAD.MOV.U32 R12, RZ, RZ, RZ ;  /* 0x000000ffff0c7224 */ /* 0x000fe200078e00ff */
[----:B------:R-:W-:-:S05]  /*14760*/  @P3 IADD3 R14, P0, R33, R14, RZ ;  /* 0x0000000e210e3210 */ /* 0x000fca0007f1e0ff */
[----:B------:R-:W-:-:S08]  /*14770*/  @P3 IMAD.MOV.U32 R2, RZ, RZ, R14 ;  /* 0x000000ffff023224 */ /* 0x000fd000078e000e */
[----:B------:R-:W-:Y:S05]  /*14780*/  WARPSYNC.COLLECTIVE R15, `(.L_x_2638) ;  /* 0x000000000f087348 */ /* 0x000fea0003c00000 */
[----:B------:R0:W1:Y:S02]  /*14790*/  SHFL.IDX P6, R14, R13, R12, R11 ;  /* 0x0000000c0d0e7389 */ /* 0x00006400000c000b */
[----:B01----:R-:W-:Y:S01]  /*147a0*/  ENDCOLLECTIVE ;  /* 0x000000000000791b */ /* 0x003fe20003800000 */
.L_x_2638:
        /* <DEDUP_REMOVED lines=11> */
.L_x_2639:
[----:B------:R-:W-:Y:S02]  /*14860*/  IMAD.MOV.U32 R13, RZ, RZ, R5 ;  /* 0x000000ffff0d7224 */ /* 0x000fe400078e0005 */
[----:B------:R-:W-:Y:S01]  /*14870*/  IMAD.MOV.U32 R12, RZ, RZ, 0x1 ;  /* 0x00000001ff0c7424 */ /* 0x000fe200078e00ff */
[----:B------:R-:W-:-:S05]  /*14880*/  @P1 IADD3 R14, P0, R33, R14, RZ ;  /* 0x0000000e210e1210 */ /* 0x000fca0007f1e0ff */
[----:B------:R-:W-:-:S08]  /*14890*/  @P1 IMAD.MOV.U32 R2, RZ, RZ, R14 ;  /* 0x000000ffff021224 */ /* 0x000fd000078e000e */
[----:B------:R-:W-:Y:S05]  /*148a0*/  WARPSYNC.COLLECTIVE R15, `(.L_x_2640) ;  /* 0x000000000f087348 */ /* 0x000fea0003c00000 */
[----:B------:R0:W1:Y:S02]  /*148b0*/  SHFL.IDX P6, R14, R13, R12, R11 ;  /* 0x0000000c0d0e7389 */ /* 0x00006400000c000b */
[----:B01----:R-:W-:Y:S01]  /*148c0*/  ENDCOLLECTIVE ;  /* 0x000000000000791b */ /* 0x003fe20003800000 */
.L_x_2640:
        /* <DEDUP_REMOVED lines=11> */
.L_x_2641:
[----:B------:R-:W-:Y:S05]  /*14980*/  BRA `(.L_x_2642) ;  /* 0xffffffb000807947 */ /* 0x000fea000383ffff */
.L_x_2540:
[----:B------:R-:W-:Y:S02]  /*14990*/  IMAD.MOV.U32 R13, RZ, RZ, R5 ;  /* 0x000000ffff0d7224 */ /* 0x000fe400078e0005 */
[----:B------:R-:W-:Y:S02]  /*149a0*/  IMAD.MOV.U32 R12, RZ, RZ, RZ ;  /* 0x000000ffff0c7224 */ /* 0x000fe400078e00ff */
[----:B------:R-:W-:Y:S02]  /*149b0*/  IMAD.MOV.U32 R11, RZ, RZ, 0x181f ;  /* 0x0000181fff0b7424 */ /* 0x000fe400078e00ff */
[----:B------:R-:W-:Y:S02]  /*149c0*/  IMAD.MOV.U32 R15, RZ, RZ, -0x1 ;  /* 0xffffffffff0f7424 */ /* 0x000fe400078e00ff */
[----:B------:R-:W-:-:S07]  /*149d0*/  IMAD.U32 R4, RZ, RZ, UR43 ;  /* 0x0000002bff047e24 */ /* 0x000fce000f8e00ff */
[----:B-----5:R-:W-:Y:S05]  /*149e0*/  WARPSYNC.COLLECTIVE R15, `(.L_x_2643) ;  /* 0x000000000f087348 */ /* 0x020fea0003c00000 */
[----:B------:R0:W1:Y:S02]  /*149f0*/  SHFL.IDX P6, R14, R13, R12, R11 ;  /* 0x0000000c0d0e7389 */ /* 0x00006400000c000b */
[----:B01---5:R-:W-:Y:S01]  /*14a00*/  ENDCOLLECTIVE ;  /* 0x000000000000791b */ /* 0x023fe20003800000 */
.L_x_2643:
[----:B------:R-:W-:-:S04]  /*14a10*/  IMAD R4, R4, 0x80, R10 ;  /* 0x0000008004047824 */ /* 0x000fc800078e020a */
[C---:B------:R-:W-:Y:S01]  /*14a20*/  VIADD R6, R4.reuse, 0x10 ;  /* 0x0000001004067836 */ /* 0x040fe20000000000 */
[----:B------:R-:W-:Y:S01]  /*14a30*/  ISETP.GE.AND P1, PT, R4, UR38, PT ;  /* 0x0000002604007c0c */ /* 0x000fe2000bf26270 */
[----:B------:R-:W-:Y:S02]  /*14a40*/  IMAD.MOV.U32 R13, RZ, RZ, R0 ;  /* 0x000000ffff0d7224 */ /* 0x000fe400078e0000 */
[----:B------:R-:W-:-:S10]  /*14a50*/  IMAD.MOV.U32 R2, RZ, RZ, R14 ;  /* 0x000000ffff027224 */ /* 0x000fd400078e000e */
[----:B------:R-:W-:Y:S05]  /*14a60*/  WARPSYNC.COLLECTIVE R15, `(.L_x_2644) ;  /* 0x000000000f087348 */ /* 0x000fea0003c00000 */
[----:B------:R0:W1:Y:S02]  /*14a70*/  SHFL.IDX P6, R14, R13, R12, R11 ;  /* 0x0000000c0d0e7389 */ /* 0x00006400000c000b */
[----:B01----:R-:W-:Y:S01]  /*14a80*/  ENDCOLLECTIVE ;  /* 0x000000000000791b */ /* 0x003fe20003800000 */
.L_x_2644:
        /* <DEDUP_REMOVED lines=8> */
.L_x_2645:
        /* <DEDUP_REMOVED lines=10> */
.L_x_2646:
[----:B------:R-:W-:Y:S02]  /*14bb0*/  IMAD.MOV.U32 R13, RZ, RZ, R5 ;  /* 0x000000ffff0d7224 */ /* 0x000fe400078e0005 */
[----:B------:R-:W-:Y:S01]  /*14bc0*/  IMAD.MOV.U32 R12, RZ, RZ, 0x2 ;  /* 0x00000002ff0c7424 */ /* 0x000fe200078e00ff */
[----:B------:R-:W-:-:S13]  /*14bd0*/  @!P1 IADD3 R2, P0, R33, R14, RZ ;  /* 0x0000000e21029210 */ /* 0x000fda0007f1e0ff */
[----:B------:R-:W-:Y:S05]  /*14be0*/  WARPSYNC.COLLECTIVE R15, `(.L_x_2647) ;  /* 0x000000000f087348 */ /* 0x000fea0003c00000 */
[----:B------:R0:W1:Y:S02]  /*14bf0*/  SHFL.IDX P6, R14, R13, R12, R11 ;  /* 0x0000000c0d0e7389 */ /* 0x00006400000c000b */
[----:B01----:R-:W-:Y:S01]  /*14c00*/  ENDCOLLECTIVE ;  /* 0x000000000000791b */ /* 0x003fe20003800000 */
.L_x_2647:
        /* <DEDUP_REMOVED lines=12> */
.L_x_2648:
[----:B------:R-:W-:Y:S02]  /*14cd0*/  IMAD.MOV.U32 R13, RZ, RZ, R5 ;  /* 0x000000ffff0d7224 */ /* 0x000fe400078e0005 */
[----:B------:R-:W-:Y:S01]  /*14ce0*/  IMAD.MOV.U32 R12, RZ, RZ, 0x3 ;  /* 0x00000003ff0c7424 */ /* 0x000fe200078e00ff */
[----:B------:R-:W-:-:S13]  /*14cf0*/  @!P1 IADD3 R2, P0, R33, R14, RZ ;  /* 0x0000000e21029210 */ /* 0x000fda0007f1e0ff */
[----:B------:R-:W-:Y:S05]  /*14d00*/  WARPSYNC.COLLECTIVE R15, `(.L_x_2649) ;  /* 0x000000000f087348 */ /* 0x000fea0003c00000 */
[----:B------:R0:W1:Y:S02]  /*14d10*/  SHFL.IDX P6, R14, R13, R12, R11 ;  /* 0x0000000c0d0e7389 */ /* 0x00006400000c000b */
[----:B01----:R-:W-:Y:S01]  /*14d20*/  ENDCOLLECTIVE ;  /* 0x000000000000791b */ /* 0x003fe20003800000 */
.L_x_2649:
        /* <DEDUP_REMOVED lines=12> */
.L_x_2650:
[----:B------:R-:W-:Y:S02]  /*14df0*/  IMAD.MOV.U32 R13, RZ, RZ, R5 ;  /* 0x000000ffff0d7224 */ /* 0x000fe400078e0005 */
[----:B------:R-:W-:Y:S01]  /*14e00*/  IMAD.MOV.U32 R12, RZ, RZ, 0x4 ;  /* 0x00000004ff0c7424 */ /* 0x000fe200078e00ff */
[----:B------:R-:W-:-:S13]  /*14e10*/  @!P1 IADD3 R2, P0, R33, R14, RZ ;  /* 0x0000000e21029210 */ /* 0x000fda0007f1e0ff */
[----:B------:R-:W-:Y:S05]  /*14e20*/  WARPSYNC.COLLECTIVE R15, `(.L_x_2651) ;  /* 0x000000000f087348 */ /* 0x000fea0003c00000 */
[----:B------:R0:W1:Y:S02]  /*14e30*/  SHFL.IDX P6, R14, R13, R12, R11 ;  /* 0x0000000c0d0e7389 */ /* 0x00006400000c000b */
[----:B01----:R-:W-:Y:S01]  /*14e40*/  ENDCOLLECTIVE ;  /* 0x000000000000791b */ /* 0x003fe20003800000 */
.L_x_2651:
        /* <DEDUP_REMOVED lines=12> */
.L_x_2652:
[----:B------:R-:W-:Y:S02]  /*14f10*/  IMAD.MOV.U32 R13, RZ, RZ, R5 ;  /* 0x000000ffff0d7224 */ /* 0x000fe400078e0005 */
[----:B------:R-:W-:Y:S01]  /*14f20*/  IMAD.MOV.U32 R12, RZ, RZ, 0x5 ;  /* 0x00000005ff0c7424 */ /* 0x000fe200078e00ff */
[----:B------:R-:W-:-:S13]  /*14f30*/  @!P1 IADD3 R2, P0, R33, R14, RZ ;  /* 0x0000000e21029210 */ /* 0x000fda0007f1e0ff */
[----:B------:R-:W-:Y:S05]  /*14f40*/  WARPSYNC.COLLECTIVE R15, `(.L_x_2653) ;  /* 0x000000000f087348 */ /* 0x000fea0003c00000 */
[----:B------:R0:W1:Y:S02]  /*14f50*/  SHFL.IDX P6, R14, R13, R12, R11 ;  /* 0x0000000c0d0e7389 */ /* 0x00006400000c000b */
[----:B01----:R-:W-:Y:S01]  /*14f60*/  ENDCOLLECTIVE ;  /* 0x000000000000791b */ /* 0x003fe20003800000 */
.L_x_2653:
        /* <DEDUP_REMOVED lines=12> */
.L_x_2654:
[----:B------:R-:W-:Y:S02]  /*15030*/  IMAD.MOV.U32 R13, RZ, RZ, R5 ;  /* 0x000000ffff0d7224 */ /* 0x000fe400078e0005 */
[----:B------:R-:W-:Y:S01]  /*15040*/  IMAD.MOV.U32 R12, RZ, RZ, 0x6 ;  /* 0x00000006ff0c7424 */ /* 0x000fe200078e00ff */
[----:B------:R-:W-:-:S13]  /*15050*/  @!P1 IADD3 R2, P0, R33, R14, RZ ;  /* 0x0000000e21029210 */ /* 0x000fda0007f1e0ff */
[----:B------:R-:W-:Y:S05]  /*15060*/  WARPSYNC.COLLECTIVE R15, `(.L_x_2655) ;  /* 0x000000000f087348 */ /* 0x000fea0003c00000 */
[----:B------:R0:W1:Y:S02]  /*15070*/  SHFL.IDX P6, R14, R13, R12, R11 ;  /* 0x0000000c0d0e7389 */ /* 0x00006400000c000b */
[----:B01----:R-:W-:Y:S01]  /*15080*/  ENDCOLLECTIVE ;  /* 0x000000000000791b */ /* 0x003fe20003800000 */
.L_x_2655:
        /* <DEDUP_REMOVED lines=12> */
.L_x_2656:
[----:B------:R-:W-:Y:S02]  /*15150*/  IMAD.MOV.U32 R13, RZ, RZ, R5 ;  /* 0x000000ffff0d7224 */ /* 0x000fe400078e0005 */
[----:B------:R-:W-:Y:S01]  /*15160*/  IMAD.MOV.U32 R12, RZ, RZ, 0x7 ;  /* 0x00000007ff0c7424 */ /* 0x000fe200078e00ff */
[----:B------:R-:W-:-:S13]  /*15170*/  @!P1 IADD3 R2, P0, R33, R14, RZ ;  /* 0x0000000e21029210 */ /* 0x000fda0007f1e0ff */
[----:B------:R-:W-:Y:S05]  /*15180*/  WARPSYNC.COLLECTIVE R15, `(.L_x_2657) ;  /* 0x000000000f087348 */ /* 0x000fea0003c00000 */
[----:B------:R0:W1:Y:S02]  /*15190*/  SHFL.IDX P6, R14, R13, R12, R11 ;  /* 0x0000000c0d0e7389 */ /* 0x00006400000c000b */
[----:B01----:R-:W-:Y:S01]  /*151a0*/  ENDCOLLECTIVE ;  /* 0x000000000000791b */ /* 0x003fe20003800000 */
.L_x_2657:
        /* <DEDUP_REMOVED lines=10> */
.L_x_2658:
[----:B------:R-:W-:Y:S05]  /*15250*/  BRA `(.L_x_2659) ;  /* 0xffffffb000a87947 */ /* 0x000fea000383ffff */
.L_x_2543:
[----:B0-----:R0:W1:Y:S02]  /*15260*/  SYNCS.PHASECHK.TRANS64.TRYWAIT P0, [R17+URZ+0x22820], R0 ;  /* 0x02282000110075a7 */ /* 0x001064000800017f */
[----:B-1----:R-:W-:Y:S05]  /*15270*/  @!P0 NANOSLEEP.SYNCS 0x989680 ;  /* 0x009896800000895d */ /* 0x002fea0003900000 */
[----:B------:R-:W1:Y:S02]  /*15280*/  @!P0 SYNCS.PHASECHK.TRANS64 P0, [R17+URZ+0x22820], R0 ;  /* 0x02282000110085a7 */ /* 0x000e64000800007f */
[----:B-1----:R-:W-:Y:S05]  /*15290*/  @!P0 BRA `(.L_x_2543) ;  /* 0xfffffffc00f08947 */ /* 0x002fea000383ffff */
[----:B------:R-:W-:Y:S05]  /*152a0*/  BRA `(.L_x_2660) ;  /* 0xffffffb400047947 */ /* 0x000fea000383ffff */
.L_x_2547:
[----:B0-----:R0:W1:Y:S02]  /*152b0*/  SYNCS.PHASECHK.TRANS64.TRYWAIT P0, [R0+URZ+0x22880], R28 ;  /* 0x0228801c000075a7 */ /* 0x001064000800017f */
[----:B-1----:R-:W-:Y:S05]  /*152c0*/  @!P0 NANOSLEEP.SYNCS 0x989680 ;  /* 0x009896800000895d */ /* 0x002fea0003900000 */
[----:B------:R-:W1:Y:S02]  /*152d0*/  @!P0 SYNCS.PHASECHK.TRANS64 P0, [R0+URZ+0x22880], R28 ;  /* 0x0228801c000085a7 */ /* 0x000e64000800007f */
[----:B-1----:R-:W-:Y:S05]  /*152e0*/  @!P0 BRA `(.L_x_2547) ;  /* 0xfffffffc00f08947 */ /* 0x002fea000383ffff */
[----:B------:R-:W-:Y:S05]  /*152f0*/  BRA `(.L_x_2661) ;  /* 0xffffffb800347947 */ /* 0x000fea000383ffff */
.L_x_2548:
        /* <DEDUP_REMOVED lines=8> */
.L_x_2663:
[----:B------:R-:W-:Y:S05]  /*15380*/  BSYNC B0 ;  /* 0x0000000000007941 */ /* 0x000fea0003800000 */
.L_x_2662:
        /* <DEDUP_REMOVED lines=8> */
.L_x_2664:
        /* <DEDUP_REMOVED lines=8> */
.L_x_2665:
        /* <DEDUP_REMOVED lines=10> */
.L_x_2666:
[----:B------:R-:W-:Y:S02]  /*15530*/  IMAD.MOV.U32 R13, RZ, RZ, R20 ;  /* 0x000000ffff0d7224 */ /* 0x000fe400078e0014 */
[----:B------:R-:W-:Y:S02]  /*15540*/  IMAD.MOV.U32 R12, RZ, RZ, 0x2 ;  /* 0x00000002ff0c7424 */ /* 0x000fe400078e00ff */
[----:B------:R-:W-:-:S07]  /*15550*/  IMAD.MOV.U32 R2, RZ, RZ, R14 ;  /* 0x000000ffff027224 */ /* 0x000fce00078e000e */
[----:B------:R-:W-:Y:S05]  /*15560*/  WARPSYNC.COLLECTIVE R15, `(.L_x_2667) ;  /* 0x000000000f087348 */ /* 0x000fea0003c00000 */
[----:B------:R0:W1:Y:S02]  /*15570*/  SHFL.IDX P6, R14, R13, R12, R11 ;  /* 0x0000000c0d0e7389 */ /* 0x00006400000c000b */
[----:B01----:R-:W-:Y:S01]  /*15580*/  ENDCOLLECTIVE ;  /* 0x000000000000791b */ /* 0x003fe20003800000 */
.L_x_2667:
        /* <DEDUP_REMOVED lines=11> */
.L_x_2668:
[----:B------:R-:W-:Y:S02]  /*15640*/  IMAD.MOV.U32 R13, RZ, RZ, R20 ;  /* 0x000000ffff0d7224 */ /* 0x000fe400078e0014 */
[----:B------:R-:W-:Y:S02]  /*15650*/  IMAD.MOV.U32 R12, RZ, RZ, 0x3 ;  /* 0x00000003ff0c7424 */ /* 0x000fe400078e00ff */
[----:B------:R-:W-:-:S07]  /*15660*/  IMAD.MOV.U32 R2, RZ, RZ, R14 ;  /* 0x000000ffff027224 */ /* 0x000fce00078e000e */
[----:B------:R-:W-:Y:S05]  /*15670*/  WARPSYNC.COLLECTIVE R15, `(.L_x_2669) ;  /* 0x000000000f087348 */ /* 0x000fea0003c00000 */
[----:B------:R0:W1:Y:S02]  /*15680*/  SHFL.IDX P6, R14, R13, R12, R11 ;  /* 0x0000000c0d0e7389 */ /* 0x00006400000c000b */
[----:B01----:R-:W-:Y:S01]  /*15690*/  ENDCOLLECTIVE ;  /* 0x000000000000791b */ /* 0x003fe20003800000 */
.L_x_2669:
        /* <DEDUP_REMOVED lines=11> */
.L_x_2670:
[----:B------:R-:W-:Y:S02]  /*15750*/  IMAD.MOV.U32 R13, RZ, RZ, R20 ;  /* 0x000000ffff0d7224 */ /* 0x000fe400078e0014 */
[----:B------:R-:W-:Y:S01]  /*15760*/  IMAD.MOV.U32 R12, RZ, RZ, 0x4 ;  /* 0x00000004ff0c7424 */ /* 0x000fe200078e00ff */
[----:B------:R-:W-:-:S13]  /*15770*/  IADD3 R2, P0, R33, R14, RZ ;  /* 0x0000000e21027210 */ /* 0x000fda0007f1e0ff */
[----:B------:R-:W-:Y:S05]  /*15780*/  WARPSYNC.COLLECTIVE R15, `(.L_x_2671) ;  /* 0x000000000f087348 */ /* 0x000fea0003c00000 */
[----:B------:R0:W1:Y:S02]  /*15790*/  SHFL.IDX P6, R14, R13, R12, R11 ;  /* 0x0000000c0d0e7389 */ /* 0x00006400000c000b */
[----:B01----:R-:W-:Y:S01]  /*157a0*/  ENDCOLLECTIVE ;  /* 0x000000000000791b */ /* 0x003fe20003800000 */
.L_x_2671:
        /* <DEDUP_REMOVED lines=10> */
.L_x_2672:
[----:B------:R-:W-:Y:S02]  /*15850*/  IMAD.MOV.U32 R13, RZ, RZ, R20 ;  /* 0x000000ffff0d7224 */ /* 0x000fe400078e0014 */
[----:B------:R-:W-:Y:S02]  /*15860*/  IMAD.MOV.U32 R12, RZ, RZ, 0x5 ;  /* 0x00000005ff0c7424 */ /* 0x000fe400078e00ff */
[----:B------:R-:W-:-:S07]  /*15870*/  IMAD.MOV.U32 R2, RZ, RZ, R14 ;  /* 0x000000ffff027224 */ /* 0x000fce00078e000e */
[----:B------:R-:W-:Y:S05]  /*15880*/  WARPSYNC.COLLECTIVE R15, `(.L_x_2673) ;  /* 0x000000000f087348 */ /* 0x000fea0003c00000 */
[----:B------:R0:W1:Y:S02]  /*15890*/  SHFL.IDX P6, R14, R13, R12, R11 ;  /* 0x0000000c0d0e7389 */ /* 0x00006400000c000b */
[----:B01----:R-:W-:Y:S01]  /*158a0*/  ENDCOLLECTIVE ;  /* 0x000000000000791b */ /* 0x003fe20003800000 */
.L_x_2673:
        /* <DEDUP_REMOVED lines=11> */
.L_x_2674:
[----:B------:R-:W-:Y:S02]  /*15960*/  IMAD.MOV.U32 R13, RZ, RZ, R20 ;  /* 0x000000ffff0d7224 */ /* 0x000fe400078e0014 */
[----:B------:R-:W-:Y:S01]  /*15970*/  IMAD.MOV.U32 R12, RZ, RZ, 0x6 ;  /* 0x00000006ff0c7424 */ /* 0x000fe200078e00ff */
[----:B------:R-:W-:-:S13]  /*15980*/  IADD3 R2, P0, R33, R14, RZ ;  /* 0x0000000e21027210 */ /* 0x000fda0007f1e0ff */
[----:B------:R-:W-:Y:S05]  /*15990*/  WARPSYNC.COLLECTIVE R15, `(.L_x_2675) ;  /* 0x000000000f087348 */ /* 0x000fea0003c00000 */
[----:B------:R0:W1:Y:S02]  /*159a0*/  SHFL.IDX P6, R14, R13, R12, R11 ;  /* 0x0000000c0d0e7389 */ /* 0x00006400000c000b */
[----:B01----:R-:W-:Y:S01]  /*159b0*/  ENDCOLLECTIVE ;  /* 0x000000000000791b */ /* 0x003fe20003800000 */
.L_x_2675:
        /* <DEDUP_REMOVED lines=10> */
.L_x_2676:
[----:B------:R-:W-:Y:S02]  /*15a60*/  IMAD.MOV.U32 R13, RZ, RZ, R20 ;  /* 0x000000ffff0d7224 */ /* 0x000fe400078e0014 */
[----:B------:R-:W-:Y:S02]  /*15a70*/  IMAD.MOV.U32 R12, RZ, RZ, 0x7 ;  /* 0x00000007ff0c7424 */ /* 0x000fe400078e00ff */
[----:B------:R-:W-:-:S07]  /*15a80*/  IMAD.MOV.U32 R2, RZ, RZ, R14 ;  /* 0x000000ffff027224 */ /* 0x000fce00078e000e */
[----:B------:R-:W-:Y:S05]  /*15a90*/  WARPSYNC.COLLECTIVE R15, `(.L_x_2677) ;  /* 0x000000000f087348 */ /* 0x000fea0003c00000 */
[----:B------:R0:W1:Y:S02]  /*15aa0*/  SHFL.IDX P6, R14, R13, R12, R11 ;  /* 0x0000000c0d0e7389 */ /* 0x00006400000c000b */
[----:B01----:R-:W-:Y:S01]  /*15ab0*/  ENDCOLLECTIVE ;  /* 0x000000000000791b */ /* 0x003fe20003800000 */
.L_x_2677:
        /* <DEDUP_REMOVED lines=11> */
.L_x_2678:
[----:B------:R-:W-:Y:S02]  /*15b70*/  IMAD.MOV.U32 R13, RZ, RZ, R21 ;  /* 0x000000ffff0d7224 */ /* 0x000fe400078e0015 */
[----:B------:R-:W-:Y:S02]  /*15b80*/  IMAD.MOV.U32 R12, RZ, RZ, RZ ;  /* 0x000000ffff0c7224 */ /* 0x000fe400078e00ff */
[----:B------:R-:W-:-:S07]  /*15b90*/  IMAD.MOV.U32 R5, RZ, RZ, R14 ;  /* 0x000000ffff057224 */ /* 0x000fce00078e000e */
[----:B------:R-:W-:Y:S05]  /*15ba0*/  WARPSYNC.COLLECTIVE R15, `(.L_x_2679) ;  /* 0x000000000f087348 */ /* 0x000fea0003c00000 */
[----:B------:R0:W1:Y:S02]  /*15bb0*/  SHFL.IDX P6, R14, R13, R12, R11 ;  /* 0x0000000c0d0e7389 */ /* 0x00006400000c000b */
[----:B01----:R-:W-:Y:S01]  /*15bc0*/  ENDCOLLECTIVE ;  /* 0x000000000000791b */ /* 0x003fe20003800000 */
.L_x_2679:
        /* <DEDUP_REMOVED lines=11> */
.L_x_2680:
[----:B------:R-:W-:Y:S02]  /*15c80*/  IMAD.MOV.U32 R13, RZ, RZ, R21 ;  /* 0x000000ffff0d7224 */ /* 0x000fe400078e0015 */
[----:B------:R-:W-:Y:S02]  /*15c90*/  IMAD.MOV.U32 R12, RZ, RZ, 0x1 ;  /* 0x00000001ff0c7424 */ /* 0x000fe400078e00ff */
[----:B------:R-:W-:-:S07]  /*15ca0*/  IMAD.MOV.U32 R2, RZ, RZ, R14 ;  /* 0x000000ffff027224 */ /* 0x000fce00078e000e */
[----:B------:R-:W-:Y:S05]  /*15cb0*/  WARPSYNC.COLLECTIVE R15, `(.L_x_2681) ;  /* 0x000000000f087348 */ /* 0x000fea0003c00000 */
[----:B------:R0:W1:Y:S02]  /*15cc0*/  SHFL.IDX P6, R14, R13, R12, R11 ;  /* 0x0000000c0d0e7389 */ /* 0x00006400000c000b */
[----:B01----:R-:W-:Y:S01]  /*15cd0*/  ENDCOLLECTIVE ;  /* 0x000000000000791b */ /* 0x003fe20003800000 */
.L_x_2681:
        /* <DEDUP_REMOVED lines=11> */
.L_x_2682:
[----:B------:R-:W-:Y:S01]  /*15d90*/  IMAD.MOV.U32 R2, RZ, RZ, R14 ;  /* 0x000000ffff027224 */ /* 0x000fe200078e000e */
[----:B------:R-:W-:Y:S06]  /*15da0*/  BRA `(.L_x_2683) ;  /* 0xffffffb000d87947 */ /* 0x000fec000383ffff */
.L_x_2553:
[----:B---3--:R3:W4:Y:S02]  /*15db0*/  SYNCS.PHASECHK.TRANS64.TRYWAIT P0, [R0+URZ+0x22840], R28 ;  /* 0x0228401c000075a7 */ /* 0x008724000800017f */
[----:B----4-:R-:W-:Y:S05]  /*15dc0*/  @!P0 NANOSLEEP.SYNCS 0x989680 ;  /* 0x009896800000895d */ /* 0x010fea0003900000 */
[----:B------:R-:W4:Y:S02]  /*15dd0*/  @!P0 SYNCS.PHASECHK.TRANS64 P0, [R0+URZ+0x22840], R28 ;  /* 0x0228401c000085a7 */ /* 0x000f24000800007f */
[----:B----4-:R-:W-:Y:S05]  /*15de0*/  @!P0 BRA `(.L_x_2553) ;  /* 0xfffffffc00f08947 */ /* 0x010fea000383ffff */
[----:B------:R-:W-:Y:S05]  /*15df0*/  BRA `(.L_x_2684) ;  /* 0xffffffb400287947 */ /* 0x000fea000383ffff */
.L_x_2554:
        /* <DEDUP_REMOVED lines=8> */
.L_x_2686:
[----:B------:R-:W-:Y:S05]  /*15e80*/  BSYNC B0 ;  /* 0x0000000000007941 */ /* 0x000fea0003800000 */
.L_x_2685:
        /* <DEDUP_REMOVED lines=8> */
.L_x_2687:
        /* <DEDUP_REMOVED lines=8> */
.L_x_2688:
        /* <DEDUP_REMOVED lines=9> */
.L_x_2689:
[----:B------:R-:W-:Y:S02]  /*16020*/  IMAD.MOV.U32 R13, RZ, RZ, R10 ;  /* 0x000000ffff0d7224 */ /* 0x000fe400078e000a */
[----:B------:R-:W-:Y:S01]  /*16030*/  IMAD.MOV.U32 R12, RZ, RZ, 0x2 ;  /* 0x00000002ff0c7424 */ /* 0x000fe200078e00ff */
[----:B------:R-:W-:-:S13]  /*16040*/  IADD3 R2, P0, R33, R14, RZ ;  /* 0x0000000e21027210 */ /* 0x000fda0007f1e0ff */
[----:B------:R-:W-:Y:S05]  /*16050*/  WARPSYNC.COLLECTIVE R15, `(.L_x_2690) ;  /* 0x000000000f087348 */ /* 0x000fea0003c00000 */
[----:B------:R0:W1:Y:S02]  /*16060*/  SHFL.IDX P6, R14, R13, R12, R11 ;  /* 0x0000000c0d0e7389 */ /* 0x00006400000c000b */
[----:B01----:R-:W-:Y:S01]  /*16070*/  ENDCOLLECTIVE ;  /* 0x000000000000791b */ /* 0x003fe20003800000 */
.L_x_2690:
        /* <DEDUP_REMOVED lines=10> */
.L_x_2691:
[----:B------:R-:W-:Y:S02]  /*16120*/  IMAD.MOV.U32 R13, RZ, RZ, R10 ;  /* 0x000000ffff0d7224 */ /* 0x000fe400078e000a */
[----:B------:R-:W-:Y:S02]  /*16130*/  IMAD.MOV.U32 R12, RZ, RZ, 0x3 ;  /* 0x00000003ff0c7424 */ /* 0x000fe400078e00ff */
[----:B------:R-:W-:-:S07]  /*16140*/  IMAD.MOV.U32 R2, RZ, RZ, R14 ;  /* 0x000000ffff027224 */ /* 0x000fce00078e000e */
[----:B------:R-:W-:Y:S05]  /*16150*/  WARPSYNC.COLLECTIVE R15, `(.L_x_2692) ;  /* 0x000000000f087348 */ /* 0x000fea0003c00000 */
[----:B------:R0:W1:Y:S02]  /*16160*/  SHFL.IDX P6, R14, R13, R12, R11 ;  /* 0x0000000c0d0e7389 */ /* 0x00006400000c000b */
[----:B01----:R-:W-:Y:S01]  /*16170*/  ENDCOLLECTIVE ;  /* 0x000000000000791b */ /* 0x003fe20003800000 */
.L_x_2692:
        /* <DEDUP_REMOVED lines=11> */
.L_x_2693:
[----:B------:R-:W-:Y:S02]  /*16230*/  IMAD.MOV.U32 R13, RZ, RZ, R10 ;  /* 0x000000ffff0d7224 */ /* 0x000fe400078e000a */
[----:B------:R-:W-:Y:S01]  /*16240*/  IMAD.MOV.U32 R12, RZ, RZ, 0x4 ;  /* 0x00000004ff0c7424 */ /* 0x000fe200078e00ff */
[----:B------:R-:W-:-:S13]  /*16250*/  IADD3 R2, P0, R33, R14, RZ ;  /* 0x0000000e21027210 */ /* 0x000fda0007f1e0ff */
[----:B------:R-:W-:Y:S05]  /*16260*/  WARPSYNC.COLLECTIVE R15, `(.L_x_2694) ;  /* 0x000000000f087348 */ /* 0x000fea0003c00000 */
[----:B------:R0:W1:Y:S02]  /*16270*/  SHFL.IDX P6, R14, R13, R12, R11 ;  /* 0x0000000c0d0e7389 */ /* 0x00006400000c000b */
[----:B01----:R-:W-:Y:S01]  /*16280*/  ENDCOLLECTIVE ;  /* 0x000000000000791b */ /* 0x003fe20003800000 */
.L_x_2694:
        /* <DEDUP_REMOVED lines=10> */
.L_x_2695:
[----:B------:R-:W-:Y:S02]  /*16330*/  IMAD.MOV.U32 R13, RZ, RZ, R10 ;  /* 0x000000ffff0d7224 */ /* 0x000fe400078e000a */
[----:B------:R-:W-:Y:S02]  /*16340*/  IMAD.MOV.U32 R12, RZ, RZ, 0x5 ;  /* 0x00000005ff0c7424 */ /* 0x000fe400078e00ff */
[----:B------:R-:W-:-:S07]  /*16350*/  IMAD.MOV.U32 R2, RZ, RZ, R14 ;  /* 0x000000ffff027224 */ /* 0x000fce00078e000e */
[----:B------:R-:W-:Y:S05]  /*16360*/  WARPSYNC.COLLECTIVE R15, `(.L_x_2696) ;  /* 0x000000000f087348 */ /* 0x000fea0003c00000 */
[----:B------:R0:W1:Y:S02]  /*16370*/  SHFL.IDX P6, R14, R13, R12, R11 ;  /* 0x0000000c0d0e7389 */ /* 0x00006400000c000b */
[----:B01----:R-:W-:Y:S01]  /*16380*/  ENDCOLLECTIVE ;  /* 0x000000000000791b */ /* 0x003fe20003800000 */
.L_x_2696:
        /* <DEDUP_REMOVED lines=11> */
.L_x_2697:
[----:B------:R-:W-:Y:S02]  /*16440*/  IMAD.MOV.U32 R13, RZ, RZ, R10 ;  /* 0x000000ffff0d7224 */ /* 0x000fe400078e000a */
[----:B------:R-:W-:Y:S01]  /*16450*/  IMAD.MOV.U32 R12, RZ, RZ, 0x6 ;  /* 0x00000006ff0c7424 */ /* 0x000fe200078e00ff */
[----:B------:R-:W-:-:S13]  /*16460*/  IADD3 R2, P0, R33, R14, RZ ;  /* 0x0000000e21027210 */ /* 0x000fda0007f1e0ff */
[----:B------:R-:W-:Y:S05]  /*16470*/  WARPSYNC.COLLECTIVE R15, `(.L_x_2698) ;  /* 0x000000000f087348 */ /* 0x000fea0003c00000 */
[----:B------:R0:W1:Y:S02]  /*16480*/  SHFL.IDX P6, R14, R13, R12, R11 ;  /* 0x0000000c0d0e7389 */ /* 0x00006400000c000b */
[----:B01----:R-:W-:Y:S01]  /*16490*/  ENDCOLLECTIVE ;  /* 0x000000000000791b */ /* 0x003fe20003800000 */
.L_x_2698:
        /* <DEDUP_REMOVED lines=10> */
.L_x_2699:
[----:B------:R-:W-:Y:S02]  /*16540*/  IMAD.MOV.U32 R13, RZ, RZ, R10 ;  /* 0x000000ffff0d7224 */ /* 0x000fe400078e000a */
[----:B------:R-:W-:Y:S02]  /*16550*/  IMAD.MOV.U32 R12, RZ, RZ, 0x7 ;  /* 0x00000007ff0c7424 */ /* 0x000fe400078e00ff */
[----:B------:R-:W-:-:S07]  /*16560*/  IMAD.MOV.U32 R2, RZ, RZ, R14 ;  /* 0x000000ffff027224 */ /* 0x000fce00078e000e */
[----:B------:R-:W-:Y:S05]  /*16570*/  WARPSYNC.COLLECTIVE R15, `(.L_x_2700) ;  /* 0x000000000f087348 */ /* 0x000fea0003c00000 */
[----:B------:R0:W1:Y:S02]  /*16580*/  SHFL.IDX P6, R14, R13, R12, R11 ;  /* 0x0000000c0d0e7389 */ /* 0x00006400000c000b */
[----:B01----:R-:W-:Y:S01]  /*16590*/  ENDCOLLECTIVE ;  /* 0x000000000000791b */ /* 0x003fe20003800000 */
.L_x_2700:
        /* <DEDUP_REMOVED lines=11> */
.L_x_2701:
[----:B------:R-:W-:Y:S02]  /*16650*/  IMAD.MOV.U32 R13, RZ, RZ, R9 ;  /* 0x000000ffff0d7224 */ /* 0x000fe400078e0009 */
[----:B------:R-:W-:Y:S02]  /*16660*/  IMAD.MOV.U32 R12, RZ, RZ, RZ ;  /* 0x000000ffff0c7224 */ /* 0x000fe400078e00ff */
[----:B------:R-:W-:-:S07]  /*16670*/  IMAD.MOV.U32 R4, RZ, RZ, R14 ;  /* 0x000000ffff047224 */ /* 0x000fce00078e000e */
[----:B------:R-:W-:Y:S05]  /*16680*/  WARPSYNC.COLLECTIVE R15, `(.L_x_2702) ;  /* 0x000000000f087348 */ /* 0x000fea0003c00000 */
[----:B------:R0:W1:Y:S02]  /*16690*/  SHFL.IDX P6, R14, R13, R12, R11 ;  /* 0x0000000c0d0e7389 */ /* 0x00006400000c000b */
[----:B01----:R-:W-:Y:S01]  /*166a0*/  ENDCOLLECTIVE ;  /* 0x000000000000791b */ /* 0x003fe20003800000 */
.L_x_2702:
        /* <DEDUP_REMOVED lines=11> */
.L_x_2703:
[----:B------:R-:W-:Y:S02]  /*16760*/  IMAD.MOV.U32 R13, RZ, RZ, R9 ;  /* 0x000000ffff0d7224 */ /* 0x000fe400078e0009 */
[----:B------:R-:W-:Y:S02]  /*16770*/  IMAD.MOV.U32 R12, RZ, RZ, 0x1 ;  /* 0x00000001ff0c7424 */ /* 0x000fe400078e00ff */
[----:B------:R-:W-:-:S07]  /*16780*/  IMAD.MOV.U32 R2, RZ, RZ, R14 ;  /* 0x000000ffff027224 */ /* 0x000fce00078e000e */
[----:B------:R-:W-:Y:S05]  /*16790*/  WARPSYNC.COLLECTIVE R15, `(.L_x_2704) ;  /* 0x000000000f087348 */ /* 0x000fea0003c00000 */
[----:B------:R0:W1:Y:S02]  /*167a0*/  SHFL.IDX P6, R14, R13, R12, R11 ;  /* 0x0000000c0d0e7389 */ /* 0x00006400000c000b */
[----:B01----:R-:W-:Y:S01]  /*167b0*/  ENDCOLLECTIVE ;  /* 0x000000000000791b */ /* 0x003fe20003800000 */
.L_x_2704:
        /* <DEDUP_REMOVED lines=11> */
.L_x_2705:
[----:B------:R-:W-:Y:S01]  /*16870*/  IMAD.MOV.U32 R8, RZ, RZ, R14 ;  /* 0x000000ffff087224 */ /* 0x000fe200078e000e */
[----:B------:R-:W-:Y:S06]  /*16880*/  BRA `(.L_x_2706) ;  /* 0xffffffac00c47947 */ /* 0x000fec000383ffff */
.L_x_2559:
[----:B0-----:R0:W1:Y:S02]  /*16890*/  SYNCS.PHASECHK.TRANS64.TRYWAIT P2, [R19+URZ+0x22870], R0 ;  /* 0x02287000130075a7 */ /* 0x001064000804017f */
[----:B-1----:R-:W-:Y:S05]  /*168a0*/  @!P2 NANOSLEEP.SYNCS 0x989680 ;  /* 0x009896800000a95d */ /* 0x002fea0003900000 */
[----:B------:R-:W1:Y:S02]  /*168b0*/  @!P2 SYNCS.PHASECHK.TRANS64 P2, [R19+URZ+0x22870], R0 ;  /* 0x022870001300a5a7 */ /* 0x000e64000804007f */
[----:B-1----:R-:W-:Y:S05]  /*168c0*/  @!P2 BRA `(.L_x_2559) ;  /* 0xfffffffc00f0a947 */ /* 0x002fea000383ffff */
[----:B------:R-:W-:Y:S05]  /*168d0*/  BRA `(.L_x_2707) ;  /* 0xffffffb000287947 */ /* 0x000fea000383ffff */
.L_x_2561:
[----:B0-----:R0:W1:Y:S02]  /*168e0*/  SYNCS.PHASECHK.TRANS64.TRYWAIT P2, [R19+URZ+0x22860], R2 ;  /* 0x02286002130075a7 */ /* 0x001064000804017f */
[----:B-1----:R-:W-:Y:S05]  /*168f0*/  @!P2 NANOSLEEP.SYNCS 0x989680 ;  /* 0x009896800000a95d */ /* 0x002fea0003900000 */
[----:B------:R-:W1:Y:S02]  /*16900*/  @!P2 SYNCS.PHASECHK.TRANS64 P2, [R19+URZ+0x22860], R2 ;  /* 0x022860021300a5a7 */ /* 0x000e64000804007f */
[----:B-1----:R-:W-:Y:S05]  /*16910*/  @!P2 BRA `(.L_x_2561) ;  /* 0xfffffffc00f0a947 */ /* 0x002fea000383ffff */
[----:B------:R-:W-:Y:S05]  /*16920*/  BRA `(.L_x_2708) ;  /* 0xffffffb000387947 */ /* 0x000fea000383ffff */
.L_x_2569:
[----:B--2---:R2:W3:Y:S02]  /*16930*/  SYNCS.PHASECHK.TRANS64.TRYWAIT P2, [R18+URZ+0x22870], R3 ;  /* 0x02287003120075a7 */ /* 0x0044e4000804017f */
[----:B---3--:R-:W-:Y:S05]  /*16940*/  @!P2 NANOSLEEP.SYNCS 0x989680 ;  /* 0x009896800000a95d */ /* 0x008fea0003900000 */
[----:B------:R-:W3:Y:S02]  /*16950*/  @!P2 SYNCS.PHASECHK.TRANS64 P2, [R18+URZ+0x22870], R3 ;  /* 0x022870031200a5a7 */ /* 0x000ee4000804007f */
[----:B---3--:R-:W-:Y:S05]  /*16960*/  @!P2 BRA `(.L_x_2569) ;  /* 0xfffffffc00f0a947 */ /* 0x008fea000383ffff */
[----:B------:R-:W-:Y:S05]  /*16970*/  BRA `(.L_x_2709) ;  /* 0xffffffb400fc7947 */ /* 0x000fea000383ffff */
.L_x_2571:
[----:B0-----:R0:W2:Y:S02]  /*16980*/  SYNCS.PHASECHK.TRANS64.TRYWAIT P2, [R18+URZ+0x22860], R3 ;  /* 0x02286003120075a7 */ /* 0x0010a4000804017f */
[----:B--2---:R-:W-:Y:S05]  /*16990*/  @!P2 NANOSLEEP.SYNCS 0x989680 ;  /* 0x009896800000a95d */ /* 0x004fea0003900000 */
[----:B------:R-:W2:Y:S02]  /*169a0*/  @!P2 SYNCS.PHASECHK.TRANS64 P2, [R18+URZ+0x22860], R3 ;  /* 0x022860031200a5a7 */ /* 0x000ea4000804007f */
[----:B--2---:R-:W-:Y:S05]  /*169b0*/  @!P2 BRA `(.L_x_2571) ;  /* 0xfffffffc00f0a947 */ /* 0x004fea000383ffff */
[----:B------:R-:W-:Y:S05]  /*169c0*/  BRA `(.L_x_2710) ;  /* 0xffffffb8000c7947 */ /* 0x000fea000383ffff */
.L_x_2578:
[----:B-1----:R1:W2:Y:S02]  /*169d0*/  SYNCS.PHASECHK.TRANS64.TRYWAIT P0, [R5+URZ+0x22820], R0 ;  /* 0x02282000050075a7 */ /* 0x0022a4000800017f */
[----:B--2---:R-:W-:Y:S05]  /*169e0*/  @!P0 NANOSLEEP.SYNCS 0x989680 ;  /* 0x009896800000895d */ /* 0x004fea0003900000 */
[----:B------:R-:W2:Y:S02]  /*169f0*/  @!P0 SYNCS.PHASECHK.TRANS64 P0, [R5+URZ+0x22820], R0 ;  /* 0x02282000050085a7 */ /* 0x000ea4000800007f */
[----:B--2---:R-:W-:Y:S05]  /*16a00*/  @!P0 BRA `(.L_x_2578) ;  /* 0xfffffffc00f08947 */ /* 0x004fea000383ffff */
[----:B------:R-:W-:Y:S05]  /*16a10*/  BRA `(.L_x_2711) ;  /* 0xffffffc000087947 */ /* 0x000fea000383ffff */
.L_x_2579:
        /* <DEDUP_REMOVED lines=11> */
.L_x_2713:
[----:B------:R-:W-:Y:S05]  /*16ad0*/  BSYNC B0 ;  /* 0x0000000000007941 */ /* 0x000fea0003800000 */
.L_x_2712:
[----:B------:R-:W-:Y:S05]  /*16ae0*/  BRA `(.L_x_2714) ;  /* 0xffffffbc00f07947 */ /* 0x000fea000383ffff */
.L_x_2582:
[----:B------:R-:W-:Y:S01]  /*16af0*/  BSSY B1, `(.L_x_2715) ;  /* 0x0000006000017945 */ /* 0x000fe20003800000 */
[----:B------:R-:W-:-:S07]  /*16b00*/  IMAD.MOV.U32 R15, RZ, RZ, -0x1 ;  /* 0xffffffffff0f7424 */ /* 0x000fce00078e00ff */
[----:B01----:R-:W-:Y:S05]  /*16b10*/  WARPSYNC.COLLECTIVE R15, `(.L_x_2716) ;  /* 0x000000000f0c7348 */ /* 0x003fea0003c00000 */
[----:B------:R-:W-:Y:S02]  /*16b20*/  ELECT P6, UR62, PT ;  /* 0x00000000003e782f */ /* 0x000fe400038c0000 */
[----:B------:R-:W-:Y:S01]  /*16b30*/  MOV R14, UR62 ;  /* 0x0000003e000e7c02 */ /* 0x000fe20008000f00 */
[----:B01----:R-:W-:Y:S10]  /*16b40*/  ENDCOLLECTIVE ;  /* 0x000000000000791b */ /* 0x003ff40003800000 */
.L_x_2716:
[----:B------:R-:W-:Y:S05]  /*16b50*/  BSYNC B1 ;  /* 0x0000000000017941 */ /* 0x000fea0003800000 */
.L_x_2715:
[----:B------:R-:W-:Y:S05]  /*16b60*/  BRA `(.L_x_2717) ;  /* 0xffffffbc00e87947 */ /* 0x000fea000383ffff */
.L_x_2584:
[----:B-1----:R1:W2:Y:S02]  /*16b70*/  SYNCS.PHASECHK.TRANS64.TRYWAIT P1, [R3+URZ+0x22840], R2 ;  /* 0x02284002030075a7 */ /* 0x0022a4000802017f */
[----:B--2---:R-:W-:Y:S05]  /*16b80*/  @!P1 NANOSLEEP.SYNCS 0x989680 ;  /* 0x009896800000995d */ /* 0x004fea0003900000 */
[----:B------:R-:W2:Y:S02]  /*16b90*/  @!P1 SYNCS.PHASECHK.TRANS64 P1, [R3+URZ+0x22840], R2 ;  /* 0x02284002030095a7 */ /* 0x000ea4000802007f */
[----:B--2---:R-:W-:Y:S05]  /*16ba0*/  @!P1 BRA `(.L_x_2584) ;  /* 0xfffffffc00f09947 */ /* 0x004fea000383ffff */
[----:B------:R-:W-:Y:S05]  /*16bb0*/  BRA `(.L_x_2718) ;  /* 0xffffffc000087947 */ /* 0x000fea000383ffff */
.L_x_2586:
[----:B--2---:R2:W3:Y:S02]  /*16bc0*/  SYNCS.PHASECHK.TRANS64.TRYWAIT P1, [R29+URZ+0x22840], R0 ;  /* 0x022840001d0075a7 */ /* 0x0044e4000802017f */
[----:B---3--:R-:W-:Y:S05]  /*16bd0*/  @!P1 NANOSLEEP.SYNCS 0x989680 ;  /* 0x009896800000995d */ /* 0x008fea0003900000 */
[----:B------:R-:W3:Y:S02]  /*16be0*/  @!P1 SYNCS.PHASECHK.TRANS64 P1, [R29+URZ+0x22840], R0 ;  /* 0x022840001d0095a7 */ /* 0x000ee4000802007f */
[----:B---3--:R-:W-:Y:S05]  /*16bf0*/  @!P1 BRA `(.L_x_2586) ;  /* 0xfffffffc00f09947 */ /* 0x008fea000383ffff */
[----:B------:R-:W-:Y:S05]  /*16c00*/  BRA `(.L_x_2719) ;  /* 0xffffffc000147947 */ /* 0x000fea000383ffff */
.L_x_2588:
[----:B---3--:R3:W4:Y:S02]  /*16c10*/  SYNCS.PHASECHK.TRANS64.TRYWAIT P1, [R3+URZ+0x22860], R2 ;  /* 0x02286002030075a7 */ /* 0x008724000802017f */
[----:B----4-:R-:W-:Y:S05]  /*16c20*/  @!P1 NANOSLEEP.SYNCS 0x989680 ;  /* 0x009896800000995d */ /* 0x010fea0003900000 */
[----:B------:R-:W4:Y:S02]  /*16c30*/  @!P1 SYNCS.PHASECHK.TRANS64 P1, [R3+URZ+0x22860], R2 ;  /* 0x02286002030095a7 */ /* 0x000f24000802007f */
[----:B----4-:R-:W-:Y:S05]  /*16c40*/  @!P1 BRA `(.L_x_2588) ;  /* 0xfffffffc00f09947 */ /* 0x010fea000383ffff */
[----:B------:R-:W-:Y:S05]  /*16c50*/  BRA `(.L_x_2720) ;  /* 0xffffffc000107947 */ /* 0x000fea000383ffff */
.L_x_2590:
[----:B----4-:R4:W0:Y:S02]  /*16c60*/  SYNCS.PHASECHK.TRANS64.TRYWAIT P1, [R29+URZ+0x22860], R0 ;  /* 0x022860001d0075a7 */ /* 0x010824000802017f */
[----:B0-----:R-:W-:Y:S05]  /*16c70*/  @!P1 NANOSLEEP.SYNCS 0x989680 ;  /* 0x009896800000995d */ /* 0x001fea0003900000 */
[----:B------:R-:W0:Y:S02]  /*16c80*/  @!P1 SYNCS.PHASECHK.TRANS64 P1, [R29+URZ+0x22860], R0 ;  /* 0x022860001d0095a7 */ /* 0x000e24000802007f */
[----:B0-----:R-:W-:Y:S05]  /*16c90*/  @!P1 BRA `(.L_x_2590) ;  /* 0xfffffffc00f09947 */ /* 0x001fea000383ffff */
[----:B------:R-:W-:Y:S05]  /*16ca0*/  BRA `(.L_x_2721) ;  /* 0xffffffc0000c7947 */ /* 0x000fea000383ffff */
.L_x_2592:
[----:B------:R0:W0:Y:S02]  /*16cb0*/  SYNCS.PHASECHK.TRANS64.TRYWAIT P1, [R3+URZ+0x22880], R2 ;  /* 0x02288002030075a7 */ /* 0x000024000802017f */
[----:B0-----:R-:W-:Y:S05]  /*16cc0*/  @!P1 NANOSLEEP.SYNCS 0x989680 ;  /* 0x009896800000995d */ /* 0x001fea0003900000 */
[----:B------:R-:W0:Y:S02]  /*16cd0*/  @!P1 SYNCS.PHASECHK.TRANS64 P1, [R3+URZ+0x22880], R2 ;  /* 0x02288002030095a7 */ /* 0x000e24000802007f */
[----:B0-----:R-:W-:Y:S05]  /*16ce0*/  @!P1 BRA `(.L_x_2592) ;  /* 0xfffffffc00f09947 */ /* 0x001fea000383ffff */
[----:B------:R-:W-:Y:S05]  /*16cf0*/  BRA `(.L_x_2722) ;  /* 0xffffffc000087947 */ /* 0x000fea000383ffff */
.L_x_2723:
        /* <DEDUP_REMOVED lines=16> */
.L_x_3628:


//--------------------- .text._ZN7cutlass13device_kernelIN5flash11enable_sm90INS1_16FlashAttnFwdSm90INS1_25CollectiveMainloopFwdSm90ILi2EN4cute5tupleIJNS5_1CILi1EEES8_S8_EEENS6_IJNS7_ILi128EEENS7_ILi160EEESA_EEELi128ENS_12float_e4m3_tEfNS_4arch4Sm90ELb1ELb0ELb0ELb1ELb1ELb0ELb0ELb1ELb1ELb1ELb0ELb0EEENS1_21CollectiveEpilogueFwdINS6_IJSA_SA_SB_EEES9_NS_10bfloat16_tESF_Li256ELb1ELb1ELb0ELb1EEENS1_36VarlenDynamicPersistentTileSchedulerILi128ELi160ELi256ELi128ELb0ELb1ELb1ELb1ELb1ELb1EEEEEEEEEvNT_6ParamsE --------------------------
	.section	.text._ZN7cutlass13device_kernelIN5flash11enable_sm90INS1_16FlashAttnFwdSm90INS1_25CollectiveMainloopFwdSm90ILi2EN4cute5tupleIJNS5_1CILi1EEES8_S8_EEENS6_IJNS7_ILi128EEENS7_ILi160EEESA_EEELi128ENS_12float_e4m3_tEfNS_4arch4Sm90ELb1ELb0ELb0ELb1ELb1ELb0ELb0ELb1ELb1ELb1ELb0ELb0EEENS1_21CollectiveEpilogueFwdINS6_IJSA_SA_SB_EEES9_NS_10bfloat16_tESF_Li256ELb1ELb1ELb0ELb1EEENS1_36VarlenDynamicPersistentTileSchedulerILi128ELi160ELi256ELi128ELb0ELb1ELb1ELb1ELb1ELb1EEEEEEEEEvNT_6ParamsE,"ax",@progbits
	.align	128
.text._ZN7cutlass13device_kernelIN5flash11enable_sm90INS1_16FlashAttnFwdSm90INS1_25CollectiveMainloopFwdSm90ILi2EN4cute5tupleIJNS5_1CILi1EEES8_S8_EEENS6_IJNS7_ILi128EEENS7_ILi160EEESA_EEELi128ENS_12float_e4m3_tEfNS_4arch4Sm90ELb1ELb0ELb0ELb1ELb1ELb0ELb0ELb1ELb1ELb1ELb0ELb0EEENS1_21CollectiveEpilogueFwdINS6_IJSA_SA_SB_EEES9_NS_10bfloat16_tESF_Li256ELb1ELb1ELb0ELb1EEENS1_36VarlenDynamicPersistentTileSchedulerILi128ELi160ELi256ELi128ELb0ELb1ELb1ELb1ELb1ELb1EEEEEEEEEvNT_6ParamsE:
        .type           _ZN7cutlass13device_kernelIN5flash11enable_sm90INS1_16FlashAttnFwdSm90INS1_25CollectiveMainloopFwdSm90ILi2EN4cute5tupleIJNS5_1CILi1EEES8_S8_EEENS6_IJNS7_ILi128EEENS7_ILi160EEESA_EEELi128ENS_12float_e4m3_tEfNS_4arch4Sm90ELb1ELb0ELb0ELb1ELb1ELb0ELb0ELb1ELb1ELb1ELb0ELb0EEENS1_21CollectiveEpilogueFwdINS6_IJSA_SA_SB_EEES9_NS_10bfloat16_tESF_Li256ELb1ELb1ELb0ELb1EEENS1_36VarlenDynamicPersistentTileSchedulerILi128ELi160ELi256ELi128ELb0ELb1ELb1ELb1ELb1ELb1EEEEEEEEEvNT_6ParamsE,@function
        .size           _ZN7cutlass13device_kernelIN5flash11enable_sm90INS1_16FlashAttnFwdSm90INS1_25CollectiveMainloopFwdSm90ILi2EN4cute5tupleIJNS5_1CILi1EEES8_S8_EEENS6_IJNS7_ILi128EEENS7_ILi160EEESA_EEELi128ENS_12float_e4m3_tEfNS_4arch4Sm90ELb1ELb0ELb0ELb1ELb1ELb0ELb0ELb1ELb1ELb1ELb0ELb0EEENS1_21CollectiveEpilogueFwdINS6_IJSA_SA_SB_EEES9_NS_10bfloat16_tESF_Li256ELb1ELb1ELb0ELb1EEENS1_36VarlenDynamicPersistentTileSchedulerILi128ELi160ELi256ELi128ELb0ELb1ELb1ELb1ELb1ELb1EEEEEEEEEvNT_6ParamsE,(.L_x_3629 - _ZN7cutlass13device_kernelIN5flash11enable_sm90INS1_16FlashAttnFwdSm90INS1_25CollectiveMainloopFwdSm90ILi2EN4cute5tupleIJNS5_1CILi1EEES8_S8_EEENS6_IJNS7_ILi128EEENS7_ILi160EEESA_EEELi128ENS_12float_e4m3_tEfNS_4arch4Sm90ELb1ELb0ELb0ELb1ELb1ELb0ELb0ELb1ELb1ELb1ELb0ELb0EEENS1_21CollectiveEpilogueFwdINS6_IJSA_SA_SB_EEES9_NS_10bfloat16_tESF_Li256ELb1ELb1ELb0ELb1EEENS1_36VarlenDynamicPersistentTileSchedulerILi128ELi160ELi256ELi128ELb0ELb1ELb1ELb1ELb1ELb1EEEEEEEEEvNT_6ParamsE)
        .other          _ZN7cutlass13device_kernelIN5flash11enable_sm90INS1_16FlashAttnFwdSm90INS1_25CollectiveMainloopFwdSm90ILi2EN4cute5tupleIJNS5_1CILi1EEES8_S8_EEENS6_IJNS7_ILi128EEENS7_ILi160EEESA_EEELi128ENS_12float_e4m3_tEfNS_4arch4Sm90ELb1ELb0ELb0ELb1ELb1ELb0ELb0ELb1ELb1ELb1ELb0ELb0EEENS1_21CollectiveEpilogueFwdINS6_IJSA_SA_SB_EEES9_NS_10bfloat16_tESF_Li256ELb1ELb1ELb0ELb1EEENS1_36VarlenDynamicPersistentTileSchedulerILi128ELi160ELi256ELi128ELb0ELb1ELb1ELb1ELb1ELb1EEEEEEEEEvNT_6ParamsE,@"STO_CUDA_ENTRY STV_DEFAULT"
_ZN7cutlass13device_kernelIN5flash11enable_sm90INS1_16FlashAttnFwdSm90INS1_25CollectiveMainloopFwdSm90ILi2EN4cute5tupleIJNS5_1CILi1EEES8_S8_EEENS6_IJNS7_ILi128EEENS7_ILi160EEESA_EEELi128ENS_12float_e4m3_tEfNS_4arch4Sm90ELb1ELb0ELb0ELb1ELb1ELb0ELb0ELb1ELb1ELb1ELb0ELb0EEENS1_21CollectiveEpilogueFwdINS6_IJSA_SA_SB_EEES9_NS_10bfloat16_tESF_Li256ELb1ELb1ELb0ELb1EEENS1_36VarlenDynamicPersistentTileSchedulerILi128ELi160ELi256ELi128ELb0ELb1ELb1ELb1ELb1ELb1EEEEEEEEEvNT_6ParamsE:
        /* <DEDUP_REMOVED lines=45> */
.L_x_2724:
        /* <DEDUP_REMOVED lines=22> */
.L_x_2725:
        /* <DEDUP_REMOVED lines=18> */
.L_x_2726:
        /* <DEDUP_REMOVED lines=22> */
.L_x_2727:
        /* <DEDUP_REMOVED lines=24> */
.L_x_2728:
        /* <DEDUP_REMOVED lines=8> */
.L_x_2730:
        /* <DEDUP_REMOVED lines=25> */
[----:B------:R-:W-:Y:S02]  /*0a40*/  UMOV UR45, URZ ;  /* 0x0000003f002d7c82 */ /* 0x000fe40008000000 */
[CC--:B------:R-:W-:Y:S02]  /*0a50*/  LEA.HI R0, R3.reuse, R194.reuse, RZ, 0x7 ;  /* 0x000000c203007211 */ /* 0x0c0fe400078f38ff */
[----:B------:R-:W-:-:S02]  /*0a60*/  LEA.HI R4, R3, R194, RZ, 0x5 ;  /* 0x000000c203047211 */ /* 0x000fc400078f28ff */
[----:B------:R-:W-:Y:S02]  /*0a70*/  LOP3.LUT R5, R0, 0xffffff80, RZ, 0xc0, !PT ;  /* 0xffffff8000057812 */ /* 0x000fe400078ec0ff */
[CC--:B------:R-:W-:Y:S01]  /*0a80*/  LEA.HI R2, R3.reuse, R194.reuse, RZ, 0x4 ;  /* 0x000000c203027211 */ /* 0x0c0fe200078f20ff */
[----:B------:R-:W-:Y:S01]  /*0a90*/  IMAD.SHL.U32 R4, R4, 0x20, RZ ;  /* 0x0000002004047824 */ /* 0x000fe200078e00ff */
[----:B------:R-:W-:Y:S01]  /*0aa0*/  LEA.HI R10, R3, R194, RZ, 0x2 ;  /* 0x000000c2030a7211 */ /* 0x000fe200078f10ff */
[----:B------:R-:W-:Y:S01]  /*0ab0*/  IMAD.IADD R188, R194, 0x1, -R5 ;  /* 0x00000001c2bc7824 */ /* 0x000fe200078e0a05 */
[----:B------:R-:W-:Y:S02]  /*0ac0*/  LOP3.LUT R5, R2, 0x3fffff0, RZ, 0xc0, !PT ;  /* 0x03fffff002057812 */ /* 0x000fe400078ec0ff */
[----:B------:R-:W-:Y:S02]  /*0ad0*/  LOP3.LUT R4, R4, 0xfffffc00, RZ, 0xc0, !PT ;  /* 0xfffffc0004047812 */ /* 0x000fe400078ec0ff */
[----:B------:R-:W-:Y:S01]  /*0ae0*/  SHF.R.S32.HI R9, RZ, 0x1f, R188 ;  /* 0x0000001fff097819 */ /* 0x000fe200000114bc */
[----:B------:R-:W-:Y:S01]  /*0af0*/  IMAD.IADD R5, R194, 0x1, -R5 ;  /* 0x00000001c2057824 */ /* 0x000fe200078e0a05 */
[----:B------:R-:W-:-:S02]  /*0b00*/  SHF.R.S32.HI R7, RZ, 0x4, R2 ;  /* 0x00000004ff077819 */ /* 0x000fc40000011402 */
[----:B------:R-:W-:Y:S01]  /*0b10*/  LEA.HI R6, R9, R188, RZ, 0x2 ;  /* 0x000000bc09067211 */ /* 0x000fe200078f10ff */
[----:B------:R-:W-:Y:S01]  /*0b20*/  IMAD R191, R5, 0x40, R4 ;  /* 0x0000004005bf7824 */ /* 0x000fe200078e0204 */
[----:B------:R-:W-:Y:S02]  /*0b30*/  LOP3.LUT R5, R10, 0xfffffffc, RZ, 0xc0, !PT ;  /* 0xfffffffc0a057812 */ /* 0x000fe400078ec0ff */
[--C-:B------:R-:W-:Y:S02]  /*0b40*/  SHF.R.S32.HI R8, RZ, 0x2, R6.reuse ;  /* 0x00000002ff087819 */ /* 0x100fe40000011406 */
[----:B------:R-:W-:Y:S01]  /*0b50*/  SHF.R.S32.HI R11, RZ, 0x1f, R6 ;  /* 0x0000001fff0b7819 */ /* 0x000fe20000011406 */
[----:B------:R-:W-:Y:S01]  /*0b60*/  IMAD.IADD R4, R194, 0x1, -R5 ;  /* 0x00000001c2047824 */ /* 0x000fe200078e0a05 */
[----:B------:R-:W-:Y:S02]  /*0b70*/  LEA.HI R2, R2, R7, RZ, 0x1 ;  /* 0x0000000702027211 */ /* 0x000fe400078f08ff */
[----:B------:R-:W-:-:S02]  /*0b80*/  LEA.HI R3, R3, R194, RZ, 0x3 ;  /* 0x000000c203037211 */ /* 0x000fc400078f18ff */
[----:B------:R-:W-:Y:S02]  /*0b90*/  LEA.HI R11, R11, R8, RZ, 0x3 ;  /* 0x000000080b0b7211 */ /* 0x000fe400078f18ff */
[----:B------:R-:W-:Y:S02]  /*0ba0*/  SHF.R.S32.HI R189, RZ, 0x7, R0 ;  /* 0x00000007ffbd7819 */ /* 0x000fe40000011400 */
[----:B------:R-:W-:Y:S02]  /*0bb0*/  LOP3.LUT R2, R2, 0x1ffffffe, RZ, 0xc0, !PT ;  /* 0x1ffffffe02027812 */ /* 0x000fe400078ec0ff */
[----:B------:R-:W-:Y:S02]  /*0bc0*/  LOP3.LUT R5, R3, 0xfffffff8, RZ, 0xc0, !PT ;  /* 0xfffffff803057812 */ /* 0x000fe400078ec0ff */
[----:B------:R-:W-:Y:S01]  /*0bd0*/  LOP3.LUT R11, R11, 0xfffffff8, RZ, 0xc0, !PT ;  /* 0xfffffff80b0b7812 */ /* 0x000fe200078ec0ff */
[----:B------:R-:W-:Y:S01]  /*0be0*/  IMAD.IADD R2, R7, 0x1, -R2 ;  /* 0x0000000107027824 */ /* 0x000fe200078e0a02 */
[----:B------:R-:W-:Y:S01]  /*0bf0*/  LEA.HI R9, R9, R188, RZ, 0x5 ;  /* 0x000000bc09097211 */ /* 0x000fe200078f28ff */
[----:B------:R-:W-:Y:S01]  /*0c00*/  IMAD.IADD R22, R194, 0x1, -R5 ;  /* 0x00000001c2167824 */ /* 0x000fe200078e0a05 */
[----:B------:R-:W-:Y:S01]  /*0c10*/  LEA.HI R0, R0, R189, RZ, 0x1 ;  /* 0x000000bd00007211 */ /* 0x000fe200078f08ff */
[----:B------:R-:W-:Y:S01]  /*0c20*/  IMAD.IADD R8, R8, 0x1, -R11 ;  /* 0x0000000108087824 */ /* 0x000fe200078e0a0b */
[----:B------:R-:W-:Y:S01]  /*0c30*/  SHF.R.S32.HI R9, RZ, 0x5, R9 ;  /* 0x00000005ff097819 */ /* 0x000fe20000011409 */
[----:B------:R-:W-:Y:S01]  /*0c40*/  IMAD.SHL.U32 R16, R22, 0x8, RZ ;  /* 0x0000000816107824 */ /* 0x000fe200078e00ff */
[----:B------:R-:W-:Y:S01]  /*0c50*/  LEA.HI R7, R4, R4, RZ, 0x1 ;  /* 0x0000000404077211 */ /* 0x000fe200078f08ff */
[----:B------:R-:W-:Y:S01]  /*0c60*/  IMAD R191, R2, 0x8, R191 ;  /* 0x0000000802bf7824 */ /* 0x000fe200078e02bf */
[----:B------:R-:W-:Y:S01]  /*0c70*/  LOP3.LUT R0, R0, 0x3fffffe, RZ, 0xc0, !PT ;  /* 0x03fffffe00007812 */ /* 0x000fe200078ec0ff */
[----:B------:R-:W-:Y:S01]  /*0c80*/  IMAD R9, R9, 0x10, R8 ;  /* 0x0000001009097824 */ /* 0x000fe200078e0208 */
[----:B------:R-:W-:Y:S01]  /*0c90*/  LOP3.LUT R7, R7, 0x1ffffffe, RZ, 0xc0, !PT ;  /* 0x1ffffffe07077812 */ /* 0x000fe200078ec0ff */
[----:B------:R-:W-:Y:S01]  /*0ca0*/  VIADD R19, R16, 0x40 ;  /* 0x0000004010137836 */ /* 0x000fe20000000000 */
        /* <DEDUP_REMOVED lines=9> */
.L_x_2790:
[----:B012---:R-:W0:Y:S01]  /*0d40*/  LDC.64 R2, c[0x0][0xc88] ;  /* 0x00032200ff027b82 */ /* 0x007e220000000a00 */
[----:B------:R-:W-:Y:S01]  /*0d50*/  ULDC.64 UR6, c[0x0][0xa28] ;  /* 0x00028a0000067ab9 */ /* 0x000fe20000000a00 */
[----:B------:R-:W-:Y:S01]  /*0d60*/  ULDC.64 UR8, c[0x0][0xa18] ;  /* 0x0002860000087ab9 */ /* 0x000fe20000000a00 */
[----:B------:R-:W-:Y:S01]  /*0d70*/  ULDC UR4, c[0x0][0x424] ;  /* 0x0001090000047ab9 */ /* 0x000fe20000000800 */
[----:B0-----:R-:W-:-:S06]  /*0d80*/  IMAD.WIDE R2, R47, 0x4, R2 ;  /* 0x000000042f027825 */ /* 0x001fcc00078e0202 */
[----:B------:R-:W2:Y:S01]  /*0d90*/  LDG.E R2, desc[UR54][R2.64] ;  /* 0x0000003602027981 */ /* 0x000ea2000c1e1900 */
[----:B------:R-:W-:Y:S02]  /*0da0*/  UISETP.NE.U32.AND UP0, UPT, UR6, URZ, UPT ;  /* 0x0000003f0600728c */ /* 0x000fe4000bf05070 */
[----:B------:R-:W-:Y:S02]  /*0db0*/  UISETP.NE.U32.AND UP1, UPT, UR8, URZ, UPT ;  /* 0x0000003f0800728c */ /* 0x000fe4000bf25070 */
[----:B------:R-:W-:Y:S02]  /*0dc0*/  UISETP.NE.AND.EX UP0, UPT, UR7, URZ, UPT, UP0 ;  /* 0x0000003f0700728c */ /* 0x000fe4000bf05300 */
[----:B------:R-:W-:-:S04]  /*0dd0*/  UISETP.NE.AND.EX UP1, UPT, UR9, URZ, UPT, UP1 ;  /* 0x0000003f0900728c */ /* 0x000fc8000bf25310 */
[----:B------:R-:W-:Y:S02]  /*0de0*/  PLOP3.LUT P0, PT, PT, PT, UP0, 0x80, 0x0 ;  /* 0x000000000000781c */ /* 0x000fe40003f0f008 */
[----:B------:R-:W-:Y:S02]  /*0df0*/  PLOP3.LUT P2, PT, PT, PT, UP1, 0x80, 0x0 ;  /* 0x000000000000781c */ /* 0x000fe40003f4f018 */
[----:B--2---:R-:W-:-:S13]  /*0e00*/  R2UR UR37, R2 ;  /* 0x00000000022572ca */ /* 0x004fda00000e0000 */
[----:B------:R-:W-:Y:S02]  /*0e10*/  USHF.R.S32.HI UR38, URZ, 0x1f, UR37 ;  /* 0x0000001f3f267899 */ /* 0x000fe40008011425 */
[----:B------:R-:W-:-:S04]  /*0e20*/  @UP0 ULEA UR6, UP2, UR37, UR6, 0x2 ;  /* 0x0000000625060291 */ /* 0x000fc8000f84103f */
[----:B------:R-:W-:Y:S02]  /*0e30*/  @UP0 ULEA.HI.X UR7, UR37, UR7, UR38, 0x2, UP2 ;  /* 0x0000000725070291 */ /* 0x000fe400090f1426 */
[----:B------:R-:W-:Y:S01]  /*0e40*/  @UP1 ULEA UR8, UP0, UR37, UR8, 0x2 ;  /* 0x0000000825081291 */ /* 0x000fe2000f80103f */
[----:B------:R-:W-:-:S03]  /*0e50*/  IMAD.U32 R2, RZ, RZ, UR6 ;  /* 0x00000006ff027e24 */ /* 0x000fc6000f8e00ff */
[----:B------:R-:W-:Y:S01]  /*0e60*/  @UP1 ULEA.HI.X UR9, UR37, UR9, UR38, 0x2, UP0 ;  /* 0x0000000925091291 */ /* 0x000fe200080f1426 */
[----:B------:R-:W-:Y:S01]  /*0e70*/  IMAD.U32 R3, RZ, RZ, UR7 ;  /* 0x00000007ff037e24 */ /* 0x000fe2000f8e00ff */
[----:B------:R-:W-:Y:S01]  /*0e80*/  ULDC.64 UR6, c[0x0][0x418] ;  /* 0x0001060000067ab9 */ /* 0x000fe20000000a00 */
[----:B------:R-:W-:-:S03]  /*0e90*/  IMAD.U32 R4, RZ, RZ, UR8 ;  /* 0x00000008ff047e24 */ /* 0x000fc6000f8e00ff */
[----:B------:R-:W-:Y:S01]  /*0ea0*/  IMAD.U32 R5, RZ, RZ, UR9 ;  /* 0x00000009ff057e24 */ /* 0x000fe2000f8e00ff */
[----:B------:R-:W2:Y:S01]  /*0eb0*/  @P0 LDG.E R2, desc[UR54][R2.64] ;  /* 0x0000003602020981 */ /* 0x000ea2000c1e1900 */
[----:B------:R-:W-:Y:S01]  /*0ec0*/  UISETP.NE.U32.AND UP0, UPT, UR6, URZ, UPT ;  /* 0x0000003f0600728c */ /* 0x000fe2000bf05070 */
[----:B------:R-:W-:Y:S02]  /*0ed0*/  ULDC.64 UR8, c[0x0][0xa20] ;  /* 0x0002880000087ab9 */ /* 0x000fe40000000a00 */
[----:B---3--:R-:W3:Y:S01]  /*0ee0*/  @P2 LDG.E R4, desc[UR54][R4.64] ;  /* 0x0000003604042981 */ /* 0x008ee2000c1e1900 */
[----:B------:R-:W-:Y:S01]  /*0ef0*/  UISETP.NE.AND.EX UP0, UPT, UR7, URZ, UPT, UP0 ;  /* 0x0000003f0700728c */ /* 0x000fe2000bf05300 */
[----:B------:R-:W-:Y:S01]  /*0f00*/  ISETP.NE.U32.AND P1, PT, RZ, UR8, PT ;  /* 0x00000008ff007c0c */ /* 0x000fe2000bf25070 */
[----:B------:R-:W-:Y:S01]  /*0f10*/  ULDC UR6, c[0x0][0x2f0] ;  /* 0x0000bc0000067ab9 */ /* 0x000fe20000000800 */
[----:B------:R-:W-:Y:S01]  /*0f20*/  UMOV UR50, URZ ;  /* 0x0000003f00327c82 */ /* 0x000fe20008000000 */
[----:B------:R-:W-:Y:S01]  /*0f30*/  USEL UR4, UR4, 0x1, UP0 ;  /* 0x0000000104047887 */ /* 0x000fe20008000000 */
[----:B------:R-:W-:-:S03]  /*0f40*/  ISETP.NE.AND.EX P1, PT, RZ, UR9, PT, P1 ;  /* 0x00000009ff007c0c */ /* 0x000fc6000bf25310 */
[----:B------:R-:W-:Y:S01]  /*0f50*/  UIMAD UR4, UR4, UR6, URZ ;  /* 0x00000006040472a4 */ /* 0x000fe2000f8e023f */
[----:B--2---:R-:W-:Y:S02]  /*0f60*/  @P0 R2UR UR50, R2 ;  /* 0x00000000023202ca */ /* 0x004fe400000e0000 */
[----:B---3--:R-:W-:Y:S01]  /*0f70*/  @P2 R2UR UR51, R4 ;  /* 0x00000000043322ca */ /* 0x008fe200000e0000 */
[----:B----4-:R-:W-:-:S14]  /*0f80*/  @P2 BRA `(.L_x_2731) ;  /* 0x0000000000382947 */ /* 0x010fdc0003800000 */
[----:B------:R-:W-:Y:S01]  /*0f90*/  ULDC.64 UR6, c[0x0][0xa00] ;  /* 0x0002800000067ab9 */ /* 0x000fe20000000a00 */
[----:B------:R-:W-:Y:S01]  /*0fa0*/  ULDC UR51, c[0x0][0x288] ;  /* 0x0000a20000337ab9 */ /* 0x000fe20000000800 */
        /* <DEDUP_REMOVED lines=12> */
.L_x_2731:
[----:B------:R-:W-:Y:S01]  /*1070*/  UMOV UR39, UR49 ;  /* 0x0000003100277c82 */ /* 0x000fe20008000000 */
[----:B------:R-:W-:Y:S05]  /*1080*/  @!P1 BRA `(.L_x_2732) ;  /* 0x00000000001c9947 */ /* 0x000fea0003800000 */
[----:B------:R-:W-:-:S04]  /*1090*/  ULEA UR4, UP0, UR37, UR8, 0x2 ;  /* 0x0000000825047291 */ /* 0x000fc8000f80103f */
[----:B------:R-:W-:Y:S02]  /*10a0*/  ULEA.HI.X UR6, UR37, UR9, UR38, 0x2, UP0 ;  /* 0x0000000925067291 */ /* 0x000fe400080f1426 */
[----:B------:R-:W-:-:S04]  /*10b0*/  IMAD.U32 R2, RZ, RZ, UR4 ;  /* 0x00000004ff027e24 */ /* 0x000fc8000f8e00ff */
[----:B------:R-:W-:-:S05]  /*10c0*/  IMAD.U32 R3, RZ, RZ, UR6 ;  /* 0x00000006ff037e24 */ /* 0x000fca000f8e00ff */
[----:B------:R-:W2:Y:S02]  /*10d0*/  LDG.E R2, desc[UR54][R2.64] ;  /* 0x0000003602027981 */ /* 0x000ea4000c1e1900 */
[----:B--2---:R-:W-:Y:S01]  /*10e0*/  R2UR UR4, R2 ;  /* 0x00000000020472ca */ /* 0x004fe200000e0000 */
[----:B------:R-:W-:-:S14]  /*10f0*/  BRA `(.L_x_2733) ;  /* 0x0000000000347947 */ /* 0x000fdc0003800000 */
.L_x_2732:
        /* <DEDUP_REMOVED lines=13> */
.L_x_2733:
[----:B------:R-:W-:Y:S01]  /*11d0*/  ULDC.64 UR8, c[0x0][0x990] ;  /* 0x0002640000087ab9 */ /* 0x000fe20000000a00 */
[----:B------:R-:W-:Y:S01]  /*11e0*/  ULDC.64 UR6, c[0x0][0x998] ;  /* 0x0002660000067ab9 */ /* 0x000fe20000000a00 */
[----:B------:R-:W-:Y:S01]  /*11f0*/  UISETP.NE.U32.AND UP0, UPT, UR8, URZ, UPT ;  /* 0x0000003f0800728c */ /* 0x000fe2000bf05070 */
[----:B------:R-:W-:Y:S01]  /*1200*/  IMAD.MOV.U32 R7, RZ, RZ, 0x3f800000 ;  /* 0x3f800000ff077424 */ /* 0x000fe200078e00ff */
        /* <DEDUP_REMOVED lines=9> */
[----:B------:R-:W-:Y:S02]  /*12a0*/  @UP0 UIMAD UR10, UR38, UR16, URZ ;  /* 0x00000010260a02a4 */ /* 0x000fe4000f8e023f */
[----:B------:R-:W-:Y:S02]  /*12b0*/  @UP1 UIMAD UR12, UR38, UR18, URZ ;  /* 0x00000012260c12a4 */ /* 0x000fe4000f8e023f */
[----:B------:R-:W-:Y:S02]  /*12c0*/  @UP0 UIMAD UR17, UR37, UR17, UR10 ;  /* 0x00000011251102a4 */ /* 0x000fe4000f8e020a */
[----:B------:R-:W-:Y:S02]  /*12d0*/  @UP1 UIMAD.WIDE.U32 UR10, UR37, UR18, URZ ;  /* 0x00000012250a12a5 */ /* 0x000fe4000f8e003f */
[----:B------:R-:W-:-:S02]  /*12e0*/  @UP0 UIMAD.WIDE.U32 UR14, UR37, UR16, URZ ;  /* 0x00000010250e02a5 */ /* 0x000fc4000f8e003f */
[----:B------:R-:W-:Y:S02]  /*12f0*/  @UP1 UIMAD UR18, UR37, UR19, UR12 ;  /* 0x00000013251212a4 */ /* 0x000fe4000f8e020c */
[----:B------:R-:W-:Y:S02]  /*1300*/  @UP1 USHF.R.S32.HI UR19, URZ, 0x1f, UR49 ;  /* 0x0000001f3f131899 */ /* 0x000fe40008011431 */
[----:B------:R-:W-:Y:S01]  /*1310*/  @UP0 USHF.R.S32.HI UR16, URZ, 0x1f, UR49 ;  /* 0x0000001f3f100899 */ /* 0x000fe20008011431 */
[----:B------:R-:W-:Y:S01]  /*1320*/  @UP1 ULDC.64 UR12, c[0x0][0x9c0] ;  /* 0x00027000000c1ab9 */ /* 0x000fe20000000a00 */
[----:B------:R-:W-:Y:S02]  /*1330*/  @UP0 UIADD3 UR15, UR15, UR17, URZ ;  /* 0x000000110f0f0290 */ /* 0x000fe4000fffe03f */
[----:B------:R-:W-:Y:S02]  /*1340*/  @UP1 UIMAD UR17, UR19, UR12, URZ ;  /* 0x0000000c131112a4 */ /* 0x000fe4000f8e023f */
[----:B------:R-:W-:-:S02]  /*1350*/  @UP0 UIMAD UR16, UR16, UR20, URZ ;  /* 0x00000014101002a4 */ /* 0x000fc4000f8e023f */
[----:B------:R-:W-:Y:S02]  /*1360*/  @UP1 UIADD3 UR11, UR11, UR18, URZ ;  /* 0x000000120b0b1290 */ /* 0x000fe4000fffe03f */
[----:B------:R-:W-:Y:S02]  /*1370*/  @UP1 UIMAD UR17, UR49, UR13, UR17 ;  /* 0x0000000d311112a4 */ /* 0x000fe4000f8e0211 */
[----:B------:R-:W-:Y:S02]  /*1380*/  @UP0 UIMAD UR16, UR49, UR21, UR16 ;  /* 0x00000015311002a4 */ /* 0x000fe4000f8e0210 */
[----:B------:R-:W-:Y:S02]  /*1390*/  @UP0 UIMAD.WIDE.U32 UR14, UR49, UR20, UR14 ;  /* 0x00000014310e02a5 */ /* 0x000fe4000f8e000e */
[----:B------:R-:W-:Y:S02]  /*13a0*/  @UP1 UIMAD.WIDE.U32 UR12, UR49, UR12, UR10 ;  /* 0x0000000c310c12a5 */ /* 0x000fe4000f8e000a */
[----:B------:R-:W-:-:S02]  /*13b0*/  @UP0 UIADD3 UR11, UR15, UR16, URZ ;  /* 0x000000100f0b0290 */ /* 0x000fc4000fffe03f */
[----:B------:R-:W-:Y:S02]  /*13c0*/  @UP0 ULEA UR8, UP2, UR14, UR8, 0x2 ;  /* 0x000000080e080291 */ /* 0x000fe4000f84103f */
[----:B------:R-:W-:Y:S02]  /*13d0*/  @UP1 UIADD3 UR10, UR13, UR17, URZ ;  /* 0x000000110d0a1290 */ /* 0x000fe4000fffe03f */
[----:B------:R-:W-:Y:S02]  /*13e0*/  @UP1 ULEA UR6, UP3, UR12, UR6, 0x2 ;  /* 0x000000060c061291 */ /* 0x000fe4000f86103f */
[----:B------:R-:W-:Y:S01]  /*13f0*/  @UP0 ULEA.HI.X UR9, UR14, UR9, UR11, 0x2, UP2 ;  /* 0x000000090e090291 */ /* 0x000fe200090f140b */
[----:B------:R-:W-:Y:S01]  /*1400*/  IMAD.U32 R2, RZ, RZ, UR8 ;  /* 0x00000008ff027e24 */ /* 0x000fe2000f8e00ff */
[----:B------:R-:W-:Y:S02]  /*1410*/  @UP1 ULEA.HI.X UR7, UR12, UR7, UR10, 0x2, UP3 ;  /* 0x000000070c071291 */ /* 0x000fe400098f140a */
[----:B------:R-:W-:Y:S01]  /*1420*/  IMAD.U32 R4, RZ, RZ, UR6 ;  /* 0x00000006ff047e24 */ /* 0x000fe2000f8e00ff */
[----:B------:R-:W-:Y:S01]  /*1430*/  USHF.L.U32 UR40, UR5, 0x7, URZ ;  /* 0x0000000705287899 */ /* 0x000fe2000800063f */
[----:B------:R-:W-:Y:S01]  /*1440*/  IMAD.U32 R3, RZ, RZ, UR9 ;  /* 0x00000009ff037e24 */ /* 0x000fe2000f8e00ff */
[----:B------:R-:W-:Y:S01]  /*1450*/  ULDC UR6, c[0x0][0x988] ;  /* 0x0002620000067ab9 */ /* 0x000fe20000000800 */
[----:B------:R-:W-:Y:S01]  /*1460*/  IMAD.U32 R5, RZ, RZ, UR7 ;  /* 0x00000007ff057e24 */ /* 0x000fe2000f8e00ff */
[----:B------:R-:W-:-:S02]  /*1470*/  ULDC UR5, c[0x0][0x448] ;  /* 0x0001120000057ab9 */ /* 0x000fc40000000800 */
[----:B------:R0:W2:Y:S04]  /*1480*/  @P0 LDG.E R7, desc[UR54][R2.64] ;  /* 0x0000003602070981 */ /* 0x0000a8000c1e1900 */
[----:B------:R-:W2:Y:S01]  /*1490*/  @P1 LDG.E R0, desc[UR54][R4.64] ;  /* 0x0000003604001981 */ /* 0x000ea2000c1e1900 */
[----:B------:R-:W-:Y:S01]  /*14a0*/  UISETP.NE.AND UP4, UPT, UR5, 0x1, UPT ;  /* 0x000000010500788c */ /* 0x000fe2000bf85270 */
[----:B------:R-:W-:Y:S01]  /*14b0*/  PLOP3.LUT P0, PT, PT, PT, PT, 0x80, 0x0 ;  /* 0x000000000000781c */ /* 0x000fe20003f0f070 */
[----:B------:R-:W-:Y:S01]  /*14c0*/  UIADD3 UR50, -UR50, UR4, URZ ;  /* 0x0000000432327290 */ /* 0x000fe2000fffe13f */
[----:B------:R-:W-:Y:S01]  /*14d0*/  CS2R R86, SRZ ;  /* 0x0000000000567805 */ /* 0x000fe2000001ff00 */
[----:B------:R-:W-:Y:S01]  /*14e0*/  UP2UR UR52, UPR, URZ, 0x10 ;  /* 0x000000103f347883 */ /* 0x000fe20008000000 */
[----:B0-----:R-:W-:Y:S01]  /*14f0*/  IMAD.MOV.U32 R2, RZ, RZ, RZ ;  /* 0x000000ffff027224 */ /* 0x001fe200078e00ff */
[----:B------:R-:W-:Y:S01]  /*1500*/  UIADD3 UR7, UR50, 0xa0, -UR51 ;  /* 0x000000a032077890 */ /* 0x000fe2000fffe833 */
[----:B------:R-:W-:-:S02]  /*1510*/  CS2R R84, SRZ ;  /* 0x0000000000547805 */ /* 0x000fc4000001ff00 */
[----:B------:R-:W-:Y:S02]  /*1520*/  CS2R R8, SRZ ;  /* 0x0000000000087805 */ /* 0x000fe4000001ff00 */
[----:B------:R-:W-:Y:S02]  /*1530*/  CS2R R78, SRZ ;  /* 0x00000000004e7805 */ /* 0x000fe4000001ff00 */
[----:B------:R-:W-:Y:S01]  /*1540*/  CS2R R10, SRZ ;  /* 0x00000000000a7805 */ /* 0x000fe2000001ff00 */
[----:B------:R-:W-:Y:S01]  /*1550*/  @UP4 ULDC UR4, c[0x0][0x44c] ;  /* 0x0001130000044ab9 */ /* 0x000fe20000000800 */
[----:B------:R-:W-:Y:S01]  /*1560*/  @UP4 ULDC UR8, c[0x0][0x450] ;  /* 0x0001140000084ab9 */ /* 0x000fe20000000800 */
        /* <DEDUP_REMOVED lines=24> */
[----:B------:R-:W-:Y:S01]  /*16f0*/  CS2R R92, SRZ ;  /* 0x00000000005c7805 */ /* 0x000fe2000001ff00 */
[----:B------:R-:W-:Y:S01]  /*1700*/  IMAD.MOV.U32 R65, RZ, RZ, RZ ;  /* 0x000000ffff417224 */ /* 0x000fe200078e00ff */
[----:B------:R-:W-:Y:S01]  /*1710*/  CS2R R94, SRZ ;  /* 0x00000000005e7805 */ /* 0x000fe2000001ff00 */
[----:B--2---:R-:W-:Y:S01]  /*1720*/  FMUL.FTZ R0, R7, R0 ;  /* 0x0000000007007220 */ /* 0x004fe20000410000 */
[----:B------:R-:W-:-:S03]  /*1730*/  CS2R R6, SRZ ;  /* 0x0000000000067805 */ /* 0x000fc6000001ff00 */
[----:B------:R-:W-:Y:S01]  /*1740*/  FMUL.FTZ R0, R0, UR6 ;  /* 0x0000000600007c20 */ /* 0x000fe20008410000 */
[----:B------:R-:W-:-:S04]  /*1750*/  UIADD3 UR6, UR40, 0x7f, URZ ;  /* 0x0000007f28067890 */ /* 0x000fc8000fffe03f */
[----:B------:R-:W-:Y:S01]  /*1760*/  UIMAD.WIDE.U32 UR4, UR6, UR4, URZ ;  /* 0x00000004060472a5 */ /* 0x000fe2000f8e003f */
[----:B------:R-:W-:Y:S01]  /*1770*/  R2UR UR41, R0 ;  /* 0x00000000002972ca */ /* 0x000fe200000e0000 */
[----:B------:R-:W-:Y:S01]  /*1780*/  UIADD3 UR4, UR50, 0x9f, URZ ;  /* 0x0000009f32047890 */ /* 0x000fe2000fffe03f */
[----:B------:R-:W-:Y:S01]  /*1790*/  IMAD.MOV.U32 R0, RZ, RZ, RZ ;  /* 0x000000ffff007224 */ /* 0x000fe200078e00ff */
        /* <DEDUP_REMOVED lines=44> */
.L_x_2735:
        /* <DEDUP_REMOVED lines=9> */
.L_x_2890:
[----:B------:R-:W-:Y:S05]  /*1af0*/  @!P0 BRA `(.L_x_2737) ;  /* 0x0000000000048947 */ /* 0x000fea0003800000 */
[----:B------:R-:W-:Y:S01]  /*1b00*/  BPT.TRAP 0x1 ;  /* 0x000000040000795c */ /* 0x000fe20000300000 */
.L_x_2737:
[----:B0-----:R-:W-:Y:S02]  /*1b10*/  IMAD.U32 R0, RZ, RZ, UR45 ;  /* 0x0000002dff007e24 */ /* 0x001fe4000f8e00ff */
[----:B------:R-:W-:-:S03]  /*1b20*/  IMAD.U32 R3, RZ, RZ, UR46 ;  /* 0x0000002eff037e24 */ /* 0x000fc6000f8e00ff */
[----:B------:R-:W-:Y:S02]  /*1b30*/  LEA R0, R0, UR43, 0x3 ;  /* 0x0000002b00007c11 */ /* 0x000fe4000f8e18ff */
[----:B------:R-:W-:-:S04]  /*1b40*/  SHF.L.U32 R3, R3, 0x1f, RZ ;  /* 0x0000001f03037819 */ /* 0x000fc800000006ff */
[----:B------:R0:W1:Y:S01]  /*1b50*/  SYNCS.PHASECHK.TRANS64.TRYWAIT P1, [R0+URZ+0x22830], R3 ;  /* 0x02283003000075a7 */ /* 0x000062000802017f */
[----:B------:R-:W-:Y:S05]  /*1b60*/  @!P0 BRA `(.L_x_2738) ;  /* 0x0000000000048947 */ /* 0x000fea0003800000 */
[----:B------:R-:W-:Y:S01]  /*1b70*/  BPT.TRAP 0x1 ;  /* 0x000000040000795c */ /* 0x000fe20000300000 */
.L_x_2738:
[----:B-1----:R-:W-:Y:S05]  /*1b80*/  @P1 BRA `(.L_x_2739) ;  /* 0x0000000000081947 */ /* 0x002fea0003800000 */
[----:B------:R-:W1:Y:S02]  /*1b90*/  SYNCS.PHASECHK.TRANS64.TRYWAIT P1, [R0+URZ+0x22830], R3 ;  /* 0x02283003000075a7 */ /* 0x000e64000802017f */
[----:B-1----:R-:W-:Y:S05]  /*1ba0*/  @!P1 BRA `(.L_x_2740) ;  /* 0x0000012c00749947 */ /* 0x002fea0003800000 */
.L_x_2739:
        /* <DEDUP_REMOVED lines=135> */
.L_x_2741:
[----:B------:R-:W-:Y:S01]  /*2420*/  UISETP.NE.AND UP0, UPT, UR52, URZ, UPT ;  /* 0x0000003f3400728c */ /* 0x000fe2000bf05270 */
[----:B------:R-:W-:Y:S01]  /*2430*/  VIADD R4, R18, UR40 ;  /* 0x0000002812047c36 */ /* 0x000fe20008000000 */
[----:B------:R-:W-:Y:S01]  /*2440*/  UMOV UR7, 0xffffff60 ;  /* 0xffffff6000077882 */ /* 0x000fe20000000000 */
[----:B------:R-:W-:Y:S01]  /*2450*/  IMAD.U32 R11, RZ, RZ, UR51 ;  /* 0x00000033ff0b7e24 */ /* 0x000fe2000f8e00ff */
[----:B------:R-:W-:Y:S01]  /*2460*/  UIMAD UR7, UR53, UR7, 0xa1 ;  /* 0x000000a1350774a4 */ /* 0x000fe2000f8e0207 */
        /* <DEDUP_REMOVED lines=10> */
[----:B------:R-:W-:Y:S01]  /*2510*/  UIMAD UR6, UR53, -0xa0, UR50 ;  /* 0xffffff60350678a4 */ /* 0x000fe2000f8e0232 */
[----:B------:R-:W-:-:S03]  /*2520*/  IMAD.U32 R2, RZ, RZ, UR7 ;  /* 0x00000007ff027e24 */ /* 0x000fc6000f8e00ff */
[----:B------:R-:W0:Y:S01]  /*2530*/  SHFL.IDX PT, R5, R4, 0x1, 0x1c1f ;  /* 0x003c1f0004057f89 */ /* 0x000e2200000e0000 */
[----:B------:R-:W-:Y:S01]  /*2540*/  UIADD3 UR6, UR6, 0xa0, URZ ;  /* 0x000000a006067890 */ /* 0x000fe2000fffe03f */
[----:B------:R-:W-:Y:S02]  /*2550*/  IMAD R2, R17, -0x2, R2 ;  /* 0xfffffffe11027824 */ /* 0x000fe400078e0202 */
[----:B------:R-:W1:Y:S03]  /*2560*/  SHFL.IDX PT, R4, R4, RZ, 0x1c1f ;  /* 0x001c1fff04047589 */ /* 0x000e6600000e0000 */
[----:B------:R-:W-:Y:S01]  /*2570*/  IMAD.U32 R10, RZ, RZ, UR6 ;  /* 0x00000006ff0a7e24 */ /* 0x000fe2000f8e00ff */
[----:B------:R-:W-:Y:S01]  /*2580*/  IADD3 R11, -R11, UR50, R2 ;  /* 0x000000320b0b7c10 */ /* 0x000fe2000fffe102 */
[----:B------:R-:W-:Y:S02]  /*2590*/  @UP0 ULDC UR6, c[0x0][0x44c] ;  /* 0x0001130000060ab9 */ /* 0x000fe40000000800 */
[----:B------:R-:W-:Y:S01]  /*25a0*/  IMAD R10, R17, -0x2, R10 ;  /* 0xfffffffe110a7824 */ /* 0x000fe200078e020a */
[----:B------:R-:W-:-:S04]  /*25b0*/  UIMAD.WIDE.U32 UR6, UR40, UR6, URZ ;  /* 0x00000006280672a5 */ /* 0x000fc8000f8e003f */
[----:B------:R-:W-:-:S04]  /*25c0*/  @UP0 USHF.R.U32.HI UR10, URZ, UR14, UR7 ;  /* 0x0000000e3f0a0299 */ /* 0x000fc80008011607 */
[----:B------:R-:W-:Y:S01]  /*25d0*/  UIADD3 UR6, UR10, UR50, -UR51 ;  /* 0x000000320a067290 */ /* 0x000fe2000fffe833 */
[----:B0-----:R-:W-:-:S03]  /*25e0*/  VIADDMNMX R5, R5, R11, R10, PT ;  /* 0x0000000b05057246 */ /* 0x001fc6000380010a */
        /* <DEDUP_REMOVED lines=126> */
[----:B------:R-:W-:Y:S02]  /*2dd0*/  FMNMX.FTZ R2, R38, R5, !PT ;  /* 0x0000000526027209 */ /* 0x000fe40007810000 */
[----:B-1----:R-:W-:Y:S02]  /*2de0*/  VIADDMNMX R86, R4, R11, R10, PT ;  /* 0x0000000b04567246 */ /* 0x002fe4000380010a */
[----:B------:R-:W-:Y:S01]  /*2df0*/  FMNMX.FTZ R8, R39, R2, !PT ;  /* 0x0000000227087209 */ /* 0x000fe20007810000 */
[----:B------:R-:W-:Y:S01]  /*2e00*/  IMAD.U32 R2, RZ, RZ, UR41 ;  /* 0x00000029ff027e24 */ /* 0x000fe2000f8e00ff */
[C---:B------:R-:W-:Y:S02]  /*2e10*/  ISETP.GT.AND P2, PT, R86.reuse, 0x1, PT ;  /* 0x000000015600780c */ /* 0x040fe40003f44270 */
[----:B------:R-:W-:Y:S01]  /*2e20*/  ISETP.GT.AND P3, PT, R86, 0x8, PT ;  /* 0x000000085600780c */ /* 0x000fe20003f64270 */
[----:B------:R-:W0:Y:S01]  /*2e30*/  SHFL.BFLY PT, R5, R8, 0x2, 0x1f ;  /* 0x0c401f0008057f89 */ /* 0x000e2200000e0000 */
[----:B------:R-:W-:-:S02]  /*2e40*/  FSEL R89, R89, -INF , P2 ;  /* 0xff80000059597808 */ /* 0x000fc40001000000 */
[----:B------:R-:W-:Y:S02]  /*2e50*/  FSEL R92, R92, -INF , P3 ;  /* 0xff8000005c5c7808 */ /* 0x000fe40001800000 */
[----:B------:R-:W-:-:S04]  /*2e60*/  ISETP.GT.AND P2, PT, R86, 0x10, PT ;  /* 0x000000105600780c */ /* 0x000fc80003f44270 */
[----:B------:R-:W-:Y:S02]  /*2e70*/  FSEL R96, R96, -INF , P2 ;  /* 0xff80000060607808 */ /* 0x000fe40001000000 */
[----:B------:R-:W-:-:S04]  /*2e80*/  ISETP.GT.AND P2, PT, R86, 0x18, PT ;  /* 0x000000185600780c */ /* 0x000fc80003f44270 */
[----:B------:R-:W-:Y:S02]  /*2e90*/  FSEL R100, R100, -INF , P2 ;  /* 0xff80000064647808 */ /* 0x000fe40001000000 */
[----:B------:R-:W-:-:S04]  /*2ea0*/  ISETP.GT.AND P2, PT, R86, 0x21, PT ;  /* 0x000000215600780c */ /* 0x000fc80003f44270 */
[----:B------:R-:W-:Y:S02]  /*2eb0*/  FSEL R73, R73, -INF , P2 ;  /* 0xff80000049497808 */ /* 0x000fe40001000000 */
[----:B------:R-:W-:Y:S02]  /*2ec0*/  ISETP.GT.AND P2, PT, R86, 0x29, PT ;  /* 0x000000295600780c */ /* 0x000fe40003f44270 */
[----:B0-----:R-:W-:Y:S02]  /*2ed0*/  FMNMX.FTZ R12, R8, R5, !PT ;  /* 0x00000005080c7209 */ /* 0x001fe40007810000 */
[----:B------:R-:W-:Y:S02]  /*2ee0*/  FSEL R77, R77, -INF , P2 ;  /* 0xff8000004d4d7808 */ /* 0x000fe40001000000 */
[----:B------:R-:W-:Y:S01]  /*2ef0*/  ISETP.GT.AND P2, PT, R86, 0x31, PT ;  /* 0x000000315600780c */ /* 0x000fe20003f44270 */
[----:B------:R-:W0:Y:S03]  /*2f00*/  SHFL.BFLY PT, R5, R12, 0x1, 0x1f ;  /* 0x0c201f000c057f89 */ /* 0x000e2600000e0000 */
[----:B------:R-:W-:-:S02]  /*2f10*/  FSEL R81, R81, -INF , P2 ;  /* 0xff80000051517808 */ /* 0x000fc40001000000 */
        /* <DEDUP_REMOVED lines=9> */
[C---:B------:R-:W-:Y:S01]  /*2fb0*/  FSETP.NEU.FTZ.AND P1, PT, R5.reuse, -INF , PT ;  /* 0xff8000000500780b */ /* 0x040fe20003f3d000 */
[----:B------:R-:W-:-:S01]  /*2fc0*/  FFMA.FTZ R2, R5, R2, -8 ;  /* 0xc100000005027423 */ /* 0x000fc20000010002 */
[----:B------:R-:W-:-:S04]  /*2fd0*/  ISETP.GT.AND P2, PT, R86, 0x59, PT ;  /* 0x000000595600780c */ /* 0x000fc80003f44270 */
[----:B------:R-:W-:Y:S02]  /*2fe0*/  FSEL R2, R2, RZ, P1 ;  /* 0x000000ff02027208 */ /* 0x000fe40000800000 */
[----:B------:R-:W-:Y:S02]  /*2ff0*/  ISETP.GT.AND P1, PT, R86, RZ, PT ;  /* 0x000000ff5600720c */ /* 0x000fe40003f24270 */
[----:B------:R-:W-:Y:S01]  /*3000*/  FSEL R69, R69, -INF , P2 ;  /* 0xff80000045457808 */ /* 0x000fe20001000000 */
[----:B------:R-:W-:-:S01]  /*3010*/  FFMA.FTZ R10, R13, UR41, -R2 ;  /* 0x000000290d0a7c23 */ /* 0x000fc20008010802 */
[----:B------:R-:W-:Y:S01]  /*3020*/  FSEL R88, R88, -INF , P1 ;  /* 0xff80000058587808 */ /* 0x000fe20000800000 */
        /* <DEDUP_REMOVED lines=14> */
[----:B------:R-:W-:Y:S01]  /*3110*/  MUFU.EX2 R6, R6 ;  /* 0x0000000600067308 */ /* 0x000fe20000000800 */
[----:B------:R-:W-:Y:S01]  /*3120*/  FMNMX.FTZ R4, R96, R13, !PT ;  /* 0x0000000d60047209 */ /* 0x000fe20007810000 */
[--C-:B------:R-:W-:Y:S01]  /*3130*/  FFMA.FTZ R9, R95, UR41, -R2.reuse ;  /* 0x000000295f097c23 */ /* 0x100fe20008010802 */
[C---:B------:R-:W-:Y:S01]  /*3140*/  ISETP.GT.AND P1, PT, R86.reuse, 0x19, PT ;  /* 0x000000195600780c */ /* 0x040fe20003f24270 */
[--C-:B------:R-:W-:Y:S01]  /*3150*/  FFMA.FTZ R11, R99, UR41, -R2.reuse ;  /* 0x00000029630b7c23 */ /* 0x100fe20008010802 */
[----:B------:R-:W-:Y:S01]  /*3160*/  FMNMX.FTZ R15, R97, R4, !PT ;  /* 0x00000004610f7209 */ /* 0x000fe20007810000 */
[--C-:B------:R-:W-:Y:S01]  /*3170*/  FFMA.FTZ R103, R103, UR41, -R2.reuse ;  /* 0x0000002967677c23 */ /* 0x100fe20008010802 */
[----:B------:R-:W-:Y:S01]  /*3180*/  FSEL R101, R101, -INF , P1 ;  /* 0xff80000065657808 */ /* 0x000fe20000800000 */
[----:B------:R-:W0:Y:S01]  /*3190*/  MUFU.EX2 R7, R7 ;  /* 0x0000000700077308 */ /* 0x000e220000000800 */
[----:B------:R-:W-:Y:S01]  /*31a0*/  ISETP.GT.AND P1, PT, R86, 0x20, PT ;  /* 0x000000205600780c */ /* 0x000fe20003f24270 */
[--C-:B------:R-:W-:Y:S01]  /*31b0*/  FFMA.FTZ R105, R105, UR41, -R2.reuse ;  /* 0x0000002969697c23 */ /* 0x100fe20008010802 */
[----:B------:R-:W-:Y:S01]  /*31c0*/  FMNMX.FTZ R4, R100, R15, !PT ;  /* 0x0000000f64047209 */ /* 0x000fe20007810000 */
[--C-:B------:R-:W-:Y:S01]  /*31d0*/  FFMA.FTZ R20, R107, UR41, -R2.reuse ;  /* 0x000000296b147c23 */ /* 0x100fe20008010802 */
[----:B------:R-:W-:Y:S01]  /*31e0*/  FSEL R72, R72, -INF , P1 ;  /* 0xff80000048487808 */ /* 0x000fe20000800000 */
[--C-:B------:R-:W-:Y:S01]  /*31f0*/  FFMA.FTZ R109, R109, UR41, -R2.reuse ;  /* 0x000000296d6d7c23 */ /* 0x100fe20008010802 */
[----:B------:R-:W-:Y:S01]  /*3200*/  FMNMX.FTZ R15, R101, R4, !PT ;  /* 0x00000004650f7209 */ /* 0x000fe20007810000 */
[----:B------:R-:W1:Y:S01]  /*3210*/  MUFU.EX2 R8, R8 ;  /* 0x0000000800087308 */ /* 0x000e620000000800 */
[----:B------:R-:W-:Y:S01]  /*3220*/  ISETP.GT.AND P1, PT, R86, 0x28, PT ;  /* 0x000000285600780c */ /* 0x000fe20003f24270 */
[--C-:B------:R-:W-:Y:S01]  /*3230*/  FFMA.FTZ R111, R111, UR41, -R2.reuse ;  /* 0x000000296f6f7c23 */ /* 0x100fe20008010802 */
[----:B------:R-:W-:Y:S01]  /*3240*/  FMNMX.FTZ R4, R72, R15, !PT ;  /* 0x0000000f48047209 */ /* 0x000fe20007810000 */
[--C-:B------:R-:W-:Y:S01]  /*3250*/  FFMA.FTZ R57, R113, UR41, -R2.reuse ;  /* 0x0000002971397c23 */ /* 0x100fe20008010802 */
[----:B------:R-:W-:Y:S01]  /*3260*/  FSEL R76, R76, -INF , P1 ;  /* 0xff8000004c4c7808 */ /* 0x000fe20000800000 */
[--C-:B------:R-:W-:Y:S01]  /*3270*/  FFMA.FTZ R58, R115, UR41, -R2.reuse ;  /* 0x00000029733a7c23 */ /* 0x100fe20008010802 */
[----:B------:R-:W-:Y:S01]  /*3280*/  FMNMX.FTZ R21, R73, R4, !PT ;  /* 0x0000000449157209 */ /* 0x000fe20007810000 */
[----:B------:R-:W2:Y:S01]  /*3290*/  MUFU.EX2 R9, R9 ;  /* 0x0000000900097308 */ /* 0x000ea20000000800 */
[----:B------:R-:W-:Y:S01]  /*32a0*/  ISETP.GT.AND P1, PT, R86, 0x30, PT ;  /* 0x000000305600780c */ /* 0x000fe20003f24270 */
[----:B0-----:R-:W-:Y:S01]  /*32b0*/  FADD.FTZ R95, R6, R7 ;  /* 0x00000007065f7221 */ /* 0x001fe20000010000 */
[----:B------:R-:W-:Y:S01]  /*32c0*/  FMNMX.FTZ R4, R76, R21, !PT ;  /* 0x000000154c047209 */ /* 0x000fe20007810000 */
[--C-:B------:R-:W-:Y:S01]  /*32d0*/  FFMA.FTZ R47, R47, UR41, -R2.reuse ;  /* 0x000000292f2f7c23 */ /* 0x100fe20008010802 */
[----:B------:R-:W-:Y:S01]  /*32e0*/  FSEL R80, R80, -INF , P1 ;  /* 0xff80000050507808 */ /* 0x000fe20000800000 */
[--C-:B------:R-:W-:Y:S01]  /*32f0*/  FFMA.FTZ R26, R26, UR41, -R2.reuse ;  /* 0x000000291a1a7c23 */ /* 0x100fe20008010802 */
[----:B------:R-:W-:Y:S01]  /*3300*/  FMNMX.FTZ R21, R77, R4, !PT ;  /* 0x000000044d157209 */ /* 0x000fe20007810000 */
[----:B------:R-:W-:Y:S01]  /*3310*/  MUFU.EX2 R10, R10 ;  /* 0x0000000a000a7308 */ /* 0x000fe20000000800 */
[----:B------:R-:W-:Y:S01]  /*3320*/  ISETP.GT.AND P1, PT, R86, 0x38, PT ;  /* 0x000000385600780c */ /* 0x000fe20003f24270 */
[--C-:B------:R-:W-:Y:S01]  /*3330*/  FFMA.FTZ R27, R27, UR41, -R2.reuse ;  /* 0x000000291b1b7c23 */ /* 0x100fe20008010802 */
        /* <DEDUP_REMOVED lines=15> */
[----:B------:R-:W-:Y:S01]  /*3430*/  FFMA.FTZ R39, R39, UR41, -R2 ;  /* 0x0000002927277c23 */ /* 0x000fe20008010802 */
[----:B------:R-:W-:-:S02]  /*3440*/  FMNMX.FTZ R59, R62, R59, !PT ;  /* 0x0000003b3e3b7209 */ /* 0x000fc40007810000 */
[----:B------:R-:W-:Y:S02]  /*3450*/  FSEL R60, R60, -INF , P1 ;  /* 0xff8000003c3c7808 */ /* 0x000fe40000800000 */
[----:B------:R-:W-:Y:S01]  /*3460*/  FMNMX.FTZ R59, R74, R59, !PT ;  /* 0x0000003b4a3b7209 */ /* 0x000fe20007810000 */
[----:B------:R-:W-:Y:S01]  /*3470*/  MUFU.EX2 R13, R103 ;  /* 0x00000067000d7308 */ /* 0x000fe20000000800 */
[----:B------:R-:W-:Y:S02]  /*3480*/  ISETP.GT.AND P1, PT, R86, 0x50, PT ;  /* 0x000000505600780c */ /* 0x000fe40003f24270 */
        /* <DEDUP_REMOVED lines=8> */
[----:B------:R0:W-:Y:S01]  /*3510*/  MUFU.EX2 R59, R82 ;  /* 0x00000052003b7308 */ /* 0x0001e20000000800 */
        /* <DEDUP_REMOVED lines=8> */
[----:B0-----:R-:W-:Y:S01]  /*35a0*/  FSEL R82, R41, -INF , P2 ;  /* 0xff80000029527808 */ /* 0x001fe20001000000 */
        /* <DEDUP_REMOVED lines=29> */
[----:B------:R-:W-:Y:S01]  /*3780*/  MUFU.EX2 R58, R58 ;  /* 0x0000003a003a7308 */ /* 0x000fe20000000800 */
[----:B------:R-:W-:Y:S02]  /*3790*/  FMNMX.FTZ R4, R53, R4, !PT ;  /* 0x0000000435047209 */ /* 0x000fe40007810000 */
[C---:B------:R-:W-:Y:S02]  /*37a0*/  ISETP.GT.AND P1, PT, R86.reuse, 0x88, PT ;  /* 0x000000885600780c */ /* 0x040fe40003f24270 */
[----:B------:R-:W-:Y:S01]  /*37b0*/  FSEL R66, R25, -INF , P2 ;  /* 0xff80000019427808 */ /* 0x000fe20001000000 */
[----:B------:R-:W-:Y:S01]  /*37c0*/  FFMA.FTZ R25, R67, UR41, -R2 ;  /* 0x0000002943197c23 */ /* 0x000fe20008010802 */
[----:B0-----:R-:W-:Y:S01]  /*37d0*/  FMNMX.FTZ R75, R63, R4, !PT ;  /* 0x000000043f4b7209 */ /* 0x001fe20007810000 */
[----:B------:R0:W-:Y:S01]  /*37e0*/  MUFU.EX2 R24, R87 ;  /* 0x0000005700187308 */ /* 0x0001e20000000800 */
[----:B------:R-:W-:-:S02]  /*37f0*/  ISETP.GT.AND P2, PT, R86, 0x89, PT ;  /* 0x000000895600780c */ /* 0x000fc40003f44270 */
[----:B------:R-:W-:Y:S01]  /*3800*/  FSEL R67, R28, -INF , P1 ;  /* 0xff8000001c437808 */ /* 0x000fe20000800000 */
[----:B------:R-:W-:-:S01]  /*3810*/  FFMA.FTZ R28, R70, UR41, -R2 ;  /* 0x00000029461c7c23 */ /* 0x000fc20008010802 */
[----:B------:R-:W-:Y:S02]  /*3820*/  FMNMX.FTZ R4, R66, R75, !PT ;  /* 0x0000004b42047209 */ /* 0x000fe40007810000 */
        /* <DEDUP_REMOVED lines=18> */
[----:B------:R-:W-:Y:S01]  /*3950*/  FSEL R37, R37, -INF , P2 ;  /* 0xff80000025257808 */ /* 0x000fe20001000000 */
[----:B------:R-:W-:-:S01]  /*3960*/  FFMA.FTZ R42, R46, UR41, -R2 ;  /* 0x000000292e2a7c23 */ /* 0x000fc20008010802 */
[----:B------:R-:W-:Y:S01]  /*3970*/  FMNMX.FTZ R4, R71, R4, !PT ;  /* 0x0000000447047209 */ /* 0x000fe20007810000 */
[----:B------:R-:W-:-:S01]  /*3980*/  FFMA.FTZ R46, R51, UR41, -R2 ;  /* 0x00000029332e7c23 */ /* 0x000fc20008010802 */
[--C-:B------:R-:W-:Y:S01]  /*3990*/  FFMA.FTZ R51, R55, UR41, -R2.reuse ;  /* 0x0000002937337c23 */ /* 0x100fe20008010802 */
[----:B------:R-:W-:Y:S01]  /*39a0*/  IMAD.U32 R55, RZ, RZ, UR41 ;  /* 0x00000029ff377e24 */ /* 0x000fe2000f8e00ff */
[----:B------:R-:W-:Y:S01]  /*39b0*/  FMNMX.FTZ R4, R37, R4, !PT ;  /* 0x0000000425047209 */ /* 0x000fe20007810000 */
[----:B------:R-:W-:-:S01]  /*39c0*/  FFMA.FTZ R43, R50, UR41, -R2 ;  /* 0x00000029322b7c23 */ /* 0x000fc20008010802 */
[----:B------:R-:W-:Y:S01]  /*39d0*/  FFMA.FTZ R50, R54, UR41, -R2 ;  /* 0x0000002936327c23 */ /* 0x000fe20008010802 */
[----:B------:R-:W-:Y:S02]  /*39e0*/  MUFU.EX2 R25, R25 ;  /* 0x0000001900197308 */ /* 0x000fe40000000800 */
[----:B0-----:R-:W0:Y:S06]  /*39f0*/  SHFL.BFLY PT, R87, R4, 0x2, 0x1f ;  /* 0x0c401f0004577f89 */ /* 0x001e2c00000e0000 */
        /* <DEDUP_REMOVED lines=11> */
[----:B------:R-:W-:-:S06]  /*3ab0*/  FFMA.FTZ R54, R4, R55, -8 ;  /* 0xc100000004367423 */ /* 0x000fcc0000010037 */
[----:B------:R-:W-:Y:S01]  /*3ac0*/  MUFU.EX2 R46, R46 ;  /* 0x0000002e002e7308 */ /* 0x000fe20000000800 */
        /* <DEDUP_REMOVED lines=12> */
[----:B-1----:R-:W-:Y:S01]  /*3b90*/  FADD.FTZ R88, R8, R95 ;  /* 0x0000005f08587221 */ /* 0x002fe20000010000 */
[----:B------:R-:W-:-:S01]  /*3ba0*/  FFMA.FTZ R72, R72, UR41, -R87 ;  /* 0x0000002948487c23 */ /* 0x000fc20008010857 */
[--C-:B------:R-:W-:Y:S01]  /*3bb0*/  FFMA.FTZ R73, R73, UR41, -R87.reuse ;  /* 0x0000002949497c23 */ /* 0x100fe20008010857 */
[----:B------:R-:W-:-:S01]  /*3bc0*/  FFMA.FTZ R76, R76, UR41, -R87 ;  /* 0x000000294c4c7c23 */ /* 0x000fc20008010857 */
[----:B------:R-:W0:Y:S01]  /*3bd0*/  MUFU.EX2 R55, R55 ;  /* 0x0000003700377308 */ /* 0x000e220000000800 */
[----:B--2---:R-:W-:-:S01]  /*3be0*/  FADD.FTZ R99, R9, R88 ;  /* 0x0000005809637221 */ /* 0x004fc20000010000 */
        /* <DEDUP_REMOVED lines=32> */
[----:B------:R-:W-:-:S06]  /*3df0*/  FFMA.FTZ R37, R37, UR41, -R87 ;  /* 0x0000002925257c23 */ /* 0x000fcc0008010857 */
[----:B------:R-:W4:Y:S08]  /*3e00*/  MUFU.EX2 R100, R100 ;  /* 0x0000006400647308 */ /* 0x000f300000000800 */
[----:B------:R1:W-:Y:S08]  /*3e10*/  MUFU.EX2 R89, R74 ;  /* 0x0000004a00597308 */ /* 0x0003f00000000800 */
[----:B------:R-:W5:Y:S01]  /*3e20*/  MUFU.EX2 R101, R101 ;  /* 0x0000006500657308 */ /* 0x000f620000000800 */
        /* <DEDUP_REMOVED lines=10> */
[----:B------:R-:W-:-:S01]  /*3ed0*/  FADD.FTZ R2, R12, R99 ;  /* 0x000000630c027221 */ /* 0x000fc20000010000 */
[----:B------:R-:W-:Y:S01]  /*3ee0*/  F2FP.SATFINITE.E4M3.F32.PACK_AB_MERGE_C R12, R13, R12, RZ ;  /* 0x0000000c0d0c723e */ /* 0x000fe200048070ff */
[----:B------:R-:W0:Y:S01]  /*3ef0*/  MUFU.EX2 R73, R73 ;  /* 0x0000004900497308 */ /* 0x000e220000000800 */
[----:B----4-:R-:W-:-:S01]  /*3f00*/  FADD.FTZ R0, R100, R95 ;  /* 0x0000005f64007221 */ /* 0x010fc20000010000 */
[----:B------:R-:W-:Y:S01]  /*3f10*/  FADD.FTZ R99, R13, R2 ;  /* 0x000000020d637221 */ /* 0x000fe20000010000 */
[----:B------:R-:W-:-:S02]  /*3f20*/  F2FP.SATFINITE.E4M3.F32.PACK_AB_MERGE_C R187, R11, R10, R12 ;  /* 0x0000000a0bbb723e */ /* 0x000fc4000480700c */
[----:B-----5:R-:W-:Y:S01]  /*3f30*/  FADD.FTZ R95, R101, R0 ;  /* 0x00000000655f7221 */ /* 0x020fe20000010000 */
[----:B------:R-:W-:-:S01]  /*3f40*/  FADD.FTZ R74, R14, R99 ;  /* 0x000000630e4a7221 */ /* 0x000fc20000010000 */
[----:B------:R-:W-:Y:S01]  /*3f50*/  F2FP.SATFINITE.E4M3.F32.PACK_AB_MERGE_C R100, R101, R100, RZ ;  /* 0x000000646564723e */ /* 0x000fe200048070ff */
[----:B------:R-:W2:Y:S01]  /*3f60*/  MUFU.EX2 R76, R76 ;  /* 0x0000004c004c7308 */ /* 0x000ea20000000800 */
[----:B-1----:R-:W-:-:S01]  /*3f70*/  FADD.FTZ R2, R72, R95 ;  /* 0x0000005f48027221 */ /* 0x002fc20000010000 */
[----:B------:R-:W-:Y:S01]  /*3f80*/  FADD.FTZ R99, R15, R74 ;  /* 0x0000004a0f637221 */ /* 0x000fe20000010000 */
[----:B------:R-:W-:Y:S02]  /*3f90*/  F2FP.SATFINITE.E4M3.F32.PACK_AB_MERGE_C R186, R97, R86, R100 ;  /* 0x0000005661ba723e */ /* 0x000fe40004807064 */
[----:B------:R-:W-:Y:S01]  /*3fa0*/  CS2R R86, SRZ ;  /* 0x0000000000567805 */ /* 0x000fe2000001ff00 */
[----:B------:R-:W-:-:S01]  /*3fb0*/  FADD.FTZ R74, R20, R99 ;  /* 0x00000063144a7221 */ /* 0x000fc20000010000 */
        /* <DEDUP_REMOVED lines=17> */
[----:B------:R-:W-:-:S03]  /*40d0*/  CS2R R56, SRZ ;  /* 0x0000000000387805 */ /* 0x000fc6000001ff00 */
        /* <DEDUP_REMOVED lines=10> */
[----:B---3--:R-:W-:Y:S01]  /*4180*/  F2FP.SATFINITE.E4M3.F32.PACK_AB_MERGE_C R84, R85, R84, RZ ;  /* 0x000000545554723e */ /* 0x008fe200048070ff */
[----:B------:R1:W-:Y:S01]  /*4190*/  MUFU.EX2 R91, R82 ;  /* 0x00000052005b7308 */ /* 0x0003e20000000800 */
[----:B------:R-:W-:Y:S02]  /*41a0*/  CS2R R58, SRZ ;  /* 0x00000000003a7805 */ /* 0x000fe4000001ff00 */
[----:B------:R-:W-:Y:S02]  /*41b0*/  F2FP.SATFINITE.E4M3.F32.PACK_AB_MERGE_C R182, R81, R80, R84 ;  /* 0x0000005051b6723e */ /* 0x000fe40004807054 */
[----:B------:R-:W-:-:S03]  /*41c0*/  CS2R R80, SRZ ;  /* 0x0000000000507805 */ /* 0x000fc6000001ff00 */
[----:B------:R-:W2:Y:S01]  /*41d0*/  MUFU.EX2 R61, R61 ;  /* 0x0000003d003d7308 */ /* 0x000ea20000000800 */
[----:B-1----:R-:W-:Y:S01]  /*41e0*/  F2FP.SATFINITE.E4M3.F32.PACK_AB_MERGE_C R82, R9, R8, RZ ;  /* 0x000000080952723e */ /* 0x002fe200048070ff */
[----:B------:R-:W-:Y:S01]  /*41f0*/  FADD.FTZ R9, R85, R2 ;  /* 0x0000000255097221 */ /* 0x000fe20000010000 */
[----:B------:R-:W-:-:S01]  /*4200*/  FADD.FTZ R8, R40, R83 ;  /* 0x0000005328087221 */ /* 0x000fc20000010000 */
[----:B------:R-:W-:Y:S02]  /*4210*/  CS2R R84, SRZ ;  /* 0x0000000000547805 */ /* 0x000fe4000001ff00 */
[----:B------:R-:W-:Y:S01]  /*4220*/  F2FP.SATFINITE.E4M3.F32.PACK_AB_MERGE_C R185, R7, R6, R82 ;  /* 0x0000000607b9723e */ /* 0x000fe20004807052 */
[----:B-----5:R-:W-:Y:S01]  /*4230*/  FADD.FTZ R2, R62, R9 ;  /* 0x000000093e027221 */ /* 0x020fe20000010000 */
[----:B------:R-:W-:-:S01]  /*4240*/  FADD.FTZ R13, R41, R8 ;  /* 0x00000008290d7221 */ /* 0x000fc20000010000 */
[----:B------:R-:W1:Y:S01]  /*4250*/  MUFU.EX2 R64, R64 ;  /* 0x0000004000407308 */ /* 0x000e620000000800 */
[----:B------:R-:W-:Y:S01]  /*4260*/  CS2R R82, SRZ ;  /* 0x0000000000527805 */ /* 0x000fe2000001ff00 */
[----:B------:R-:W-:Y:S01]  /*4270*/  FADD.FTZ R9, R89, R2 ;  /* 0x0000000259097221 */ /* 0x000fe20000010000 */
[----:B------:R-:W-:-:S01]  /*4280*/  FADD.FTZ R8, R44, R13 ;  /* 0x0000000d2c087221 */ /* 0x000fc20000010000 */
[----:B------:R-:W-:-:S02]  /*4290*/  F2FP.SATFINITE.E4M3.F32.PACK_AB_MERGE_C R44, R45, R44, RZ ;  /* 0x0000002c2d2c723e */ /* 0x000fc400048070ff */
[----:B0-----:R-:W-:-:S01]  /*42a0*/  FADD.FTZ R2, R60, R9 ;  /* 0x000000093c027221 */ /* 0x001fc20000010000 */
[----:B------:R-:W-:Y:S01]  /*42b0*/  FADD.FTZ R13, R45, R8 ;  /* 0x000000082d0d7221 */ /* 0x000fe20000010000 */
[----:B------:R-:W0:Y:S01]  /*42c0*/  MUFU.EX2 R65, R65 ;  /* 0x0000004100417308 */ /* 0x000e220000000800 */
[C---:B--2---:R-:W-:Y:S01]  /*42d0*/  F2FP.SATFINITE.E4M3.F32.PACK_AB_MERGE_C R60, R61.reuse, R60, RZ ;  /* 0x0000003c3d3c723e */ /* 0x044fe200048070ff */
[----:B------:R-:W-:Y:S01]  /*42e0*/  FADD.FTZ R9, R61, R2 ;  /* 0x000000023d097221 */ /* 0x000fe20000010000 */
[----:B------:R-:W-:-:S01]  /*42f0*/  FADD.FTZ R8, R24, R13 ;  /* 0x0000000d18087221 */ /* 0x000fc20000010000 */
[----:B------:R-:W-:Y:S02]  /*4300*/  F2FP.SATFINITE.E4M3.F32.PACK_AB_MERGE_C R177, R41, R40, R44 ;  /* 0x0000002829b1723e */ /* 0x000fe4000480702c */
[----:B------:R-:W-:Y:S02]  /*4310*/  CS2R R44, SRZ ;  /* 0x00000000002c7805 */ /* 0x000fe4000001ff00 */
[----:B------:R-:W-:-:S02]  /*4320*/  F2FP.SATFINITE.E4M3.F32.PACK_AB_MERGE_C R176, R89, R62, R60 ;  /* 0x0000003e59b0723e */ /* 0x000fc4000480703c */
[----:B------:R-:W-:Y:S01]  /*4330*/  CS2R R60, SRZ ;  /* 0x00000000003c7805 */ /* 0x000fe2000001ff00 */
[----:B------:R-:W2:Y:S01]  /*4340*/  MUFU.EX2 R68, R68 ;  /* 0x0000004400447308 */ /* 0x000ea20000000800 */
[----:B-1----:R-:W-:-:S01]  /*4350*/  FADD.FTZ R2, R64, R9 ;  /* 0x0000000940027221 */ /* 0x002fc20000010000 */
[----:B------:R-:W-:Y:S01]  /*4360*/  FADD.FTZ R9, R25, R8 ;  /* 0x0000000819097221 */ /* 0x000fe20000010000 */
[----:B------:R-:W-:-:S03]  /*4370*/  CS2R R40, SRZ ;  /* 0x0000000000287805 */ /* 0x000fc6000001ff00 */
[----:B------:R-:W-:Y:S01]  /*4380*/  FADD.FTZ R6, R28, R9 ;  /* 0x000000091c067221 */ /* 0x000fe20000010000 */
[----:B------:R-:W-:Y:S01]  /*4390*/  F2FP.SATFINITE.E4M3.F32.PACK_AB_MERGE_C R28, R33, R28, RZ ;  /* 0x0000001c211c723e */ /* 0x000fe200048070ff */
[----:B------:R-:W1:Y:S01]  /*43a0*/  MUFU.EX2 R69, R69 ;  /* 0x0000004500457308 */ /* 0x000e620000000800 */
[----:B0-----:R-:W-:-:S01]  /*43b0*/  FADD.FTZ R7, R65, R2 ;  /* 0x0000000241077221 */ /* 0x001fc20000010000 */
[----:B------:R-:W-:Y:S01]  /*43c0*/  FADD.FTZ R6, R33, R6 ;  /* 0x0000000621067221 */ /* 0x000fe20000010000 */
[----:B------:R-:W-:Y:S02]  /*43d0*/  F2FP.SATFINITE.E4M3.F32.PACK_AB_MERGE_C R179, R25, R24, R28 ;  /* 0x0000001819b3723e */ /* 0x000fe4000480701c */
[----:B------:R-:W-:-:S03]  /*43e0*/  CS2R R24, SRZ ;  /* 0x0000000000187805 */ /* 0x000fc6000001ff00 */
[----:B------:R-:W0:Y:S01]  /*43f0*/  MUFU.EX2 R78, R78 ;  /* 0x0000004e004e7308 */ /* 0x000e220000000800 */
[----:B--2---:R-:W-:-:S01]  /*4400*/  FADD.FTZ R2, R68, R7 ;  /* 0x0000000744027221 */ /* 0x004fc20000010000 */
[----:B------:R-:W-:-:S04]  /*4410*/  FADD.FTZ R7, R29, R6 ;  /* 0x000000061d077221 */ /* 0x000fc80000010000 */
[----:B------:R-:W-:Y:S02]  /*4420*/  FADD.FTZ R7, R36, R7 ;  /* 0x0000000724077221 */ /* 0x000fe40000010000 */
[----:B------:R-:W2:Y:S01]  /*4430*/  MUFU.EX2 R79, R79 ;  /* 0x0000004f004f7308 */ /* 0x000ea20000000800 */
[C---:B-1----:R-:W-:Y:S01]  /*4440*/  F2FP.SATFINITE.E4M3.F32.PACK_AB_MERGE_C R68, R69.reuse, R68, RZ ;  /* 0x000000444544723e */ /* 0x042fe200048070ff */
[----:B------:R-:W-:Y:S01]  /*4450*/  FADD.FTZ R69, R69, R2 ;  /* 0x0000000245457221 */ /* 0x000fe20000010000 */
[----:B------:R-:W-:-:S01]  /*4460*/  FADD.FTZ R8, R42, R7 ;  /* 0x000000072a087221 */ /* 0x000fc20000010000 */
[----:B------:R-:W-:Y:S02]  /*4470*/  F2FP.SATFINITE.E4M3.F32.PACK_AB_MERGE_C R42, R47, R42, RZ ;  /* 0x0000002a2f2a723e */ /* 0x000fe400048070ff */
[----:B------:R-:W-:Y:S01]  /*4480*/  F2FP.SATFINITE.E4M3.F32.PACK_AB_MERGE_C R178, R65, R64, R68 ;  /* 0x0000004041b2723e */ /* 0x000fe20004807044 */
[----:B------:R-:W-:Y:S01]  /*4490*/  FADD.FTZ R8, R47, R8 ;  /* 0x000000082f087221 */ /* 0x000fe20000010000 */
[----:B------:R-:W1:Y:S01]  /*44a0*/  MUFU.EX2 R48, R48 ;  /* 0x0000003000307308 */ /* 0x000e620000000800 */
[----:B0-----:R-:W-:-:S01]  /*44b0*/  FADD.FTZ R6, R78, R69 ;  /* 0x000000454e067221 */ /* 0x001fc20000010000 */
[----:B------:R-:W-:Y:S01]  /*44c0*/  F2FP.SATFINITE.E4M3.F32.PACK_AB_MERGE_C R173, R36, R29, R42 ;  /* 0x0000001d24ad723e */ /* 0x000fe2000480702a */
[----:B------:R-:W-:-:S01]  /*44d0*/  FADD.FTZ R11, R43, R8 ;  /* 0x000000082b0b7221 */ /* 0x000fc20000010000 */
[----:B------:R-:W-:Y:S01]  /*44e0*/  CS2R R68, SRZ ;  /* 0x0000000000447805 */ /* 0x000fe2000001ff00 */
[----:B------:R-:W-:-:S01]  /*44f0*/  FADD.FTZ R6, R91, R6 ;  /* 0x000000065b067221 */ /* 0x000fc20000010000 */
[----:B------:R-:W-:Y:S01]  /*4500*/  CS2R R64, SRZ ;  /* 0x0000000000407805 */ /* 0x000fe2000001ff00 */
[----:B------:R-:W-:-:S01]  /*4510*/  FADD.FTZ R11, R46, R11 ;  /* 0x0000000b2e0b7221 */ /* 0x000fc20000010000 */
[----:B------:R-:W0:Y:S01]  /*4520*/  MUFU.EX2 R49, R49 ;  /* 0x0000003100317308 */ /* 0x000e220000000800 */
[----:B--2---:R-:W-:-:S01]  /*4530*/  FADD.FTZ R7, R79, R6 ;  /* 0x000000064f077221 */ /* 0x004fc20000010000 */
[----:B------:R-:W-:-:S02]  /*4540*/  F2FP.SATFINITE.E4M3.F32.PACK_AB_MERGE_C R79, R0, R79, RZ ;  /* 0x0000004f004f723e */ /* 0x000fc400048070ff */
[----:B------:R-:W-:Y:S01]  /*4550*/  CS2R R28, SRZ ;  /* 0x00000000001c7805 */ /* 0x000fe2000001ff00 */
[----:B------:R-:W-:Y:S01]  /*4560*/  FADD.FTZ R9, R0, R7 ;  /* 0x0000000700097221 */ /* 0x000fe20000010000 */
[----:B------:R-:W-:Y:S02]  /*4570*/  F2FP.SATFINITE.E4M3.F32.PACK_AB_MERGE_C R172, R91, R78, R79 ;  /* 0x0000004e5bac723e */ /* 0x000fe4000480704f */
[----:B------:R-:W-:Y:S01]  /*4580*/  CS2R R78, SRZ ;  /* 0x00000000004e7805 */ /* 0x000fe2000001ff00 */
        /* <DEDUP_REMOVED lines=9> */
[C---:B0-----:R-:W-:Y:S01]  /*4620*/  F2FP.SATFINITE.E4M3.F32.PACK_AB_MERGE_C R50, R51.reuse, R50, RZ ;  /* 0x000000323332723e */ /* 0x041fe200048070ff */
[----:B------:R-:W-:-:S03]  /*4630*/  FADD.FTZ R51, R51, R6 ;  /* 0x0000000633337221 */ /* 0x000fc60000010000 */
[----:B------:R-:W-:Y:S02]  /*4640*/  F2FP.SATFINITE.E4M3.F32.PACK_AB_MERGE_C R175, R46, R43, R50 ;  /* 0x0000002b2eaf723e */ /* 0x000fe40004807032 */
[----:B------:R-:W-:Y:S02]  /*4650*/  CS2R R46, SRZ ;  /* 0x00000000002e7805 */ /* 0x000fe4000001ff00 */
[----:B------:R-:W-:Y:S01]  /*4660*/  CS2R R42, SRZ ;  /* 0x00000000002a7805 */ /* 0x000fe2000001ff00 */
[----:B------:R-:W0:Y:S01]  /*4670*/  MUFU.EX2 R63, R63 ;  /* 0x0000003f003f7308 */ /* 0x000e220000000800 */
[----:B--2---:R-:W-:-:S01]  /*4680*/  FADD.FTZ R0, R53, R0 ;  /* 0x0000000035007221 */ /* 0x004fc20000010000 */
[----:B------:R-:W-:-:S04]  /*4690*/  F2FP.SATFINITE.E4M3.F32.PACK_AB_MERGE_C R52, R53, R52, RZ ;  /* 0x000000343534723e */ /* 0x000fc800048070ff */
[----:B------:R-:W-:Y:S02]  /*46a0*/  F2FP.SATFINITE.E4M3.F32.PACK_AB_MERGE_C R174, R49, R48, R52 ;  /* 0x0000003031ae723e */ /* 0x000fe40004807034 */
[----:B------:R-:W-:Y:S01]  /*46b0*/  CS2R R52, SRZ ;  /* 0x0000000000347805 */ /* 0x000fe2000001ff00 */
[----:B------:R-:W2:Y:S01]  /*46c0*/  MUFU.EX2 R27, R27 ;  /* 0x0000001b001b7308 */ /* 0x000ea20000000800 */
[----:B-1----:R-:W-:-:S01]  /*46d0*/  FADD.FTZ R8, R26, R51 ;  /* 0x000000331a087221 */ /* 0x002fc20000010000 */
[----:B------:R-:W-:Y:S02]  /*46e0*/  CS2R R50, SRZ ;  /* 0x0000000000327805 */ /* 0x000fe4000001ff00 */
[----:B------:R-:W-:-:S04]  /*46f0*/  CS2R R48, SRZ ;  /* 0x0000000000307805 */ /* 0x000fc8000001ff00 */
        /* <DEDUP_REMOVED lines=8> */
[----:B------:R0:W3:Y:S01]  /*4780*/  MUFU.EX2 R2, R75 ;  /* 0x0000004b00027308 */ /* 0x0000e20000000800 */
[----:B--2---:R-:W-:-:S07]  /*4790*/  FADD.FTZ R9, R67, R0 ;  /* 0x0000000043097221 */ /* 0x004fce0000010000 */
[----:B------:R-:W2:Y:S01]  /*47a0*/  MUFU.EX2 R34, R34 ;  /* 0x0000002200227308 */ /* 0x000ea20000000800 */
[C---:B-1----:R-:W-:Y:S01]  /*47b0*/  F2FP.SATFINITE.E4M3.F32.PACK_AB_MERGE_C R30, R31.reuse, R30, RZ ;  /* 0x0000001e1f1e723e */ /* 0x042fe200048070ff */
[----:B------:R-:W-:Y:S01]  /*47c0*/  FADD.FTZ R31, R31, R8 ;  /* 0x000000081f1f7221 */ /* 0x000fe20000010000 */
[----:B0-----:R-:W-:Y:S02]  /*47d0*/  CS2R R74, SRZ ;  /* 0x00000000004a7805 */ /* 0x001fe4000001ff00 */
[----:B------:R-:W-:Y:S02]  /*47e0*/  F2FP.SATFINITE.E4M3.F32.PACK_AB_MERGE_C R169, R27, R26, R30 ;  /* 0x0000001a1ba9723e */ /* 0x000fe4000480701e */
[----:B------:R-:W-:Y:S01]  /*47f0*/  CS2R R26, SRZ ;  /* 0x00000000001a7805 */ /* 0x000fe2000001ff00 */
[----:B------:R-:W0:Y:S01]  /*4800*/  MUFU.EX2 R32, R32 ;  /* 0x0000002000207308 */ /* 0x000e220000000800 */
[----:B---3--:R-:W-:-:S01]  /*4810*/  FADD.FTZ R9, R2, R9 ;  /* 0x0000000902097221 */ /* 0x008fc20000010000 */
[----:B------:R-:W-:-:S04]  /*4820*/  F2FP.SATFINITE.E4M3.F32.PACK_AB_MERGE_C R67, R2, R67, RZ ;  /* 0x000000430243723e */ /* 0x000fc800048070ff */
[----:B------:R-:W-:Y:S02]  /*4830*/  F2FP.SATFINITE.E4M3.F32.PACK_AB_MERGE_C R168, R66, R63, R67 ;  /* 0x0000003f42a8723e */ /* 0x000fe40004807043 */
[----:B------:R-:W-:Y:S01]  /*4840*/  CS2R R66, SRZ ;  /* 0x0000000000427805 */ /* 0x000fe2000001ff00 */
[----:B------:R-:W1:Y:S01]  /*4850*/  MUFU.EX2 R35, R35 ;  /* 0x0000002300237308 */ /* 0x000e620000000800 */
[----:B--2---:R-:W-:-:S01]  /*4860*/  FADD.FTZ R2, R34, R31 ;  /* 0x0000001f22027221 */ /* 0x004fc20000010000 */
[----:B------:R-:W-:Y:S02]  /*4870*/  CS2R R62, SRZ ;  /* 0x00000000003e7805 */ /* 0x000fe4000001ff00 */
[----:B------:R-:W-:-:S04]  /*4880*/  CS2R R30, SRZ ;  /* 0x00000000001e7805 */ /* 0x000fc8000001ff00 */
[----:B------:R-:W2:Y:S01]  /*4890*/  MUFU.EX2 R7, R70 ;  /* 0x0000004600077308 */ /* 0x000ea20000000800 */
[----:B0-----:R-:W-:-:S07]  /*48a0*/  FADD.FTZ R0, R32, R9 ;  /* 0x0000000920007221 */ /* 0x001fce0000010000 */
[----:B------:R-:W-:Y:S01]  /*48b0*/  MUFU.EX2 R38, R38 ;  /* 0x0000002600267308 */ /* 0x000fe20000000800 */
[----:B-1----:R-:W-:-:S07]  /*48c0*/  FADD.FTZ R9, R35, R2 ;  /* 0x0000000223097221 */ /* 0x002fce0000010000 */
[----:B------:R-:W-:Y:S01]  /*48d0*/  MUFU.EX2 R71, R71 ;  /* 0x0000004700477308 */ /* 0x000fe20000000800 */
[----:B--2---:R-:W-:-:S07]  /*48e0*/  FADD.FTZ R0, R7, R0 ;  /* 0x0000000007007221 */ /* 0x004fce0000010000 */
        /* <DEDUP_REMOVED lines=20> */
[----:B------:R-:W-:-:S07]  /*4a30*/  IMAD.MOV.U32 R87, RZ, RZ, RZ ;  /* 0x000000ffff577224 */ /* 0x000fce00078e00ff */
.L_x_2753:
[----:B------:R-:W-:Y:S01]  /*4a40*/  ISETP.NE.AND P2, PT, RZ, UR44, PT ;  /* 0x0000002cff007c0c */ /* 0x000fe2000bf45270 */
[----:B------:R-:W-:-:S04]  /*4a50*/  UISETP.NE.AND UP0, UPT, UR29, 0x1, UPT ;  /* 0x000000011d00788c */ /* 0x000fc8000bf05270 */
[----:B------:R-:W-:-:S04]  /*4a60*/  USEL UR46, URZ, 0x1, UP0 ;  /* 0x000000013f2e7887 */ /* 0x000fc80008000000 */
[----:B------:R-:W-:-:S04]  /*4a70*/  ULOP3.LUT UR46, UR31, UR46, URZ, 0x3c, !UPT ;  /* 0x0000002e1f2e7292 */ /* 0x000fc8000f8e3c3f */
[----:B------:R-:W-:Y:S08]  /*4a80*/  @P2 BRA `(.L_x_2743) ;  /* 0x0000000000382947 */ /* 0x000ff00003800000 */
[----:B------:R-:W-:Y:S05]  /*4a90*/  @!P0 BRA `(.L_x_2744) ;  /* 0x0000000000048947 */ /* 0x000fea0003800000 */
[----:B------:R-:W-:Y:S01]  /*4aa0*/  BPT.TRAP 0x1 ;  /* 0x000000040000795c */ /* 0x000fe20000300000 */
.L_x_2744:
        /* <DEDUP_REMOVED lines=9> */
.L_x_2745:
[----:B-1----:R-:W-:Y:S05]  /*4b40*/  @P1 BRA `(.L_x_2743) ;  /* 0x0000000000081947 */ /* 0x002fea0003800000 */
[----:B------:R-:W1:Y:S02]  /*4b50*/  SYNCS.PHASECHK.TRANS64.TRYWAIT P1, [UR6+0x22830], R4 ;  /* 0x02283004ff0075a7 */ /* 0x000e640008020146 */
[----:B-1----:R-:W-:Y:S05]  /*4b60*/  @!P1 BRA `(.L_x_2746) ;  /* 0x000000fc00989947 */ /* 0x002fea0003800000 */
.L_x_2743:
        /* <DEDUP_REMOVED lines=132> */
.L_x_2748:
[----:B------:R-:W-:Y:S01]  /*53b0*/  ULEA UR6, UR29, UR43, 0x3 ;  /* 0x0000002b1d067291 */ /* 0x000fe2000f8e183f */
[----:B------:R-:W-:-:S05]  /*53c0*/  IMAD.U32 R4, RZ, RZ, UR31 ;  /* 0x0000001fff047e24 */ /* 0x000fca000f8e00ff */
[----:B------:R-:W-:-:S04]  /*53d0*/  SHF.L.U32 R4, R4, 0x1f, RZ ;  /* 0x0000001f04047819 */ /* 0x000fc800000006ff */
[----:B------:R0:W1:Y:S01]  /*53e0*/  SYNCS.PHASECHK.TRANS64.TRYWAIT P1, [UR6+0x22850], R4 ;  /* 0x02285004ff0075a7 */ /* 0x0000620008020146 */
[----:B------:R-:W-:Y:S05]  /*53f0*/  @!P0 BRA `(.L_x_2749) ;  /* 0x0000000000048947 */ /* 0x000fea0003800000 */
[----:B------:R-:W-:Y:S01]  /*5400*/  BPT.TRAP 0x1 ;  /* 0x000000040000795c */ /* 0x000fe20000300000 */
.L_x_2749:
[----:B-1----:R-:W-:Y:S05]  /*5410*/  @P1 BRA `(.L_x_2747) ;  /* 0x0000000000081947 */ /* 0x002fea0003800000 */
[----:B------:R-:W1:Y:S02]  /*5420*/  SYNCS.PHASECHK.TRANS64.TRYWAIT P1, [UR6+0x22850], R4 ;  /* 0x02285004ff0075a7 */ /* 0x000e640008020146 */
[----:B-1----:R-:W-:Y:S05]  /*5430*/  @!P1 BRA `(.L_x_2750) ;  /* 0x000000f4007c9947 */ /* 0x002fea0003800000 */
.L_x_2747:
        /* <DEDUP_REMOVED lines=36> */
.L_x_2751:
[----:B------:R-:W-:Y:S01]  /*5680*/  UISETP.NE.AND UP0, UPT, UR52, URZ, UPT ;  /* 0x0000003f3400728c */ /* 0x000fe2000bf05270 */
[----:B------:R-:W-:Y:S02]  /*5690*/  VIADD R15, R18, UR40 ;  /* 0x00000028120f7c36 */ /* 0x000fe40008000000 */
[----:B------:R-:W-:Y:S02]  /*56a0*/  IMAD.MOV.U32 R14, RZ, RZ, -0x2 ;  /* 0xfffffffeff0e7424 */ /* 0x000fe400078e00ff */
[----:B------:R-:W-:Y:S01]  /*56b0*/  IMAD.U32 R9, RZ, RZ, UR51 ;  /* 0x00000033ff097e24 */ /* 0x000fe2000f8e00ff */
[----:B------:R-:W-:Y:S01]  /*56c0*/  PLOP3.LUT P1, PT, PT, PT, UP0, 0x80, 0x0 ;  /* 0x000000000000781c */ /* 0x000fe20003f2f008 */
[----:B------:R-:W-:Y:S01]  /*56d0*/  IMAD.U32 R177, RZ, RZ, UR41 ;  /* 0x00000029ffb17e24 */ /* 0x000fe2000f8e00ff */
        /* <DEDUP_REMOVED lines=8> */
[----:B------:R-:W-:Y:S01]  /*5760*/  IMAD R14, R17, R14, UR6 ;  /* 0x00000006110e7e24 */ /* 0x000fe2000f8e020e */
[----:B------:R-:W1:Y:S01]  /*5770*/  SHFL.IDX PT, R15, R15, 0x1, 0x1c1f ;  /* 0x003c1f000f0f7f89 */ /* 0x000e6200000e0000 */
[----:B------:R-:W-:-:S03]  /*5780*/  ULEA UR6, UR45, UR43, 0x3 ;  /* 0x0000002b2d067291 */ /* 0x000fc6000f8e183f */
[----:B------:R-:W-:Y:S01]  /*5790*/  IADD3 R14, -R9, UR50, R14 ;  /* 0x00000032090e7c10 */ /* 0x000fe2000fffe10e */
[----:B------:R-:W-:-:S04]  /*57a0*/  UIADD3 UR6, UR6, 0x22840, URZ ;  /* 0x0002284006067890 */ /* 0x000fc8000fffe03f */
[----:B------:R-:W-:-:S09]  /*57b0*/  UPRMT UR6, UR42, 0x654, UR6 ;  /* 0x000006542a067896 */ /* 0x000fd20008000006 */
[----:B------:R-:W-:Y:S01]  /*57c0*/  SYNCS.ARRIVE.TRANS64.RED.A1T0 RZ, [UR6], RZ ;  /* 0x000000ffffff79a7 */ /* 0x000fe20008100406 */
[----:B0-----:R-:W-:-:S05]  /*57d0*/  IMAD.IADD R4, R14, 0x1, R5 ;  /* 0x000000010e047824 */ /* 0x001fca00078e0205 */
        /* <DEDUP_REMOVED lines=43> */
[----:B------:R-:W-:Y:S01]  /*5a90*/  FSEL R5, R148, -INF , P1 ;  /* 0xff80000094057808 */ /* 0x000fe20000800000 */
[----:B-1----:R-:W-:Y:S01]  /*5aa0*/  IMAD.IADD R148, R14, 0x1, R15 ;  /* 0x000000010e947824 */ /* 0x002fe200078e020f */
        /* <DEDUP_REMOVED lines=75> */
[----:B------:R-:W-:-:S02]  /*5f60*/  ISETP.GT.AND P2, PT, R148, RZ, PT ;  /* 0x000000ff9400720c */ /* 0x000fc40003f44270 */
[----:B------:R-:W-:Y:S02]  /*5f70*/  FMNMX.FTZ R10, R101, R4, !PT ;  /* 0x00000004650a7209 */ /* 0x000fe40007810000 */
[----:B------:R-:W-:Y:S02]  /*5f80*/  ISETP.GT.AND P3, PT, R148, 0x1, PT ;  /* 0x000000019400780c */ /* 0x000fe40003f64270 */
[----:B------:R-:W-:Y:S01]  /*5f90*/  FSEL R154, R154, -INF , P2 ;  /* 0xff8000009a9a7808 */ /* 0x000fe20001000000 */
[----:B------:R-:W0:Y:S01]  /*5fa0*/  SHFL.BFLY PT, R175, R10, 0x2, 0x1f ;  /* 0x0c401f000aaf7f89 */ /* 0x000e2200000e0000 */
[----:B------:R-:W-:Y:S02]  /*5fb0*/  ISETP.GT.AND P2, PT, R148, 0x8, PT ;  /* 0x000000089400780c */ /* 0x000fe40003f44270 */
[----:B------:R-:W-:Y:S02]  /*5fc0*/  FSEL R155, R155, -INF , P3 ;  /* 0xff8000009b9b7808 */ /* 0x000fe40001800000 */
[----:B------:R-:W-:-:S02]  /*5fd0*/  FMNMX.FTZ R20, R154, R7, !PT ;  /* 0x000000079a147209 */ /* 0x000fc40007810000 */
[----:B------:R-:W-:Y:S02]  /*5fe0*/  ISETP.GT.AND P3, PT, R148, 0x9, PT ;  /* 0x000000099400780c */ /* 0x000fe40003f64270 */
[----:B------:R-:W-:Y:S02]  /*5ff0*/  FSEL R158, R158, -INF , P2 ;  /* 0xff8000009e9e7808 */ /* 0x000fe40001000000 */
[C---:B------:R-:W-:Y:S02]  /*6000*/  ISETP.GT.AND P2, PT, R148.reuse, 0x10, PT ;  /* 0x000000109400780c */ /* 0x040fe40003f44270 */
[----:B------:R-:W-:Y:S02]  /*6010*/  FSEL R159, R159, -INF , P3 ;  /* 0xff8000009f9f7808 */ /* 0x000fe40001800000 */
[----:B------:R-:W-:Y:S02]  /*6020*/  ISETP.GT.AND P3, PT, R148, 0x11, PT ;  /* 0x000000119400780c */ /* 0x000fe40003f64270 */
[----:B------:R-:W-:-:S02]  /*6030*/  FSEL R162, R162, -INF , P2 ;  /* 0xff800000a2a27808 */ /* 0x000fc40001000000 */
[C---:B------:R-:W-:Y:S02]  /*6040*/  ISETP.GT.AND P2, PT, R148.reuse, 0x18, PT ;  /* 0x000000189400780c */ /* 0x040fe40003f44270 */
[----:B------:R-:W-:Y:S02]  /*6050*/  FSEL R163, R163, -INF , P3 ;  /* 0xff800000a3a37808 */ /* 0x000fe40001800000 */
[----:B------:R-:W-:Y:S02]  /*6060*/  ISETP.GT.AND P3, PT, R148, 0x19, PT ;  /* 0x000000199400780c */ /* 0x000fe40003f64270 */
[----:B0-----:R-:W-:Y:S02]  /*6070*/  FMNMX.FTZ R175, R10, R175, !PT ;  /* 0x000000af0aaf7209 */ /* 0x001fe40007810000 */
[----:B------:R-:W-:Y:S02]  /*6080*/  FSEL R166, R166, -INF , P2 ;  /* 0xff800000a6a67808 */ /* 0x000fe40001000000 */
[----:B------:R-:W-:Y:S01]  /*6090*/  FSEL R167, R167, -INF , P3 ;  /* 0xff800000a7a77808 */ /* 0x000fe20001800000 */
[----:B------:R-:W0:Y:S01]  /*60a0*/  SHFL.BFLY PT, R4, R175, 0x1, 0x1f ;  /* 0x0c201f00af047f89 */ /* 0x000e2200000e0000 */
[----:B------:R-:W-:-:S02]  /*60b0*/  ISETP.GT.AND P2, PT, R148, 0x20, PT ;  /* 0x000000209400780c */ /* 0x000fc40003f44270 */
        /* <DEDUP_REMOVED lines=9> */
[----:B------:R-:W-:Y:S02]  /*6150*/  FSEL R146, R146, -INF , P2 ;  /* 0xff80000092927808 */ /* 0x000fe40001000000 */
[----:B------:R-:W-:Y:S02]  /*6160*/  ISETP.GT.AND P2, PT, R148, 0x38, PT ;  /* 0x000000389400780c */ /* 0x000fe40003f44270 */
[----:B0-----:R-:W-:-:S02]  /*6170*/  FMNMX.FTZ R4, R175, R4, !PT ;  /* 0x00000004af047209 */ /* 0x001fc40007810000 */
[----:B------:R-:W-:Y:S02]  /*6180*/  FSEL R147, R147, -INF , P3 ;  /* 0xff80000093937808 */ /* 0x000fe40001800000 */
[C---:B------:R-:W-:Y:S01]  /*6190*/  FSETP.NEU.FTZ.AND P1, PT, R4.reuse, -INF , PT ;  /* 0xff8000000400780b */ /* 0x040fe20003f3d000 */
[----:B------:R-:W-:-:S01]  /*61a0*/  FFMA.FTZ R8, R4, R177, -8 ;  /* 0xc100000004087423 */ /* 0x000fc200000100b1 */
[----:B------:R-:W-:Y:S02]  /*61b0*/  ISETP.GT.AND P3, PT, R148, 0x39, PT ;  /* 0x000000399400780c */ /* 0x000fe40003f64270 */
[----:B------:R-:W-:Y:S02]  /*61c0*/  FSEL R150, R150, -INF , P2 ;  /* 0xff80000096967808 */ /* 0x000fe40001000000 */
[----:B------:R-:W-:Y:S02]  /*61d0*/  FSEL R8, R8, RZ, P1 ;  /* 0x000000ff08087208 */ /* 0x000fe40000800000 */
[----:B------:R-:W-:-:S02]  /*61e0*/  FSEL R151, R151, -INF , P3 ;  /* 0xff80000097977808 */ /* 0x000fc40001800000 */
        /* <DEDUP_REMOVED lines=93> */
[----:B------:R-:W-:Y:S02]  /*67c0*/  FSEL R114, R114, -INF , P2 ;  /* 0xff80000072727808 */ /* 0x000fe40001000000 */
[----:B------:R-:W-:Y:S01]  /*67d0*/  FMNMX.FTZ R5, R111, R152, !PT ;  /* 0x000000986f057209 */ /* 0x000fe20007810000 */
[----:B------:R-:W-:Y:S01]  /*67e0*/  MUFU.EX2 R12, R12 ;  /* 0x0000000c000c7308 */ /* 0x000fe20000000800 */
[----:B------:R-:W-:Y:S01]  /*67f0*/  ISETP.GT.AND P2, PT, R148, 0x78, PT ;  /* 0x000000789400780c */ /* 0x000fe20003f44270 */
[----:B0-----:R-:W-:Y:S01]  /*6800*/  FFMA.FTZ R153, R128, UR41, -R8 ;  /* 0x0000002980997c23 */ /* 0x001fe20008010808 */
[----:B------:R-:W-:-:S02]  /*6810*/  FSEL R115, R115, -INF , P3 ;  /* 0xff80000073737808 */ /* 0x000fc40001800000 */
[----:B------:R-:W-:Y:S02]  /*6820*/  FMNMX.FTZ R152, R114, R5, !PT ;  /* 0x0000000572987209 */ /* 0x000fe40007810000 */
[----:B------:R-:W-:Y:S01]  /*6830*/  ISETP.GT.AND P3, PT, R148, 0x79, PT ;  /* 0x000000799400780c */ /* 0x000fe20003f64270 */
[----:B------:R-:W-:Y:S01]  /*6840*/  MUFU.EX2 R13, R13 ;  /* 0x0000000d000d7308 */ /* 0x000fe20000000800 */
[----:B------:R-:W-:Y:S02]  /*6850*/  FSEL R128, R118, -INF , P2 ;  /* 0xff80000076807808 */ /* 0x000fe40001000000 */
[----:B------:R-:W-:Y:S02]  /*6860*/  FMNMX.FTZ R5, R115, R152, !PT ;  /* 0x0000009873057209 */ /* 0x000fe40007810000 */
[----:B------:R-:W-:Y:S01]  /*6870*/  FSEL R152, R119, -INF , P3 ;  /* 0xff80000077987808 */ /* 0x000fe20001800000 */
[----:B------:R-:W-:Y:S01]  /*6880*/  FFMA.FTZ R119, R129, UR41, -R8 ;  /* 0x0000002981777c23 */ /* 0x000fe20008010808 */
[----:B------:R-:W-:Y:S01]  /*6890*/  ISETP.GT.AND P2, PT, R148, 0x80, PT ;  /* 0x000000809400780c */ /* 0x000fe20003f44270 */
[----:B------:R0:W-:Y:S01]  /*68a0*/  MUFU.EX2 R118, R153 ;  /* 0x0000009900767308 */ /* 0x0001e20000000800 */
[----:B------:R-:W-:-:S02]  /*68b0*/  FMNMX.FTZ R5, R128, R5, !PT ;  /* 0x0000000580057209 */ /* 0x000fc40007810000 */
[----:B------:R-:W-:Y:S02]  /*68c0*/  ISETP.GT.AND P3, PT, R148, 0x81, PT ;  /* 0x000000819400780c */ /* 0x000fe40003f64270 */
[----:B------:R-:W-:Y:S02]  /*68d0*/  FSEL R90, R90, -INF , P2 ;  /* 0xff8000005a5a7808 */ /* 0x000fe40001000000 */
[----:B------:R-:W-:Y:S01]  /*68e0*/  FMNMX.FTZ R5, R152, R5, !PT ;  /* 0x0000000598057209 */ /* 0x000fe20007810000 */
[----:B------:R-:W-:Y:S01]  /*68f0*/  MUFU.EX2 R122, R156 ;  /* 0x0000009c007a7308 */ /* 0x000fe20000000800 */
[----:B0-----:R-:W-:-:S01]  /*6900*/  FFMA.FTZ R153, R132, UR41, -R8 ;  /* 0x0000002984997c23 */ /* 0x001fc20008010808 */
[----:B------:R-:W-:Y:S02]  /*6910*/  ISETP.GT.AND P2, PT, R148, 0x88, PT ;  /* 0x000000889400780c */ /* 0x000fe40003f44270 */
[----:B------:R-:W-:Y:S02]  /*6920*/  FSEL R91, R91, -INF , P3 ;  /* 0xff8000005b5b7808 */ /* 0x000fe40001800000 */
[----:B------:R-:W-:-:S02]  /*6930*/  FMNMX.FTZ R132, R90, R5, !PT ;  /* 0x000000055a847209 */ /* 0x000fc40007810000 */
[----:B------:R-:W-:Y:S01]  /*6940*/  ISETP.GT.AND P3, PT, R148, 0x89, PT ;  /* 0x000000899400780c */ /* 0x000fe20003f64270 */
[----:B------:R-:W-:Y:S01]  /*6950*/  MUFU.EX2 R14, R14 ;  /* 0x0000000e000e7308 */ /* 0x000fe20000000800 */
[----:B------:R-:W-:Y:S02]  /*6960*/  FSEL R129, R94, -INF , P2 ;  /* 0xff8000005e817808 */ /* 0x000fe40001000000 */
[----:B------:R-:W-:Y:S02]  /*6970*/  FMNMX.FTZ R132, R91, R132, !PT ;  /* 0x000000845b847209 */ /* 0x000fe40007810000 */
[----:B------:R-:W-:Y:S02]  /*6980*/  ISETP.GT.AND P2, PT, R148, 0x90, PT ;  /* 0x000000909400780c */ /* 0x000fe40003f44270 */
[----:B------:R-:W-:Y:S01]  /*6990*/  FSEL R95, R95, -INF , P3 ;  /* 0xff8000005f5f7808 */ /* 0x000fe20001800000 */
[----:B------:R0:W-:Y:S01]  /*69a0*/  MUFU.EX2 R94, R153 ;  /* 0x00000099005e7308 */ /* 0x0001e20000000800 */
[----:B------:R-:W-:-:S02]  /*69b0*/  FMNMX.FTZ R132, R129, R132, !PT ;  /* 0x0000008481847209 */ /* 0x000fc40007810000 */
[----:B------:R-:W-:Y:S02]  /*69c0*/  ISETP.GT.AND P3, PT, R148, 0x91, PT ;  /* 0x000000919400780c */ /* 0x000fe40003f64270 */
[----:B------:R-:W-:Y:S02]  /*69d0*/  FSEL R98, R98, -INF , P2 ;  /* 0xff80000062627808 */ /* 0x000fe40001000000 */
[----:B------:R-:W-:Y:S01]  /*69e0*/  FMNMX.FTZ R5, R95, R132, !PT ;  /* 0x000000845f057209 */ /* 0x000fe20007810000 */
[----:B------:R-:W-:Y:S01]  /*69f0*/  MUFU.EX2 R15, R15 ;  /* 0x0000000f000f7308 */ /* 0x000fe20000000800 */
[----:B------:R-:W-:Y:S01]  /*6a00*/  ISETP.GT.AND P2, PT, R148, 0x98, PT ;  /* 0x000000989400780c */ /* 0x000fe20003f44270 */
[----:B0-----:R-:W-:Y:S01]  /*6a10*/  FFMA.FTZ R153, R104, UR41, -R8 ;  /* 0x0000002968997c23 */ /* 0x001fe20008010808 */
[----:B------:R-:W-:Y:S02]  /*6a20*/  FSEL R99, R99, -INF , P3 ;  /* 0xff80000063637808 */ /* 0x000fe40001800000 */
[----:B------:R-:W-:-:S02]  /*6a30*/  FMNMX.FTZ R132, R98, R5, !PT ;  /* 0x0000000562847209 */ /* 0x000fc40007810000 */
[----:B------:R-:W-:Y:S01]  /*6a40*/  ISETP.GT.AND P3, PT, R148, 0x99, PT ;  /* 0x000000999400780c */ /* 0x000fe20003f64270 */
[----:B------:R-:W-:Y:S01]  /*6a50*/  MUFU.EX2 R20, R20 ;  /* 0x0000001400147308 */ /* 0x000fe20000000800 */
[----:B------:R-:W-:Y:S02]  /*6a60*/  FSEL R104, R102, -INF , P2 ;  /* 0xff80000066687808 */ /* 0x000fe40001000000 */
[----:B------:R-:W-:Y:S02]  /*6a70*/  FMNMX.FTZ R5, R99, R132, !PT ;  /* 0x0000008463057209 */ /* 0x000fe40007810000 */
[----:B------:R-:W-:Y:S02]  /*6a80*/  FSEL R103, R103, -INF , P3 ;  /* 0xff80000067677808 */ /* 0x000fe40001800000 */
[----:B------:R-:W-:Y:S01]  /*6a90*/  FMNMX.FTZ R132, R104, R5, !PT ;  /* 0x0000000568847209 */ /* 0x000fe20007810000 */
[----:B------:R0:W-:Y:S01]  /*6aa0*/  MUFU.EX2 R102, R153 ;  /* 0x0000009900667308 */ /* 0x0001e20000000800 */
[----:B------:R-:W-:-:S02]  /*6ab0*/  FSEL R161, R4, RZ, P1 ;  /* 0x000000ff04a17208 */ /* 0x000fc40000800000 */
[----:B------:R-:W-:-:S03]  /*6ac0*/  FMNMX.FTZ R132, R103, R132, !PT ;  /* 0x0000008467847209 */ /* 0x000fc60007810000 */
[----:B------:R-:W-:Y:S02]  /*6ad0*/  FADD.FTZ R161, -R161, R6 ;  /* 0x00000006a1a17221 */ /* 0x000fe40000010100 */
[----:B------:R-:W1:Y:S01]  /*6ae0*/  SHFL.BFLY PT, R5, R132, 0x2, 0x1f ;  /* 0x0c401f0084057f89 */ /* 0x000e6200000e0000 */
[----:B------:R-:W-:Y:S08]  /*6af0*/  MUFU.EX2 R21, R21 ;  /* 0x0000001500157308 */ /* 0x000ff00000000800 */
[----:B------:R-:W-:Y:S08]  /*6b00*/  MUFU.EX2 R136, R136 ;  /* 0x0000008800887308 */ /* 0x000ff00000000800 */
[----:B------:R-:W-:Y:S01]  /*6b10*/  MUFU.EX2 R137, R137 ;  /* 0x0000008900897308 */ /* 0x000fe20000000800 */
[----:B-1----:R-:W-:Y:S01]  /*6b20*/  FMNMX.FTZ R148, R132, R5, !PT ;  /* 0x0000000584947209 */ /* 0x002fe20007810000 */
[----:B------:R-:W-:-:S06]  /*6b30*/  IMAD.U32 R132, RZ, RZ, UR41 ;  /* 0x00000029ff847e24 */ /* 0x000fcc000f8e00ff */
[----:B------:R-:W-:Y:S01]  /*6b40*/  MUFU.EX2 R140, R140 ;  /* 0x0000008c008c7308 */ /* 0x000fe20000000800 */
[----:B------:R-:W1:Y:S07]  /*6b50*/  SHFL.BFLY PT, R5, R148, 0x1, 0x1f ;  /* 0x0c201f0094057f89 */ /* 0x000e6e00000e0000 */
[----:B------:R-:W-:Y:S08]  /*6b60*/  MUFU.EX2 R141, R141 ;  /* 0x0000008d008d7308 */ /* 0x000ff00000000800 */
[----:B------:R-:W-:Y:S08]  /*6b70*/  MUFU.EX2 R149, R149 ;  /* 0x0000009500957308 */ /* 0x000ff00000000800 */
[----:B------:R-:W-:Y:S01]  /*6b80*/  MUFU.EX2 R120, R120 ;  /* 0x0000007800787308 */ /* 0x000fe20000000800 */
[----:B-1----:R-:W-:-:S04]  /*6b90*/  FMNMX.FTZ R5, R148, R5, !PT ;  /* 0x0000000594057209 */ /* 0x002fc80007810000 */
[C---:B------:R-:W-:Y:S01]  /*6ba0*/  FSETP.NEU.FTZ.AND P2, PT, R5.reuse, -INF , PT ;  /* 0xff8000000500780b */ /* 0x040fe20003f5d000 */
[----:B------:R-:W-:-:S02]  /*6bb0*/  FFMA.FTZ R132, R5, R132, -8 ;  /* 0xc100000005847423 */ /* 0x000fc40000010084 */
[----:B------:R-:W-:Y:S01]  /*6bc0*/  MUFU.EX2 R121, R121 ;  /* 0x0000007900797308 */ /* 0x000fe20000000800 */
[----:B------:R-:W-:Y:S02]  /*6bd0*/  FSEL R160, R5, RZ, P2 ;  /* 0x000000ff05a07208 */ /* 0x000fe40001000000 */
[----:B------:R-:W-:-:S03]  /*6be0*/  FSEL R8, R132, RZ, P2 ;  /* 0x000000ff84087208 */ /* 0x000fc60001000000 */
[----:B------:R-:W-:Y:S02]  /*6bf0*/  FADD.FTZ R160, -R160, R7 ;  /* 0x00000007a0a07221 */ /* 0x000fe40000010100 */
[----:B------:R-:W-:Y:S01]  /*6c00*/  MUFU.EX2 R125, R125 ;  /* 0x0000007d007d7308 */ /* 0x000fe20000000800 */
[----:B------:R-:W-:-:S01]  /*6c10*/  FFMA.FTZ R148, R158, UR41, -R8 ;  /* 0x000000299e947c23 */ /* 0x000fc20008010808 */
[----:B------:R-:W-:Y:S01]  /*6c20*/  FMUL.FTZ R158, R161, UR41 ;  /* 0x00000029a19e7c20 */ /* 0x000fe20008410000 */
[----:B0-----:R-:W-:-:S01]  /*6c30*/  FFMA.FTZ R153, R154, UR41, -R8 ;  /* 0x000000299a997c23 */ /* 0x001fc20008010808 */
[----:B------:R-:W-:Y:S01]  /*6c40*/  FMUL.FTZ R160, R160, UR41 ;  /* 0x00000029a0a07c20 */ /* 0x000fe20008410000 */
        /* <DEDUP_REMOVED lines=37> */
[----:B------:R-:W-:Y:S01]  /*6ea0*/  FADD.FTZ R0, R10, R145 ;  /* 0x000000910a007221 */ /* 0x000fe20000010000 */
[----:B------:R-:W-:-:S01]  /*6eb0*/  FFMA.FTZ R91, R91, UR41, -R8 ;  /* 0x000000295b5b7c23 */ /* 0x000fc20008010808 */
[--C-:B------:R-:W-:Y:S01]  /*6ec0*/  FFMA.FTZ R129, R129, UR41, -R8.reuse ;  /* 0x0000002981817c23 */ /* 0x100fe20008010808 */
[----:B------:R-:W-:-:S01]  /*6ed0*/  FFMA.FTZ R99, R99, UR41, -R8 ;  /* 0x0000002963637c23 */ /* 0x000fc20008010808 */
[----:B------:R-:W-:Y:S01]  /*6ee0*/  FADD.FTZ R135, R11, R0 ;  /* 0x000000000b877221 */ /* 0x000fe20000010000 */
[----:B------:R-:W-:-:S01]  /*6ef0*/  FFMA.FTZ R104, R104, UR41, -R8 ;  /* 0x0000002968687c23 */ /* 0x000fc20008010808 */
        /* <DEDUP_REMOVED lines=37> */
[----:B------:R-:W-:-:S06]  /*7150*/  FADD.FTZ R0, R126, R145 ;  /* 0x000000917e007221 */ /* 0x000fcc0000010000 */
[----:B------:R-:W0:Y:S01]  /*7160*/  MUFU.EX2 R144, R144 ;  /* 0x0000009000907308 */ /* 0x000e220000000800 */
[----:B--2---:R-:W-:-:S01]  /*7170*/  FADD.FTZ R2, R150, R135 ;  /* 0x0000008796027221 */ /* 0x004fc20000010000 */
[----:B------:R-:W-:-:S04]  /*7180*/  FADD.FTZ R135, R149, R0 ;  /* 0x0000000095877221 */ /* 0x000fc80000010000 */
[----:B------:R-:W-:Y:S01]  /*7190*/  FADD.FTZ R0, R120, R135 ;  /* 0x0000008778007221 */ /* 0x000fe20000010000 */
[----:B------:R-:W-:-:S01]  /*71a0*/  FFMA.FTZ R135, R152, UR41, -R8 ;  /* 0x0000002998877c23 */ /* 0x000fc20008010808 */
        /* <DEDUP_REMOVED lines=11> */
[----:B-1----:R-:W-:-:S07]  /*7260*/  FADD.FTZ R2, R6, R161 ;  /* 0x000000a106027221 */ /* 0x002fce0000010000 */
[----:B------:R-:W1:Y:S01]  /*7270*/  MUFU.EX2 R119, R119 ;  /* 0x0000007700777308 */ /* 0x000e620000000800 */
[----:B0-----:R-:W-:-:S07]  /*7280*/  FADD.FTZ R2, R7, R2 ;  /* 0x0000000207027221 */ /* 0x001fce0000010000 */
[----:B------:R-:W0:Y:S01]  /*7290*/  MUFU.EX2 R130, R130 ;  /* 0x0000008200827308 */ /* 0x000e220000000800 */
[----:B--2---:R-:W-:-:S07]  /*72a0*/  FADD.FTZ R145, R127, R2 ;  /* 0x000000027f917221 */ /* 0x004fce0000010000 */
[----:B------:R-:W2:Y:S01]  /*72b0*/  MUFU.EX2 R131, R131 ;  /* 0x0000008300837308 */ /* 0x000ea20000000800 */
[----:B-1----:R-:W-:-:S04]  /*72c0*/  FADD.FTZ R161, R119, R0 ;  /* 0x0000000077a17221 */ /* 0x002fc80000010000 */
[----:B------:R-:W-:-:S03]  /*72d0*/  FADD.FTZ R2, R94, R161 ;  /* 0x000000a15e027221 */ /* 0x000fc60000010000 */
        /* <DEDUP_REMOVED lines=12> */
[----:B-1----:R-:W-:-:S01]  /*73a0*/  FADD.FTZ R145, R105, R0 ;  /* 0x0000000069917221 */ /* 0x002fc20000010000 */
[--C-:B------:R-:W-:Y:S01]  /*73b0*/  FFMA.FTZ R0, R95, UR41, -R8.reuse ;  /* 0x000000295f007c23 */ /* 0x100fe20008010808 */
[----:B------:R-:W-:-:S01]  /*73c0*/  FFMA.FTZ R95, R98, UR41, -R8 ;  /* 0x00000029625f7c23 */ /* 0x000fc20008010808 */
[----:B------:R-:W-:-:S04]  /*73d0*/  FFMA.FTZ R8, R103, UR41, -R8 ;  /* 0x0000002967087c23 */ /* 0x000fc80008010808 */
        /* <DEDUP_REMOVED lines=17> */
[----:B------:R-:W-:Y:S08]  /*74f0*/  MUFU.EX2 R117, R117 ;  /* 0x0000007500757308 */ /* 0x000ff00000000800 */
[----:B------:R-:W1:Y:S08]  /*7500*/  MUFU.EX2 R135, R135 ;  /* 0x0000008700877308 */ /* 0x000e700000000800 */
[----:B------:R-:W-:Y:S08]  /*7510*/  MUFU.EX2 R88, R88 ;  /* 0x0000005800587308 */ /* 0x000ff00000000800 */
[----:B------:R-:W2:Y:S08]  /*7520*/  MUFU.EX2 R90, R90 ;  /* 0x0000005a005a7308 */ /* 0x000eb00000000800 */
[----:B------:R-:W-:Y:S08]  /*7530*/  MUFU.EX2 R89, R89 ;  /* 0x0000005900597308 */ /* 0x000ff00000000800 */
[----:B------:R3:W-:Y:S08]  /*7540*/  MUFU.EX2 R163, R129 ;  /* 0x0000008100a37308 */ /* 0x0007f00000000800 */
[----:B------:R-:W4:Y:S01]  /*7550*/  MUFU.EX2 R91, R91 ;  /* 0x0000005b005b7308 */ /* 0x000f220000000800 */
[----:B---3--:R-:W-:-:S01]  /*7560*/  FADD.FTZ R129, R113, R2 ;  /* 0x0000000271817221 */ /* 0x008fc20000010000 */
[----:B0-----:R-:W-:-:S04]  /*7570*/  FADD.FTZ R2, R128, R145 ;  /* 0x0000009180027221 */ /* 0x001fc80000010000 */
[----:B-1----:R-:W-:Y:S02]  /*7580*/  FADD.FTZ R145, R135, R2 ;  /* 0x0000000287917221 */ /* 0x002fe40000010000 */
        /* <DEDUP_REMOVED lines=31> */
.L_x_2752:
        /* <DEDUP_REMOVED lines=116> */
.L_x_2742:
[----:B------:R-:W-:-:S13]  /*7ec0*/  ISETP.LE.AND P1, PT, RZ, UR30, PT ;  /* 0x0000001eff007c0c */ /* 0x000fda000bf23270 */
[----:B------:R-:W-:Y:S05]  /*7ed0*/  @!P1 BRA `(.L_x_2754) ;  /* 0x0000002800409947 */ /* 0x000fea0003800000 */
[----:B------:R-:W-:Y:S01]  /*7ee0*/  IMAD.MOV.U32 R6, RZ, RZ, R5 ;  /* 0x000000ffff067224 */ /* 0x000fe200078e0005 */
[----:B------:R-:W-:Y:S01]  /*7ef0*/  UMOV UR29, UR46 ;  /* 0x0000002e001d7c82 */ /* 0x000fe20008000000 */
[----:B------:R-:W-:Y:S01]  /*7f00*/  IMAD.MOV.U32 R7, RZ, RZ, R4 ;  /* 0x000000ffff077224 */ /* 0x000fe200078e0004 */
[----:B------:R-:W-:-:S06]  /*7f10*/  UMOV UR28, UR45 ;  /* 0x0000002d001c7c82 */ /* 0x000fcc0008000000 */
.L_x_2765:
        /* <DEDUP_REMOVED lines=9> */
.L_x_2756:
[----:B------:R-:W-:Y:S01]  /*7fb0*/  ULEA UR6, UR45, UR43, 0x3 ;  /* 0x0000002b2d067291 */ /* 0x000fe2000f8e183f */
[----:B------:R-:W-:-:S05]  /*7fc0*/  IMAD.U32 R4, RZ, RZ, UR46 ;  /* 0x0000002eff047e24 */ /* 0x000fca000f8e00ff */
[----:B------:R-:W-:-:S04]  /*7fd0*/  SHF.L.U32 R4, R4, 0x1f, RZ ;  /* 0x0000001f04047819 */ /* 0x000fc800000006ff */
[----:B------:R0:W1:Y:S01]  /*7fe0*/  SYNCS.PHASECHK.TRANS64.TRYWAIT P1, [UR6+0x22830], R4 ;  /* 0x02283004ff0075a7 */ /* 0x0000620008020146 */
[----:B------:R-:W-:Y:S05]  /*7ff0*/  @!P0 BRA `(.L_x_2757) ;  /* 0x0000000000048947 */ /* 0x000fea0003800000 */
[----:B------:R-:W-:Y:S01]  /*8000*/  BPT.TRAP 0x1 ;  /* 0x000000040000795c */ /* 0x000fe20000300000 */
.L_x_2757:
[----:B-1----:R-:W-:Y:S05]  /*8010*/  @P1 BRA `(.L_x_2755) ;  /* 0x0000000000081947 */ /* 0x002fea0003800000 */
[----:B------:R-:W1:Y:S02]  /*8020*/  SYNCS.PHASECHK.TRANS64.TRYWAIT P1, [UR6+0x22830], R4 ;  /* 0x02283004ff0075a7 */ /* 0x000e640008020146 */
[----:B-1----:R-:W-:Y:S05]  /*8030*/  @!P1 BRA `(.L_x_2758) ;  /* 0x000000c800949947 */ /* 0x002fea0003800000 */
.L_x_2755:
[----:B-1----:R-:W1:Y:S01]  /*8040*/  S2R R5, SR_TID.X ;  /* 0x0000000000057919 */ /* 0x002e620000002100 */
        /* <DEDUP_REMOVED lines=128> */
.L_x_2760:
[----:B------:R-:W-:Y:S01]  /*8850*/  ULEA UR6, UR28, UR43, 0x3 ;  /* 0x0000002b1c067291 */ /* 0x000fe2000f8e183f */
[----:B------:R-:W-:-:S05]  /*8860*/  IMAD.U32 R4, RZ, RZ, UR29 ;  /* 0x0000001dff047e24 */ /* 0x000fca000f8e00ff */
[----:B------:R-:W-:-:S04]  /*8870*/  SHF.L.U32 R4, R4, 0x1f, RZ ;  /* 0x0000001f04047819 */ /* 0x000fc800000006ff */
[----:B------:R0:W1:Y:S01]  /*8880*/  SYNCS.PHASECHK.TRANS64.TRYWAIT P1, [UR6+0x22850], R4 ;  /* 0x02285004ff0075a7 */ /* 0x0000620008020146 */
[----:B------:R-:W-:Y:S05]  /*8890*/  @!P0 BRA `(.L_x_2761) ;  /* 0x0000000000048947 */ /* 0x000fea0003800000 */
[----:B------:R-:W-:Y:S01]  /*88a0*/  BPT.TRAP 0x1 ;  /* 0x000000040000795c */ /* 0x000fe20000300000 */
.L_x_2761:
[----:B-1----:R-:W-:Y:S05]  /*88b0*/  @P1 BRA `(.L_x_2759) ;  /* 0x0000000000081947 */ /* 0x002fea0003800000 */
[----:B------:R-:W1:Y:S02]  /*88c0*/  SYNCS.PHASECHK.TRANS64.TRYWAIT P1, [UR6+0x22850], R4 ;  /* 0x02285004ff0075a7 */ /* 0x000e640008020146 */
[----:B-1----:R-:W-:Y:S05]  /*88d0*/  @!P1 BRA `(.L_x_2762) ;  /* 0x000000c000849947 */ /* 0x002fea0003800000 */
.L_x_2759:
        /* <DEDUP_REMOVED lines=36> */
.L_x_2763:
        /* <DEDUP_REMOVED lines=344> */
.L_x_2764:
        /* <DEDUP_REMOVED lines=116> */
.L_x_2754:
[----:B------:R-:W-:Y:S06]  /*a7e0*/  BAR.ARV 0x8, 0x180 ;  /* 0x0206000000007b1d */ /* 0x000fec0000002000 */
[----:B------:R-:W-:Y:S05]  /*a7f0*/  @!P0 BRA `(.L_x_2766) ;  /* 0x0000000000048947 */ /* 0x000fea0003800000 */
[----:B------:R-:W-:Y:S01]  /*a800*/  BPT.TRAP 0x1 ;  /* 0x000000040000795c */ /* 0x000fe20000300000 */
.L_x_2766:
[----:B------:R-:W-:Y:S01]  /*a810*/  ULEA UR9, UR45, UR43, 0x3 ;  /* 0x0000002b2d097291 */ /* 0x000fe2000f8e183f */
[----:B------:R-:W-:-:S05]  /*a820*/  IMAD.U32 R3, RZ, RZ, UR46 ;  /* 0x0000002eff037e24 */ /* 0x000fca000f8e00ff */
[----:B------:R-:W-:-:S04]  /*a830*/  SHF.L.U32 R3, R3, 0x1f, RZ ;  /* 0x0000001f03037819 */ /* 0x000fc800000006ff */
[----:B------:R0:W1:Y:S01]  /*a840*/  SYNCS.PHASECHK.TRANS64.TRYWAIT P1, [UR9+0x22850], R3 ;  /* 0x02285003ff0075a7 */ /* 0x0000620008020149 */
[----:B------:R-:W-:Y:S05]  /*a850*/  @!P0 BRA `(.L_x_2767) ;  /* 0x0000000000048947 */ /* 0x000fea0003800000 */
[----:B------:R-:W-:Y:S01]  /*a860*/  BPT.TRAP 0x1 ;  /* 0x000000040000795c */ /* 0x000fe20000300000 */
.L_x_2767:
[----:B-1----:R-:W-:Y:S05]  /*a870*/  @P1 BRA `(.L_x_2768) ;  /* 0x0000000000081947 */ /* 0x002fea0003800000 */
[----:B------:R-:W1:Y:S02]  /*a880*/  SYNCS.PHASECHK.TRANS64.TRYWAIT P1, [UR9+0x22850], R3 ;  /* 0x02285003ff0075a7 */ /* 0x000e640008020149 */
[----:B-1----:R-:W-:Y:S05]  /*a890*/  @!P1 BRA `(.L_x_2769) ;  /* 0x000000a000ac9947 */ /* 0x002fea0003800000 */
.L_x_2768:
        /* <DEDUP_REMOVED lines=88> */
.L_x_2770:
        /* <DEDUP_REMOVED lines=74> */
.L_x_2734:
        /* <DEDUP_REMOVED lines=24> */
[----:B------:R-:W-:Y:S01]  /*b440*/  UISETP.NE.AND.EX UP0, UPT, UR7, URZ, UPT, UP0 ;  /* 0x0000003f0700728c */ /* 0x000fe2000bf05300 */
[----:B------:R-:W-:Y:S02]  /*b450*/  F2FP.BF16.F32.PACK_AB R11, R78, R11 ;  /* 0x0000000b4e0b723e */ /* 0x000fe400000010ff */
[----:B------:R-:W-:Y:S01]  /*b460*/  F2FP.BF16.F32.PACK_AB R10, R79, R10 ;  /* 0x0000000a4f0a723e */ /* 0x000fe200000010ff */
[----:B------:R-:W-:Y:S01]  /*b470*/  ULDC.64 UR6, c[0x0][0xc00] ;  /* 0x0003000000067ab9 */ /* 0x000fe20000000a00 */
[----:B0-----:R-:W-:Y:S01]  /*b480*/  LOP3.LUT P0, R4, R50, 0x3, RZ, 0xc0, !PT ;  /* 0x0000000332047812 */ /* 0x001fe2000780c0ff */
[----:B------:R-:W-:Y:S01]  /*b490*/  UIMAD.WIDE UR6, UR37, 0x4, UR6 ;  /* 0x00000004250678a5 */ /* 0x000fe2000f8e0206 */
[----:B------:R-:W-:-:S02]  /*b4a0*/  F2FP.BF16.F32.PACK_AB R26, R55, R26 ;  /* 0x0000001a371a723e */ /* 0x000fc400000010ff */
[----:B------:R-:W-:Y:S02]  /*b4b0*/  ISETP.EQ.OR P0, PT, R4, 0x3, !P0 ;  /* 0x000000030400780c */ /* 0x000fe40004702670 */
[----:B------:R-:W-:Y:S02]  /*b4c0*/  F2FP.BF16.F32.PACK_AB R9, R84, R9 ;  /* 0x000000095409723e */ /* 0x000fe400000010ff */
[----:B------:R-:W-:Y:S02]  /*b4d0*/  SEL R58, R11, R10, P0 ;  /* 0x0000000a0b3a7207 */ /* 0x000fe40000000000 */
[----:B------:R-:W-:Y:S02]  /*b4e0*/  SEL R55, R10, R11, P0 ;  /* 0x0000000b0a377207 */ /* 0x000fe40000000000 */
[----:B------:R-:W-:Y:S02]  /*b4f0*/  F2FP.BF16.F32.PACK_AB R8, R85, R8 ;  /* 0x000000085508723e */ /* 0x000fe400000010ff */
[----:B------:R-:W-:-:S02]  /*b500*/  F2FP.BF16.F32.PACK_AB R38, R38, R49 ;  /* 0x000000312626723e */ /* 0x000fc400000010ff */
[----:B------:R-:W-:Y:S02]  /*b510*/  F2FP.BF16.F32.PACK_AB R39, R39, R34 ;  /* 0x000000222727723e */ /* 0x000fe400000010ff */
        /* <DEDUP_REMOVED lines=9> */
[----:B------:R-:W-:Y:S02]  /*b5b0*/  F2FP.BF16.F32.PACK_AB R36, R36, R41 ;  /* 0x000000292424723e */ /* 0x000fe400000010ff */
[----:B------:R-:W-:Y:S02]  /*b5c0*/  F2FP.BF16.F32.PACK_AB R30, R30, R43 ;  /* 0x0000002b1e1e723e */ /* 0x000fe400000010ff */
[----:B------:R-:W-:-:S02]  /*b5d0*/  IADD3 R61, P1, R6, 0x40, RZ ;  /* 0x00000040063d7810 */ /* 0x000fc40007f3e0ff */
[----:B------:R-:W-:Y:S02]  /*b5e0*/  IADD3 R63, P2, R6, 0x60, RZ ;  /* 0x00000060063f7810 */ /* 0x000fe40007f5e0ff */
[----:B------:R-:W-:Y:S02]  /*b5f0*/  LOP3.LUT R10, R61, 0x380, RZ, 0xc0, !PT ;  /* 0x000003803d0a7812 */ /* 0x000fe400078ec0ff */
[----:B------:R-:W-:Y:S02]  /*b600*/  SEL R46, R9, R8, P0 ;  /* 0x00000008092e7207 */ /* 0x000fe40000000000 */
[----:B------:R-:W-:Y:S02]  /*b610*/  SHF.R.U64 R10, R10, 0x3, RZ ;  /* 0x000000030a0a7819 */ /* 0x000fe400000012ff */
[----:B------:R-:W-:Y:S02]  /*b620*/  SEL R45, R8, R9, P0 ;  /* 0x00000009082d7207 */ /* 0x000fe40000000000 */
[----:B------:R-:W-:-:S02]  /*b630*/  IADD3 R67, P4, R6, 0x4020, RZ ;  /* 0x0000402006437810 */ /* 0x000fc40007f9e0ff */
[----:B------:R-:W-:Y:S02]  /*b640*/  F2FP.BF16.F32.PACK_AB R27, R54, R27 ;  /* 0x0000001b361b723e */ /* 0x000fe400000010ff */
[----:B------:R-:W-:Y:S02]  /*b650*/  LOP3.LUT R9, R6, 0x380, RZ, 0xc0, !PT ;  /* 0x0000038006097812 */ /* 0x000fe400078ec0ff */
[----:B------:R-:W-:Y:S02]  /*b660*/  F2FP.BF16.F32.PACK_AB R32, R53, R32 ;  /* 0x000000203520723e */ /* 0x000fe400000010ff */
[----:B------:R-:W-:Y:S02]  /*b670*/  SEL R44, R13, R12, P0 ;  /* 0x0000000c0d2c7207 */ /* 0x000fe40000000000 */
[----:B------:R-:W-:Y:S01]  /*b680*/  SEL R43, R12, R13, P0 ;  /* 0x0000000d0c2b7207 */ /* 0x000fe20000000000 */
[----:B------:R-:W-:Y:S01]  /*b690*/  IMAD.X R13, RZ, RZ, R7, P4 ;  /* 0x000000ffff0d7224 */ /* 0x000fe200020e0607 */
[----:B------:R-:W-:-:S02]  /*b6a0*/  SEL R50, R38, R39, P0 ;  /* 0x0000002726327207 */ /* 0x000fc40000000000 */
[----:B------:R-:W-:Y:S02]  /*b6b0*/  SEL R54, R25, R24, P0 ;  /* 0x0000001819367207 */ /* 0x000fe40000000000 */
[----:B------:R-:W-:Y:S01]  /*b6c0*/  SEL R51, R24, R25, P0 ;  /* 0x0000001918337207 */ /* 0x000fe20000000000 */
[----:B------:R-:W-:Y:S01]  /*b6d0*/  IMAD.X R25, RZ, RZ, R7, P1 ;  /* 0x000000ffff197224 */ /* 0x000fe200008e0607 */
[----:B------:R-:W-:Y:S02]  /*b6e0*/  IADD3 R59, P6, R6, 0x20, RZ ;  /* 0x00000020063b7810 */ /* 0x000fe40007fde0ff */
[----:B------:R-:W-:Y:S02]  /*b6f0*/  SEL R39, R39, R38, P0 ;  /* 0x0000002627277207 */ /* 0x000fe40000000000 */
[----:B------:R-:W-:Y:S02]  /*b700*/  LOP3.LUT R12, R63, 0x380, RZ, 0xc0, !PT ;  /* 0x000003803f0c7812 */ /* 0x000fe400078ec0ff */
[----:B------:R-:W-:-:S02]  /*b710*/  LOP3.LUT R24, R10, R61, RZ, 0x3c, !PT ;  /* 0x0000003d0a187212 */ /* 0x000fc400078e3cff */
[----:B------:R-:W-:Y:S02]  /*b720*/  F2FP.BF16.F32.PACK_AB R29, R60, R29 ;  /* 0x0000001d3c1d723e */ /* 0x000fe400000010ff */
[----:B------:R-:W-:Y:S02]  /*b730*/  SEL R42, R37, R36, P0 ;  /* 0x00000024252a7207 */ /* 0x000fe40000000000 */
[----:B------:R-:W-:Y:S02]  /*b740*/  SEL R38, R31, R30, P0 ;  /* 0x0000001e1f267207 */ /* 0x000fe40000000000 */
[----:B------:R-:W-:Y:S02]  /*b750*/  LOP3.LUT R10, R67, 0x380, RZ, 0xc0, !PT ;  /* 0x00000380430a7812 */ /* 0x000fe400078ec0ff */
[----:B------:R-:W-:Y:S02]  /*b760*/  SEL R37, R36, R37, P0 ;  /* 0x0000002524257207 */ /* 0x000fe40000000000 */
[----:B------:R-:W-:-:S02]  /*b770*/  SEL R31, R30, R31, P0 ;  /* 0x0000001f1e1f7207 */ /* 0x000fc40000000000 */
[----:B------:R-:W-:Y:S02]  /*b780*/  SHF.R.U64 R9, R9, 0x3, RZ ;  /* 0x0000000309097819 */ /* 0x000fe400000012ff */
[----:B------:R-:W-:Y:S02]  /*b790*/  F2FP.BF16.F32.PACK_AB R21, R68, R21 ;  /* 0x000000154415723e */ /* 0x000fe400000010ff */
[----:B------:R-:W-:Y:S02]  /*b7a0*/  F2FP.BF16.F32.PACK_AB R20, R69, R20 ;  /* 0x000000144514723e */ /* 0x000fe400000010ff */
[----:B------:R-:W-:Y:S02]  /*b7b0*/  SEL R36, R33, R32, P0 ;  /* 0x0000002021247207 */ /* 0x000fe40000000000 */
[----:B------:R-:W-:Y:S02]  /*b7c0*/  SEL R30, R27, R26, P0 ;  /* 0x0000001a1b1e7207 */ /* 0x000fe40000000000 */
[----:B------:R-:W-:Y:S01]  /*b7d0*/  SEL R49, R26, R27, P0 ;  /* 0x0000001b1a317207 */ /* 0x000fe20000000000 */
[----:B------:R-:W-:Y:S01]  /*b7e0*/  IMAD.X R27, RZ, RZ, R7, P6 ;  /* 0x000000ffff1b7224 */ /* 0x000fe200030e0607 */
[----:B------:R-:W-:-:S02]  /*b7f0*/  F2FP.BF16.F32.PACK_AB R56, R56, R65 ;  /* 0x000000413838723e */ /* 0x000fc400000010ff */
[----:B------:R-:W-:Y:S02]  /*b800*/  SEL R33, R32, R33, P0 ;  /* 0x0000002120217207 */ /* 0x000fe40000000000 */
[----:B------:R-:W-:Y:S02]  /*b810*/  SHF.R.U64 R12, R12, 0x3, RZ ;  /* 0x000000030c0c7819 */ /* 0x000fe400000012ff */
[----:B------:R-:W-:Y:S02]  /*b820*/  F2FP.BF16.F32.PACK_AB R94, R94, R95 ;  /* 0x0000005f5e5e723e */ /* 0x000fe400000010ff */
[----:B------:R-:W-:Y:S02]  /*b830*/  F2FP.BF16.F32.PACK_AB R93, R92, R93 ;  /* 0x0000005d5c5d723e */ /* 0x000fe400000010ff */
[----:B------:R-:W-:Y:S02]  /*b840*/  F2FP.BF16.F32.PACK_AB R57, R48, R57 ;  /* 0x000000393039723e */ /* 0x000fe400000010ff */
[----:B------:R-:W-:-:S02]  /*b850*/  SEL R32, R29, R28, P0 ;  /* 0x0000001c1d207207 */ /* 0x000fc40000000000 */
[C---:B------:R-:W-:Y:S02]  /*b860*/  IADD3 R65, P3, R6.reuse, 0x4000, RZ ;  /* 0x0000400006417810 */ /* 0x040fe40007f7e0ff */
[C---:B------:R-:W-:Y:S02]  /*b870*/  IADD3 R69, P5, R6.reuse, 0x4040, RZ ;  /* 0x0000404006457810 */ /* 0x040fe40007fbe0ff */
[----:B------:R-:W-:Y:S02]  /*b880*/  IADD3 R62, P6, R6, 0x4060, RZ ;  /* 0x00004060063e7810 */ /* 0x000fe40007fde0ff */
[----:B------:R-:W-:Y:S01]  /*b890*/  SHF.R.U64 R10, R10, 0x3, RZ ;  /* 0x000000030a0a7819 */ /* 0x000fe200000012ff */
[----:B------:R-:W-:Y:S01]  /*b8a0*/  IMAD.X R11, RZ, RZ, R7, P5 ;  /* 0x000000ffff0b7224 */ /* 0x000fe200028e0607 */
[----:B------:R-:W-:Y:S02]  /*b8b0*/  F2FP.BF16.F32.PACK_AB R90, R90, R91 ;  /* 0x0000005b5a5a723e */ /* 0x000fe400000010ff */
[----:B------:R-:W-:-:S02]  /*b8c0*/  F2FP.BF16.F32.PACK_AB R89, R88, R89 ;  /* 0x000000595859723e */ /* 0x000fc400000010ff */
[----:B------:R-:W-:Y:S02]  /*b8d0*/  SEL R29, R28, R29, P0 ;  /* 0x0000001d1c1d7207 */ /* 0x000fe40000000000 */
[----:B------:R-:W-:Y:S01]  /*b8e0*/  LOP3.LUT R6, R9, R6, RZ, 0x3c, !PT ;  /* 0x0000000609067212 */ /* 0x000fe200078e3cff */
[--C-:B------:R-:W-:Y:S01]  /*b8f0*/  IMAD.X R9, RZ, RZ, R7.reuse, P6 ;  /* 0x000000ffff097224 */ /* 0x100fe200030e0607 */
[----:B------:R-:W-:Y:S02]  /*b900*/  SEL R28, R21, R20, P0 ;  /* 0x00000014151c7207 */ /* 0x000fe40000000000 */
[----:B------:R-:W-:Y:S01]  /*b910*/  SEL R41, R20, R21, P0 ;  /* 0x0000001514297207 */ /* 0x000fe20000000000 */
[----:B------:R-:W-:Y:S01]  /*b920*/  IMAD.X R21, RZ, RZ, R7, P2 ;  /* 0x000000ffff157224 */ /* 0x000fe200010e0607 */
[----:B------:R-:W-:Y:S02]  /*b930*/  LOP3.LUT R20, R12, R63, RZ, 0x3c, !PT ;  /* 0x0000003f0c147212 */ /* 0x000fe400078e3cff */
[----:B------:R-:W-:-:S02]  /*b940*/  SEL R34, R94, R93, P0 ;  /* 0x0000005d5e227207 */ /* 0x000fc40000000000 */
[----:B------:R-:W-:Y:S02]  /*b950*/  SEL R48, R56, R57, P0 ;  /* 0x0000003938307207 */ /* 0x000fe40000000000 */
[----:B------:R-:W-:Y:S02]  /*b960*/  LOP3.LUT R52, R69, 0x380, RZ, 0xc0, !PT ;  /* 0x0000038045347812 */ /* 0x000fe400078ec0ff */
[----:B------:R-:W-:Y:S02]  /*b970*/  LOP3.LUT R12, R10, R67, RZ, 0x3c, !PT ;  /* 0x000000430a0c7212 */ /* 0x000fe400078e3cff */
[----:B------:R-:W-:Y:S02]  /*b980*/  SEL R93, R93, R94, P0 ;  /* 0x0000005e5d5d7207 */ /* 0x000fe40000000000 */
[----:B------:R-:W-:Y:S02]  /*b990*/  SEL R40, R90, R89, P0 ;  /* 0x000000595a287207 */ /* 0x000fe40000000000 */
[----:B------:R-:W-:-:S02]  /*b9a0*/  SEL R57, R57, R56, P0 ;  /* 0x0000003839397207 */ /* 0x000fc40000000000 */
[----:B------:R-:W-:Y:S02]  /*b9b0*/  MOV R67, R6 ;  /* 0x0000000600437202 */ /* 0x000fe40000000f00 */
[----:B------:R-:W-:Y:S02]  /*b9c0*/  F2FP.BF16.F32.PACK_AB R15, R70, R15 ;  /* 0x0000000f460f723e */ /* 0x000fe400000010ff */
[----:B------:R-:W-:Y:S02]  /*b9d0*/  F2FP.BF16.F32.PACK_AB R14, R71, R14 ;  /* 0x0000000e470e723e */ /* 0x000fe400000010ff */
[----:B------:R-:W-:Y:S02]  /*b9e0*/  SEL R89, R89, R90, P0 ;  /* 0x0000005a59597207 */ /* 0x000fe40000000000 */
[----:B------:R-:W-:Y:S02]  /*b9f0*/  SHF.R.U64 R52, R52, 0x3, RZ ;  /* 0x0000000334347819 */ /* 0x000fe400000012ff */
[----:B------:R-:W-:-:S02]  /*ba00*/  SEL R56, R15, R14, P0 ;  /* 0x0000000e0f387207 */ /* 0x000fc40000000000 */
[----:B------:R-:W-:Y:S01]  /*ba10*/  SEL R53, R14, R15, P0 ;  /* 0x0000000f0e357207 */ /* 0x000fe20000000000 */
[----:B------:R-:W-:Y:S01]  /*ba20*/  IMAD.X R15, RZ, RZ, R7, P3 ;  /* 0x000000ffff0f7224 */ /* 0x000fe200018e0607 */
[----:B------:R-:W-:Y:S02]  /*ba30*/  SEL R60, R86, R87, P0 ;  /* 0x00000057563c7207 */ /* 0x000fe40000000000 */
[----:B------:R-:W-:Y:S02]  /*ba40*/  SEL R87, R87, R86, P0 ;  /* 0x0000005657577207 */ /* 0x000fe40000000000 */
[----:B------:R-:W-:Y:S02]  /*ba50*/  LOP3.LUT R8, R59, 0x380, RZ, 0xc0, !PT ;  /* 0x000003803b087812 */ /* 0x000fe400078ec0ff */
[----:B------:R-:W-:Y:S02]  /*ba60*/  LOP3.LUT R10, R52, R69, RZ, 0x3c, !PT ;  /* 0x00000045340a7212 */ /* 0x000fe400078e3cff */
[----:B------:R-:W-:-:S02]  /*ba70*/  MOV R64, R20 ;  /* 0x0000001400407202 */ /* 0x000fc40000000f00 */
[----:B------:R-:W-:Y:S02]  /*ba80*/  SHF.R.U64 R8, R8, 0x3, RZ ;  /* 0x0000000308087819 */ /* 0x000fe400000012ff */
[----:B------:R-:W-:Y:S02]  /*ba90*/  MOV R61, R10 ;  /* 0x0000000a003d7202 */ /* 0x000fe40000000f00 */
[----:B------:R-:W-:Y:S02]  /*baa0*/  LOP3.LUT R26, R8, R59, RZ, 0x3c, !PT ;  /* 0x0000003b081a7212 */ /* 0x000fe400078e3cff */
[----:B------:R-:W-:Y:S02]  /*bab0*/  LOP3.LUT R8, R65, 0x380, RZ, 0xc0, !PT ;  /* 0x0000038041087812 */ /* 0x000fe400078ec0ff */
[----:B------:R-:W-:Y:S02]  /*bac0*/  LOP3.LUT R59, R62, 0x380, RZ, 0xc0, !PT ;  /* 0x000003803e3b7812 */ /* 0x000fe400078ec0ff */
[----:B------:R-:W-:-:S02]  /*bad0*/  SHF.R.U64 R8, R8, 0x3, RZ ;  /* 0x0000000308087819 */ /* 0x000fc400000012ff */
[----:B------:R-:W-:Y:S02]  /*bae0*/  SHF.R.U64 R59, R59, 0x3, RZ ;  /* 0x000000033b3b7819 */ /* 0x000fe400000012ff */
[----:B------:R-:W-:Y:S02]  /*baf0*/  LOP3.LUT R14, R8, R65, RZ, 0x3c, !PT ;  /* 0x00000041080e7212 */ /* 0x000fe400078e3cff */
[----:B------:R-:W-:Y:S02]  /*bb00*/  LOP3.LUT R8, R59, R62, RZ, 0x3c, !PT ;  /* 0x0000003e3b087212 */ /* 0x000fe400078e3cff */
[----:B------:R-:W-:Y:S02]  /*bb10*/  MOV R63, R14 ;  /* 0x0000000e003f7202 */ /* 0x000fe40000000f00 */
[----:B------:R-:W-:Y:S02]  /*bb20*/  MOV R59, R8 ;  /* 0x00000008003b7202 */ /* 0x000fe40000000f00 */
[----:B------:R-:W-:-:S02]  /*bb30*/  MOV R62, R12 ;  /* 0x0000000c003e7202 */ /* 0x000fc40000000f00 */
[----:B------:R-:W-:Y:S02]  /*bb40*/  MOV R66, R26 ;  /* 0x0000001a00427202 */ /* 0x000fe40000000f00 */
[----:B------:R-:W-:Y:S02]  /*bb50*/  MOV R65, R24 ;  /* 0x0000001800417202 */ /* 0x000fe40000000f00 */
[----:B------:R-:W-:Y:S01]  /*bb60*/  PLOP3.LUT P2, PT, PT, PT, UP0, 0x80, 0x0 ;  /* 0x000000000000781c */ /* 0x000fe20003f4f008 */
[----:B------:R-:W-:Y:S01]  /*bb70*/  ULDC UR8, c[0x0][0xa88] ;  /* 0x0002a20000087ab9 */ /* 0x000fe20000000800 */
        /* <DEDUP_REMOVED lines=12> */
[----:B------:R-:W0:Y:S01]  /*bc40*/  SHFL.IDX PT, R37, R37, R6, 0x1c1f ;  /* 0x001c1f0625257589 */ /* 0x000e2200000e0000 */
[----:B-1----:R-:W-:Y:S02]  /*bc50*/  SEL R9, R48, R57, P0 ;  /* 0x0000003930097207 */ /* 0x002fe40000000000 */
[----:B------:R-:W-:Y:S01]  /*bc60*/  SEL R11, R57, R48, P0 ;  /* 0x00000030390b7207 */ /* 0x000fe20000000000 */
[----:B------:R-:W-:Y:S04]  /*bc70*/  SHFL.IDX PT, R38, R38, R35, 0x1c1f ;  /* 0x001c1f2326267589 */ /* 0x000fe800000e0000 */
[----:B------:R-:W1:Y:S01]  /*bc80*/  SHFL.IDX PT, R31, R31, R6, 0x1c1f ;  /* 0x001c1f061f1f7589 */ /* 0x000e6200000e0000 */
[----:B--2---:R-:W-:-:S02]  /*bc90*/  SEL R12, R40, R89, P0 ;  /* 0x00000059280c7207 */ /* 0x004fc40000000000 */
[----:B------:R-:W-:Y:S01]  /*bca0*/  SEL R14, R89, R40, P0 ;  /* 0x00000028590e7207 */ /* 0x000fe20000000000 */
[----:B------:R-:W-:Y:S04]  /*bcb0*/  SHFL.IDX PT, R36, R36, R35, 0x1c1f ;  /* 0x001c1f2324247589 */ /* 0x000fe800000e0000 */
[----:B------:R-:W2:Y:S01]  /*bcc0*/  SHFL.IDX PT, R33, R33, R6, 0x1c1f ;  /* 0x001c1f0621217589 */ /* 0x000ea200000e0000 */
[----:B---3--:R-:W-:Y:S02]  /*bcd0*/  SEL R13, R50, R39, P0 ;  /* 0x00000027320d7207 */ /* 0x008fe40000000000 */
[----:B------:R-:W-:Y:S01]  /*bce0*/  SEL R15, R39, R50, P0 ;  /* 0x00000032270f7207 */ /* 0x000fe20000000000 */
[----:B------:R2:W-:Y:S04]  /*bcf0*/  SHFL.IDX PT, R21, R30, R35, 0x1c1f ;  /* 0x001c1f231e157589 */ /* 0x0005e800000e0000 */
[----:B------:R-:W3:Y:S01]  /*bd00*/  SHFL.IDX PT, R52, R49, R6, 0x1c1f ;  /* 0x001c1f0631347589 */ /* 0x000ee200000e0000 */
[----:B0-----:R-:W-:-:S02]  /*bd10*/  SEL R24, R42, R37, P0 ;  /* 0x000000252a187207 */ /* 0x001fc40000000000 */
[----:B------:R-:W-:Y:S01]  /*bd20*/  SEL R26, R37, R42, P0 ;  /* 0x0000002a251a7207 */ /* 0x000fe20000000000 */
[----:B------:R-:W-:Y:S04]  /*bd30*/  SHFL.IDX PT, R32, R32, R35, 0x1c1f ;  /* 0x001c1f2320207589 */ /* 0x000fe800000e0000 */
[----:B------:R-:W-:Y:S01]  /*bd40*/  SHFL.IDX PT, R54, R54, R35, 0x1c1f ;  /* 0x001c1f2336367589 */ /* 0x000fe200000e0000 */
[----:B-1----:R-:W-:Y:S02]  /*bd50*/  SEL R25, R38, R31, P0 ;  /* 0x0000001f26197207 */ /* 0x002fe40000000000 */
[----:B------:R-:W-:Y:S01]  /*bd60*/  SEL R27, R31, R38, P0 ;  /* 0x000000261f1b7207 */ /* 0x000fe20000000000 */
[----:B------:R3:W0:Y:S04]  /*bd70*/  SHFL.IDX PT, R7, R29, R6, 0x1c1f ;  /* 0x001c1f061d077589 */ /* 0x00062800000e0000 */
[----:B------:R-:W1:Y:S01]  /*bd80*/  SHFL.IDX PT, R51, R51, R6, 0x1c1f ;  /* 0x001c1f0633337589 */ /* 0x000e6200000e0000 */
[----:B--2---:R-:W-:-:S03]  /*bd90*/  SEL R30, R33, R36, P0 ;  /* 0x00000024211e7207 */ /* 0x004fc60000000000 */
[----:B------:R2:W-:Y:S04]  /*bda0*/  SHFL.IDX PT, R20, R28, R35, 0x1c1f ;  /* 0x001c1f231c147589 */ /* 0x0005e800000e0000 */
[----:B------:R-:W-:Y:S01]  /*bdb0*/  SHFL.IDX PT, R44, R44, R35, 0x1c1f ;  /* 0x001c1f232c2c7589 */ /* 0x000fe200000e0000 */
[----:B---3--:R-:W-:Y:S02]  /*bdc0*/  SEL R29, R21, R52, P0 ;  /* 0x00000034151d7207 */ /* 0x008fe40000000000 */
[----:B------:R-:W-:Y:S01]  /*bdd0*/  SEL R31, R52, R21, P0 ;  /* 0x00000015341f7207 */ /* 0x000fe20000000000 */
[----:B------:R-:W-:Y:S01]  /*bde0*/  SHFL.IDX PT, R56, R56, R35, 0x1c1f ;  /* 0x001c1f2338387589 */ /* 0x000fe200000e0000 */
[----:B--2---:R-:W-:-:S03]  /*bdf0*/  SEL R28, R36, R33, P0 ;  /* 0x00000021241c7207 */ /* 0x004fc60000000000 */
[----:B------:R-:W2:Y:S04]  /*be00*/  SHFL.IDX PT, R41, R41, R6, 0x1c1f ;  /* 0x001c1f0629297589 */ /* 0x000ea800000e0000 */
[----:B------:R-:W3:Y:S01]  /*be10*/  SHFL.IDX PT, R43, R43, R6, 0x1c1f ;  /* 0x001c1f062b2b7589 */ /* 0x000ee200000e0000 */
[----:B0-----:R-:W-:Y:S02]  /*be20*/  SEL R36, R32, R7, P0 ;  /* 0x0000000720247207 */ /* 0x001fe40000000000 */
[----:B------:R-:W-:Y:S01]  /*be30*/  SEL R38, R7, R32, P0 ;  /* 0x0000002007267207 */ /* 0x000fe20000000000 */
[----:B------:R-:W0:Y:S01]  /*be40*/  SHFL.IDX PT, R53, R53, R6, 0x1c1f ;  /* 0x001c1f0635357589 */ /* 0x000e2200000e0000 */
[----:B-1----:R-:W-:Y:S01]  /*be50*/  SEL R37, R54, R51, P0 ;  /* 0x0000003336257207 */ /* 0x002fe20000000000 */
[----:B------:R-:W-:Y:S01]  /*be60*/  IMAD.U32 R7, RZ, RZ, UR7 ;  /* 0x00000007ff077e24 */ /* 0x000fe2000f8e00ff */
[----:B------:R-:W-:Y:S01]  /*be70*/  SEL R39, R51, R54, P0 ;  /* 0x0000003633277207 */ /* 0x000fe20000000000 */
[----:B------:R-:W-:Y:S06]  /*be80*/  BAR.SYNC.DEFER_BLOCKING 0x1, 0x100 ;  /* 0x0044000000007b1d */ /* 0x000fec0000010000 */
[----:B------:R-:W-:Y:S04]  /*be90*/  SHFL.IDX PT, R58, R58, R35, 0x1c1f ;  /* 0x001c1f233a3a7589 */ /* 0x000fe800000e0000 */
[----:B------:R-:W1:Y:S01]  /*bea0*/  SHFL.IDX PT, R55, R55, R6, 0x1c1f ;  /* 0x001c1f0637377589 */ /* 0x000e6200000e0000 */
[----:B--2---:R-:W-:-:S02]  /*beb0*/  SEL R32, R20, R41, P0 ;  /* 0x0000002914207207 */ /* 0x004fc40000000000 */
[----:B------:R-:W-:Y:S01]  /*bec0*/  SEL R34, R41, R20, P0 ;  /* 0x0000001429227207 */ /* 0x000fe20000000000 */
[----:B------:R-:W-:Y:S01]  /*bed0*/  SHFL.IDX PT, R46, R46, R35, 0x1c1f ;  /* 0x001c1f232e2e7589 */ /* 0x000fe200000e0000 */
[----:B---3--:R-:W-:Y:S02]  /*bee0*/  SEL R40, R44, R43, P0 ;  /* 0x0000002b2c287207 */ /* 0x008fe40000000000 */
[----:B------:R-:W-:Y:S01]  /*bef0*/  SEL R42, R43, R44, P0 ;  /* 0x0000002c2b2a7207 */ /* 0x000fe20000000000 */
[----:B------:R2:W-:Y:S01]  /*bf00*/  SHFL.IDX PT, R60, R60, R35, 0x1c1f ;  /* 0x001c1f233c3c7589 */ /* 0x0005e200000e0000 */
[----:B0-----:R-:W-:-:S03]  /*bf10*/  SEL R33, R56, R53, P0 ;  /* 0x0000003538217207 */ /* 0x001fc60000000000 */
[----:B------:R-:W0:Y:S04]  /*bf20*/  SHFL.IDX PT, R45, R45, R6, 0x1c1f ;  /* 0x001c1f062d2d7589 */ /* 0x000e2800000e0000 */
[----:B------:R3:W4:Y:S01]  /*bf30*/  SHFL.IDX PT, R87, R87, R6, 0x1c1f ;  /* 0x001c1f0657577589 */ /* 0x00072200000e0000 */
[----:B--2---:R-:W-:-:S03]  /*bf40*/  SEL R35, R53, R56, P0 ;  /* 0x0000003835237207 */ /* 0x004fc60000000000 */
[----:B------:R0:W-:Y:S04]  /*bf50*/  STSM.16.M88.4 [R67], R8 ;  /* 0x0000000843007844 */ /* 0x0001e80000000200 */
[----:B------:R-:W-:Y:S01]  /*bf60*/  STSM.16.M88.4 [R66], R12 ;  /* 0x0000000c42007844 */ /* 0x000fe20000000200 */
[----:B-1----:R-:W-:Y:S01]  /*bf70*/  SEL R41, R58, R55, P0 ;  /* 0x000000373a297207 */ /* 0x002fe20000000000 */
[----:B---3--:R-:W-:Y:S01]  /*bf80*/  IMAD.U32 R6, RZ, RZ, UR6 ;  /* 0x00000006ff067e24 */ /* 0x008fe2000f8e00ff */
[----:B------:R-:W-:Y:S01]  /*bf90*/  SEL R43, R55, R58, P0 ;  /* 0x0000003a372b7207 */ /* 0x000fe20000000000 */
[----:B------:R-:W-:Y:S01]  /*bfa0*/  STSM.16.M88.4 [R65], R24 ;  /* 0x0000001841007844 */ /* 0x000fe20000000200 */
[----:B------:R-:W-:-:S03]  /*bfb0*/  ULDC.64 UR6, c[0x0][0xc08] ;  /* 0x0003020000067ab9 */ /* 0x000fc60000000a00 */
[----:B------:R-:W-:Y:S01]  /*bfc0*/  STSM.16.M88.4 [R64], R28 ;  /* 0x0000001c40007844 */ /* 0x000fe20000000200 */
[----:B0-----:R-:W-:-:S03]  /*bfd0*/  SEL R8, R46, R45, P0 ;  /* 0x0000002d2e087207 */ /* 0x001fc60000000000 */
[----:B------:R-:W-:Y:S01]  /*bfe0*/  STSM.16.M88.4 [R63], R36 ;  /* 0x000000243f007844 */ /* 0x000fe20000000200 */
[----:B------:R-:W-:Y:S02]  /*bff0*/  SEL R10, R45, R46, P0 ;  /* 0x0000002e2d0a7207 */ /* 0x000fe40000000000 */
[----:B----4-:R-:W-:Y:S01]  /*c000*/  SEL R9, R60, R87, P0 ;  /* 0x000000573c097207 */ /* 0x010fe20000000000 */
[----:B------:R-:W-:Y:S01]  /*c010*/  STSM.16.M88.4 [R62], R32 ;  /* 0x000000203e007844 */ /* 0x000fe20000000200 */
[----:B------:R-:W-:Y:S01]  /*c020*/  SEL R11, R87, R60, P0 ;  /* 0x0000003c570b7207 */ /* 0x000fe20000000000 */
[----:B------:R-:W-:Y:S01]  /*c030*/  UISETP.NE.U32.AND UP1, UPT, UR6, URZ, UPT ;  /* 0x0000003f0600728c */ /* 0x000fe2000bf25070 */
[----:B------:R-:W0:Y:S01]  /*c040*/  LDC R46, c[0x0][0xbe8] ;  /* 0x0002fa00ff2e7b82 */ /* 0x000e220000000800 */
[----:B------:R-:W-:Y:S04]  /*c050*/  STSM.16.M88.4 [R61], R40 ;  /* 0x000000283d007844 */ /* 0x000fe80000000200 */
[----:B------:R1:W-:Y:S03]  /*c060*/  STSM.16.M88.4 [R59], R8 ;  /* 0x000000083b007844 */ /* 0x0003e60000000200 */
[----:B------:R-:W-:Y:S01]  /*c070*/  BAR.SYNC.DEFER_BLOCKING 0x1, 0x100 ;  /* 0x0044000000007b1d */ /* 0x000fe20000010000 */
[----:B------:R-:W-:-:S06]  /*c080*/  UISETP.NE.AND.EX UP1, UPT, UR7, URZ, UPT, UP1 ;  /* 0x0000003f0700728c */ /* 0x000fcc000bf25310 */
[----:B------:R-:W-:-:S05]  /*c090*/  PLOP3.LUT P0, PT, PT, PT, UP1, 0x80, 0x0 ;  /* 0x000000000000781c */ /* 0x000fca0003f0f018 */
[----:B------:R-:W-:-:S04]  /*c0a0*/  @UP1 ULEA UR6, UP2, UR37, UR6, 0x2 ;  /* 0x0000000625061291 */ /* 0x000fc8000f84103f */
[----:B------:R-:W-:Y:S01]  /*c0b0*/  @UP1 ULEA.HI.X UR7, UR37, UR7, UR38, 0x2, UP2 ;  /* 0x0000000725071291 */ /* 0x000fe200090f1426 */
[----:B-1----:R-:W-:Y:S02]  /*c0c0*/  IMAD.U32 R9, RZ, RZ, UR8 ;  /* 0x00000008ff097e24 */ /* 0x002fe4000f8e00ff */
[----:B------:R-:W-:-:S03]  /*c0d0*/  IMAD.U32 R10, RZ, RZ, UR6 ;  /* 0x00000006ff0a7e24 */ /* 0x000fc6000f8e00ff */
[----:B------:R-:W-:Y:S01]  /*c0e0*/  IMAD.U32 R11, RZ, RZ, UR7 ;  /* 0x00000007ff0b7e24 */ /* 0x000fe2000f8e00ff */
[----:B------:R-:W2:Y:S01]  /*c0f0*/  @P2 LDG.E R12, desc[UR54][R6.64] ;  /* 0x00000036060c2981 */ /* 0x000ea2000c1e1900 */
[----:B0-----:R-:W-:Y:S01]  /*c100*/  ISETP.NE.AND P1, PT, R46, 0x1, PT ;  /* 0x000000012e00780c */ /* 0x001fe20003f25270 */
[----:B------:R-:W-:Y:S02]  /*c110*/  UMOV UR4, URZ ;  /* 0x0000003f00047c82 */ /* 0x000fe40008000000 */
[----:B------:R0:W5:Y:S10]  /*c120*/  @P0 LDG.E R9, desc[UR54][R10.64] ;  /* 0x000000360a090981 */ /* 0x000174000c1e1900 */
[----:B------:R-:W1:Y:S08]  /*c130*/  @P1 LDC R13, c[0x0][0xbec] ;  /* 0x0002fb00ff0d1b82 */ /* 0x000e700000000800 */
[----:B------:R-:W3:Y:S01]  /*c140*/  @P1 LDC R14, c[0x0][0xbf0] ;  /* 0x0002fc00ff0e1b82 */ /* 0x000ee20000000800 */
[----:B--2---:R-:W-:Y:S01]  /*c150*/  @P2 R2UR UR4, R12 ;  /* 0x000000000c0422ca */ /* 0x004fe200000e0000 */
[----:B01-3--:R-:W-:-:S14]  /*c160*/  @P0 BRA `(.L_x_2773) ;  /* 0x0000000000100947 */ /* 0x00bfdc0003800000 */
[----:B------:R-:W-:Y:S05]  /*c170*/  @!P2 BRA `(.L_x_2773) ;  /* 0x00000000000ca947 */ /* 0x000fea0003800000 */
[----:B------:R-:W2:Y:S04]  /*c180*/  LDG.E R8, desc[UR54][R6.64] ;  /* 0x0000003606087981 */ /* 0x000ea8000c1e1900 */
[----:B-----5:R-:W2:Y:S02]  /*c190*/  LDG.E R9, desc[UR54][R6.64+0x4] ;  /* 0x0000043606097981 */ /* 0x020ea4000c1e1900 */
[----:B--2---:R-:W-:-:S07]  /*c1a0*/  IMAD.IADD R9, R9, 0x1, -R8 ;  /* 0x0000000109097824 */ /* 0x004fce00078e0a08 */
.L_x_2773:
[----:B------:R-:W-:Y:S01]  /*c1b0*/  USHF.R.S32.HI UR14, URZ, 0x1f, UR39 ;  /* 0x0000001f3f0e7899 */ /* 0x000fe20008011427 */
[----:B------:R-:W-:Y:S01]  /*c1c0*/  VIADD R8, R18, UR40 ;  /* 0x0000002812087c36 */ /* 0x000fe20008000000 */
[----:B------:R-:W-:Y:S01]  /*c1d0*/  ULDC.64 UR12, c[0x0][0xb90] ;  /* 0x0002e400000c7ab9 */ /* 0x000fe20000000a00 */
[----:B------:R-:W-:Y:S01]  /*c1e0*/  USHF.R.S32.HI UR9, URZ, 0x1f, UR4 ;  /* 0x0000001f3f097899 */ /* 0x000fe20008011404 */
[----:B------:R-:W-:Y:S01]  /*c1f0*/  VIADD R24, R190, UR40 ;  /* 0x00000028be187c36 */ /* 0x000fe20008000000 */
[----:B------:R-:W-:Y:S01]  /*c200*/  UIMAD UR10, UR14, UR12, URZ ;  /* 0x0000000c0e0a72a4 */ /* 0x000fe2000f8e023f */
[----:B------:R-:W-:Y:S01]  /*c210*/  @P1 IMAD.HI.U32 R7, R8, R13, RZ ;  /* 0x0000000d08071227 */ /* 0x000fe200078e00ff */
[----:B------:R-:W-:Y:S01]  /*c220*/  UMOV UR8, UR4 ;  /* 0x0000000400087c82 */ /* 0x000fe20008000000 */
[----:B------:R-:W-:Y:S01]  /*c230*/  USEL UR38, UR38, URZ, !UP0 ;  /* 0x0000003f26267287 */ /* 0x000fe2000c000000 */
[----:B------:R-:W0:Y:S01]  /*c240*/  @P1 LDC R49, c[0x0][0xbf0] ;  /* 0x0002fc00ff311b82 */ /* 0x000e220000000800 */
        /* <DEDUP_REMOVED lines=16> */
[----:B-----5:R-:W-:Y:S01]  /*c350*/  IMAD R53, R9, R46, RZ ;  /* 0x0000002e09357224 */ /* 0x020fe200078e02ff */
[----:B------:R-:W-:Y:S01]  /*c360*/  IADD3 R6, P2, R6, UR6, RZ ;  /* 0x0000000606067c10 */ /* 0x000fe2000ff5e0ff */
[----:B------:R-:W-:Y:S01]  /*c370*/  ULDC.64 UR10, c[0x0][0xaa0] ;  /* 0x0002a800000a7ab9 */ /* 0x000fe20000000a00 */
[----:B------:R-:W-:Y:S01]  /*c380*/  IMAD.U32 R10, RZ, RZ, UR8 ;  /* 0x00000008ff0a7e24 */ /* 0x000fe2000f8e00ff */
[----:B------:R-:W-:Y:S01]  /*c390*/  SHF.R.S32.HI R8, RZ, 0x1f, R11 ;  /* 0x0000001fff087819 */ /* 0x000fe2000001140b */
[----:B------:R-:W-:Y:S01]  /*c3a0*/  IMAD.X R9, RZ, RZ, R5, P3 ;  /* 0x000000ffff097224 */ /* 0x000fe200018e0605 */
[----:B------:R-:W-:-:S02]  /*c3b0*/  IADD3 R15, P0, R4, 0x1000, RZ ;  /* 0x00001000040f7810 */ /* 0x000fc40007f1e0ff */
[----:B------:R-:W-:Y:S01]  /*c3c0*/  IADD3.X R7, R7, UR7, R10, P2, !PT ;  /* 0x0000000707077c10 */ /* 0x000fe200097fe40a */
[----:B------:R-:W-:Y:S01]  /*c3d0*/  ULDC.64 UR6, c[0x0][0xb88] ;  /* 0x0002e20000067ab9 */ /* 0x000fe20000000a00 */
[----:B------:R-:W-:Y:S01]  /*c3e0*/  LOP3.LUT R10, R13, 0x380, RZ, 0xc0, !PT ;  /* 0x000003800d0a7812 */ /* 0x000fe200078ec0ff */
[----:B------:R-:W-:Y:S01]  /*c3f0*/  IMAD R14, R8, UR6, RZ ;  /* 0x00000006080e7c24 */ /* 0x000fe2000f8e02ff */
[----:B------:R-:W-:Y:S01]  /*c400*/  LOP3.LUT R12, R15, 0x380, RZ, 0xc0, !PT ;  /* 0x000003800f0c7812 */ /* 0x000fe200078ec0ff */
[C---:B------:R-:W-:Y:S01]  /*c410*/  IMAD.WIDE.U32 R6, R11.reuse, UR6, R6 ;  /* 0x000000060b067c25 */ /* 0x040fe2000f8e0006 */
[----:B------:R-:W-:Y:S02]  /*c420*/  SHF.R.U64 R8, R10, 0x3, RZ ;  /* 0x000000030a087819 */ /* 0x000fe400000012ff */
[----:B------:R-:W-:Y:S01]  /*c430*/  SHF.R.U64 R12, R12, 0x3, RZ ;  /* 0x000000030c0c7819 */ /* 0x000fe200000012ff */
[----:B------:R-:W-:Y:S01]  /*c440*/  IMAD R21, R11, UR7, R14 ;  /* 0x000000070b157c24 */ /* 0x000fe2000f8e020e */
[----:B------:R-:W-:Y:S01]  /*c450*/  LOP3.LUT R8, R8, R13, RZ, 0x3c, !PT ;  /* 0x0000000d08087212 */ /* 0x000fe200078e3cff */
[----:B------:R-:W-:Y:S01]  /*c460*/  ULDC.64 UR6, c[0x0][0xb50] ;  /* 0x0002d40000067ab9 */ /* 0x000fe20000000a00 */
[----:B------:R-:W-:Y:S01]  /*c470*/  LOP3.LUT R12, R12, R15, RZ, 0x3c, !PT ;  /* 0x0000000f0c0c7212 */ /* 0x000fe200078e3cff */
[----:B------:R-:W-:Y:S01]  /*c480*/  IMAD.IADD R13, R7, 0x1, R21 ;  /* 0x00000001070d7824 */ /* 0x000fe200078e0215 */
[----:B------:R-:W-:Y:S01]  /*c490*/  LEA R14, P4, R6, UR6, 0x2 ;  /* 0x00000006060e7c11 */ /* 0x000fe2000f8810ff */
[----:B------:R-:W-:Y:S01]  /*c4a0*/  VIADD R10, R24, 0x8 ;  /* 0x00000008180a7836 */ /* 0x000fe20000000000 */
[----:B------:R-:W-:-:S02]  /*c4b0*/  IADD3 R11, P2, R4, 0x3000, RZ ;  /* 0x00003000040b7810 */ /* 0x000fc40007f5e0ff */
[----:B------:R-:W-:Y:S01]  /*c4c0*/  LEA.HI.X R15, R6, UR7, R13, 0x2, P4 ;  /* 0x00000007060f7c11 */ /* 0x000fe2000a0f140d */
[----:B------:R-:W-:Y:S01]  /*c4d0*/  SHFL.IDX PT, R20, R14, RZ, 0x1c1f ;  /* 0x001c1fff0e147589 */ /* 0x000fe200000e0000 */
[----:B------:R-:W-:Y:S01]  /*c4e0*/  LOP3.LUT R7, R11, 0x380, RZ, 0xc0, !PT ;  /* 0x000003800b077812 */ /* 0x000fe200078ec0ff */
[--C-:B------:R-:W-:Y:S01]  /*c4f0*/  IMAD.X R13, RZ, RZ, R5.reuse, P0 ;  /* 0x000000ffff0d7224 */ /* 0x100fe200000e0605 */
[----:B------:R-:W-:Y:S01]  /*c500*/  LOP3.LUT P0, RZ, R188, 0x3, RZ, 0xc0, !PT ;  /* 0x00000003bcff7812 */ /* 0x000fe2000780c0ff */
[----:B------:R-:W1:Y:S01]  /*c510*/  SHFL.IDX PT, R21, R15, RZ, 0x1c1f ;  /* 0x001c1fff0f157589 */ /* 0x000e6200000e0000 */
[----:B------:R-:W-:Y:S01]  /*c520*/  SHF.R.U64 R6, R7, 0x3, RZ ;  /* 0x0000000307067819 */ /* 0x000fe200000012ff */
[----:B------:R-:W-:Y:S01]  /*c530*/  IMAD.X R7, RZ, RZ, R5, P2 ;  /* 0x000000ffff077224 */ /* 0x000fe200010e0605 */
[-C--:B------:R-:W-:Y:S01]  /*c540*/  ISETP.GE.OR P2, PT, R24, R53.reuse, P0 ;  /* 0x000000351800720c */ /* 0x080fe20000746670 */
[----:B------:R-:W-:Y:S01]  /*c550*/  SHFL.IDX PT, R44, R14, 0x1, 0x1c1f ;  /* 0x003c1f000e2c7f89 */ /* 0x000fe200000e0000 */
[----:B------:R-:W-:Y:S01]  /*c560*/  ISETP.GE.OR P0, PT, R10, R53, P0 ;  /* 0x000000350a00720c */ /* 0x000fe20000706670 */
[----:B------:R-:W-:Y:S01]  /*c570*/  UIMAD UR8, UR9, UR10, URZ ;  /* 0x0000000a090872a4 */ /* 0x000fe2000f8e023f */
[C---:B------:R-:W-:Y:S01]  /*c580*/  IADD3 R41, P6, R4.reuse, 0x4000, RZ ;  /* 0x0000400004297810 */ /* 0x040fe20007fde0ff */
[----:B------:R-:W2:Y:S01]  /*c590*/  SHFL.IDX PT, R45, R15, 0x1, 0x1c1f ;  /* 0x003c1f000f2d7f89 */ /* 0x000ea200000e0000 */
[----:B------:R-:W-:Y:S01]  /*c5a0*/  UIMAD.WIDE.U32 UR6, UR4, UR10, URZ ;  /* 0x0000000a040672a5 */ /* 0x000fe2000f8e003f */
[----:B------:R-:W-:-:S02]  /*c5b0*/  IADD3 R37, P5, R4, 0x5000, RZ ;  /* 0x0000500004257810 */ /* 0x000fc40007fbe0ff */
[----:B------:R-:W-:Y:S02]  /*c5c0*/  IADD3 R33, P4, R4, 0x6000, RZ ;  /* 0x0000600004217810 */ /* 0x000fe40007f9e0ff */
[----:B------:R-:W-:Y:S02]  /*c5d0*/  LOP3.LUT R6, R6, R11, RZ, 0x3c, !PT ;  /* 0x0000000b06067212 */ /* 0x000fe400078e3cff */
[C---:B------:R-:W-:Y:S01]  /*c5e0*/  LOP3.LUT R25, R4.reuse, 0x380, RZ, 0xc0, !PT ;  /* 0x0000038004197812 */ /* 0x040fe200078ec0ff */
[----:B-1----:R1:W-:Y:S01]  /*c5f0*/  @!P2 ST.E desc[UR54][R20.64], R2 ;  /* 0x000000021400a985 */ /* 0x0023e2000c101936 */
[----:B------:R-:W-:Y:S01]  /*c600*/  UIMAD UR8, UR4, UR11, UR8 ;  /* 0x0000000b040872a4 */ /* 0x000fe2000f8e0208 */
[----:B------:R-:W-:Y:S02]  /*c610*/  IADD3 R11, P3, R4, 0x7000, RZ ;  /* 0x00007000040b7810 */ /* 0x000fe40007f7e0ff */
[----:B------:R-:W-:Y:S01]  /*c620*/  ULDC.64 UR10, c[0x0][0xae8] ;  /* 0x0002ba00000a7ab9 */ /* 0x000fe20000000a00 */
[----:B------:R-:W-:-:S02]  /*c630*/  LOP3.LUT R40, R41, 0x380, RZ, 0xc0, !PT ;  /* 0x0000038029287812 */ /* 0x000fc400078ec0ff */
[----:B------:R-:W-:Y:S01]  /*c640*/  LOP3.LUT R36, R37, 0x380, RZ, 0xc0, !PT ;  /* 0x0000038025247812 */ /* 0x000fe200078ec0ff */
[----:B--2---:R2:W-:Y:S01]  /*c650*/  @!P0 ST.E desc[UR54][R44.64], R0 ;  /* 0x000000002c008985 */ /* 0x0045e2000c101936 */
[----:B------:R-:W-:Y:S02]  /*c660*/  LOP3.LUT R32, R33, 0x380, RZ, 0xc0, !PT ;  /* 0x0000038021207812 */ /* 0x000fe400078ec0ff */
[----:B------:R-:W-:Y:S01]  /*c670*/  SHF.R.U64 R25, R25, 0x3, RZ ;  /* 0x0000000319197819 */ /* 0x000fe200000012ff */
[----:B-1----:R-:W1:Y:S01]  /*c680*/  @P1 LDC R21, c[0x0][0xbec] ;  /* 0x0002fb00ff151b82 */ /* 0x002e620000000800 */
[----:B------:R-:W-:Y:S01]  /*c690*/  UIADD3 UR7, UR7, UR8, URZ ;  /* 0x0000000807077290 */ /* 0x000fe2000fffe03f */
[----:B------:R-:W-:Y:S01]  /*c6a0*/  LOP3.LUT R10, R11, 0x380, RZ, 0xc0, !PT ;  /* 0x000003800b0a7812 */ /* 0x000fe200078ec0ff */
[----:B------:R-:W-:Y:S01]  /*c6b0*/  UIMAD UR4, UR14, UR10, URZ ;  /* 0x0000000a0e0472a4 */ /* 0x000fe2000f8e023f */
[----:B------:R-:W-:Y:S01]  /*c6c0*/  SHF.R.U64 R40, R40, 0x3, RZ ;  /* 0x0000000328287819 */ /* 0x000fe200000012ff */
[----:B------:R-:W-:Y:S01]  /*c6d0*/  IMAD.X R29, RZ, RZ, R5, P3 ;  /* 0x000000ffff1d7224 */ /* 0x000fe200018e0605 */
[----:B------:R-:W-:Y:S01]  /*c6e0*/  SHF.R.U64 R36, R36, 0x3, RZ ;  /* 0x0000000324247819 */ /* 0x000fe200000012ff */
[----:B--2---:R-:W-:Y:S01]  /*c6f0*/  IMAD R0, R22, 0x20, R23 ;  /* 0x0000002016007824 */ /* 0x004fe200078e0217 */
        /* <DEDUP_REMOVED lines=9> */
[----:B------:R-:W-:Y:S01]  /*c790*/  SHF.R.U64 R4, R10, 0x3, RZ ;  /* 0x000000030a047819 */ /* 0x000fe200000012ff */
[----:B------:R-:W5:Y:S01]  /*c7a0*/  LD.E.128 R12, desc[UR54][R12.64] ;  /* 0x000000360c0c7980 */ /* 0x000f62000c101d00 */
[----:B------:R-:W-:-:S02]  /*c7b0*/  LOP3.LUT R40, R40, R41, RZ, 0x3c, !PT ;  /* 0x0000002928287212 */ /* 0x000fc400078e3cff */
[----:B------:R-:W-:Y:S01]  /*c7c0*/  LOP3.LUT R36, R36, R37, RZ, 0x3c, !PT ;  /* 0x0000002524247212 */ /* 0x000fe200078e3cff */
[----:B-1----:R-:W-:Y:S01]  /*c7d0*/  @P1 IMAD.HI.U32 R0, R2, R21, RZ ;  /* 0x0000001502001227 */ /* 0x002fe200078e00ff */
[----:B------:R-:W-:Y:S01]  /*c7e0*/  UIMAD UR4, UR37, UR9, UR4 ;  /* 0x00000009250472a4 */ /* 0x000fe2000f8e0204 */
[----:B------:R-:W-:Y:S01]  /*c7f0*/  LOP3.LUT R32, R32, R33, RZ, 0x3c, !PT ;  /* 0x0000002120207212 */ /* 0x000fe200078e3cff */
[----:B------:R-:W-:Y:S01]  /*c800*/  UIMAD.WIDE.U32 UR6, UR37, UR8, UR6 ;  /* 0x00000008250672a5 */ /* 0x000fe2000f8e0006 */
[--C-:B------:R-:W-:Y:S01]  /*c810*/  IMAD.X R41, RZ, RZ, R5.reuse, P6 ;  /* 0x000000ffff297224 */ /* 0x100fe200030e0605 */
[----:B0-----:R-:W-:Y:S01]  /*c820*/  @P1 SHF.R.U32.HI R45, RZ, R49, R0 ;  /* 0x00000031ff2d1219 */ /* 0x001fe20000011600 */
[--C-:B------:R-:W-:Y:S01]  /*c830*/  IMAD.X R37, RZ, RZ, R5.reuse, P5 ;  /* 0x000000ffff257224 */ /* 0x100fe200028e0605 */
[----:B------:R-:W-:Y:S01]  /*c840*/  UIADD3 UR4, UR7, UR4, URZ ;  /* 0x0000000407047290 */ /* 0x000fe2000fffe03f */
[----:B------:R-:W-:Y:S01]  /*c850*/  IMAD.X R33, RZ, RZ, R5, P4 ;  /* 0x000000ffff217224 */ /* 0x000fe200020e0605 */
[--C-:B------:R-:W-:Y:S01]  /*c860*/  SHF.R.S32.HI R0, RZ, 0x1f, R45.reuse ;  /* 0x0000001fff007819 */ /* 0x100fe2000001142d */
[----:B------:R-:W-:Y:S01]  /*c870*/  IMAD.MOV R49, RZ, RZ, -R45 ;  /* 0x000000ffff317224 */ /* 0x000fe200078e0a2d */
[----:B------:R-:W-:Y:S01]  /*c880*/  LOP3.LUT R28, R4, R11, RZ, 0x3c, !PT ;  /* 0x0000000b041c7212 */ /* 0x000fe200078e3cff */
[----:B------:R-:W-:Y:S01]  /*c890*/  IMAD.MOV.U32 R25, RZ, RZ, R5 ;  /* 0x000000ffff197224 */ /* 0x000fe200078e0005 */
[----:B------:R-:W-:Y:S01]  /*c8a0*/  ULDC.64 UR8, c[0x0][0xae0] ;  /* 0x0002b80000087ab9 */ /* 0x000fe20000000a00 */
[----:B------:R-:W-:Y:S01]  /*c8b0*/  IMAD R49, R46, R49, R2 ;  /* 0x000000312e317224 */ /* 0x000fe200078e0202 */
[----:B------:R-:W5:Y:S01]  /*c8c0*/  LD.E.128 R8, desc[UR54][R8.64] ;  /* 0x0000003608087980 */ /* 0x000f62000c101d00 */
[----:B------:R-:W-:-:S02]  /*c8d0*/  IMAD R0, R0, UR8, RZ ;  /* 0x0000000800007c24 */ /* 0x000fc4000f8e02ff */
[----:B------:R-:W-:Y:S01]  /*c8e0*/  IMAD.U32 R21, RZ, RZ, UR7 ;  /* 0x00000007ff157e24 */ /* 0x000fe2000f8e00ff */
[----:B------:R-:W5:Y:S01]  /*c8f0*/  LD.E.128 R24, desc[UR54][R24.64] ;  /* 0x0000003618187980 */ /* 0x000f62000c101d00 */
[----:B------:R-:W-:Y:S01]  /*c900*/  IMAD.U32 R20, RZ, RZ, UR6 ;  /* 0x00000006ff147e24 */ /* 0x000fe2000f8e00ff */
[----:B------:R-:W-:Y:S01]  /*c910*/  ULDC.64 UR6, c[0x0][0xad8] ;  /* 0x0002b60000067ab9 */ /* 0x000fe20000000a00 */
[----:B------:R-:W-:Y:S01]  /*c920*/  IMAD.U32 R21, RZ, RZ, UR4 ;  /* 0x00000004ff157e24 */ /* 0x000fe2000f8e00ff */
[----:B------:R-:W5:Y:S01]  /*c930*/  LD.E.128 R4, desc[UR54][R6.64] ;  /* 0x0000003606047980 */ /* 0x000f62000c101d00 */
[C---:B------:R-:W-:Y:S01]  /*c940*/  IMAD R51, R45.reuse, UR9, R0 ;  /* 0x000000092d337c24 */ /* 0x040fe2000f8e0200 */
[----:B------:R-:W-:Y:S02]  /*c950*/  SHF.R.S32.HI R0, RZ, 0x1f, R49 ;  /* 0x0000001fff007819 */ /* 0x000fe40000011431 */
[----:B------:R-:W5:Y:S01]  /*c960*/  LD.E.128 R40, desc[UR54][R40.64] ;  /* 0x0000003628287980 */ /* 0x000f62000c101d00 */
[----:B------:R-:W-:-:S03]  /*c970*/  IMAD.WIDE.U32 R20, R45, UR8, R20 ;  /* 0x000000082d147c25 */ /* 0x000fc6000f8e0014 */
[----:B------:R-:W5:Y:S04]  /*c980*/  LD.E.128 R36, desc[UR54][R36.64] ;  /* 0x0000003624247980 */ /* 0x000f68000c101d00 */
[----:B------:R-:W5:Y:S04]  /*c990*/  LD.E.128 R32, desc[UR54][R32.64] ;  /* 0x0000003620207980 */ /* 0x000f68000c101d00 */
[----:B------:R-:W5:Y:S01]  /*c9a0*/  LD.E.128 R28, desc[UR54][R28.64] ;  /* 0x000000361c1c7980 */ /* 0x000f62000c101d00 */
        /* <DEDUP_REMOVED lines=36> */
.L_x_2775:
[----:B------:R-:W-:Y:S05]  /*cbf0*/  BSYNC B1 ;  /* 0x0000000000017941 */ /* 0x000fea0003800000 */
.L_x_2774:
        /* <DEDUP_REMOVED lines=13> */
.L_x_2777:
[----:B------:R-:W-:Y:S05]  /*ccd0*/  BSYNC B1 ;  /* 0x0000000000017941 */ /* 0x000fea0003800000 */
.L_x_2776:
[----:B----4-:R4:W0:Y:S01]  /*cce0*/  SHFL.IDX PT, R0, R45, 0x2, 0x181f ;  /* 0x00581f002d007f89 */ /* 0x01082200000e0000 */
        /* <DEDUP_REMOVED lines=12> */
.L_x_2779:
[----:B------:R-:W-:Y:S05]  /*cdb0*/  BSYNC B1 ;  /* 0x0000000000017941 */ /* 0x000fea0003800000 */
.L_x_2778:
[----:B0-----:R-:W-:Y:S01]  /*cdc0*/  VIADD R0, R46, 0x60 ;  /* 0x000000602e007836 */ /* 0x001fe20000000000 */
[----:B--2-4-:R-:W4:Y:S04]  /*cdd0*/  SHFL.IDX PT, R45, R45, 0x3, 0x181f ;  /* 0x00781f002d2d7f89 */ /* 0x014f2800000e0000 */
[----:B------:R-:W-:Y:S01]  /*cde0*/  ISETP.GE.AND P0, PT, R0, R53, PT ;  /* 0x000000350000720c */ /* 0x000fe20003f06270 */
[----:B------:R-:W0:-:S12]  /*cdf0*/  SHFL.IDX PT, R44, R44, 0x3, 0x181f ;  /* 0x00781f002c2c7f89 */ /* 0x000e1800000e0000 */
[----:B------:R-:W-:Y:S05]  /*ce00*/  @P0 BRA `(.L_x_2780) ;  /* 0x0000000c00080947 */ /* 0x000fea0003800000 */
[----:B------:R-:W-:Y:S02]  /*ce10*/  ULDC UR4, c[0x0][0xac8] ;  /* 0x0002b20000047ab9 */ /* 0x000fe40000000800 */
[----:B------:R-:W-:-:S13]  /*ce20*/  ISETP.GE.AND P1, PT, R16, UR4, PT ;  /* 0x0000000410007c0c */ /* 0x000fda000bf26270 */
[----:B0-----:R-:W-:-:S04]  /*ce30*/  @!P1 LEA R2, P0, R16, R44, 0x1 ;  /* 0x0000002c10029211 */ /* 0x001fc800078008ff */
[----:B----4-:R-:W-:Y:S02]  /*ce40*/  @!P1 LEA.HI.X R3, R16, R45, R193, 0x1, P0 ;  /* 0x0000002d10039211 */ /* 0x010fe400000f0cc1 */
[----:B------:R-:W-:-:S03]  /*ce50*/  ISETP.GE.AND P0, PT, R19, UR4, PT ;  /* 0x0000000413007c0c */ /* 0x000fc6000bf06270 */
[----:B------:R0:W-:Y:S10]  /*ce60*/  @!P1 ST.E.128 desc[UR54][R2.64], R4 ;  /* 0x0000000402009985 */ /* 0x0001f4000c101d36 */
[----:B------:R-:W-:Y:S05]  /*ce70*/  @P0 BRA `(.L_x_2780) ;  /* 0x0000000800ec0947 */ /* 0x000fea0003800000 */
[----:B0-----:R-:W-:-:S04]  /*ce80*/  LEA R2, P0, R19, R44, 0x1 ;  /* 0x0000002c13027211 */ /* 0x001fc800078008ff */
[----:B------:R-:W-:-:S05]  /*ce90*/  LEA.HI.X R3, R19, R45, R192, 0x1, P0 ;  /* 0x0000002d13037211 */ /* 0x000fca00000f0cc0 */
[----:B------:R0:W-:Y:S01]  /*cea0*/  ST.E.128 desc[UR54][R2.64], R28 ;  /* 0x0000001c02007985 */ /* 0x0001e2000c101d36 */
[----:B------:R-:W-:Y:S05]  /*ceb0*/  BRA `(.L_x_2780) ;  /* 0x0000000800dc7947 */ /* 0x000fea0003800000 */
.L_x_2772:
        /* <DEDUP_REMOVED lines=33> */
.L_x_2781:
[----:B------:R-:W-:Y:S01]  /*d0d0*/  USEL UR37, UR37, URZ, !UP0 ;  /* 0x0000003f25257287 */ /* 0x000fe2000c000000 */
[----:B------:R-:W-:Y:S01]  /*d0e0*/  BSSY B1, `(.L_x_2782) ;  /* 0x000002c000017945 */ /* 0x000fe20003800000 */
[----:B------:R-:W-:-:S03]  /*d0f0*/  USEL UR38, UR38, URZ, !UP0 ;  /* 0x0000003f26267287 */ /* 0x000fc6000c000000 */
[----:B------:R-:W-:Y:S09]  /*d100*/  @P1 BRA `(.L_x_2783) ;  /* 0x0000000000a41947 */ /* 0x000ff20003800000 */
        /* <DEDUP_REMOVED lines=25> */
[----:B------:R-:W-:-:S03]  /*d2a0*/  IMAD.U32 R6, RZ, RZ, UR8 ;  /* 0x00000008ff067e24 */ /* 0x000fc6000f8e00ff */
[--C-:B------:R-:W-:Y:S01]  /*d2b0*/  SHF.R.S32.HI R3, RZ, 0x1f, R2.reuse ;  /* 0x0000001fff037819 */ /* 0x100fe20000011402 */
[----:B------:R-:W-:Y:S01]  /*d2c0*/  IMAD.MOV R5, RZ, RZ, -R2 ;  /* 0x000000ffff057224 */ /* 0x000fe200078e0a02 */
[----:B------:R-:W-:-:S03]  /*d2d0*/  IADD3 R2, P1, R2, UR6, RZ ;  /* 0x0000000602027c10 */ /* 0x000fc6000ff3e0ff */
[----:B------:R-:W-:Y:S01]  /*d2e0*/  IMAD R5, R7, R5, R4 ;  /* 0x0000000507057224 */ /* 0x000fe200078e0204 */
[----:B------:R-:W-:Y:S01]  /*d2f0*/  IADD3.X R3, R3, UR7, R6, P1, !PT ;  /* 0x0000000703037c10 */ /* 0x000fe20008ffe406 */
[----:B------:R-:W-:-:S03]  /*d300*/  ULDC.64 UR6, c[0x0][0xb50] ;  /* 0x0002d40000067ab9 */ /* 0x000fc60000000a00 */
[----:B------:R-:W-:Y:S01]  /*d310*/  SHF.R.S32.HI R4, RZ, 0x1f, R5 ;  /* 0x0000001fff047819 */ /* 0x000fe20000011405 */
[----:B------:R-:W-:-:S04]  /*d320*/  IMAD.WIDE.U32 R2, R5, UR12, R2 ;  /* 0x0000000c05027c25 */ /* 0x000fc8000f8e0002 */
[----:B------:R-:W-:-:S04]  /*d330*/  IMAD R4, R4, UR12, RZ ;  /* 0x0000000c04047c24 */ /* 0x000fc8000f8e02ff */
[----:B------:R-:W-:Y:S01]  /*d340*/  IMAD R7, R5, UR13, R4 ;  /* 0x0000000d05077c24 */ /* 0x000fe2000f8e0204 */
[----:B------:R-:W-:-:S03]  /*d350*/  LEA R4, P1, R2, UR6, 0x2 ;  /* 0x0000000602047c11 */ /* 0x000fc6000f8210ff */
[----:B------:R-:W-:-:S05]  /*d360*/  IMAD.IADD R3, R3, 0x1, R7 ;  /* 0x0000000103037824 */ /* 0x000fca00078e0207 */
[----:B------:R-:W-:Y:S01]  /*d370*/  LEA.HI.X R5, R2, UR7, R3, 0x2, P1 ;  /* 0x0000000702057c11 */ /* 0x000fe200088f1403 */
[----:B------:R-:W-:-:S05]  /*d380*/  IMAD.MOV.U32 R3, RZ, RZ, -0x800000 ;  /* 0xff800000ff037424 */ /* 0x000fca00078e00ff */
[----:B------:R0:W-:Y:S02]  /*d390*/  STG.E desc[UR54][R4.64], R3 ;  /* 0x0000000304007986 */ /* 0x0001e4000c101936 */
.L_x_2783:
[----:B------:R-:W-:Y:S05]  /*d3a0*/  BSYNC B1 ;  /* 0x0000000000017941 */ /* 0x000fea0003800000 */
.L_x_2782:
[----:B0-----:R-:W0:Y:S01]  /*d3b0*/  @P0 LDC R3, c[0x0][0xbf0] ;  /* 0x0002fc00ff030b82 */ /* 0x001e220000000800 */
[----:B------:R-:W-:Y:S01]  /*d3c0*/  ULDC.64 UR12, c[0x0][0xaa0] ;  /* 0x0002a800000c7ab9 */ /* 0x000fe20000000a00 */
[----:B------:R-:W-:Y:S01]  /*d3d0*/  IMAD R2, R22, 0x20, R23 ;  /* 0x0000002016027824 */ /* 0x000fe200078e0217 */
        /* <DEDUP_REMOVED lines=15> */
[----:B0-----:R-:W-:Y:S01]  /*d4d0*/  @P0 SHF.R.U32.HI R5, RZ, R3, R2 ;  /* 0x00000003ff050219 */ /* 0x001fe20000011602 */
        /* <DEDUP_REMOVED lines=42> */
.L_x_2785:
[----:B------:R-:W-:Y:S05]  /*d780*/  BSYNC B1 ;  /* 0x0000000000017941 */ /* 0x000fea0003800000 */
.L_x_2784:
        /* <DEDUP_REMOVED lines=13> */
.L_x_2787:
[----:B------:R-:W-:Y:S05]  /*d860*/  BSYNC B1 ;  /* 0x0000000000017941 */ /* 0x000fea0003800000 */
.L_x_2786:
        /* <DEDUP_REMOVED lines=13> */
.L_x_2789:
[----:B------:R-:W-:Y:S05]  /*d940*/  BSYNC B1 ;  /* 0x0000000000017941 */ /* 0x000fea0003800000 */
.L_x_2788:
        /* <DEDUP_REMOVED lines=14> */
.L_x_2780:
[----:B------:R-:W-:Y:S05]  /*da30*/  BSYNC B0 ;  /* 0x0000000000007941 */ /* 0x000fea0003800000 */
.L_x_2771:
[----:B------:R-:W-:Y:S02]  /*da40*/  ULDC UR4, c[0x0][0xc3c] ;  /* 0x00030f0000047ab9 */ /* 0x000fe40000000800 */
[----:B------:R-:W-:-:S13]  /*da50*/  ISETP.GE.AND P0, PT, R47, UR4, PT ;  /* 0x000000042f007c0c */ /* 0x000fda000bf06270 */
[----:B------:R-:W-:Y:S05]  /*da60*/  @!P0 BRA `(.L_x_2790) ;  /* 0xffffff3000b48947 */ /* 0x000fea000383ffff */
[----:B------:R-:W-:Y:S05]  /*da70*/  EXIT ;  /* 0x000000000000794d */ /* 0x000fea0003800000 */
.L_x_2729:
        /* <DEDUP_REMOVED lines=55> */
.L_x_2796:
        /* <DEDUP_REMOVED lines=12> */
.L_x_2795:
[----:B------:R-:W-:Y:S05]  /*deb0*/  BSYNC B0 ;  /* 0x0000000000007941 */ /* 0x000fea0003800000 */
.L_x_2794:
        /* <DEDUP_REMOVED lines=21> */
.L_x_2792:
[----:B------:R-:W-:-:S04]  /*e010*/  IMAD.IADD R13, R4, 0x1, -R3 ;  /* 0x00000001040d7824 */ /* 0x000fc800078e0a03 */
[----:B------:R-:W-:-:S05]  /*e020*/  IMAD R2, R8, R9, R13 ;  /* 0x0000000908027224 */ /* 0x000fca00078e020d */
[----:B------:R-:W-:-:S13]  /*e030*/  ISETP.GT.AND P0, PT, R2, R7, PT ;  /* 0x000000070200720c */ /* 0x000fda0003f04270 */
[----:B------:R-:W-:Y:S02]  /*e040*/  VOTEU.ANY UR7, UPT, !P0 ;  /* 0x0000000000077886 */ /* 0x000fe400040e0100 */
[----:B------:R-:W-:-:S04]  /*e050*/  UPOPC UR6, UR7 ;  /* 0x00000007000672bf */ /* 0x000fc80008000000 */
[----:B------:R-:W-:-:S03]  /*e060*/  UIADD3 UR40, UR6, UR4, URZ ;  /* 0x0000000406287290 */ /* 0x000fc6000fffe03f */
[----:B------:R-:W-:Y:S02]  /*e070*/  ULDC.64 UR4, c[0x0][0xc90] ;  /* 0x0003240000047ab9 */ /* 0x000fe40000000a00 */
[----:B------:R-:W-:-:S06]  /*e080*/  UIMAD.WIDE UR4, UR40, 0x4, UR4 ;  /* 0x00000004280478a5 */ /* 0x000fcc000f8e0204 */
[----:B------:R-:W-:Y:S02]  /*e090*/  IMAD.U32 R2, RZ, RZ, UR4 ;  /* 0x00000004ff027e24 */ /* 0x000fe4000f8e00ff */
[----:B------:R-:W-:-:S05]  /*e0a0*/  IMAD.U32 R3, RZ, RZ, UR5 ;  /* 0x00000005ff037e24 */ /* 0x000fca000f8e00ff */
[----:B------:R-:W2:Y:S01]  /*e0b0*/  LDG.E R6, desc[UR54][R2.64] ;  /* 0x0000003602067981 */ /* 0x000ea2000c1e1900 */
[----:B------:R-:W-:Y:S01]  /*e0c0*/  IMAD.U32 R15, RZ, RZ, UR6 ;  /* 0x00000006ff0f7e24 */ /* 0x000fe2000f8e00ff */
[----:B------:R-:W-:-:S04]  /*e0d0*/  ISETP.NE.AND P0, PT, RZ, UR7, PT ;  /* 0x00000007ff007c0c */ /* 0x000fc8000bf05270 */
        /* <DEDUP_REMOVED lines=8> */
[----:B------:R-:W-:-:S06]  /*e160*/  UIADD3 UR4, UR6, -0x1, URZ ;  /* 0xffffffff06047890 */ /* 0x000fcc000fffe03f */
[----:B0-----:R-:W-:-:S05]  /*e170*/  IMAD.U32 R11, RZ, RZ, UR4 ;  /* 0x00000004ff0b7e24 */ /* 0x001fca000f8e00ff */
[----:B------:R2:W3:Y:S02]  /*e180*/  SHFL.IDX PT, R16, R8, R11, 0x1f ;  /* 0x00001f0b08107589 */ /* 0x0004e400000e0000 */
.L_x_2797:
[----:B-1----:R-:W-:Y:S02]  /*e190*/  IMAD.MOV R2, RZ, RZ, -R3 ;  /* 0x000000ffff027224 */ /* 0x002fe400078e0a03 */
[----:B---3--:R-:W-:Y:S02]  /*e1a0*/  IMAD R16, R16, R9, R13 ;  /* 0x0000000910107224 */ /* 0x008fe400078e020d */
[----:B------:R-:W-:Y:S01]  /*e1b0*/  IMAD.MOV.U32 R13, RZ, RZ, R2 ;  /* 0x000000ffff0d7224 */ /* 0x000fe200078e0002 */
[----:B------:R-:W-:Y:S01]  /*e1c0*/  IABS R2, R4 ;  /* 0x0000000400027213 */ /* 0x000fe20000000000 */
[----:B0-2---:R-:W-:Y:S02]  /*e1d0*/  IMAD.IADD R11, R7, 0x1, -R16 ;  /* 0x00000001070b7824 */ /* 0x005fe400078e0a10 */
        /* <DEDUP_REMOVED lines=23> */
[----:B------:R-:W-:Y:S02]  /*e350*/  VIADDMNMX R15, R3, R9, R6, PT ;  /* 0x00000009030f7246 */ /* 0x000fe40003800106 */
[----:B------:R-:W-:Y:S02]  /*e360*/  IABS R9, R4 ;  /* 0x0000000400097213 */ /* 0x000fe40000000000 */
[-C--:B------:R-:W-:Y:S01]  /*e370*/  IABS R8, R15.reuse ;  /* 0x0000000f00087213 */ /* 0x080fe20000000000 */
[----:B------:R-:W-:Y:S01]  /*e380*/  IMAD.MOV R18, RZ, RZ, -R15 ;  /* 0x000000ffff127224 */ /* 0x000fe200078e0a0f */
[----:B------:R-:W-:Y:S02]  /*e390*/  IABS R10, R15 ;  /* 0x0000000f000a7213 */ /* 0x000fe40000000000 */
[----:B------:R-:W0:Y:S08]  /*e3a0*/  I2F.RP R6, R8 ;  /* 0x0000000800067306 */ /* 0x000e300000209400 */
[----:B0-----:R-:W0:Y:S02]  /*e3b0*/  MUFU.RCP R6, R6 ;  /* 0x0000000600067308 */ /* 0x001e240000001000 */
[----:B0-----:R-:W-:-:S06]  /*e3c0*/  VIADD R3, R6, 0xffffffe ;  /* 0x0ffffffe06037836 */ /* 0x001fcc0000000000 */
[----:B------:R-:W0:Y:S02]  /*e3d0*/  F2I.FTZ.U32.TRUNC.NTZ R3, R3 ;  /* 0x0000000300037305 */ /* 0x000e24000021f000 */
[----:B0-----:R-:W-:-:S04]  /*e3e0*/  IMAD.MOV R2, RZ, RZ, -R3 ;  /* 0x000000ffff027224 */ /* 0x001fc800078e0a03 */
[----:B------:R-:W-:Y:S02]  /*e3f0*/  IMAD.MOV.U32 R7, RZ, RZ, R2 ;  /* 0x000000ffff077224 */ /* 0x000fe400078e0002 */
[----:B------:R-:W-:Y:S02]  /*e400*/  IMAD.MOV.U32 R2, RZ, RZ, RZ ;  /* 0x000000ffff027224 */ /* 0x000fe400078e00ff */
        /* <DEDUP_REMOVED lines=15> */
[----:B------:R-:W-:-:S04]  /*e500*/  @!P1 LOP3.LUT R2, RZ, R15, RZ, 0x33, !PT ;  /* 0x0000000fff029212 */ /* 0x000fc800078e33ff */
[----:B------:R-:W-:Y:S01]  /*e510*/  LOP3.LUT R17, RZ, R2, RZ, 0x33, !PT ;  /* 0x00000002ff117212 */ /* 0x000fe200078e33ff */
[----:B------:R-:W-:-:S04]  /*e520*/  IMAD R18, R2, R18, R3 ;  /* 0x0000001202127224 */ /* 0x000fc800078e0203 */
[----:B------:R-:W-:Y:S01]  /*e530*/  IMAD.IADD R17, R0, 0x1, R17 ;  /* 0x0000000100117824 */ /* 0x000fe200078e0211 */
[----:B------:R-:W-:Y:S06]  /*e540*/  BRA `(.L_x_2798) ;  /* 0x0000000000107947 */ /* 0x000fec0003800000 */
.L_x_2793:
[----:B------:R-:W-:Y:S01]  /*e550*/  IMAD.MOV.U32 R16, RZ, RZ, R7 ;  /* 0x000000ffff107224 */ /* 0x000fe200078e0007 */
[----:B------:R-:W-:Y:S01]  /*e560*/  ULDC UR40, c[0x0][0xc3c] ;  /* 0x00030f0000287ab9 */ /* 0x000fe20000000800 */
[----:B------:R-:W-:Y:S02]  /*e570*/  IMAD.MOV.U32 R17, RZ, RZ, RZ ;  /* 0x000000ffff117224 */ /* 0x000fe400078e00ff */
[----:B------:R-:W-:-:S07]  /*e580*/  IMAD.MOV.U32 R18, RZ, RZ, RZ ;  /* 0x000000ffff127224 */ /* 0x000fce00078e00ff */
.L_x_2798:
[----:B------:R-:W-:Y:S01]  /*e590*/  ISETP.NE.AND P0, PT, R5, RZ, PT ;  /* 0x000000ff0500720c */ /* 0x000fe20003f05270 */
[----:B------:R-:W-:-:S12]  /*e5a0*/  IMAD.U32 R19, RZ, RZ, UR40 ;  /* 0x00000028ff137e24 */ /* 0x000fd8000f8e00ff */
[----:B------:R-:W0:Y:S01]  /*e5b0*/  @!P0 S2R R3, SR_CgaCtaId ;  /* 0x0000000000038919 */ /* 0x000e220000008800 */
[----:B------:R-:W-:-:S04]  /*e5c0*/  @!P0 MOV R0, 0x400 ;  /* 0x0000040000008802 */ /* 0x000fc80000000f00 */
[----:B0-----:R-:W-:-:S05]  /*e5d0*/  @!P0 LEA R0, R3, R0, 0x18 ;  /* 0x0000000003008211 */ /* 0x001fca00078ec0ff */
[----:B------:R0:W-:Y:S01]  /*e5e0*/  @!P0 STS.128 [R0+0x228d0], R16 ;  /* 0x0228d01000008388 */ /* 0x0001e20000000c00 */
[----:B------:R-:W-:Y:S06]  /*e5f0*/  BAR.ARV 0x5, 0x180 ;  /* 0x0146000000007b1d */ /* 0x000fec0000002000 */
.L_x_2791:
        /* <DEDUP_REMOVED lines=24> */
[----:B------:R-:W-:Y:S01]  /*e780*/  LOP3.LUT R6, R4, 0x10, R10, 0xf8, !PT ;  /* 0x0000001004067812 */ /* 0x000fe200078ef80a */
        /* <DEDUP_REMOVED lines=12> */
[----:B--2---:R-:W-:Y:S01]  /*e850*/  IMAD.U32 R3, RZ, RZ, UR4 ;  /* 0x00000004ff037e24 */ /* 0x004fe2000f8e00ff */
        /* <DEDUP_REMOVED lines=15> */
.L_x_2872:
        /* <DEDUP_REMOVED lines=25> */
[----:B------:R-:W-:Y:S01]  /*eae0*/  IMAD.U32 R2, RZ, RZ, UR4 ;  /* 0x00000004ff027e24 */ /* 0x000fe2000f8e00ff */
        /* <DEDUP_REMOVED lines=23> */
.L_x_2800:
        /* <DEDUP_REMOVED lines=21> */
.L_x_2801:
        /* <DEDUP_REMOVED lines=11> */
.L_x_2802:
[----:B------:R-:W-:Y:S01]  /*ee60*/  R2UR UR6, R17 ;  /* 0x00000000110672ca */ /* 0x000fe200000e0000 */
[----:B------:R-:W-:Y:S01]  /*ee70*/  ULDC UR4, c[0x0][0x448] ;  /* 0x0001120000047ab9 */ /* 0x000fe20000000800 */
[----:B------:R-:W-:Y:S01]  /*ee80*/  UIADD3 UR38, -UR37, UR38, URZ ;  /* 0x0000002625267290 */ /* 0x000fe2000fffe13f */
[----:B------:R-:W-:Y:S01]  /*ee90*/  BSSY B7, `(.L_x_2803) ;  /* 0x00004a7000077945 */ /* 0x000fe20003800000 */
[----:B------:R-:W-:Y:S02]  /*eea0*/  UISETP.NE.AND UP0, UPT, UR4, 0x1, UPT ;  /* 0x000000010400788c */ /* 0x000fe4000bf05270 */
[----:B------:R-:W-:Y:S02]  /*eeb0*/  UIADD3 UR7, UR38, 0xa0, -UR41 ;  /* 0x000000a026077890 */ /* 0x000fe4000fffe829 */
[----:B------:R-:W-:-:S05]  /*eec0*/  UP2UR UR49, UPR, URZ, 0x1 ;  /* 0x000000013f317883 */ /* 0x000fca0008000000 */
[----:B------:R-:W-:Y:S02]  /*eed0*/  USHF.L.U32 UR6, UR6, 0x7, URZ ;  /* 0x0000000706067899 */ /* 0x000fe4000800063f */
[----:B------:R-:W-:Y:S01]  /*eee0*/  @UP0 ULDC UR4, c[0x0][0x44c] ;  /* 0x0001130000040ab9 */ /* 0x000fe20000000800 */
[----:B------:R-:W-:Y:S01]  /*eef0*/  @UP0 ULDC UR8, c[0x0][0x450] ;  /* 0x0001140000080ab9 */ /* 0x000fe20000000800 */
[----:B------:R-:W-:-:S04]  /*ef00*/  UIADD3 UR6, UR6, 0x7f, URZ ;  /* 0x0000007f06067890 */ /* 0x000fc8000fffe03f */
[----:B------:R-:W-:Y:S02]  /*ef10*/  UIMAD.WIDE.U32 UR4, UR6, UR4, URZ ;  /* 0x00000004060472a5 */ /* 0x000fe4000f8e003f */
[----:B------:R-:W-:Y:S02]  /*ef20*/  UIADD3 UR4, UR38, 0x9f, URZ ;  /* 0x0000009f26047890 */ /* 0x000fe4000fffe03f */
        /* <DEDUP_REMOVED lines=9> */
[----:B------:R-:W-:-:S06]  /*efc0*/  USEL UR42, UR4, UR6, UP0 ;  /* 0x00000006042a7287 */ /* 0x000fcc0008000000 */
[----:B------:R-:W-:-:S13]  /*efd0*/  ISETP.LT.AND P0, PT, RZ, UR42, PT ;  /* 0x0000002aff007c0c */ /* 0x000fda000bf01270 */
        /* <DEDUP_REMOVED lines=18> */
.L_x_2804:
        /* <DEDUP_REMOVED lines=20> */
.L_x_2807:
[----:B------:R-:W-:Y:S05]  /*f240*/  BSYNC B6 ;  /* 0x0000000000067941 */ /* 0x000fea0003800000 */
.L_x_2806:
        /* <DEDUP_REMOVED lines=22> */
.L_x_2809:
[----:B------:R-:W-:Y:S05]  /*f3b0*/  BSYNC B6 ;  /* 0x0000000000067941 */ /* 0x000fea0003800000 */
.L_x_2808:
        /* <DEDUP_REMOVED lines=20> */
.L_x_2811:
[----:B------:R-:W-:Y:S05]  /*f500*/  BSYNC B6 ;  /* 0x0000000000067941 */ /* 0x000fea0003800000 */
.L_x_2810:
        /* <DEDUP_REMOVED lines=19> */
.L_x_2813:
[----:B------:R-:W-:Y:S05]  /*f640*/  BSYNC B6 ;  /* 0x0000000000067941 */ /* 0x000fea0003800000 */
.L_x_2812:
        /* <DEDUP_REMOVED lines=15> */
.L_x_2892:
        /* <DEDUP_REMOVED lines=20> */
[----:B-1----:R-:W-:-:S04]  /*f880*/  @P2 IMAD.HI.U32 R2, R8, R3, RZ ;  /* 0x0000000308022227 */ /* 0x002fc800078e00ff */
[----:B------:R-:W-:Y:S01]  /*f890*/  IMAD.MOV.U32 R0, RZ, RZ, R8 ;  /* 0x000000ffff007224 */ /* 0x000fe200078e0008 */
        /* <DEDUP_REMOVED lines=50> */
.L_x_2815:
[----:B------:R-:W-:Y:S01]  /*fbc0*/  IMAD R0, R32, 0x8, R22 ;  /* 0x0000000820007824 */ /* 0x000fe200078e0216 */
[----:B------:R-:W-:Y:S01]  /*fbd0*/  SHF.L.U32 R28, R35, 0x1f, RZ ;  /* 0x0000001f231c7819 */ /* 0x000fe200000006ff */
[----:B------:R-:W-:Y:S01]  /*fbe0*/  BSSY B0, `(.L_x_2816) ;  /* 0x0000004000007945 */ /* 0x000fe20003800000 */
[----:B------:R-:W-:Y:S02]  /*fbf0*/  SHF.R.S32.HI R23, RZ, 0x1f, R8 ;  /* 0x0000001fff177819 */ /* 0x000fe40000011408 */
[----:B------:R-:W0:Y:S02]  /*fc00*/  SYNCS.PHASECHK.TRANS64.TRYWAIT P0, [R0+URZ+0x22880], R28 ;  /* 0x0228801c000075a7 */ /* 0x000e24000800017f */
[----:B0-----:R-:W-:Y:S05]  /*fc10*/  @!P0 BRA `(.L_x_2817) ;  /* 0x0000005000108947 */ /* 0x001fea0003800000 */
.L_x_2893:
[----:B------:R-:W-:Y:S05]  /*fc20*/  BSYNC B0 ;  /* 0x0000000000007941 */ /* 0x000fea0003800000 */
.L_x_2816:
        /* <DEDUP_REMOVED lines=15> */
[----:B-1----:R-:W-:-:S03]  /*fd20*/  ISETP.GE.AND P1, PT, R31, R9, PT ;  /* 0x000000091f00720c */ /* 0x002fc60003f26270 */
[----:B------:R-:W-:Y:S01]  /*fd30*/  IMAD.IADD R3, R3, 0x1, R4 ;  /* 0x0000000103037824 */ /* 0x000fe200078e0204 */
[----:B------:R-:W1:Y:S01]  /*fd40*/  S2R R13, SR_TID.X ;  /* 0x00000000000d7919 */ /* 0x000e620000002100 */
[----:B------:R-:W-:Y:S01]  /*fd50*/  IMAD R21, R36, UR8, RZ ;  /* 0x0000000824157c24 */ /* 0x000fe2000f8e02ff */
[----:B------:R-:W-:Y:S01]  /*fd60*/  SHF.R.S32.HI R27, RZ, 0x1f, R7 ;  /* 0x0000001fff1b7819 */ /* 0x000fe20000011407 */
[----:B------:R-:W-:Y:S01]  /*fd70*/  IMAD.WIDE.U32 R2, R18, UR8, R2 ;  /* 0x0000000812027c25 */ /* 0x000fe2000f8e0002 */
[----:B------:R-:W-:-:S03]  /*fd80*/  ISETP.GE.AND P0, PT, R31, R9, PT ;  /* 0x000000091f00720c */ /* 0x000fc60003f06270 */
[----:B------:R-:W-:Y:S02]  /*fd90*/  IMAD R21, R18, UR9, R21 ;  /* 0x0000000912157c24 */ /* 0x000fe4000f8e0215 */
[----:B------:R-:W-:Y:S01]  /*fda0*/  IMAD R4, R27, UR4, RZ ;  /* 0x000000041b047c24 */ /* 0x000fe2000f8e02ff */
[----:B------:R-:W-:Y:S02]  /*fdb0*/  @P1 LOP3.LUT R30, R30, 0x1, RZ, 0xfc, !PT ;  /* 0x000000011e1e1812 */ /* 0x000fe400078efcff */
[----:B------:R-:W-:Y:S01]  /*fdc0*/  IADD3 R9, P1, R2, UR10, RZ ;  /* 0x0000000a02097c10 */ /* 0x000fe2000ff3e0ff */
[----:B------:R-:W-:Y:S01]  /*fdd0*/  IMAD R4, R7, UR5, R4 ;  /* 0x0000000507047c24 */ /* 0x000fe2000f8e0204 */
[----:B------:R-:W-:Y:S02]  /*fde0*/  SHF.R.S32.HI R26, RZ, 0x1f, R5 ;  /* 0x0000001fff1a7819 */ /* 0x000fe40000011405 */
        /* <DEDUP_REMOVED lines=98> */
.L_x_2915:
        /* <DEDUP_REMOVED lines=9> */
.L_x_2819:
        /* <DEDUP_REMOVED lines=11> */
.L_x_2820:
[----:B------:R1:W-:Y:S01]  /*10550*/  SYNCS.ARRIVE.TRANS64.A1T0 RZ, [R0+URZ+0x22870], RZ ;  /* 0x022870ff00ff79a7 */ /* 0x0003e2000810003f */
[----:B------:R-:W-:Y:S05]  /*10560*/  @!P6 BRA `(.L_x_2821) ;  /* 0x000000000004e947 */ /* 0x000fea0003800000 */
[----:B------:R-:W-:Y:S01]  /*10570*/  BPT.TRAP 0x1 ;  /* 0x000000040000795c */ /* 0x000fe20000300000 */
.L_x_2821:
[----:B------:R-:W2:Y:S01]  /*10580*/  SYNCS.PHASECHK.TRANS64.TRYWAIT P0, [R0+URZ+0x22840], R28 ;  /* 0x0228401c000075a7 */ /* 0x000ea2000800017f */
[----:B------:R-:W-:Y:S04]  /*10590*/  BSSY B0, `(.L_x_2822) ;  /* 0x0000002000007945 */ /* 0x000fe80003800000 */
[----:B--2---:R-:W-:Y:S05]  /*105a0*/  @!P0 BRA `(.L_x_2823) ;  /* 0x0000005000e48947 */ /* 0x004fea0003800000 */
.L_x_2916:
[----:B------:R-:W-:Y:S05]  /*105b0*/  BSYNC B0 ;  /* 0x0000000000007941 */ /* 0x000fea0003800000 */
.L_x_2822:
        /* <DEDUP_REMOVED lines=18> */
[----:B---3--:R-:W-:Y:S01]  /*106e0*/  ISETP.GE.AND P2, PT, R31, R11, PT ;  /* 0x0000000b1f00720c */ /* 0x008fe20003f46270 */
        /* <DEDUP_REMOVED lines=83> */
.L_x_2938:
        /* <DEDUP_REMOVED lines=9> */
.L_x_2825:
        /* <DEDUP_REMOVED lines=11> */
.L_x_2826:
        /* <DEDUP_REMOVED lines=34> */
.L_x_2828:
[----:B------:R-:W-:Y:S05]  /*10f80*/  BSYNC B6 ;  /* 0x0000000000067941 */ /* 0x000fea0003800000 */
.L_x_2827:
[----:B------:R0:W5:Y:S01]  /*10f90*/  LDL R8, [R1+0x14] ;  /* 0x0000140001087983 */ /* 0x0001620000100800 */
[----:B------:R-:W-:Y:S01]  /*10fa0*/  R2UR UR6, R36 ;  /* 0x00000000240672ca */ /* 0x000fe200000e0000 */
[----:B------:R-:W-:Y:S01]  /*10fb0*/  UISETP.NE.AND UP0, UPT, UR49, URZ, UPT ;  /* 0x0000003f3100728c */ /* 0x000fe2000bf05270 */
[C---:B------:R-:W-:Y:S01]  /*10fc0*/  R2UR UR10, R18.reuse ;  /* 0x00000000120a72ca */ /* 0x040fe200000e0000 */
[----:B------:R-:W1:Y:S01]  /*10fd0*/  S2R R2, SR_TID.X ;  /* 0x0000000000027919 */ /* 0x000e620000002100 */
[----:B------:R-:W-:Y:S01]  /*10fe0*/  R2UR UR7, R18 ;  /* 0x00000000120772ca */ /* 0x000fe200000e0000 */
[----:B------:R-:W-:Y:S01]  /*10ff0*/  ULDC.64 UR8, c[0x0][0x2d8] ;  /* 0x0000b60000087ab9 */ /* 0x000fe20000000a00 */
[----:B------:R-:W2:Y:S01]  /*11000*/  LDC R4, c[0x0][0x448] ;  /* 0x00011200ff047b82 */ /* 0x000ea20000000800 */
[----:B------:R-:W-:Y:S01]  /*11010*/  PLOP3.LUT P0, PT, PT, PT, UP0, 0x80, 0x0 ;  /* 0x000000000000781c */ /* 0x000fe20003f0f008 */
[----:B------:R-:W-:Y:S01]  /*11020*/  UMOV UR4, UR38 ;  /* 0x0000002600047c82 */ /* 0x000fe20008000000 */
[----:B------:R-:W-:Y:S01]  /*11030*/  PLOP3.LUT P1, PT, PT, PT, UP0, 0x80, 0x0 ;  /* 0x000000000000781c */ /* 0x000fe20003f2f008 */
[----:B------:R-:W-:-:S03]  /*11040*/  UMOV UR5, UR45 ;  /* 0x0000002d00057c82 */ /* 0x000fc60008000000 */
[----:B------:R-:W-:-:S04]  /*11050*/  UIMAD UR6, UR6, UR8, URZ ;  /* 0x00000008060672a4 */ /* 0x000fc8000f8e023f */
[----:B------:R-:W-:Y:S02]  /*11060*/  UIMAD UR6, UR10, UR9, UR6 ;  /* 0x000000090a0672a4 */ /* 0x000fe4000f8e0206 */
[----:B------:R-:W-:Y:S01]  /*11070*/  UIMAD.WIDE.U32 UR4, UR7, UR8, UR4 ;  /* 0x00000008070472a5 */ /* 0x000fe2000f8e0004 */
[----:B------:R-:W-:Y:S02]  /*11080*/  @UP0 ULDC UR10, c[0x0][0x44c] ;  /* 0x00011300000a0ab9 */ /* 0x000fe40000000800 */
[----:B------:R-:W-:Y:S01]  /*11090*/  ULDC.64 UR8, c[0x0][0x2e0] ;  /* 0x0000b80000087ab9 */ /* 0x000fe20000000a00 */
[C---:B-1----:R-:W-:Y:S01]  /*110a0*/  LOP3.LUT R19, R2.reuse, 0x7f, RZ, 0xc0, !PT ;  /* 0x0000007f02137812 */ /* 0x042fe200078ec0ff */
[----:B------:R-:W-:Y:S01]  /*110b0*/  IMAD.SHL.U32 R2, R2, 0x10, RZ ;  /* 0x0000001002027824 */ /* 0x000fe200078e00ff */
[----:B------:R-:W-:Y:S02]  /*110c0*/  UIADD3 UR5, UR5, UR6, URZ ;  /* 0x0000000605057290 */ /* 0x000fe4000fffe03f */
[----:B------:R-:W-:Y:S01]  /*110d0*/  SHF.R.U32.HI R19, RZ, 0x3, R19 ;  /* 0x00000003ff137819 */ /* 0x000fe20000011613 */
[----:B------:R-:W-:Y:S01]  /*110e0*/  @UP0 ULDC UR6, c[0x0][0x450] ;  /* 0x0001140000060ab9 */ /* 0x000fe20000000800 */
[----:B------:R-:W-:-:S02]  /*110f0*/  UIMAD UR7, UR44, UR8, URZ ;  /* 0x000000082c0772a4 */ /* 0x000fc4000f8e023f */
[----:B------:R-:W-:-:S05]  /*11100*/  LOP3.LUT R2, R19, 0x70, R2, 0xf8, !PT ;  /* 0x0000007013027812 */ /* 0x000fca00078ef802 */
[----:B------:R-:W-:-:S04]  /*11110*/  IMAD R5, R17, 0x80, R2 ;  /* 0x0000008011057824 */ /* 0x000fc800078e0202 */
[----:B------:R-:W-:Y:S01]  /*11120*/  @P0 IMAD.HI.U32 R2, R5, UR10, RZ ;  /* 0x0000000a05020c27 */ /* 0x000fe2000f8e00ff */
[----:B------:R-:W1:Y:S03]  /*11130*/  S2R R19, SR_TID.X ;  /* 0x0000000000137919 */ /* 0x000e660000002100 */
[----:B------:R-:W-:Y:S01]  /*11140*/  IMAD.MOV.U32 R0, RZ, RZ, R5 ;  /* 0x000000ffff007224 */ /* 0x000fe200078e0005 */
[----:B------:R-:W-:Y:S01]  /*11150*/  @P1 SHF.R.U32.HI R0, RZ, UR6, R2 ;  /* 0x00000006ff001c19 */ /* 0x000fe20008011602 */
[----:B------:R-:W-:Y:S02]  /*11160*/  UIMAD UR7, UR43, UR9, UR7 ;  /* 0x000000092b0772a4 */ /* 0x000fe4000f8e0207 */
[----:B------:R-:W-:Y:S01]  /*11170*/  UIMAD.WIDE.U32 UR4, UR43, UR8, UR4 ;  /* 0x000000082b0472a5 */ /* 0x000fe2000f8e0004 */
[--C-:B------:R-:W-:Y:S01]  /*11180*/  SHF.R.S32.HI R2, RZ, 0x1f, R0.reuse ;  /* 0x0000001fff027819 */ /* 0x100fe20000011400 */
[----:B------:R-:W-:Y:S01]  /*11190*/  IMAD.MOV R6, RZ, RZ, -R0 ;  /* 0x000000ffff067224 */ /* 0x000fe200078e0a00 */
[----:B------:R-:W-:Y:S01]  /*111a0*/  ULDC.64 UR8, c[0x0][0x2d0] ;  /* 0x0000b40000087ab9 */ /* 0x000fe20000000a00 */
[----:B------:R-:W-:Y:S01]  /*111b0*/  UIADD3 UR5, UR5, UR7, URZ ;  /* 0x0000000705057290 */ /* 0x000fe2000fffe03f */
[----:B------:R-:W-:-:S02]  /*111c0*/  IMAD.U32 R9, RZ, RZ, UR8 ;  /* 0x00000008ff097e24 */ /* 0x000fc4000f8e00ff */
[----:B------:R-:W-:Y:S02]  /*111d0*/  IMAD R3, R2, UR8, RZ ;  /* 0x0000000802037c24 */ /* 0x000fe4000f8e02ff */
[----:B--2---:R-:W-:Y:S02]  /*111e0*/  IMAD R5, R4, R6, R5 ;  /* 0x0000000604057224 */ /* 0x004fe400078e0205 */
[C---:B------:R-:W-:Y:S02]  /*111f0*/  IMAD R7, R0.reuse, UR9, R3 ;  /* 0x0000000900077c24 */ /* 0x040fe4000f8e0203 */
[----:B------:R-:W-:Y:S01]  /*11200*/  IMAD.WIDE.U32 R2, R0, R9, UR4 ;  /* 0x0000000400027e25 */ /* 0x000fe2000f8e0009 */
[----:B------:R-:W-:Y:S01]  /*11210*/  SHF.R.S32.HI R0, RZ, 0x1f, R5 ;  /* 0x0000001fff007819 */ /* 0x000fe20000011405 */
[----:B------:R-:W-:Y:S02]  /*11220*/  ULDC.64 UR4, c[0x0][0x2c8] ;  /* 0x0000b20000047ab9 */ /* 0x000fe40000000a00 */
[----:B------:R-:W-:-:S02]  /*11230*/  IMAD.IADD R3, R3, 0x1, R7 ;  /* 0x0000000103037824 */ /* 0x000fc400078e0207 */
        /* <DEDUP_REMOVED lines=14> */
[----:B------:R-:W-:Y:S01]  /*11320*/  IMAD R17, R17, 0x80, R10 ;  /* 0x0000008011117824 */ /* 0x000fe200078e020a */
        /* <DEDUP_REMOVED lines=50> */
.L_x_2955:
        /* <DEDUP_REMOVED lines=10> */
.L_x_2830:
        /* <DEDUP_REMOVED lines=18> */
.L_x_2956:
[----:B------:R-:W-:Y:S05]  /*11810*/  BSYNC B0 ;  /* 0x0000000000007941 */ /* 0x000fea0003800000 */
.L_x_2831:
[----:B------:R-:W-:-:S06]  /*11820*/  UISETP.GE.AND UP0, UPT, UR42, 0x2, UPT ;  /* 0x000000022a00788c */ /* 0x000fcc000bf06270 */
[----:B------:R-:W-:-:S13]  /*11830*/  PLOP3.LUT P0, PT, PT, PT, UP0, 0x80, 0x0 ;  /* 0x000000000000781c */ /* 0x000fda0003f0f008 */
[----:B------:R-:W-:Y:S05]  /*11840*/  @!P0 BRA `(.L_x_2833) ;  /* 0x00000018002c8947 */ /* 0x000fea0003800000 */
[----:B------:R-:W-:Y:S01]  /*11850*/  UIADD3 UR4, UR42, -0x2, URZ ;  /* 0xfffffffe2a047890 */ /* 0x000fe2000fffe03f */
[----:B------:R-:W-:Y:S02]  /*11860*/  IMAD.MOV.U32 R24, RZ, RZ, R35 ;  /* 0x000000ffff187224 */ /* 0x000fe400078e0023 */
[----:B------:R-:W-:-:S03]  /*11870*/  IMAD.MOV.U32 R23, RZ, RZ, R32 ;  /* 0x000000ffff177224 */ /* 0x000fc600078e0020 */
[----:B------:R-:W-:-:S07]  /*11880*/  IMAD.U32 R33, RZ, RZ, UR4 ;  /* 0x00000004ff217e24 */ /* 0x000fce000f8e00ff */
.L_x_2853:
        /* <DEDUP_REMOVED lines=17> */
[----:B------:R-:W-:-:S04]  /*119a0*/  IMAD.IADD R0, R8, 0x1, R9 ;  /* 0x0000000108007824 */ /* 0x000fc800078e0209 */
[----:B------:R-:W-:Y:S02]  /*119b0*/  IMAD.MOV.U32 R10, RZ, RZ, R0 ;  /* 0x000000ffff0a7224 */ /* 0x000fe400078e0000 */
        /* <DEDUP_REMOVED lines=47> */
.L_x_2834:
[----:B------:R-:W-:Y:S01]  /*11cb0*/  IMAD R0, R32, 0x8, R22 ;  /* 0x0000000820007824 */ /* 0x000fe200078e0216 */
[----:B------:R-:W-:Y:S01]  /*11cc0*/  SHF.L.U32 R29, R35, 0x1f, RZ ;  /* 0x0000001f231d7819 */ /* 0x000fe200000006ff */
[----:B------:R-:W-:Y:S01]  /*11cd0*/  BSSY B0, `(.L_x_2835) ;  /* 0x0000004000007945 */ /* 0x000fe20003800000 */
[----:B------:R-:W-:Y:S02]  /*11ce0*/  SHF.R.S32.HI R27, RZ, 0x1f, R4 ;  /* 0x0000001fff1b7819 */ /* 0x000fe40000011404 */
[----:B------:R-:W0:Y:S02]  /*11cf0*/  SYNCS.PHASECHK.TRANS64.TRYWAIT P0, [R0+URZ+0x22880], R29 ;  /* 0x0228801d000075a7 */ /* 0x000e24000800017f */
[----:B0-----:R-:W-:Y:S05]  /*11d00*/  @!P0 BRA `(.L_x_2836) ;  /* 0x0000005000448947 */ /* 0x001fea0003800000 */
.L_x_2957:
[----:B------:R-:W-:Y:S05]  /*11d10*/  BSYNC B0 ;  /* 0x0000000000007941 */ /* 0x000fea0003800000 */
.L_x_2835:
        /* <DEDUP_REMOVED lines=84> */
.L_x_2979:
        /* <DEDUP_REMOVED lines=8> */
.L_x_2838:
        /* <DEDUP_REMOVED lines=11> */
.L_x_2839:
[----:B------:R1:W-:Y:S01]  /*12390*/  SYNCS.ARRIVE.TRANS64.A1T0 RZ, [R0+URZ+0x22870], RZ ;  /* 0x022870ff00ff79a7 */ /* 0x0003e2000810003f */
[----:B------:R-:W-:Y:S05]  /*123a0*/  @!P3 BRA `(.L_x_2840) ;  /* 0x000000000004b947 */ /* 0x000fea0003800000 */
[----:B------:R-:W-:Y:S01]  /*123b0*/  BPT.TRAP 0x1 ;  /* 0x000000040000795c */ /* 0x000fe20000300000 */
.L_x_2840:
[----:B------:R-:W2:Y:S01]  /*123c0*/  SYNCS.PHASECHK.TRANS64.TRYWAIT P0, [R0+URZ+0x22840], R29 ;  /* 0x0228401d000075a7 */ /* 0x000ea2000800017f */
[----:B------:R-:W-:Y:S04]  /*123d0*/  BSSY B0, `(.L_x_2841) ;  /* 0x0000002000007945 */ /* 0x000fe80003800000 */
[----:B--2---:R-:W-:Y:S05]  /*123e0*/  @!P0 BRA `(.L_x_2842) ;  /* 0x00000054005c8947 */ /* 0x004fea0003800000 */
.L_x_2980:
[----:B------:R-:W-:Y:S05]  /*123f0*/  BSYNC B0 ;  /* 0x0000000000007941 */ /* 0x000fea0003800000 */
.L_x_2841:
        /* <DEDUP_REMOVED lines=80> */
.L_x_3002:
        /* <DEDUP_REMOVED lines=8> */
.L_x_2844:
        /* <DEDUP_REMOVED lines=11> */
.L_x_2845:
[----:B------:R0:W-:Y:S02]  /*12a30*/  SYNCS.ARRIVE.TRANS64.A1T0 RZ, [R0+URZ+0x22830], RZ ;  /* 0x022830ff00ff79a7 */ /* 0x0001e4000810003f */
[----:B0-----:R-:W-:-:S05]  /*12a40*/  IMAD.U32 R0, RZ, RZ, UR47 ;  /* 0x0000002fff007e24 */ /* 0x001fca000f8e00ff */
[----:B------:R-:W-:-:S13]  /*12a50*/  ISETP.NE.AND P0, PT, R0, 0x3, PT ;  /* 0x000000030000780c */ /* 0x000fda0003f05270 */
[----:B------:R-:W-:Y:S05]  /*12a60*/  @!P0 BRA `(.L_x_2846) ;  /* 0x0000000000048947 */ /* 0x000fea0003800000 */
[----:B------:R-:W-:Y:S01]  /*12a70*/  BPT.TRAP 0x1 ;  /* 0x000000040000795c */ /* 0x000fe20000300000 */
.L_x_2846:
[----:B------:R-:W-:Y:S01]  /*12a80*/  LOP3.LUT R0, R24, 0x1, RZ, 0x3c, !PT ;  /* 0x0000000118007812 */ /* 0x000fe200078e3cff */
[----:B------:R-:W-:Y:S01]  /*12a90*/  IMAD R17, R23, 0x8, R22 ;  /* 0x0000000817117824 */ /* 0x000fe200078e0216 */
[----:B------:R-:W-:Y:S02]  /*12aa0*/  BSSY B0, `(.L_x_2847) ;  /* 0x0000004000007945 */ /* 0x000fe40003800000 */
[----:B------:R-:W-:-:S04]  /*12ab0*/  SHF.L.U32 R0, R0, 0x1f, RZ ;  /* 0x0000001f00007819 */ /* 0x000fc800000006ff */
[----:B------:R-:W0:Y:S02]  /*12ac0*/  SYNCS.PHASECHK.TRANS64.TRYWAIT P2, [R17+URZ+0x22870], R0 ;  /* 0x02287000110075a7 */ /* 0x000e24000804017f */
[----:B0-----:R-:W-:Y:S05]  /*12ad0*/  @!P2 BRA `(.L_x_2848) ;  /* 0x000000580058a947 */ /* 0x001fea0003800000 */
.L_x_3003:
[----:B------:R-:W-:Y:S05]  /*12ae0*/  BSYNC B0 ;  /* 0x0000000000007941 */ /* 0x000fea0003800000 */
.L_x_2847:
[----:B------:R-:W-:-:S05]  /*12af0*/  IMAD.U32 R2, RZ, RZ, UR46 ;  /* 0x0000002eff027e24 */ /* 0x000fca000f8e00ff */
[----:B------:R-:W-:-:S13]  /*12b00*/  ISETP.NE.AND P2, PT, R2, 0x3, PT ;  /* 0x000000030200780c */ /* 0x000fda0003f45270 */
[----:B------:R-:W-:Y:S05]  /*12b10*/  @!P2 BRA `(.L_x_2849) ;  /* 0x000000000004a947 */ /* 0x000fea0003800000 */
[----:B------:R-:W-:Y:S01]  /*12b20*/  BPT.TRAP 0x1 ;  /* 0x000000040000795c */ /* 0x000fe20000300000 */
.L_x_2849:
[----:B0-----:R-:W-:Y:S01]  /*12b30*/  SHF.L.U32 R0, R24, 0x1f, RZ ;  /* 0x0000001f18007819 */ /* 0x001fe200000006ff */
[----:B------:R-:W-:-:S03]  /*12b40*/  IMAD R3, R23, 0x5000, RZ ;  /* 0x0000500017037824 */ /* 0x000fc600078e02ff */
[----:B------:R-:W0:Y:S02]  /*12b50*/  SYNCS.PHASECHK.TRANS64.TRYWAIT P2, [R17+URZ+0x22860], R0 ;  /* 0x02286000110075a7 */ /* 0x000e24000804017f */
[----:B0-----:R-:W-:Y:S05]  /*12b60*/  @!P2 BRA `(.L_x_2850) ;  /* 0x000000580048a947 */ /* 0x001fea0003800000 */
.L_x_3004:
        /* <DEDUP_REMOVED lines=78> */
.L_x_2851:
[----:B-1----:R1:W-:Y:S01]  /*13050*/  SYNCS.ARRIVE.TRANS64.A1T0 RZ, [R17+URZ+0x22850], RZ ;  /* 0x022850ff11ff79a7 */ /* 0x0023e2000810003f */
[----:B------:R-:W-:Y:S06]  /*13060*/  BAR.SYNC.DEFER_BLOCKING 0x2, 0x80 ;  /* 0x0082000000007b1d */ /* 0x000fec0000010000 */
[----:B------:R-:W-:Y:S05]  /*13070*/  @!P0 BRA `(.L_x_2852) ;  /* 0x0000000000048947 */ /* 0x000fea0003800000 */
[----:B------:R-:W-:Y:S01]  /*13080*/  BPT.TRAP 0x1 ;  /* 0x000000040000795c */ /* 0x000fe20000300000 */
.L_x_2852:
[----:B------:R-:W2:Y:S01]  /*13090*/  LDL R0, [R1] ;  /* 0x0000000001007983 */ /* 0x000ea20000100800 */
[----:B-1----:R-:W-:Y:S02]  /*130a0*/  VIADD R17, R17, 0x22880 ;  /* 0x0002288011117836 */ /* 0x002fe40000000000 */
[----:B0-----:R-:W-:Y:S02]  /*130b0*/  IMAD.MOV.U32 R24, RZ, RZ, R35 ;  /* 0x000000ffff187224 */ /* 0x001fe400078e0023 */
[----:B------:R-:W-:Y:S01]  /*130c0*/  IMAD.MOV.U32 R23, RZ, RZ, R32 ;  /* 0x000000ffff177224 */ /* 0x000fe200078e0020 */
[----:B--2---:R-:W-:-:S04]  /*130d0*/  PRMT R17, R0, 0x654, R17 ;  /* 0x0000065400117816 */ /* 0x004fc80000000011 */
[----:B------:R1:W-:Y:S01]  /*130e0*/  SYNCS.ARRIVE.TRANS64.RED.A1T0 RZ, [R17+URZ], RZ ;  /* 0x000000ff11ff79a7 */ /* 0x0003e2000810043f */
[----:B------:R-:W-:Y:S05]  /*130f0*/  @P1 BRA `(.L_x_2853) ;  /* 0xffffffe400e41947 */ /* 0x000fea000383ffff */
.L_x_2833:
        /* <DEDUP_REMOVED lines=19> */
.L_x_2855:
[----:B------:R-:W-:Y:S05]  /*13230*/  BSYNC B0 ;  /* 0x0000000000007941 */ /* 0x000fea0003800000 */
.L_x_2854:
[----:B------:R-:W-:Y:S05]  /*13240*/  @!P0 BRA `(.L_x_2856) ;  /* 0x0000000000048947 */ /* 0x000fea0003800000 */
[----:B------:R-:W-:Y:S01]  /*13250*/  BPT.TRAP 0x1 ;  /* 0x000000040000795c */ /* 0x000fe20000300000 */
.L_x_2856:
[----:B------:R-:W-:Y:S01]  /*13260*/  LOP3.LUT R0, R35, 0x1, RZ, 0x3c, !PT ;  /* 0x0000000123007812 */ /* 0x000fe200078e3cff */
[----:B-1----:R-:W-:Y:S01]  /*13270*/  IMAD R17, R32, 0x8, R22 ;  /* 0x0000000820117824 */ /* 0x002fe200078e0216 */
[----:B------:R-:W-:Y:S02]  /*13280*/  BSSY B0, `(.L_x_2857) ;  /* 0x0000004000007945 */ /* 0x000fe40003800000 */
[----:B------:R-:W-:-:S04]  /*13290*/  SHF.L.U32 R0, R0, 0x1f, RZ ;  /* 0x0000001f00007819 */ /* 0x000fc800000006ff */
[----:B------:R-:W1:Y:S02]  /*132a0*/  SYNCS.PHASECHK.TRANS64.TRYWAIT P1, [R17+URZ+0x22870], R0 ;  /* 0x02287000110075a7 */ /* 0x000e64000802017f */
[----:B-1----:R-:W-:Y:S05]  /*132b0*/  @!P1 BRA `(.L_x_2858) ;  /* 0x0000005000889947 */ /* 0x002fea0003800000 */
.L_x_3005:
[----:B------:R-:W-:Y:S05]  /*132c0*/  BSYNC B0 ;  /* 0x0000000000007941 */ /* 0x000fea0003800000 */
.L_x_2857:
[----:B------:R-:W-:-:S05]  /*132d0*/  IMAD.U32 R2, RZ, RZ, UR46 ;  /* 0x0000002eff027e24 */ /* 0x000fca000f8e00ff */
[----:B------:R-:W-:-:S13]  /*132e0*/  ISETP.NE.AND P1, PT, R2, 0x3, PT ;  /* 0x000000030200780c */ /* 0x000fda0003f25270 */
[----:B------:R-:W-:Y:S05]  /*132f0*/  @!P1 BRA `(.L_x_2859) ;  /* 0x0000000000049947 */ /* 0x000fea0003800000 */
[----:B------:R-:W-:Y:S01]  /*13300*/  BPT.TRAP 0x1 ;  /* 0x000000040000795c */ /* 0x000fe20000300000 */
.L_x_2859:
[----:B-1----:R-:W-:Y:S01]  /*13310*/  SHF.L.U32 R0, R35, 0x1f, RZ ;  /* 0x0000001f23007819 */ /* 0x002fe200000006ff */
[----:B------:R-:W-:-:S03]  /*13320*/  IMAD R19, R32, 0x5000, RZ ;  /* 0x0000500020137824 */ /* 0x000fc600078e02ff */
[----:B------:R-:W1:Y:S02]  /*13330*/  SYNCS.PHASECHK.TRANS64.TRYWAIT P1, [R17+URZ+0x22860], R0 ;  /* 0x02286000110075a7 */ /* 0x000e64000802017f */
[----:B-1----:R-:W-:Y:S05]  /*13340*/  @!P1 BRA `(.L_x_2860) ;  /* 0x0000005000789947 */ /* 0x002fea0003800000 */
.L_x_3006:
        /* <DEDUP_REMOVED lines=78> */
.L_x_2861:
[----:B-1----:R1:W-:Y:S01]  /*13830*/  SYNCS.ARRIVE.TRANS64.A1T0 RZ, [R17+URZ+0x22850], RZ ;  /* 0x022850ff11ff79a7 */ /* 0x0023e2000810003f */
[----:B------:R-:W-:Y:S06]  /*13840*/  BAR.SYNC.DEFER_BLOCKING 0x2, 0x80 ;  /* 0x0082000000007b1d */ /* 0x000fec0000010000 */
[----:B------:R-:W-:Y:S05]  /*13850*/  @!P0 BRA `(.L_x_2862) ;  /* 0x0000000000048947 */ /* 0x000fea0003800000 */
[----:B------:R-:W-:Y:S01]  /*13860*/  BPT.TRAP 0x1 ;  /* 0x000000040000795c */ /* 0x000fe20000300000 */
.L_x_2862:
        /* <DEDUP_REMOVED lines=9> */
.L_x_2805:
[----:B------:R-:W-:Y:S05]  /*13900*/  BSYNC B7 ;  /* 0x0000000000077941 */ /* 0x000fea0003800000 */
.L_x_2803:
        /* <DEDUP_REMOVED lines=12> */
.L_x_2863:
        /* <DEDUP_REMOVED lines=25> */
[----:B------:R-:W-:Y:S02]  /*13b60*/  IMAD.IADD R3, R4, 0x1, R3 ;  /* 0x0000000104037824 */ /* 0x000fe400078e0203 */
[----:B------:R-:W-:Y:S04]  /*13b70*/  SHFL.IDX PT, R4, R16, 0x1, 0x1f ;  /* 0x00201f0010047f89 */ /* 0x000fe800000e0000 */
        /* <DEDUP_REMOVED lines=12> */
.L_x_2869:
[----:B------:R-:W-:-:S04]  /*13c40*/  UIADD3 UR40, UR40, 0x1f, URZ ;  /* 0x0000001f28287890 */ /* 0x000fc8000fffe03f */
[----:B------:R-:W-:-:S06]  /*13c50*/  UISETP.GE.AND UP0, UPT, UR40, UR4, UPT ;  /* 0x000000042800728c */ /* 0x000fcc000bf06270 */
[----:B------:R-:W-:-:S13]  /*13c60*/  PLOP3.LUT P6, PT, PT, PT, UP0, 0x40, 0x0 ;  /* 0x000000000000781c */ /* 0x000fda0003fce808 */
[----:B------:R-:W-:Y:S05]  /*13c70*/  @!P6 BRA `(.L_x_2866) ;  /* 0x0000000400d0e947 */ /* 0x000fea0003800000 */
[----:B------:R-:W1:Y:S01]  /*13c80*/  S2R R0, SR_TID.X ;  /* 0x0000000000007919 */ /* 0x000e620000002100 */
[----:B------:R-:W-:Y:S01]  /*13c90*/  BSSY B0, `(.L_x_2867) ;  /* 0x0000009000007945 */ /* 0x000fe20003800000 */
[----:B-1----:R-:W-:-:S05]  /*13ca0*/  LOP3.LUT R0, R0, 0x1f, RZ, 0xc0, !PT ;  /* 0x0000001f00007812 */ /* 0x002fca00078ec0ff */
[----:B------:R-:W-:Y:S02]  /*13cb0*/  VIADD R7, R0, UR40 ;  /* 0x0000002800077c36 */ /* 0x000fe40008000000 */
[----:B------:R-:W-:-:S03]  /*13cc0*/  IMAD.MOV.U32 R0, RZ, RZ, RZ ;  /* 0x000000ffff007224 */ /* 0x000fc600078e00ff */
[----:B------:R-:W-:-:S13]  /*13cd0*/  ISETP.GE.OR P6, PT, R7, UR4, !P0 ;  /* 0x0000000407007c0c */ /* 0x000fda000c7c6670 */
[----:B------:R-:W-:Y:S05]  /*13ce0*/  @P6 BRA `(.L_x_2868) ;  /* 0x00000000000c6947 */ /* 0x000fea0003800000 */
[----:B------:R-:W1:Y:S02]  /*13cf0*/  LDC.64 R2, c[0x0][0xc80] ;  /* 0x00032000ff027b82 */ /* 0x000e640000000a00 */
[----:B-1----:R-:W-:-:S05]  /*13d00*/  IMAD.WIDE R2, R7, 0x4, R2 ;  /* 0x0000000407027825 */ /* 0x002fca00078e0202 */
[----:B------:R1:W5:Y:S02]  /*13d10*/  LDG.E R0, desc[UR54][R2.64] ;  /* 0x0000003602007981 */ /* 0x000364000c1e1900 */
.L_x_2868:
[----:B------:R-:W-:Y:S05]  /*13d20*/  BSYNC B0 ;  /* 0x0000000000007941 */ /* 0x000fea0003800000 */
.L_x_2867:
        /* <DEDUP_REMOVED lines=23> */
.L_x_2865:
[----:B------:R-:W-:Y:S01]  /*13ea0*/  IMAD.IADD R11, R4, 0x1, -R9 ;  /* 0x00000001040b7824 */ /* 0x000fe200078e0a09 */
[----:B------:R-:W-:-:S03]  /*13eb0*/  ULDC.64 UR4, c[0x0][0xc90] ;  /* 0x0003240000047ab9 */ /* 0x000fc60000000a00 */
[----:B------:R-:W-:-:S05]  /*13ec0*/  IMAD R2, R7, R6, R11 ;  /* 0x0000000607027224 */ /* 0x000fca00078e020b */
[----:B------:R-:W-:-:S13]  /*13ed0*/  ISETP.GT.AND P0, PT, R2, R5, PT ;  /* 0x000000050200720c */ /* 0x000fda0003f04270 */
[----:B------:R-:W-:Y:S02]  /*13ee0*/  VOTEU.ANY UR7, UPT, !P0 ;  /* 0x0000000000077886 */ /* 0x000fe400040e0100 */
[----:B------:R-:W-:-:S04]  /*13ef0*/  UPOPC UR6, UR7 ;  /* 0x00000007000672bf */ /* 0x000fc80008000000 */
[----:B------:R-:W-:-:S04]  /*13f00*/  UIADD3 UR40, UR6, UR40, URZ ;  /* 0x0000002806287290 */ /* 0x000fc8000fffe03f */
[----:B------:R-:W-:-:S06]  /*13f10*/  UIMAD.WIDE UR4, UR40, 0x4, UR4 ;  /* 0x00000004280478a5 */ /* 0x000fcc000f8e0204 */
[----:B------:R-:W-:Y:S02]  /*13f20*/  IMAD.U32 R2, RZ, RZ, UR4 ;  /* 0x00000004ff027e24 */ /* 0x000fe4000f8e00ff */
[----:B------:R-:W-:-:S05]  /*13f30*/  IMAD.U32 R3, RZ, RZ, UR5 ;  /* 0x00000005ff037e24 */ /* 0x000fca000f8e00ff */
[----:B------:R-:W2:Y:S01]  /*13f40*/  LDG.E R9, desc[UR54][R2.64] ;  /* 0x0000003602097981 */ /* 0x000ea2000c1e1900 */
[----:B------:R-:W-:Y:S01]  /*13f50*/  IMAD.U32 R13, RZ, RZ, UR6 ;  /* 0x00000006ff0d7e24 */ /* 0x000fe2000f8e00ff */
[----:B------:R-:W-:Y:S01]  /*13f60*/  ISETP.NE.AND P0, PT, RZ, UR7, PT ;  /* 0x00000007ff007c0c */ /* 0x000fe2000bf05270 */
[----:B------:R-:W-:-:S03]  /*13f70*/  IMAD.MOV.U32 R16, RZ, RZ, RZ ;  /* 0x000000ffff107224 */ /* 0x000fc600078e00ff */
[----:B------:R-:W2:Y:S02]  /*13f80*/  SHFL.IDX PT, R0, R0, R13, 0x1f ;  /* 0x00001f0d00007589 */ /* 0x000ea400000e0000 */
[----:B--2---:R-:W-:-:S05]  /*13f90*/  IMAD R4, R0, R9, RZ ;  /* 0x0000000900047224 */ /* 0x004fca00078e02ff */
[----:B------:R-:W-:-:S04]  /*13fa0*/  IABS R8, R4 ;  /* 0x0000000400087213 */ /* 0x000fc80000000000 */
[----:B------:R-:W1:Y:S08]  /*13fb0*/  I2F.RP R10, R8 ;  /* 0x00000008000a7306 */ /* 0x000e700000209400 */
[----:B-1----:R-:W1:Y:S02]  /*13fc0*/  MUFU.RCP R10, R10 ;  /* 0x0000000a000a7308 */ /* 0x002e640000001000 */
[----:B-1----:R-:W-:-:S06]  /*13fd0*/  VIADD R12, R10, 0xffffffe ;  /* 0x0ffffffe0a0c7836 */ /* 0x002fcc0000000000 */
[----:B------:R-:W1:Y:S02]  /*13fe0*/  F2I.FTZ.U32.TRUNC.NTZ R3, R12 ;  /* 0x0000000c00037305 */ /* 0x000e64000021f000 */
[----:B-1----:R-:W-:Y:S01]  /*13ff0*/  IMAD.MOV R15, RZ, RZ, -R3 ;  /* 0x000000ffff0f7224 */ /* 0x002fe200078e0a03 */
[----:B------:R-:W-:Y:S06]  /*14000*/  @!P0 BRA `(.L_x_2870) ;  /* 0x00000000000c8947 */ /* 0x000fec0003800000 */
[----:B------:R-:W-:-:S06]  /*14010*/  UIADD3 UR4, UR6, -0x1, URZ ;  /* 0xffffffff06047890 */ /* 0x000fcc000fffe03f */
[----:B------:R-:W-:-:S06]  /*14020*/  IMAD.U32 R16, RZ, RZ, UR4 ;  /* 0x00000004ff107e24 */ /* 0x000fcc000f8e00ff */
[----:B------:R1:W2:Y:S02]  /*14030*/  SHFL.IDX PT, R16, R7, R16, 0x1f ;  /* 0x00001f1007107589 */ /* 0x0002a400000e0000 */
.L_x_2870:
[----:B-1----:R-:W-:Y:S02]  /*14040*/  IMAD R7, R15, R8, RZ ;  /* 0x000000080f077224 */ /* 0x002fe400078e02ff */
[----:B------:R-:W-:Y:S02]  /*14050*/  IMAD.MOV.U32 R2, RZ, RZ, RZ ;  /* 0x000000ffff027224 */ /* 0x000fe400078e00ff */
[----:B--2---:R-:W-:Y:S02]  /*14060*/  IMAD R16, R16, R6, R11 ;  /* 0x0000000610107224 */ /* 0x004fe400078e020b */
[----:B------:R-:W-:-:S04]  /*14070*/  IMAD.HI.U32 R3, R3, R7, R2 ;  /* 0x0000000703037227 */ /* 0x000fc800078e0002 */
[----:B------:R-:W-:Y:S01]  /*14080*/  IMAD.IADD R7, R5, 0x1, -R16 ;  /* 0x0000000105077824 */ /* 0x000fe200078e0a10 */
[----:B------:R-:W-:-:S04]  /*14090*/  IABS R5, R4 ;  /* 0x0000000400057213 */ /* 0x000fc80000000000 */
[----:B------:R-:W-:Y:S01]  /*140a0*/  IABS R2, R7 ;  /* 0x0000000700027213 */ /* 0x000fe20000000000 */
[----:B------:R-:W-:-:S04]  /*140b0*/  IMAD.MOV R5, RZ, RZ, -R5 ;  /* 0x000000ffff057224 */ /* 0x000fc800078e0a05 */
        /* <DEDUP_REMOVED lines=16> */
[----:B------:R-:W-:Y:S02]  /*141c0*/  IMAD R4, R4, R2, R7 ;  /* 0x0000000204047224 */ /* 0x000fe400078e0207 */
[----:B------:R-:W-:Y:S01]  /*141d0*/  IMAD.MOV.U32 R2, RZ, RZ, RZ ;  /* 0x000000ffff027224 */ /* 0x000fe200078e00ff */
[----:B------:R-:W-:Y:S01]  /*141e0*/  VIADDMNMX R6, R3, R6, R9, PT ;  /* 0x0000000603067246 */ /* 0x000fe20003800109 */
[----:B------:R-:W-:-:S03]  /*141f0*/  IMAD.IADD R5, R4, 0x1, R5 ;  /* 0x0000000104057824 */ /* 0x000fc600078e0205 */
[----:B------:R-:W-:-:S04]  /*14200*/  IABS R8, R6 ;  /* 0x0000000600087213 */ /* 0x000fc80000000000 */
[----:B------:R-:W1:Y:S08]  /*14210*/  I2F.RP R9, R8 ;  /* 0x0000000800097306 */ /* 0x000e700000209400 */
[----:B-1----:R-:W1:Y:S02]  /*14220*/  MUFU.RCP R9, R9 ;  /* 0x0000000900097308 */ /* 0x002e640000001000 */
[----:B-1----:R-:W-:Y:S01]  /*14230*/  VIADD R3, R9, 0xffffffe ;  /* 0x0ffffffe09037836 */ /* 0x002fe20000000000 */
[----:B------:R-:W-:-:S05]  /*14240*/  IABS R9, R6 ;  /* 0x0000000600097213 */ /* 0x000fca0000000000 */
[----:B------:R-:W1:Y:S02]  /*14250*/  F2I.FTZ.U32.TRUNC.NTZ R3, R3 ;  /* 0x0000000300037305 */ /* 0x000e64000021f000 */
[----:B-1----:R-:W-:-:S04]  /*14260*/  IMAD.MOV R7, RZ, RZ, -R3 ;  /* 0x000000ffff077224 */ /* 0x002fc800078e0a03 */
[----:B------:R-:W-:-:S04]  /*14270*/  IMAD R7, R7, R8, RZ ;  /* 0x0000000807077224 */ /* 0x000fc800078e02ff */
        /* <DEDUP_REMOVED lines=14> */
[----:B------:R-:W-:Y:S01]  /*14360*/  @!P1 LOP3.LUT R2, RZ, R6, RZ, 0x33, !PT ;  /* 0x00000006ff029212 */ /* 0x000fe200078e33ff */
[----:B------:R-:W-:-:S03]  /*14370*/  IMAD.MOV R6, RZ, RZ, -R6 ;  /* 0x000000ffff067224 */ /* 0x000fc600078e0a06 */
[----:B0-----:R-:W-:Y:S01]  /*14380*/  LOP3.LUT R17, RZ, R2, RZ, 0x33, !PT ;  /* 0x00000002ff117212 */ /* 0x001fe200078e33ff */
[----:B------:R-:W-:-:S04]  /*14390*/  IMAD R18, R2, R6, R5 ;  /* 0x0000000602127224 */ /* 0x000fc800078e0205 */
[----:B------:R-:W-:Y:S01]  /*143a0*/  IMAD.IADD R17, R0, 0x1, R17 ;  /* 0x0000000100117824 */ /* 0x000fe200078e0211 */
[----:B------:R-:W-:Y:S06]  /*143b0*/  BRA `(.L_x_2871) ;  /* 0x0000000000107947 */ /* 0x000fec0003800000 */
.L_x_2866:
[----:B------:R-:W-:Y:S01]  /*143c0*/  IMAD.MOV.U32 R16, RZ, RZ, R5 ;  /* 0x000000ffff107224 */ /* 0x000fe200078e0005 */
[----:B------:R-:W-:Y:S01]  /*143d0*/  ULDC UR40, c[0x0][0xc3c] ;  /* 0x00030f0000287ab9 */ /* 0x000fe20000000800 */
[----:B0-----:R-:W-:Y:S02]  /*143e0*/  IMAD.MOV.U32 R17, RZ, RZ, RZ ;  /* 0x000000ffff117224 */ /* 0x001fe400078e00ff */
[----:B------:R-:W-:-:S07]  /*143f0*/  IMAD.MOV.U32 R18, RZ, RZ, RZ ;  /* 0x000000ffff127224 */ /* 0x000fce00078e00ff */
.L_x_2871:
[----:B------:R0:W2:Y:S01]  /*14400*/  LDL R2, [R1] ;  /* 0x0000000001027983 */ /* 0x0000a20000100800 */
[----:B------:R-:W1:Y:S02]  /*14410*/  S2R R0, SR_TID.X ;  /* 0x0000000000007919 */ /* 0x000e640000002100 */
[----:B-1----:R-:W-:Y:S01]  /*14420*/  LOP3.LUT R0, R0, 0x1f, RZ, 0xc0, !PT ;  /* 0x0000001f00007812 */ /* 0x002fe200078ec0ff */
[----:B------:R-:W-:Y:S03]  /*14430*/  BAR.SYNC.DEFER_BLOCKING 0x4, 0x180 ;  /* 0x0106000000007b1d */ /* 0x000fe60000010000 */
[----:B------:R-:W-:Y:S01]  /*14440*/  ISETP.NE.AND P0, PT, R0, RZ, PT ;  /* 0x000000ff0000720c */ /* 0x000fe20003f05270 */
[----:B------:R-:W-:-:S12]  /*14450*/  IMAD.U32 R19, RZ, RZ, UR40 ;  /* 0x00000028ff137e24 */ /* 0x000fd8000f8e00ff */
[----:B------:R-:W-:Y:S01]  /*14460*/  @!P0 MOV R0, 0x400 ;  /* 0x0000040000008802 */ /* 0x000fe20000000f00 */
[----:B--2---:R-:W1:Y:S03]  /*14470*/  @!P0 S2R R2, SR_CgaCtaId ;  /* 0x0000000000028919 */ /* 0x004e660000008800 */
[----:B-1----:R-:W-:Y:S01]  /*14480*/  @!P0 LEA R22, R2, R0, 0x18 ;  /* 0x0000000002168211 */ /* 0x002fe200078ec0ff */
[----:B------:R0:W-:Y:S04]  /*14490*/  @!P0 STL [R1], R2 ;  /* 0x0000000201008387 */ /* 0x0001e80000100800 */
[----:B------:R0:W-:Y:S01]  /*144a0*/  @!P0 STS.128 [R22+0x228d0], R16 ;  /* 0x0228d01016008388 */ /* 0x0001e20000000c00 */
[----:B------:R-:W-:Y:S06]  /*144b0*/  BAR.ARV 0x5, 0x180 ;  /* 0x0146000000007b1d */ /* 0x000fec0000002000 */
.L_x_2864:
[----:B------:R-:W-:Y:S02]  /*144c0*/  ULDC UR4, c[0x0][0xc3c] ;  /* 0x00030f0000047ab9 */ /* 0x000fe40000000800 */
[----:B------:R-:W-:-:S06]  /*144d0*/  UISETP.GE.AND UP0, UPT, UR40, UR4, UPT ;  /* 0x000000042800728c */ /* 0x000fcc000bf06270 */
[----:B------:R-:W-:-:S13]  /*144e0*/  PLOP3.LUT P0, PT, PT, PT, UP0, 0x80, 0x0 ;  /* 0x000000000000781c */ /* 0x000fda0003f0f008 */
[----:B------:R-:W-:Y:S05]  /*144f0*/  @!P0 BRA `(.L_x_2872) ;  /* 0xffffffa400148947 */ /* 0x000fea000383ffff */
.L_x_2799:
[----:B0-----:R-:W2:Y:S01]  /*14500*/  LDL.LU R0, [R1+0x18] ;  /* 0x0000180001007983 */ /* 0x001ea20000300800 */
        /* <DEDUP_REMOVED lines=11> */
.L_x_3007:
[----:B------:R-:W-:Y:S05]  /*145c0*/  BSYNC B0 ;  /* 0x0000000000007941 */ /* 0x000fea0003800000 */
.L_x_2873:
[----:B------:R-:W-:-:S03]  /*145d0*/  UMOV UR4, 0xffffffff ;  /* 0xffffffff00047882 */ /* 0x000fc60000000000 */
[----:B------:R-:W-:Y:S05]  /*145e0*/  BRA.DIV UR4, `(.L_x_2875) ;  /* 0x0000003e04f87947 */ /* 0x000fea000b800000 */
[----:B0-----:R-:W0:Y:S02]  /*145f0*/  S2R R0, SR_TID.X ;  /* 0x0000000000007919 */ /* 0x001e240000002100 */
[----:B0-----:R-:W-:-:S04]  /*14600*/  SHF.R.U32.HI R0, RZ, 0x5, R0 ;  /* 0x00000005ff007819 */ /* 0x001fc80000011600 */
[----:B------:R-:W-:-:S05]  /*14610*/  LOP3.LUT R0, R0, 0x3, RZ, 0xc0, !PT ;  /* 0x0000000300007812 */ /* 0x000fca00078ec0ff */
[----:B------:R0:W1:Y:S02]  /*14620*/  SHFL.IDX PT, R14, R0, RZ, 0x1f ;  /* 0x00001fff000e7589 */ /* 0x00006400000e0000 */
.L_x_3010:
[----:B-1----:R-:W-:Y:S01]  /*14630*/  ISETP.NE.AND P0, PT, R14, RZ, PT ;  /* 0x000000ff0e00720c */ /* 0x002fe20003f05270 */
[----:B------:R-:W-:-:S12]  /*14640*/  BSSY B0, `(.L_x_2876) ;  /* 0x000002c000007945 */ /* 0x000fd80003800000 */
[----:B------:R-:W-:Y:S05]  /*14650*/  @P0 BRA `(.L_x_2877) ;  /* 0x0000000000a80947 */ /* 0x000fea0003800000 */
[----:B------:R-:W-:-:S03]  /*14660*/  UMOV UR4, 0xffffffff ;  /* 0xffffffff00047882 */ /* 0x000fc60000000000 */
[----:B------:R-:W-:Y:S05]  /*14670*/  BRA.DIV UR4, `(.L_x_2878) ;  /* 0x0000004204087947 */ /* 0x000fea000b800000 */
[----:B------:R-:W-:-:S13]  /*14680*/  ELECT P6, URZ, PT ;  /* 0x00000000003f782f */ /* 0x000fda00038c0000 */
.L_x_3013:
[----:B------:R-:W-:Y:S05]  /*14690*/  @!P6 BRA `(.L_x_2877) ;  /* 0x000000000098e947 */ /* 0x000fea0003800000 */
[----:B------:R-:W-:-:S06]  /*146a0*/  ULOP3.LUT UR4, UR36, 0x2, URZ, 0xfc, !UPT ;  /* 0x0000000224047892 */ /* 0x000fcc000f8efc3f */
[----:B0-----:R-:W-:-:S05]  /*146b0*/  IMAD.U32 R0, RZ, RZ, UR4 ;  /* 0x00000004ff007e24 */ /* 0x001fca000f8e00ff */
[----:B------:R-:W-:-:S13]  /*146c0*/  ISETP.NE.AND P0, PT, R0, 0x3, PT ;  /* 0x000000030000780c */ /* 0x000fda0003f05270 */
[----:B------:R-:W-:Y:S05]  /*146d0*/  @!P0 BRA `(.L_x_2879) ;  /* 0x0000000000048947 */ /* 0x000fea0003800000 */
[----:B------:R-:W-:Y:S01]  /*146e0*/  BPT.TRAP 0x1 ;  /* 0x000000040000795c */ /* 0x000fe20000300000 */
.L_x_2879:
[C---:B------:R-:W-:Y:S01]  /*146f0*/  IMAD R3, R32.reuse, 0x8, R5 ;  /* 0x0000000820037824 */ /* 0x040fe200078e0205 */
[----:B------:R-:W-:Y:S01]  /*14700*/  SHF.L.U32 R2, R35, 0x1f, RZ ;  /* 0x0000001f23027819 */ /* 0x000fe200000006ff */
[----:B------:R-:W-:-:S03]  /*14710*/  VIADD R32, R32, 0x1 ;  /* 0x0000000120207836 */ /* 0x000fc60000000000 */
[----:B------:R-:W0:Y:S02]  /*14720*/  SYNCS.PHASECHK.TRANS64.TRYWAIT P1, [R3+URZ+0x22840], R2 ;  /* 0x02284002030075a7 */ /* 0x000e24000802017f */
[----:B------:R-:W-:-:S04]  /*14730*/  ISETP.NE.AND P2, PT, R32, 0x2, PT ;  /* 0x000000022000780c */ /* 0x000fc80003f45270 */
[----:B------:R-:W-:Y:S01]  /*14740*/  SEL R0, RZ, 0x1, P2 ;  /* 0x00000001ff007807 */ /* 0x000fe20001000000 */
[----:B0-----:R-:W-:Y:S08]  /*14750*/  @!P1 BRA `(.L_x_2880) ;  /* 0x0000003c00f09947 */ /* 0x001ff00003800000 */
.L_x_3014:
[----:B------:R-:W-:Y:S02]  /*14760*/  SEL R32, R32, RZ, P2 ;  /* 0x000000ff20207207 */ /* 0x000fe40001000000 */
[----:B------:R-:W-:Y:S01]  /*14770*/  LOP3.LUT R0, R35, R0, RZ, 0x3c, !PT ;  /* 0x0000000023007212 */ /* 0x000fe200078e3cff */
[----:B------:R-:W-:Y:S06]  /*14780*/  @!P0 BRA `(.L_x_2881) ;  /* 0x0000000000048947 */ /* 0x000fec0003800000 */
[----:B------:R-:W-:Y:S01]  /*14790*/  BPT.TRAP 0x1 ;  /* 0x000000040000795c */ /* 0x000fe20000300000 */
.L_x_2881:
[----:B------:R-:W-:Y:S01]  /*147a0*/  IMAD R5, R32, 0x8, R5 ;  /* 0x0000000820057824 */ /* 0x000fe200078e0205 */
[----:B------:R-:W-:-:S04]  /*147b0*/  SHF.L.U32 R0, R0, 0x1f, RZ ;  /* 0x0000001f00007819 */ /* 0x000fc800000006ff */
[----:B------:R-:W1:Y:S02]  /*147c0*/  SYNCS.PHASECHK.TRANS64.TRYWAIT P1, [R5+URZ+0x22840], R0 ;  /* 0x02284000050075a7 */ /* 0x000e64000802017f */
[----:B-1----:R-:W-:Y:S05]  /*147d0*/  @!P1 BRA `(.L_x_2882) ;  /* 0x0000003c00e49947 */ /* 0x002fea0003800000 */
.L_x_3015:
[----:B------:R-:W-:Y:S05]  /*147e0*/  @!P0 BRA `(.L_x_2883) ;  /* 0x0000000000048947 */ /* 0x000fea0003800000 */
[----:B------:R-:W-:Y:S01]  /*147f0*/  BPT.TRAP 0x1 ;  /* 0x000000040000795c */ /* 0x000fe20000300000 */
.L_x_2883:
[----:B------:R-:W2:Y:S02]  /*14800*/  SYNCS.PHASECHK.TRANS64.TRYWAIT P1, [R3+URZ+0x22860], R2 ;  /* 0x02286002030075a7 */ /* 0x000ea4000802017f */
[----:B--2---:R-:W-:Y:S05]  /*14810*/  @!P1 BRA `(.L_x_2884) ;  /* 0x0000003c00e89947 */ /* 0x004fea0003800000 */
.L_x_3016:
[----:B------:R-:W-:Y:S05]  /*14820*/  @!P0 BRA `(.L_x_2885) ;  /* 0x0000000000048947 */ /* 0x000fea0003800000 */
[----:B------:R-:W-:Y:S01]  /*14830*/  BPT.TRAP 0x1 ;  /* 0x000000040000795c */ /* 0x000fe20000300000 */
.L_x_2885:
[----:B------:R-:W3:Y:S02]  /*14840*/  SYNCS.PHASECHK.TRANS64.TRYWAIT P1, [R5+URZ+0x22860], R0 ;  /* 0x02286000050075a7 */ /* 0x000ee4000802017f */
[----:B---3--:R-:W-:Y:S05]  /*14850*/  @!P1 BRA `(.L_x_2886) ;  /* 0x0000003c00ec9947 */ /* 0x008fea0003800000 */
.L_x_3017:
[----:B------:R-:W-:Y:S05]  /*14860*/  @!P0 BRA `(.L_x_2887) ;  /* 0x0000000000048947 */ /* 0x000fea0003800000 */
[----:B------:R-:W-:Y:S01]  /*14870*/  BPT.TRAP 0x1 ;  /* 0x000000040000795c */ /* 0x000fe20000300000 */
.L_x_2887:
[----:B------:R-:W4:Y:S02]  /*14880*/  SYNCS.PHASECHK.TRANS64.TRYWAIT P1, [R3+URZ+0x22880], R2 ;  /* 0x02288002030075a7 */ /* 0x000f24000802017f */
[----:B----4-:R-:W-:Y:S05]  /*14890*/  @!P1 BRA `(.L_x_2888) ;  /* 0x0000003c00f09947 */ /* 0x010fea0003800000 */
.L_x_3018:
[----:B------:R-:W-:Y:S05]  /*148a0*/  @!P0 BRA `(.L_x_2889) ;  /* 0x0000000000048947 */ /* 0x000fea0003800000 */
[----:B------:R-:W-:Y:S01]  /*148b0*/  BPT.TRAP 0x1 ;  /* 0x000000040000795c */ /* 0x000fe20000300000 */
.L_x_2889:
[----:B------:R0:W0:Y:S02]  /*148c0*/  SYNCS.PHASECHK.TRANS64.TRYWAIT P0, [R5+URZ+0x22880], R0 ;  /* 0x02288000050075a7 */ /* 0x000024000800017f */
[----:B0-----:R-:W-:Y:S05]  /*148d0*/  @!P0 NANOSLEEP.SYNCS 0x989680 ;  /* 0x009896800000895d */ /* 0x001fea0003900000 */
[----:B------:R-:W0:Y:S02]  /*148e0*/  @!P0 SYNCS.PHASECHK.TRANS64 P0, [R5+URZ+0x22880], R0 ;  /* 0x02288000050085a7 */ /* 0x000e24000800007f */
[----:B0-----:R-:W-:Y:S05]  /*148f0*/  @!P0 BRA `(.L_x_2889) ;  /* 0xfffffffc00f08947 */ /* 0x001fea000383ffff */
.L_x_2877:
[----:B------:R-:W-:Y:S05]  /*14900*/  BSYNC B0 ;  /* 0x0000000000007941 */ /* 0x000fea0003800000 */
.L_x_2876:
[----:B------:R-:W-:Y:S05]  /*14910*/  EXIT ;  /* 0x000000000000794d */ /* 0x000fea0003800000 */
.L_x_2736:
[----:B0-----:R-:W-:-:S04]  /*14920*/  IMAD.U32 R3, RZ, RZ, UR43 ;  /* 0x0000002bff037e24 */ /* 0x001fc8000f8e00ff */
[----:B------:R0:W1:Y:S03]  /*14930*/  SYNCS.PHASECHK.TRANS64.TRYWAIT P1, [R3+URZ+0x22800], R0 ;  /* 0x02280000030075a7 */ /* 0x000066000802017f */
[----:B-1----:R-:W-:Y:S05]  /*14940*/  @!P1 NANOSLEEP.SYNCS 0x989680 ;  /* 0x009896800000995d */ /* 0x002fea0003900000 */
[----:B------:R-:W1:Y:S02]  /*14950*/  @!P1 SYNCS.PHASECHK.TRANS64 P1, [R3+URZ+0x22800], R0 ;  /* 0x02280000030095a7 */ /* 0x000e64000802007f */
[----:B-1----:R-:W-:Y:S05]  /*14960*/  @!P1 BRA `(.L_x_2736) ;  /* 0xfffffffc00ec9947 */ /* 0x002fea000383ffff */
[----:B------:R-:W-:Y:S05]  /*14970*/  BRA `(.L_x_2890) ;  /* 0xfffffed0005c7947 */ /* 0x000fea000383ffff */
.L_x_2740:
[----:B-1----:R1:W2:Y:S02]  /*14980*/  SYNCS.PHASECHK.TRANS64.TRYWAIT P1, [R0+URZ+0x22830], R3 ;  /* 0x02283003000075a7 */ /* 0x0022a4000802017f */
[----:B--2---:R-:W-:Y:S05]  /*14990*/  @!P1 NANOSLEEP.SYNCS 0x989680 ;  /* 0x009896800000995d */ /* 0x004fea0003900000 */
[----:B------:R-:W2:Y:S02]  /*149a0*/  @!P1 SYNCS.PHASECHK.TRANS64 P1, [R0+URZ+0x22830], R3 ;  /* 0x02283003000095a7 */ /* 0x000ea4000802007f */
[----:B--2---:R-:W-:Y:S05]  /*149b0*/  @!P1 BRA `(.L_x_2740) ;  /* 0xfffffffc00f09947 */ /* 0x004fea000383ffff */
[----:B------:R-:W-:Y:S05]  /*149c0*/  BRA `(.L_x_2739) ;  /* 0xfffffed000787947 */ /* 0x000fea000383ffff */
.L_x_2746:
[----:B-1----:R-:W-:-:S04]  /*149d0*/  IMAD.U32 R5, RZ, RZ, UR6 ;  /* 0x00000006ff057e24 */ /* 0x002fc8000f8e00ff */
[----:B------:R1:W2:Y:S03]  /*149e0*/  SYNCS.PHASECHK.TRANS64.TRYWAIT P1, [R5+URZ+0x22830], R4 ;  /* 0x02283004050075a7 */ /* 0x0002a6000802017f */
[----:B--2---:R-:W-:Y:S05]  /*149f0*/  @!P1 NANOSLEEP.SYNCS 0x989680 ;  /* 0x009896800000995d */ /* 0x004fea0003900000 */
[----:B------:R-:W2:Y:S02]  /*14a00*/  @!P1 SYNCS.PHASECHK.TRANS64 P1, [R5+URZ+0x22830], R4 ;  /* 0x02283004050095a7 */ /* 0x000ea4000802007f */
[----:B--2---:R-:W-:Y:S05]  /*14a10*/  @!P1 BRA `(.L_x_2746) ;  /* 0xfffffffc00ec9947 */ /* 0x004fea000383ffff */
[----:B------:R-:W-:Y:S05]  /*14a20*/  BRA `(.L_x_2743) ;  /* 0xffffff0000507947 */ /* 0x000fea000383ffff */
.L_x_2750:
[----:B-1----:R-:W-:-:S04]  /*14a30*/  IMAD.U32 R5, RZ, RZ, UR6 ;  /* 0x00000006ff057e24 */ /* 0x002fc8000f8e00ff */
[----:B------:R1:W2:Y:S03]  /*14a40*/  SYNCS.PHASECHK.TRANS64.TRYWAIT P1, [R5+URZ+0x22850], R4 ;  /* 0x02285004050075a7 */ /* 0x0002a6000802017f */
[----:B--2---:R-:W-:Y:S05]  /*14a50*/  @!P1 NANOSLEEP.SYNCS 0x989680 ;  /* 0x009896800000995d */ /* 0x004fea0003900000 */
[----:B------:R-:W2:Y:S02]  /*14a60*/  @!P1 SYNCS.PHASECHK.TRANS64 P1, [R5+URZ+0x22850], R4 ;  /* 0x02285004050095a7 */ /* 0x000ea4000802007f */
[----:B--2---:R-:W-:Y:S05]  /*14a70*/  @!P1 BRA `(.L_x_2750) ;  /* 0xfffffffc00ec9947 */ /* 0x004fea000383ffff */
[----:B------:R-:W-:Y:S05]  /*14a80*/  BRA `(.L_x_2747) ;  /* 0xffffff08006c7947 */ /* 0x000fea000383ffff */
.L_x_2758:
[----:B-1----:R-:W-:-:S04]  /*14a90*/  IMAD.U32 R5, RZ, RZ, UR6 ;  /* 0x00000006ff057e24 */ /* 0x002fc8000f8e00ff */
[----:B------:R1:W2:Y:S03]  /*14aa0*/  SYNCS.PHASECHK.TRANS64.TRYWAIT P1, [R5+URZ+0x22830], R4 ;  /* 0x02283004050075a7 */ /* 0x0002a6000802017f */
[----:B--2---:R-:W-:Y:S05]  /*14ab0*/  @!P1 NANOSLEEP.SYNCS 0x989680 ;  /* 0x009896800000995d */ /* 0x004fea0003900000 */
[----:B------:R-:W2:Y:S02]  /*14ac0*/  @!P1 SYNCS.PHASECHK.TRANS64 P1, [R5+URZ+0x22830], R4 ;  /* 0x02283004050095a7 */ /* 0x000ea4000802007f */
[----:B--2---:R-:W-:Y:S05]  /*14ad0*/  @!P1 BRA `(.L_x_2758) ;  /* 0xfffffffc00ec9947 */ /* 0x004fea000383ffff */
[----:B------:R-:W-:Y:S05]  /*14ae0*/  BRA `(.L_x_2755) ;  /* 0xffffff3400547947 */ /* 0x000fea000383ffff */
.L_x_2762:
[----:B-1----:R-:W-:-:S04]  /*14af0*/  IMAD.U32 R5, RZ, RZ, UR6 ;  /* 0x00000006ff057e24 */ /* 0x002fc8000f8e00ff */
[----:B------:R1:W2:Y:S03]  /*14b00*/  SYNCS.PHASECHK.TRANS64.TRYWAIT P1, [R5+URZ+0x22850], R4 ;  /* 0x02285004050075a7 */ /* 0x0002a6000802017f */
[----:B--2---:R-:W-:Y:S05]  /*14b10*/  @!P1 NANOSLEEP.SYNCS 0x989680 ;  /* 0x009896800000995d */ /* 0x004fea0003900000 */
[----:B------:R-:W2:Y:S02]  /*14b20*/  @!P1 SYNCS.PHASECHK.TRANS64 P1, [R5+URZ+0x22850], R4 ;  /* 0x02285004050095a7 */ /* 0x000ea4000802007f */
[----:B--2---:R-:W-:Y:S05]  /*14b30*/  @!P1 BRA `(.L_x_2762) ;  /* 0xfffffffc00ec9947 */ /* 0x004fea000383ffff */
[----:B------:R-:W-:Y:S05]  /*14b40*/  BRA `(.L_x_2759) ;  /* 0xffffff3c00647947 */ /* 0x000fea000383ffff */
.L_x_2769:
[----:B-1----:R-:W-:-:S04]  /*14b50*/  IMAD.U32 R6, RZ, RZ, UR9 ;  /* 0x00000009ff067e24 */ /* 0x002fc8000f8e00ff */
[----:B------:R1:W2:Y:S03]  /*14b60*/  SYNCS.PHASECHK.TRANS64.TRYWAIT P1, [R6+URZ+0x22850], R3 ;  /* 0x02285003060075a7 */ /* 0x0002a6000802017f */
[----:B--2---:R-:W-:Y:S05]  /*14b70*/  @!P1 NANOSLEEP.SYNCS 0x989680 ;  /* 0x009896800000995d */ /* 0x004fea0003900000 */
[----:B------:R-:W2:Y:S02]  /*14b80*/  @!P1 SYNCS.PHASECHK.TRANS64 P1, [R6+URZ+0x22850], R3 ;  /* 0x02285003060095a7 */ /* 0x000ea4000802007f */
[----:B--2---:R-:W-:Y:S05]  /*14b90*/  @!P1 BRA `(.L_x_2769) ;  /* 0xfffffffc00ec9947 */ /* 0x004fea000383ffff */
[----:B------:R-:W-:Y:S05]  /*14ba0*/  BRA `(.L_x_2768) ;  /* 0xffffff5c003c7947 */ /* 0x000fea000383ffff */
.L_x_2814:
        /* <DEDUP_REMOVED lines=10> */
.L_x_2891:
[----:B------:R-:W-:Y:S05]  /*14c50*/  BRA `(.L_x_2892) ;  /* 0xffffffa800b87947 */ /* 0x000fea000383ffff */
.L_x_2817:
[----:B0-----:R0:W1:Y:S02]  /*14c60*/  SYNCS.PHASECHK.TRANS64.TRYWAIT P0, [R0+URZ+0x22880], R28 ;  /* 0x0228801c000075a7 */ /* 0x001064000800017f */
[----:B-1----:R-:W-:Y:S05]  /*14c70*/  @!P0 NANOSLEEP.SYNCS 0x989680 ;  /* 0x009896800000895d */ /* 0x002fea0003900000 */
[----:B------:R-:W1:Y:S02]  /*14c80*/  @!P0 SYNCS.PHASECHK.TRANS64 P0, [R0+URZ+0x22880], R28 ;  /* 0x0228801c000085a7 */ /* 0x000e64000800007f */
[----:B-1----:R-:W-:Y:S05]  /*14c90*/  @!P0 BRA `(.L_x_2817) ;  /* 0xfffffffc00f08947 */ /* 0x002fea000383ffff */
[----:B------:R-:W-:Y:S05]  /*14ca0*/  BRA `(.L_x_2893) ;  /* 0xffffffac00dc7947 */ /* 0x000fea000383ffff */
.L_x_2818:
        /* <DEDUP_REMOVED lines=8> */
.L_x_2895:
[----:B------:R-:W-:Y:S05]  /*14d30*/  BSYNC B0 ;  /* 0x0000000000007941 */ /* 0x000fea0003800000 */
.L_x_2894:
        /* <DEDUP_REMOVED lines=14> */
.L_x_2896:
[----:B------:R-:W-:Y:S02]  /*14e20*/  IMAD.MOV.U32 R13, RZ, RZ, R10 ;  /* 0x000000ffff0d7224 */ /* 0x000fe400078e000a */
[----:B------:R-:W-:Y:S02]  /*14e30*/  IMAD.MOV.U32 R12, RZ, RZ, 0x1 ;  /* 0x00000001ff0c7424 */ /* 0x000fe400078e00ff */
[----:B------:R-:W-:-:S07]  /*14e40*/  IMAD.MOV.U32 R2, RZ, RZ, R14 ;  /* 0x000000ffff027224 */ /* 0x000fce00078e000e */
[----:B------:R-:W-:Y:S05]  /*14e50*/  WARPSYNC.COLLECTIVE R15, `(.L_x_2897) ;  /* 0x000000000f087348 */ /* 0x000fea0003c00000 */
[----:B------:R0:W1:Y:S02]  /*14e60*/  SHFL.IDX P6, R14, R13, R12, R11 ;  /* 0x0000000c0d0e7389 */ /* 0x00006400000c000b */
[----:B01----:R-:W-:Y:S01]  /*14e70*/  ENDCOLLECTIVE ;  /* 0x000000000000791b */ /* 0x003fe20003800000 */
.L_x_2897:
        /* <DEDUP_REMOVED lines=12> */
.L_x_2898:
[----:B------:R-:W-:Y:S02]  /*14f40*/  IMAD.MOV.U32 R13, RZ, RZ, R10 ;  /* 0x000000ffff0d7224 */ /* 0x000fe400078e000a */
[----:B------:R-:W-:Y:S02]  /*14f50*/  IMAD.MOV.U32 R12, RZ, RZ, 0x2 ;  /* 0x00000002ff0c7424 */ /* 0x000fe400078e00ff */
[----:B------:R-:W-:-:S07]  /*14f60*/  IMAD.MOV.U32 R2, RZ, RZ, R14 ;  /* 0x000000ffff027224 */ /* 0x000fce00078e000e */
[----:B------:R-:W-:Y:S05]  /*14f70*/  WARPSYNC.COLLECTIVE R15, `(.L_x_2899) ;  /* 0x000000000f087348 */ /* 0x000fea0003c00000 */
[----:B------:R0:W1:Y:S02]  /*14f80*/  SHFL.IDX P6, R14, R13, R12, R11 ;  /* 0x0000000c0d0e7389 */ /* 0x00006400000c000b */
[----:B01----:R-:W-:Y:S01]  /*14f90*/  ENDCOLLECTIVE ;  /* 0x000000000000791b */ /* 0x003fe20003800000 */
.L_x_2899:
        /* <DEDUP_REMOVED lines=12> */
.L_x_2900:
[----:B------:R-:W-:Y:S02]  /*15060*/  IMAD.MOV.U32 R13, RZ, RZ, R10 ;  /* 0x000000ffff0d7224 */ /* 0x000fe400078e000a */
[----:B------:R-:W-:Y:S02]  /*15070*/  IMAD.MOV.U32 R12, RZ, RZ, 0x3 ;  /* 0x00000003ff0c7424 */ /* 0x000fe400078e00ff */
[----:B------:R-:W-:-:S07]  /*15080*/  IMAD.MOV.U32 R2, RZ, RZ, R14 ;  /* 0x000000ffff027224 */ /* 0x000fce00078e000e */
[----:B------:R-:W-:Y:S05]  /*15090*/  WARPSYNC.COLLECTIVE R15, `(.L_x_2901) ;  /* 0x000000000f087348 */ /* 0x000fea0003c00000 */
[----:B------:R0:W1:Y:S02]  /*150a0*/  SHFL.IDX P6, R14, R13, R12, R11 ;  /* 0x0000000c0d0e7389 */ /* 0x00006400000c000b */
[----:B01----:R-:W-:Y:S01]  /*150b0*/  ENDCOLLECTIVE ;  /* 0x000000000000791b */ /* 0x003fe20003800000 */
.L_x_2901:
        /* <DEDUP_REMOVED lines=12> */
.L_x_2902:
[----:B------:R-:W-:Y:S02]  /*15180*/  IMAD.MOV.U32 R13, RZ, RZ, R10 ;  /* 0x000000ffff0d7224 */ /* 0x000fe400078e000a */
[----:B------:R-:W-:Y:S02]  /*15190*/  IMAD.MOV.U32 R12, RZ, RZ, 0x4 ;  /* 0x00000004ff0c7424 */ /* 0x000fe400078e00ff */
[----:B------:R-:W-:-:S07]  /*151a0*/  IMAD.MOV.U32 R2, RZ, RZ, R14 ;  /* 0x000000ffff027224 */ /* 0x000fce00078e000e */
[----:B------:R-:W-:Y:S05]  /*151b0*/  WARPSYNC.COLLECTIVE R15, `(.L_x_2903) ;  /* 0x000000000f087348 */ /* 0x000fea0003c00000 */
[----:B------:R0:W1:Y:S02]  /*151c0*/  SHFL.IDX P6, R14, R13, R12, R11 ;  /* 0x0000000c0d0e7389 */ /* 0x00006400000c000b */
[----:B01----:R-:W-:Y:S01]  /*151d0*/  ENDCOLLECTIVE ;  /* 0x000000000000791b */ /* 0x003fe20003800000 */
.L_x_2903:
        /* <DEDUP_REMOVED lines=12> */
.L_x_2904:
[----:B------:R-:W-:Y:S02]  /*152a0*/  IMAD.MOV.U32 R13, RZ, RZ, R10 ;  /* 0x000000ffff0d7224 */ /* 0x000fe400078e000a */
[----:B------:R-:W-:Y:S02]  /*152b0*/  IMAD.MOV.U32 R12, RZ, RZ, 0x5 ;  /* 0x00000005ff0c7424 */ /* 0x000fe400078e00ff */
[----:B------:R-:W-:-:S07]  /*152c0*/  IMAD.MOV.U32 R2, RZ, RZ, R14 ;  /* 0x000000ffff027224 */ /* 0x000fce00078e000e */
[----:B------:R-:W-:Y:S05]  /*152d0*/  WARPSYNC.COLLECTIVE R15, `(.L_x_2905) ;  /* 0x000000000f087348 */ /* 0x000fea0003c00000 */
[----:B------:R0:W1:Y:S02]  /*152e0*/  SHFL.IDX P6, R14, R13, R12, R11 ;  /* 0x0000000c0d0e7389 */ /* 0x00006400000c000b */
[----:B01----:R-:W-:Y:S01]  /*152f0*/  ENDCOLLECTIVE ;  /* 0x000000000000791b */ /* 0x003fe20003800000 */
.L_x_2905:
        /* <DEDUP_REMOVED lines=12> */
.L_x_2906:
[----:B------:R-:W-:Y:S02]  /*153c0*/  IMAD.MOV.U32 R13, RZ, RZ, R10 ;  /* 0x000000ffff0d7224 */ /* 0x000fe400078e000a */
[----:B------:R-:W-:Y:S02]  /*153d0*/  IMAD.MOV.U32 R12, RZ, RZ, 0x6 ;  /* 0x00000006ff0c7424 */ /* 0x000fe400078e00ff */
[----:B------:R-:W-:-:S07]  /*153e0*/  IMAD.MOV.U32 R2, RZ, RZ, R14 ;  /* 0x000000ffff027224 */ /* 0x000fce00078e000e */
[----:B------:R-:W-:Y:S05]  /*153f0*/  WARPSYNC.COLLECTIVE R15, `(.L_x_2907) ;  /* 0x000000000f087348 */ /* 0x000fea0003c00000 */
[----:B------:R0:W1:Y:S02]  /*15400*/  SHFL.IDX P6, R14, R13, R12, R11 ;  /* 0x0000000c0d0e7389 */ /* 0x00006400000c000b */
[----:B01----:R-:W-:Y:S01]  /*15410*/  ENDCOLLECTIVE ;  /* 0x000000000000791b */ /* 0x003fe20003800000 */
.L_x_2907:
        /* <DEDUP_REMOVED lines=12> */
.L_x_2908:
[----:B------:R-:W-:Y:S02]  /*154e0*/  IMAD.MOV.U32 R13, RZ, RZ, R10 ;  /* 0x000000ffff0d7224 */ /* 0x000fe400078e000a */
[----:B------:R-:W-:Y:S02]  /*154f0*/  IMAD.MOV.U32 R12, RZ, RZ, 0x7 ;  /* 0x00000007ff0c7424 */ /* 0x000fe400078e00ff */
[----:B------:R-:W-:-:S07]  /*15500*/  IMAD.MOV.U32 R2, RZ, RZ, R14 ;  /* 0x000000ffff027224 */ /* 0x000fce00078e000e */
[----:B------:R-:W-:Y:S05]  /*15510*/  WARPSYNC.COLLECTIVE R15, `(.L_x_2909) ;  /* 0x000000000f087348 */ /* 0x000fea0003c00000 */
[----:B------:R0:W1:Y:S02]  /*15520*/  SHFL.IDX P6, R14, R13, R12, R11 ;  /* 0x0000000c0d0e7389 */ /* 0x00006400000c000b */
[----:B01----:R-:W-:Y:S01]  /*15530*/  ENDCOLLECTIVE ;  /* 0x000000000000791b */ /* 0x003fe20003800000 */
.L_x_2909:
        /* <DEDUP_REMOVED lines=12> */
.L_x_2910:
[----:B------:R-:W-:Y:S02]  /*15600*/  IMAD.MOV.U32 R13, RZ, RZ, R21 ;  /* 0x000000ffff0d7224 */ /* 0x000fe400078e0015 */
[----:B------:R-:W-:Y:S02]  /*15610*/  IMAD.MOV.U32 R12, RZ, RZ, RZ ;  /* 0x000000ffff0c7224 */ /* 0x000fe400078e00ff */
[----:B------:R-:W-:-:S07]  /*15620*/  IMAD.MOV.U32 R2, RZ, RZ, R14 ;  /* 0x000000ffff027224 */ /* 0x000fce00078e000e */
[----:B------:R-:W-:Y:S05]  /*15630*/  WARPSYNC.COLLECTIVE R15, `(.L_x_2911) ;  /* 0x000000000f087348 */ /* 0x000fea0003c00000 */
[----:B------:R0:W1:Y:S02]  /*15640*/  SHFL.IDX P6, R14, R13, R12, R11 ;  /* 0x0000000c0d0e7389 */ /* 0x00006400000c000b */
[----:B01----:R-:W-:Y:S01]  /*15650*/  ENDCOLLECTIVE ;  /* 0x000000000000791b */ /* 0x003fe20003800000 */
.L_x_2911:
        /* <DEDUP_REMOVED lines=12> */
.L_x_2912:
[----:B------:R-:W-:Y:S02]  /*15720*/  IMAD.MOV.U32 R13, RZ, RZ, R21 ;  /* 0x000000ffff0d7224 */ /* 0x000fe400078e0015 */
[----:B------:R-:W-:Y:S02]  /*15730*/  IMAD.MOV.U32 R12, RZ, RZ, 0x1 ;  /* 0x00000001ff0c7424 */ /* 0x000fe400078e00ff */
[----:B------:R-:W-:-:S07]  /*15740*/  IMAD.MOV.U32 R2, RZ, RZ, R14 ;  /* 0x000000ffff027224 */ /* 0x000fce00078e000e */
[----:B------:R-:W-:Y:S05]  /*15750*/  WARPSYNC.COLLECTIVE R15, `(.L_x_2913) ;  /* 0x000000000f087348 */ /* 0x000fea0003c00000 */
[----:B------:R0:W1:Y:S02]  /*15760*/  SHFL.IDX P6, R14, R13, R12, R11 ;  /* 0x0000000c0d0e7389 */ /* 0x00006400000c000b */
[----:B01----:R-:W-:Y:S01]  /*15770*/  ENDCOLLECTIVE ;  /* 0x000000000000791b */ /* 0x003fe20003800000 */
.L_x_2913:
        /* <DEDUP_REMOVED lines=13> */
.L_x_2914:
        /* <DEDUP_REMOVED lines=15> */
.L_x_2823:
[----:B--2---:R2:W3:Y:S02]  /*15940*/  SYNCS.PHASECHK.TRANS64.TRYWAIT P0, [R0+URZ+0x22840], R28 ;  /* 0x0228401c000075a7 */ /* 0x0044e4000800017f */
[----:B---3--:R-:W-:Y:S05]  /*15950*/  @!P0 NANOSLEEP.SYNCS 0x989680 ;  /* 0x009896800000895d */ /* 0x008fea0003900000 */
[----:B------:R-:W3:Y:S02]  /*15960*/  @!P0 SYNCS.PHASECHK.TRANS64 P0, [R0+URZ+0x22840], R28 ;  /* 0x0228401c000085a7 */ /* 0x000ee4000800007f */
[----:B---3--:R-:W-:Y:S05]  /*15970*/  @!P0 BRA `(.L_x_2823) ;  /* 0xfffffffc00f08947 */ /* 0x008fea000383ffff */
[----:B------:R-:W-:Y:S05]  /*15980*/  BRA `(.L_x_2916) ;  /* 0xffffffac00087947 */ /* 0x000fea000383ffff */
.L_x_2824:
        /* <DEDUP_REMOVED lines=8> */
.L_x_2918:
[----:B------:R-:W-:Y:S05]  /*15a10*/  BSYNC B0 ;  /* 0x0000000000007941 */ /* 0x000fea0003800000 */
.L_x_2917:
        /* <DEDUP_REMOVED lines=8> */
.L_x_2919:
        /* <DEDUP_REMOVED lines=13> */
.L_x_2920:
[----:B------:R-:W-:Y:S02]  /*15b70*/  IMAD.MOV.U32 R13, RZ, RZ, R8 ;  /* 0x000000ffff0d7224 */ /* 0x000fe400078e0008 */
[----:B------:R-:W-:-:S07]  /*15b80*/  IMAD.MOV.U32 R2, RZ, RZ, R14 ;  /* 0x000000ffff027224 */ /* 0x000fce00078e000e */
[----:B------:R-:W-:Y:S05]  /*15b90*/  WARPSYNC.COLLECTIVE R15, `(.L_x_2921) ;  /* 0x000000000f087348 */ /* 0x000fea0003c00000 */
[----:B------:R0:W1:Y:S02]  /*15ba0*/  SHFL.IDX P6, R14, R13, R12, R11 ;  /* 0x0000000c0d0e7389 */ /* 0x00006400000c000b */
[----:B01----:R-:W-:Y:S01]  /*15bb0*/  ENDCOLLECTIVE ;  /* 0x000000000000791b */ /* 0x003fe20003800000 */
.L_x_2921:
        /* <DEDUP_REMOVED lines=13> */
.L_x_2922:
[----:B------:R-:W-:Y:S02]  /*15c90*/  IMAD.MOV.U32 R13, RZ, RZ, R8 ;  /* 0x000000ffff0d7224 */ /* 0x000fe400078e0008 */
[----:B------:R-:W-:-:S07]  /*15ca0*/  IMAD.MOV.U32 R2, RZ, RZ, R14 ;  /* 0x000000ffff027224 */ /* 0x000fce00078e000e */
[----:B------:R-:W-:Y:S05]  /*15cb0*/  WARPSYNC.COLLECTIVE R15, `(.L_x_2923) ;  /* 0x000000000f087348 */ /* 0x000fea0003c00000 */
[----:B------:R0:W1:Y:S02]  /*15cc0*/  SHFL.IDX P6, R14, R13, R12, R11 ;  /* 0x0000000c0d0e7389 */ /* 0x00006400000c000b */
[----:B01----:R-:W-:Y:S01]  /*15cd0*/  ENDCOLLECTIVE ;  /* 0x000000000000791b */ /* 0x003fe20003800000 */
.L_x_2923:
        /* <DEDUP_REMOVED lines=8> */
.L_x_2924:
        /* <DEDUP_REMOVED lines=11> */
.L_x_2925:
        /* <DEDUP_REMOVED lines=8> */
.L_x_2926:
        /* <DEDUP_REMOVED lines=11> */
.L_x_2927:
        /* <DEDUP_REMOVED lines=8> */
.L_x_2928:
        /* <DEDUP_REMOVED lines=11> */
.L_x_2929:
        /* <DEDUP_REMOVED lines=8> */
.L_x_2930:
        /* <DEDUP_REMOVED lines=10> */
.L_x_2931:
        /* <DEDUP_REMOVED lines=8> */
.L_x_2932:
        /* <DEDUP_REMOVED lines=10> */
.L_x_2933:
[----:B------:R-:W-:Y:S02]  /*162b0*/  IMAD.MOV.U32 R13, RZ, RZ, R5 ;  /* 0x000000ffff0d7224 */ /* 0x000fe400078e0005 */
[----:B------:R-:W-:Y:S01]  /*162c0*/  IMAD.MOV.U32 R12, RZ, RZ, RZ ;  /* 0x000000ffff0c7224 */ /* 0x000fe200078e00ff */
[----:B------:R-:W-:-:S05]  /*162d0*/  @P3 IADD3 R14, P0, R31, R14, RZ ;  /* 0x0000000e1f0e3210 */ /* 0x000fca0007f1e0ff */
[----:B------:R-:W-:-:S08]  /*162e0*/  @P3 IMAD.MOV.U32 R2, RZ, RZ, R14 ;  /* 0x000000ffff023224 */ /* 0x000fd000078e000e */
[----:B------:R-:W-:Y:S05]  /*162f0*/  WARPSYNC.COLLECTIVE R15, `(.L_x_2934) ;  /* 0x000000000f087348 */ /* 0x000fea0003c00000 */
[----:B------:R0:W1:Y:S02]  /*16300*/  SHFL.IDX P6, R14, R13, R12, R11 ;  /* 0x0000000c0d0e7389 */ /* 0x00006400000c000b */
[----:B01----:R-:W-:Y:S01]  /*16310*/  ENDCOLLECTIVE ;  /* 0x000000000000791b */ /* 0x003fe20003800000 */
.L_x_2934:
        /* <DEDUP_REMOVED lines=11> */
.L_x_2935:
        /* <DEDUP_REMOVED lines=8> */
.L_x_2936:
        /* <DEDUP_REMOVED lines=10> */
.L_x_2937:
[----:B------:R-:W-:Y:S05]  /*164f0*/  BRA `(.L_x_2938) ;  /* 0xffffffa400c87947 */ /* 0x000fea000383ffff */
.L_x_2829:
[----:B------:R-:W-:Y:S02]  /*16500*/  IMAD.MOV.U32 R13, RZ, RZ, R5 ;  /* 0x000000ffff0d7224 */ /* 0x000fe400078e0005 */
[----:B------:R-:W-:Y:S02]  /*16510*/  IMAD.MOV.U32 R12, RZ, RZ, RZ ;  /* 0x000000ffff0c7224 */ /* 0x000fe400078e00ff */
[----:B------:R-:W-:Y:S02]  /*16520*/  IMAD.MOV.U32 R11, RZ, RZ, 0x181f ;  /* 0x0000181fff0b7424 */ /* 0x000fe400078e00ff */
[----:B------:R-:W-:Y:S02]  /*16530*/  IMAD.MOV.U32 R15, RZ, RZ, -0x1 ;  /* 0xffffffffff0f7424 */ /* 0x000fe400078e00ff */
[----:B------:R-:W-:Y:S02]  /*16540*/  IMAD R4, R4, UR41, RZ ;  /* 0x0000002904047c24 */ /* 0x000fe4000f8e02ff */
[----:B------:R-:W-:-:S07]  /*16550*/  IMAD R17, R17, 0x80, R10 ;  /* 0x0000008011117824 */ /* 0x000fce00078e020a */
[----:B-----5:R-:W-:Y:S05]  /*16560*/  WARPSYNC.COLLECTIVE R15, `(.L_x_2939) ;  /* 0x000000000f087348 */ /* 0x020fea0003c00000 */
[----:B------:R0:W1:Y:S02]  /*16570*/  SHFL.IDX P6, R14, R13, R12, R11 ;  /* 0x0000000c0d0e7389 */ /* 0x00006400000c000b */
[----:B01---5:R-:W-:Y:S01]  /*16580*/  ENDCOLLECTIVE ;  /* 0x000000000000791b */ /* 0x023fe20003800000 */
.L_x_2939:
[C---:B------:R-:W-:Y:S01]  /*16590*/  VIADD R7, R17.reuse, 0x10 ;  /* 0x0000001011077836 */ /* 0x040fe20000000000 */
[----:B------:R-:W-:Y:S01]  /*165a0*/  ISETP.GE.AND P2, PT, R17, R4, PT ;  /* 0x000000041100720c */ /* 0x000fe20003f46270 */
[----:B------:R-:W-:Y:S02]  /*165b0*/  IMAD.MOV.U32 R13, RZ, RZ, R0 ;  /* 0x000000ffff0d7224 */ /* 0x000fe400078e0000 */
[----:B------:R-:W-:-:S10]  /*165c0*/  IMAD.MOV.U32 R2, RZ, RZ, R14 ;  /* 0x000000ffff027224 */ /* 0x000fd400078e000e */
[----:B------:R-:W-:Y:S05]  /*165d0*/  WARPSYNC.COLLECTIVE R15, `(.L_x_2940) ;  /* 0x000000000f087348 */ /* 0x000fea0003c00000 */
[----:B------:R0:W1:Y:S02]  /*165e0*/  SHFL.IDX P6, R14, R13, R12, R11 ;  /* 0x0000000c0d0e7389 */ /* 0x00006400000c000b */
[----:B01----:R-:W-:Y:S01]  /*165f0*/  ENDCOLLECTIVE ;  /* 0x000000000000791b */ /* 0x003fe20003800000 */
.L_x_2940:
        /* <DEDUP_REMOVED lines=8> */
.L_x_2941:
        /* <DEDUP_REMOVED lines=11> */
.L_x_2942:
[----:B------:R-:W-:Y:S02]  /*16730*/  IMAD.MOV.U32 R13, RZ, RZ, R5 ;  /* 0x000000ffff0d7224 */ /* 0x000fe400078e0005 */
[----:B------:R-:W-:Y:S01]  /*16740*/  IMAD.MOV.U32 R12, RZ, RZ, 0x2 ;  /* 0x00000002ff0c7424 */ /* 0x000fe200078e00ff */
[----:B------:R-:W-:-:S13]  /*16750*/  @!P2 IADD3 R2, P1, R31, R14, RZ ;  /* 0x0000000e1f02a210 */ /* 0x000fda0007f3e0ff */
[----:B------:R-:W-:Y:S05]  /*16760*/  WARPSYNC.COLLECTIVE R15, `(.L_x_2943) ;  /* 0x000000000f087348 */ /* 0x000fea0003c00000 */
[----:B------:R0:W1:Y:S02]  /*16770*/  SHFL.IDX P6, R14, R13, R12, R11 ;  /* 0x0000000c0d0e7389 */ /* 0x00006400000c000b */
[----:B01----:R-:W-:Y:S01]  /*16780*/  ENDCOLLECTIVE ;  /* 0x000000000000791b */ /* 0x003fe20003800000 */
.L_x_2943:
        /* <DEDUP_REMOVED lines=12> */
.L_x_2944:
[----:B------:R-:W-:Y:S02]  /*16850*/  IMAD.MOV.U32 R13, RZ, RZ, R5 ;  /* 0x000000ffff0d7224 */ /* 0x000fe400078e0005 */
[----:B------:R-:W-:Y:S01]  /*16860*/  IMAD.MOV.U32 R12, RZ, RZ, 0x3 ;  /* 0x00000003ff0c7424 */ /* 0x000fe200078e00ff */
[----:B------:R-:W-:-:S13]  /*16870*/  @!P2 IADD3 R2, P1, R31, R14, RZ ;  /* 0x0000000e1f02a210 */ /* 0x000fda0007f3e0ff */
[----:B------:R-:W-:Y:S05]  /*16880*/  WARPSYNC.COLLECTIVE R15, `(.L_x_2945) ;  /* 0x000000000f087348 */ /* 0x000fea0003c00000 */
[----:B------:R0:W1:Y:S02]  /*16890*/  SHFL.IDX P6, R14, R13, R12, R11 ;  /* 0x0000000c0d0e7389 */ /* 0x00006400000c000b */
[----:B01----:R-:W-:Y:S01]  /*168a0*/  ENDCOLLECTIVE ;  /* 0x000000000000791b */ /* 0x003fe20003800000 */
.L_x_2945:
        /* <DEDUP_REMOVED lines=12> */
.L_x_2946:
[----:B------:R-:W-:Y:S02]  /*16970*/  IMAD.MOV.U32 R13, RZ, RZ, R5 ;  /* 0x000000ffff0d7224 */ /* 0x000fe400078e0005 */
[----:B------:R-:W-:Y:S01]  /*16980*/  IMAD.MOV.U32 R12, RZ, RZ, 0x4 ;  /* 0x00000004ff0c7424 */ /* 0x000fe200078e00ff */
[----:B------:R-:W-:-:S13]  /*16990*/  @!P2 IADD3 R2, P1, R31, R14, RZ ;  /* 0x0000000e1f02a210 */ /* 0x000fda0007f3e0ff */
[----:B------:R-:W-:Y:S05]  /*169a0*/  WARPSYNC.COLLECTIVE R15, `(.L_x_2947) ;  /* 0x000000000f087348 */ /* 0x000fea0003c00000 */
[----:B------:R0:W1:Y:S02]  /*169b0*/  SHFL.IDX P6, R14, R13, R12, R11 ;  /* 0x0000000c0d0e7389 */ /* 0x00006400000c000b */
[----:B01----:R-:W-:Y:S01]  /*169c0*/  ENDCOLLECTIVE ;  /* 0x000000000000791b */ /* 0x003fe20003800000 */
.L_x_2947:
        /* <DEDUP_REMOVED lines=12> */
.L_x_2948:
[----:B------:R-:W-:Y:S02]  /*16a90*/  IMAD.MOV.U32 R13, RZ, RZ, R5 ;  /* 0x000000ffff0d7224 */ /* 0x000fe400078e0005 */
[----:B------:R-:W-:Y:S01]  /*16aa0*/  IMAD.MOV.U32 R12, RZ, RZ, 0x5 ;  /* 0x00000005ff0c7424 */ /* 0x000fe200078e00ff */
[----:B------:R-:W-:-:S13]  /*16ab0*/  @!P2 IADD3 R2, P1, R31, R14, RZ ;  /* 0x0000000e1f02a210 */ /* 0x000fda0007f3e0ff */
[----:B------:R-:W-:Y:S05]  /*16ac0*/  WARPSYNC.COLLECTIVE R15, `(.L_x_2949) ;  /* 0x000000000f087348 */ /* 0x000fea0003c00000 */
[----:B------:R0:W1:Y:S02]  /*16ad0*/  SHFL.IDX P6, R14, R13, R12, R11 ;  /* 0x0000000c0d0e7389 */ /* 0x00006400000c000b */
[----:B01----:R-:W-:Y:S01]  /*16ae0*/  ENDCOLLECTIVE ;  /* 0x000000000000791b */ /* 0x003fe20003800000 */
.L_x_2949:
        /* <DEDUP_REMOVED lines=11> */
.L_x_2950:
[----:B------:R-:W-:Y:S02]  /*16ba0*/  IMAD.MOV.U32 R13, RZ, RZ, R5 ;  /* 0x000000ffff0d7224 */ /* 0x000fe400078e0005 */
[----:B------:R-:W-:Y:S01]  /*16bb0*/  IMAD.MOV.U32 R12, RZ, RZ, 0x6 ;  /* 0x00000006ff0c7424 */ /* 0x000fe200078e00ff */
[----:B------:R-:W-:-:S13]  /*16bc0*/  @!P2 IADD3 R2, P1, R31, R14, RZ ;  /* 0x0000000e1f02a210 */ /* 0x000fda0007f3e0ff */
[----:B------:R-:W-:Y:S05]  /*16bd0*/  WARPSYNC.COLLECTIVE R15, `(.L_x_2951) ;  /* 0x000000000f087348 */ /* 0x000fea0003c00000 */
[----:B------:R0:W1:Y:S02]  /*16be0*/  SHFL.IDX P6, R14, R13, R12, R11 ;  /* 0x0000000c0d0e7389 */ /* 0x00006400000c000b */
[----:B01----:R-:W-:Y:S01]  /*16bf0*/  ENDCOLLECTIVE ;  /* 0x000000000000791b */ /* 0x003fe20003800000 */
.L_x_2951:
        /* <DEDUP_REMOVED lines=12> */
.L_x_2952:
[----:B------:R-:W-:Y:S02]  /*16cc0*/  IMAD.MOV.U32 R13, RZ, RZ, R5 ;  /* 0x000000ffff0d7224 */ /* 0x000fe400078e0005 */
[----:B------:R-:W-:Y:S01]  /*16cd0*/  IMAD.MOV.U32 R12, RZ, RZ, 0x7 ;  /* 0x00000007ff0c7424 */ /* 0x000fe200078e00ff */
[----:B------:R-:W-:-:S13]  /*16ce0*/  @!P2 IADD3 R2, P1, R31, R14, RZ ;  /* 0x0000000e1f02a210 */ /* 0x000fda0007f3e0ff */
[----:B------:R-:W-:Y:S05]  /*16cf0*/  WARPSYNC.COLLECTIVE R15, `(.L_x_2953) ;  /* 0x000000000f087348 */ /* 0x000fea0003c00000 */
[----:B------:R0:W1:Y:S02]  /*16d00*/  SHFL.IDX P6, R14, R13, R12, R11 ;  /* 0x0000000c0d0e7389 */ /* 0x00006400000c000b */
[----:B01----:R-:W-:Y:S01]  /*16d10*/  ENDCOLLECTIVE ;  /* 0x000000000000791b */ /* 0x003fe20003800000 */
.L_x_2953:
        /* <DEDUP_REMOVED lines=10> */
.L_x_2954:
[----:B------:R-:W-:Y:S05]  /*16dc0*/  BRA `(.L_x_2955) ;  /* 0xffffffa800207947 */ /* 0x000fea000383ffff */
.L_x_2832:
[----:B0-----:R0:W1:Y:S02]  /*16dd0*/  SYNCS.PHASECHK.TRANS64.TRYWAIT P0, [R22+URZ+0x22820], R3 ;  /* 0x02282003160075a7 */ /* 0x001064000800017f */
[----:B-1----:R-:W-:Y:S05]  /*16de0*/  @!P0 NANOSLEEP.SYNCS 0x989680 ;  /* 0x009896800000895d */ /* 0x002fea0003900000 */
[----:B------:R-:W1:Y:S02]  /*16df0*/  @!P0 SYNCS.PHASECHK.TRANS64 P0, [R22+URZ+0x22820], R3 ;  /* 0x02282003160085a7 */ /* 0x000e64000800007f */
[----:B-1----:R-:W-:Y:S05]  /*16e00*/  @!P0 BRA `(.L_x_2832) ;  /* 0xfffffffc00f08947 */ /* 0x002fea000383ffff */
[----:B------:R-:W-:Y:S05]  /*16e10*/  BRA `(.L_x_2956) ;  /* 0xffffffa8007c7947 */ /* 0x000fea000383ffff */
.L_x_2836:
[----:B0-----:R0:W1:Y:S02]  /*16e20*/  SYNCS.PHASECHK.TRANS64.TRYWAIT P0, [R0+URZ+0x22880], R29 ;  /* 0x0228801d000075a7 */ /* 0x001064000800017f */
[----:B-1----:R-:W-:Y:S05]  /*16e30*/  @!P0 NANOSLEEP.SYNCS 0x989680 ;  /* 0x009896800000895d */ /* 0x002fea0003900000 */
[----:B------:R-:W1:Y:S02]  /*16e40*/  @!P0 SYNCS.PHASECHK.TRANS64 P0, [R0+URZ+0x22880], R29 ;  /* 0x0228801d000085a7 */ /* 0x000e64000800007f */
[----:B-1----:R-:W-:Y:S05]  /*16e50*/  @!P0 BRA `(.L_x_2836) ;  /* 0xfffffffc00f08947 */ /* 0x002fea000383ffff */
[----:B------:R-:W-:Y:S05]  /*16e60*/  BRA `(.L_x_2957) ;  /* 0xffffffac00a87947 */ /* 0x000fea000383ffff */
.L_x_2837:
        /* <DEDUP_REMOVED lines=8> */
.L_x_2959:
[----:B------:R-:W-:Y:S05]  /*16ef0*/  BSYNC B0 ;  /* 0x0000000000007941 */ /* 0x000fea0003800000 */
.L_x_2958:
        /* <DEDUP_REMOVED lines=9> */
.L_x_2960:
[----:B------:R-:W-:Y:S02]  /*16f90*/  IMAD.MOV.U32 R13, RZ, RZ, R19 ;  /* 0x000000ffff0d7224 */ /* 0x000fe400078e0013 */
[----:B------:R-:W-:Y:S02]  /*16fa0*/  IMAD.MOV.U32 R12, RZ, RZ, 0x1 ;  /* 0x00000001ff0c7424 */ /* 0x000fe400078e00ff */
[----:B------:R-:W-:-:S07]  /*16fb0*/  IMAD.MOV.U32 R2, RZ, RZ, R14 ;  /* 0x000000ffff027224 */ /* 0x000fce00078e000e */
[----:B------:R-:W-:Y:S05]  /*16fc0*/  WARPSYNC.COLLECTIVE R15, `(.L_x_2961) ;  /* 0x000000000f087348 */ /* 0x000fea0003c00000 */
[----:B------:R0:W1:Y:S02]  /*16fd0*/  SHFL.IDX P6, R14, R13, R12, R11 ;  /* 0x0000000c0d0e7389 */ /* 0x00006400000c000b */
[----:B01----:R-:W-:Y:S01]  /*16fe0*/  ENDCOLLECTIVE ;  /* 0x000000000000791b */ /* 0x003fe20003800000 */
.L_x_2961:
        /* <DEDUP_REMOVED lines=11> */
.L_x_2962:
        /* <DEDUP_REMOVED lines=8> */
.L_x_2963:
        /* <DEDUP_REMOVED lines=9> */
.L_x_2964:
        /* <DEDUP_REMOVED lines=9> */
.L_x_2965:
        /* <DEDUP_REMOVED lines=9> */
.L_x_2966:
[----:B------:R-:W-:Y:S02]  /*172d0*/  IMAD.MOV.U32 R13, RZ, RZ, R19 ;  /* 0x000000ffff0d7224 */ /* 0x000fe400078e0013 */
[----:B------:R-:W-:Y:S02]  /*172e0*/  IMAD.MOV.U32 R12, RZ, RZ, 0x4 ;  /* 0x00000004ff0c7424 */ /* 0x000fe400078e00ff */
[----:B------:R-:W-:-:S07]  /*172f0*/  IMAD.MOV.U32 R2, RZ, RZ, R14 ;  /* 0x000000ffff027224 */ /* 0x000fce00078e000e */
[----:B------:R-:W-:Y:S05]  /*17300*/  WARPSYNC.COLLECTIVE R15, `(.L_x_2967) ;  /* 0x000000000f087348 */ /* 0x000fea0003c00000 */
[----:B------:R0:W1:Y:S02]  /*17310*/  SHFL.IDX P6, R14, R13, R12, R11 ;  /* 0x0000000c0d0e7389 */ /* 0x00006400000c000b */
[----:B01----:R-:W-:Y:S01]  /*17320*/  ENDCOLLECTIVE ;  /* 0x000000000000791b */ /* 0x003fe20003800000 */
.L_x_2967:
        /* <DEDUP_REMOVED lines=11> */
.L_x_2968:
[----:B------:R-:W-:Y:S02]  /*173e0*/  IMAD.MOV.U32 R13, RZ, RZ, R19 ;  /* 0x000000ffff0d7224 */ /* 0x000fe400078e0013 */
[----:B------:R-:W-:Y:S02]  /*173f0*/  IMAD.MOV.U32 R12, RZ, RZ, 0x5 ;  /* 0x00000005ff0c7424 */ /* 0x000fe400078e00ff */
[----:B------:R-:W-:-:S07]  /*17400*/  IMAD.MOV.U32 R2, RZ, RZ, R14 ;  /* 0x000000ffff027224 */ /* 0x000fce00078e000e */
[----:B------:R-:W-:Y:S05]  /*17410*/  WARPSYNC.COLLECTIVE R15, `(.L_x_2969) ;  /* 0x000000000f087348 */ /* 0x000fea0003c00000 */
[----:B------:R0:W1:Y:S02]  /*17420*/  SHFL.IDX P6, R14, R13, R12, R11 ;  /* 0x0000000c0d0e7389 */ /* 0x00006400000c000b */
[----:B01----:R-:W-:Y:S01]  /*17430*/  ENDCOLLECTIVE ;  /* 0x000000000000791b */ /* 0x003fe20003800000 */
.L_x_2969:
        /* <DEDUP_REMOVED lines=11> */
.L_x_2970:
[----:B------:R-:W-:Y:S02]  /*174f0*/  IMAD.MOV.U32 R13, RZ, RZ, R19 ;  /* 0x000000ffff0d7224 */ /* 0x000fe400078e0013 */
[----:B------:R-:W-:Y:S02]  /*17500*/  IMAD.MOV.U32 R12, RZ, RZ, 0x6 ;  /* 0x00000006ff0c7424 */ /* 0x000fe400078e00ff */
[----:B------:R-:W-:-:S07]  /*17510*/  IMAD.MOV.U32 R2, RZ, RZ, R14 ;  /* 0x000000ffff027224 */ /* 0x000fce00078e000e */
[----:B------:R-:W-:Y:S05]  /*17520*/  WARPSYNC.COLLECTIVE R15, `(.L_x_2971) ;  /* 0x000000000f087348 */ /* 0x000fea0003c00000 */
[----:B------:R0:W1:Y:S02]  /*17530*/  SHFL.IDX P6, R14, R13, R12, R11 ;  /* 0x0000000c0d0e7389 */ /* 0x00006400000c000b */
[----:B01----:R-:W-:Y:S01]  /*17540*/  ENDCOLLECTIVE ;  /* 0x000000000000791b */ /* 0x003fe20003800000 */
.L_x_2971:
        /* <DEDUP_REMOVED lines=11> */
.L_x_2972:
[----:B------:R-:W-:Y:S02]  /*17600*/  IMAD.MOV.U32 R13, RZ, RZ, R19 ;  /* 0x000000ffff0d7224 */ /* 0x000fe400078e0013 */
[----:B------:R-:W-:Y:S02]  /*17610*/  IMAD.MOV.U32 R12, RZ, RZ, 0x7 ;  /* 0x00000007ff0c7424 */ /* 0x000fe400078e00ff */
[----:B------:R-:W-:-:S07]  /*17620*/  IMAD.MOV.U32 R2, RZ, RZ, R14 ;  /* 0x000000ffff027224 */ /* 0x000fce00078e000e */
[----:B------:R-:W-:Y:S05]  /*17630*/  WARPSYNC.COLLECTIVE R15, `(.L_x_2973) ;  /* 0x000000000f087348 */ /* 0x000fea0003c00000 */
[----:B------:R0:W1:Y:S02]  /*17640*/  SHFL.IDX P6, R14, R13, R12, R11 ;  /* 0x0000000c0d0e7389 */ /* 0x00006400000c000b */
[----:B01----:R-:W-:Y:S01]  /*17650*/  ENDCOLLECTIVE ;  /* 0x000000000000791b */ /* 0x003fe20003800000 */
.L_x_2973:
        /* <DEDUP_REMOVED lines=11> */
.L_x_2974:
        /* <DEDUP_REMOVED lines=9> */
.L_x_2975:
        /* <DEDUP_REMOVED lines=9> */
.L_x_2976:
        /* <DEDUP_REMOVED lines=8> */
.L_x_2977:
        /* <DEDUP_REMOVED lines=9> */
.L_x_2978:
[----:B------:R-:W-:Y:S01]  /*17940*/  IMAD.MOV.U32 R2, RZ, RZ, R14 ;  /* 0x000000ffff027224 */ /* 0x000fe200078e000e */
[----:B------:R-:W-:Y:S06]  /*17950*/  BRA `(.L_x_2979) ;  /* 0xffffffa800407947 */ /* 0x000fec000383ffff */
.L_x_2842:
[----:B--2---:R2:W3:Y:S02]  /*17960*/  SYNCS.PHASECHK.TRANS64.TRYWAIT P0, [R0+URZ+0x22840], R29 ;  /* 0x0228401d000075a7 */ /* 0x0044e4000800017f */
[----:B---3--:R-:W-:Y:S05]  /*17970*/  @!P0 NANOSLEEP.SYNCS 0x989680 ;  /* 0x009896800000895d */ /* 0x008fea0003900000 */
[----:B------:R-:W3:Y:S02]  /*17980*/  @!P0 SYNCS.PHASECHK.TRANS64 P0, [R0+URZ+0x22840], R29 ;  /* 0x0228401d000085a7 */ /* 0x000ee4000800007f */
[----:B---3--:R-:W-:Y:S05]  /*17990*/  @!P0 BRA `(.L_x_2842) ;  /* 0xfffffffc00f08947 */ /* 0x008fea000383ffff */
[----:B------:R-:W-:Y:S05]  /*179a0*/  BRA `(.L_x_2980) ;  /* 0xffffffa800907947 */ /* 0x000fea000383ffff */
.L_x_2843:
        /* <DEDUP_REMOVED lines=8> */
.L_x_2982:
[----:B------:R-:W-:Y:S05]  /*17a30*/  BSYNC B0 ;  /* 0x0000000000007941 */ /* 0x000fea0003800000 */
.L_x_2981:
        /* <DEDUP_REMOVED lines=8> */
.L_x_2983:
[----:B------:R-:W-:Y:S02]  /*17ac0*/  IMAD.MOV.U32 R13, RZ, RZ, R4 ;  /* 0x000000ffff0d7224 */ /* 0x000fe400078e0004 */
[----:B------:R-:W-:Y:S02]  /*17ad0*/  IMAD.MOV.U32 R12, RZ, RZ, 0x1 ;  /* 0x00000001ff0c7424 */ /* 0x000fe400078e00ff */
[----:B------:R-:W-:-:S07]  /*17ae0*/  IMAD.MOV.U32 R2, RZ, RZ, R14 ;  /* 0x000000ffff027224 */ /* 0x000fce00078e000e */
[----:B------:R-:W-:Y:S05]  /*17af0*/  WARPSYNC.COLLECTIVE R15, `(.L_x_2984) ;  /* 0x000000000f087348 */ /* 0x000fea0003c00000 */
[----:B------:R0:W1:Y:S02]  /*17b00*/  SHFL.IDX P6, R14, R13, R12, R11 ;  /* 0x0000000c0d0e7389 */ /* 0x00006400000c000b */
[----:B01----:R-:W-:Y:S01]  /*17b10*/  ENDCOLLECTIVE ;  /* 0x000000000000791b */ /* 0x003fe20003800000 */
.L_x_2984:
        /* <DEDUP_REMOVED lines=11> */
.L_x_2985:
        /* <DEDUP_REMOVED lines=8> */
.L_x_2986:
        /* <DEDUP_REMOVED lines=9> */
.L_x_2987:
        /* <DEDUP_REMOVED lines=9> */
.L_x_2988:
        /* <DEDUP_REMOVED lines=9> */
.L_x_2989:
[----:B------:R-:W-:Y:S02]  /*17e00*/  IMAD.MOV.U32 R13, RZ, RZ, R4 ;  /* 0x000000ffff0d7224 */ /* 0x000fe400078e0004 */
[----:B------:R-:W-:Y:S01]  /*17e10*/  IMAD.MOV.U32 R12, RZ, RZ, 0x4 ;  /* 0x00000004ff0c7424 */ /* 0x000fe200078e00ff */
[----:B------:R-:W-:-:S13]  /*17e20*/  IADD3 R2, P0, R31, R14, RZ ;  /* 0x0000000e1f027210 */ /* 0x000fda0007f1e0ff */
[----:B------:R-:W-:Y:S05]  /*17e30*/  WARPSYNC.COLLECTIVE R15, `(.L_x_2990) ;  /* 0x000000000f087348 */ /* 0x000fea0003c00000 */
[----:B------:R0:W1:Y:S02]  /*17e40*/  SHFL.IDX P6, R14, R13, R12, R11 ;  /* 0x0000000c0d0e7389 */ /* 0x00006400000c000b */
[----:B01----:R-:W-:Y:S01]  /*17e50*/  ENDCOLLECTIVE ;  /* 0x000000000000791b */ /* 0x003fe20003800000 */
.L_x_2990:
        /* <DEDUP_REMOVED lines=10> */
.L_x_2991:
[----:B------:R-:W-:Y:S02]  /*17f00*/  IMAD.MOV.U32 R13, RZ, RZ, R4 ;  /* 0x000000ffff0d7224 */ /* 0x000fe400078e0004 */
[----:B------:R-:W-:Y:S01]  /*17f10*/  IMAD.MOV.U32 R12, RZ, RZ, 0x5 ;  /* 0x00000005ff0c7424 */ /* 0x000fe200078e00ff */
[----:B------:R-:W-:-:S13]  /*17f20*/  IADD3 R2, P0, R31, R14, RZ ;  /* 0x0000000e1f027210 */ /* 0x000fda0007f1e0ff */
[----:B------:R-:W-:Y:S05]  /*17f30*/  WARPSYNC.COLLECTIVE R15, `(.L_x_2992) ;  /* 0x000000000f087348 */ /* 0x000fea0003c00000 */
[----:B------:R0:W1:Y:S02]  /*17f40*/  SHFL.IDX P6, R14, R13, R12, R11 ;  /* 0x0000000c0d0e7389 */ /* 0x00006400000c000b */
[----:B01----:R-:W-:Y:S01]  /*17f50*/  ENDCOLLECTIVE ;  /* 0x000000000000791b */ /* 0x003fe20003800000 */
.L_x_2992:
        /* <DEDUP_REMOVED lines=10> */
.L_x_2993:
[----:B------:R-:W-:Y:S02]  /*18000*/  IMAD.MOV.U32 R13, RZ, RZ, R4 ;  /* 0x000000ffff0d7224 */ /* 0x000fe400078e0004 */
[----:B------:R-:W-:Y:S01]  /*18010*/  IMAD.MOV.U32 R12, RZ, RZ, 0x6 ;  /* 0x00000006ff0c7424 */ /* 0x000fe200078e00ff */
[----:B------:R-:W-:-:S13]  /*18020*/  IADD3 R2, P0, R31, R14, RZ ;  /* 0x0000000e1f027210 */ /* 0x000fda0007f1e0ff */
[----:B------:R-:W-:Y:S05]  /*18030*/  WARPSYNC.COLLECTIVE R15, `(.L_x_2994) ;  /* 0x000000000f087348 */ /* 0x000fea0003c00000 */
[----:B------:R0:W1:Y:S02]  /*18040*/  SHFL.IDX P6, R14, R13, R12, R11 ;  /* 0x0000000c0d0e7389 */ /* 0x00006400000c000b */
[----:B01----:R-:W-:Y:S01]  /*18050*/  ENDCOLLECTIVE ;  /* 0x000000000000791b */ /* 0x003fe20003800000 */
.L_x_2994:
        /* <DEDUP_REMOVED lines=10> */
.L_x_2995:
[----:B------:R-:W-:Y:S02]  /*18100*/  IMAD.MOV.U32 R13, RZ, RZ, R4 ;  /* 0x000000ffff0d7224 */ /* 0x000fe400078e0004 */
[----:B------:R-:W-:Y:S02]  /*18110*/  IMAD.MOV.U32 R12, RZ, RZ, 0x7 ;  /* 0x00000007ff0c7424 */ /* 0x000fe400078e00ff */
[----:B------:R-:W-:-:S07]  /*18120*/  IMAD.MOV.U32 R2, RZ, RZ, R14 ;  /* 0x000000ffff027224 */ /* 0x000fce00078e000e */
[----:B------:R-:W-:Y:S05]  /*18130*/  WARPSYNC.COLLECTIVE R15, `(.L_x_2996) ;  /* 0x000000000f087348 */ /* 0x000fea0003c00000 */
[----:B------:R0:W1:Y:S02]  /*18140*/  SHFL.IDX P6, R14, R13, R12, R11 ;  /* 0x0000000c0d0e7389 */ /* 0x00006400000c000b */
[----:B01----:R-:W-:Y:S01]  /*18150*/  ENDCOLLECTIVE ;  /* 0x000000000000791b */ /* 0x003fe20003800000 */
.L_x_2996:
        /* <DEDUP_REMOVED lines=11> */
.L_x_2997:
[----:B------:R-:W-:Y:S02]  /*18210*/  IMAD.MOV.U32 R13, RZ, RZ, R8 ;  /* 0x000000ffff0d7224 */ /* 0x000fe400078e0008 */
[----:B------:R-:W-:Y:S02]  /*18220*/  IMAD.MOV.U32 R12, RZ, RZ, RZ ;  /* 0x000000ffff0c7224 */ /* 0x000fe400078e00ff */
[----:B------:R-:W-:-:S07]  /*18230*/  IMAD.MOV.U32 R9, RZ, RZ, R14 ;  /* 0x000000ffff097224 */ /* 0x000fce00078e000e */
[----:B------:R-:W-:Y:S05]  /*18240*/  WARPSYNC.COLLECTIVE R15, `(.L_x_2998) ;  /* 0x000000000f087348 */ /* 0x000fea0003c00000 */
[----:B------:R0:W1:Y:S02]  /*18250*/  SHFL.IDX P6, R14, R13, R12, R11 ;  /* 0x0000000c0d0e7389 */ /* 0x00006400000c000b */
[----:B01----:R-:W-:Y:S01]  /*18260*/  ENDCOLLECTIVE ;  /* 0x000000000000791b */ /* 0x003fe20003800000 */
.L_x_2998:
        /* <DEDUP_REMOVED lines=11> */
.L_x_2999:
[----:B------:R-:W-:Y:S02]  /*18320*/  IMAD.MOV.U32 R13, RZ, RZ, R8 ;  /* 0x000000ffff0d7224 */ /* 0x000fe400078e0008 */
[----:B------:R-:W-:Y:S02]  /*18330*/  IMAD.MOV.U32 R12, RZ, RZ, 0x1 ;  /* 0x00000001ff0c7424 */ /* 0x000fe400078e00ff */
[----:B------:R-:W-:-:S07]  /*18340*/  IMAD.MOV.U32 R5, RZ, RZ, R14 ;  /* 0x000000ffff057224 */ /* 0x000fce00078e000e */
[----:B------:R-:W-:Y:S05]  /*18350*/  WARPSYNC.COLLECTIVE R15, `(.L_x_3000) ;  /* 0x000000000f087348 */ /* 0x000fea0003c00000 */
[----:B------:R0:W1:Y:S02]  /*18360*/  SHFL.IDX P6, R14, R13, R12, R11 ;  /* 0x0000000c0d0e7389 */ /* 0x00006400000c000b */
[----:B01----:R-:W-:Y:S01]  /*18370*/  ENDCOLLECTIVE ;  /* 0x000000000000791b */ /* 0x003fe20003800000 */
.L_x_3000:
        /* <DEDUP_REMOVED lines=11> */
.L_x_3001:
[----:B------:R-:W-:Y:S05]  /*18430*/  BRA `(.L_x_3002) ;  /* 0xffffffa400307947 */ /* 0x000fea000383ffff */
.L_x_2848:
[----:B0-----:R0:W1:Y:S02]  /*18440*/  SYNCS.PHASECHK.TRANS64.TRYWAIT P2, [R17+URZ+0x22870], R0 ;  /* 0x02287000110075a7 */ /* 0x001064000804017f */
[----:B-1----:R-:W-:Y:S05]  /*18450*/  @!P2 NANOSLEEP.SYNCS 0x989680 ;  /* 0x009896800000a95d */ /* 0x002fea0003900000 */
[----:B------:R-:W1:Y:S02]  /*18460*/  @!P2 SYNCS.PHASECHK.TRANS64 P2, [R17+URZ+0x22870], R0 ;  /* 0x022870001100a5a7 */ /* 0x000e64000804007f */
[----:B-1----:R-:W-:Y:S05]  /*18470*/  @!P2 BRA `(.L_x_2848) ;  /* 0xfffffffc00f0a947 */ /* 0x002fea000383ffff */
[----:B------:R-:W-:Y:S05]  /*18480*/  BRA `(.L_x_3003) ;  /* 0xffffffa400947947 */ /* 0x000fea000383ffff */
.L_x_2850:
[----:B0-----:R0:W1:Y:S02]  /*18490*/  SYNCS.PHASECHK.TRANS64.TRYWAIT P2, [R17+URZ+0x22860], R0 ;  /* 0x02286000110075a7 */ /* 0x001064000804017f */
[----:B-1----:R-:W-:Y:S05]  /*184a0*/  @!P2 NANOSLEEP.SYNCS 0x989680 ;  /* 0x009896800000a95d */ /* 0x002fea0003900000 */
[----:B------:R-:W1:Y:S02]  /*184b0*/  @!P2 SYNCS.PHASECHK.TRANS64 P2, [R17+URZ+0x22860], R0 ;  /* 0x022860001100a5a7 */ /* 0x000e64000804007f */
[----:B-1----:R-:W-:Y:S05]  /*184c0*/  @!P2 BRA `(.L_x_2850) ;  /* 0xfffffffc00f0a947 */ /* 0x002fea000383ffff */
[----:B------:R-:W-:Y:S05]  /*184d0*/  BRA `(.L_x_3004) ;  /* 0xffffffa400a47947 */ /* 0x000fea000383ffff */
.L_x_2858:
[----:B-1----:R1:W2:Y:S02]  /*184e0*/  SYNCS.PHASECHK.TRANS64.TRYWAIT P1, [R17+URZ+0x22870], R0 ;  /* 0x02287000110075a7 */ /* 0x0022a4000802017f */
[----:B--2---:R-:W-:Y:S05]  /*184f0*/  @!P1 NANOSLEEP.SYNCS 0x989680 ;  /* 0x009896800000995d */ /* 0x004fea0003900000 */
[----:B------:R-:W2:Y:S02]  /*18500*/  @!P1 SYNCS.PHASECHK.TRANS64 P1, [R17+URZ+0x22870], R0 ;  /* 0x02287000110095a7 */ /* 0x000ea4000802007f */
[----:B--2---:R-:W-:Y:S05]  /*18510*/  @!P1 BRA `(.L_x_2858) ;  /* 0xfffffffc00f09947 */ /* 0x004fea000383ffff */
[----:B------:R-:W-:Y:S05]  /*18520*/  BRA `(.L_x_3005) ;  /* 0xffffffac00647947 */ /* 0x000fea000383ffff */
.L_x_2860:
[----:B-1----:R1:W2:Y:S02]  /*18530*/  SYNCS.PHASECHK.TRANS64.TRYWAIT P1, [R17+URZ+0x22860], R0 ;  /* 0x02286000110075a7 */ /* 0x0022a4000802017f */
[----:B--2---:R-:W-:Y:S05]  /*18540*/  @!P1 NANOSLEEP.SYNCS 0x989680 ;  /* 0x009896800000995d */ /* 0x004fea0003900000 */
[----:B------:R-:W2:Y:S02]  /*18550*/  @!P1 SYNCS.PHASECHK.TRANS64 P1, [R17+URZ+0x22860], R0 ;  /* 0x02286000110095a7 */ /* 0x000ea4000802007f */
[----:B--2---:R-:W-:Y:S05]  /*18560*/  @!P1 BRA `(.L_x_2860) ;  /* 0xfffffffc00f09947 */ /* 0x004fea000383ffff */
[----:B------:R-:W-:Y:S05]  /*18570*/  BRA `(.L_x_3006) ;  /* 0xffffffac00747947 */ /* 0x000fea000383ffff */
.L_x_2874:
[----:B0-----:R0:W1:Y:S02]  /*18580*/  SYNCS.PHASECHK.TRANS64.TRYWAIT P0, [R5+URZ+0x22820], R0 ;  /* 0x02282000050075a7 */ /* 0x001064000800017f */
[----:B-1----:R-:W-:Y:S05]  /*18590*/  @!P0 NANOSLEEP.SYNCS 0x989680 ;  /* 0x009896800000895d */ /* 0x002fea0003900000 */
[----:B------:R-:W1:Y:S02]  /*185a0*/  @!P0 SYNCS.PHASECHK.TRANS64 P0, [R5+URZ+0x22820], R0 ;  /* 0x02282000050085a7 */ /* 0x000e64000800007f */
[----:B-1----:R-:W-:Y:S05]  /*185b0*/  @!P0 BRA `(.L_x_2874) ;  /* 0xfffffffc00f08947 */ /* 0x002fea000383ffff */
[----:B------:R-:W-:Y:S05]  /*185c0*/  BRA `(.L_x_3007) ;  /* 0xffffffbc00fc7947 */ /* 0x000fea000383ffff */
.L_x_2875:
        /* <DEDUP_REMOVED lines=11> */
.L_x_3009:
[----:B------:R-:W-:Y:S05]  /*18680*/  BSYNC B0 ;  /* 0x0000000000007941 */ /* 0x000fea0003800000 */
.L_x_3008:
[----:B------:R-:W-:Y:S05]  /*18690*/  BRA `(.L_x_3010) ;  /* 0xffffffbc00e47947 */ /* 0x000fea000383ffff */
.L_x_2878:
[----:B------:R-:W-:Y:S01]  /*186a0*/  BSSY B1, `(.L_x_3011) ;  /* 0x0000006000017945 */ /* 0x000fe20003800000 */
[----:B------:R-:W-:-:S07]  /*186b0*/  IMAD.MOV.U32 R15, RZ, RZ, -0x1 ;  /* 0xffffffffff0f7424 */ /* 0x000fce00078e00ff */
[----:B0-----:R-:W-:Y:S05]  /*186c0*/  WARPSYNC.COLLECTIVE R15, `(.L_x_3012) ;  /* 0x000000000f0c7348 */ /* 0x001fea0003c00000 */
[----:B------:R-:W-:Y:S02]  /*186d0*/  ELECT P6, UR62, PT ;  /* 0x00000000003e782f */ /* 0x000fe400038c0000 */
[----:B------:R-:W-:Y:S01]  /*186e0*/  MOV R14, UR62 ;  /* 0x0000003e000e7c02 */ /* 0x000fe20008000f00 */
[----:B0-----:R-:W-:Y:S10]  /*186f0*/  ENDCOLLECTIVE ;  /* 0x000000000000791b */ /* 0x001ff40003800000 */
.L_x_3012:
[----:B------:R-:W-:Y:S05]  /*18700*/  BSYNC B1 ;  /* 0x0000000000017941 */ /* 0x000fea0003800000 */
.L_x_3011:
[----:B------:R-:W-:Y:S05]  /*18710*/  BRA `(.L_x_3013) ;  /* 0xffffffbc00dc7947 */ /* 0x000fea000383ffff */
.L_x_2880:
[----:B0-----:R0:W1:Y:S02]  /*18720*/  SYNCS.PHASECHK.TRANS64.TRYWAIT P1, [R3+URZ+0x22840], R2 ;  /* 0x02284002030075a7 */ /* 0x001064000802017f */
[----:B-1----:R-:W-:Y:S05]  /*18730*/  @!P1 NANOSLEEP.SYNCS 0x989680 ;  /* 0x009896800000995d */ /* 0x002fea0003900000 */
[----:B------:R-:W1:Y:S02]  /*18740*/  @!P1 SYNCS.PHASECHK.TRANS64 P1, [R3+URZ+0x22840], R2 ;  /* 0x02284002030095a7 */ /* 0x000e64000802007f */
[----:B-1----:R-:W-:Y:S05]  /*18750*/  @!P1 BRA `(.L_x_2880) ;  /* 0xfffffffc00f09947 */ /* 0x002fea000383ffff */
[----:B------:R-:W-:Y:S05]  /*18760*/  BRA `(.L_x_3014) ;  /* 0xffffffbc00fc7947 */ /* 0x000fea000383ffff */
.L_x_2882:
[----:B-1----:R1:W2:Y:S02]  /*18770*/  SYNCS.PHASECHK.TRANS64.TRYWAIT P1, [R5+URZ+0x22840], R0 ;  /* 0x02284000050075a7 */ /* 0x0022a4000802017f */
[----:B--2---:R-:W-:Y:S05]  /*18780*/  @!P1 NANOSLEEP.SYNCS 0x989680 ;  /* 0x009896800000995d */ /* 0x004fea0003900000 */
[----:B------:R-:W2:Y:S02]  /*18790*/  @!P1 SYNCS.PHASECHK.TRANS64 P1, [R5+URZ+0x22840], R0 ;  /* 0x02284000050095a7 */ /* 0x000ea4000802007f */
[----:B--2---:R-:W-:Y:S05]  /*187a0*/  @!P1 BRA `(.L_x_2882) ;  /* 0xfffffffc00f09947 */ /* 0x004fea000383ffff */
[----:B------:R-:W-:Y:S05]  /*187b0*/  BRA `(.L_x_3015) ;  /* 0xffffffc000087947 */ /* 0x000fea000383ffff */
.L_x_2884:
[----:B--2---:R2:W3:Y:S02]  /*187c0*/  SYNCS.PHASECHK.TRANS64.TRYWAIT P1, [R3+URZ+0x22860], R2 ;  /* 0x02286002030075a7 */ /* 0x0044e4000802017f */
[----:B---3--:R-:W-:Y:S05]  /*187d0*/  @!P1 NANOSLEEP.SYNCS 0x989680 ;  /* 0x009896800000995d */ /* 0x008fea0003900000 */
[----:B------:R-:W3:Y:S02]  /*187e0*/  @!P1 SYNCS.PHASECHK.TRANS64 P1, [R3+URZ+0x22860], R2 ;  /* 0x02286002030095a7 */ /* 0x000ee4000802007f */
[----:B---3--:R-:W-:Y:S05]  /*187f0*/  @!P1 BRA `(.L_x_2884) ;  /* 0xfffffffc00f09947 */ /* 0x008fea000383ffff */
[----:B------:R-:W-:Y:S05]  /*18800*/  BRA `(.L_x_3016) ;  /* 0xffffffc000047947 */ /* 0x000fea000383ffff */
.L_x_2886:
[----:B---3--:R3:W4:Y:S02]  /*18810*/  SYNCS.PHASECHK.TRANS64.TRYWAIT P1, [R5+URZ+0x22860], R0 ;  /* 0x02286000050075a7 */ /* 0x008724000802017f */
[----:B----4-:R-:W-:Y:S05]  /*18820*/  @!P1 NANOSLEEP.SYNCS 0x989680 ;  /* 0x009896800000995d */ /* 0x010fea0003900000 */
[----:B------:R-:W4:Y:S02]  /*18830*/  @!P1 SYNCS.PHASECHK.TRANS64 P1, [R5+URZ+0x22860], R0 ;  /* 0x02286000050095a7 */ /* 0x000f24000802007f */
[----:B----4-:R-:W-:Y:S05]  /*18840*/  @!P1 BRA `(.L_x_2886) ;  /* 0xfffffffc00f09947 */ /* 0x010fea000383ffff */
[----:B------:R-:W-:Y:S05]  /*18850*/  BRA `(.L_x_3017) ;  /* 0xffffffc000007947 */ /* 0x000fea000383ffff */
.L_x_2888:
[----:B----4-:R4:W0:Y:S02]  /*18860*/  SYNCS.PHASECHK.TRANS64.TRYWAIT P1, [R3+URZ+0x22880], R2 ;  /* 0x02288002030075a7 */ /* 0x010824000802017f */
[----:B0-----:R-:W-:Y:S05]  /*18870*/  @!P1 NANOSLEEP.SYNCS 0x989680 ;  /* 0x009896800000995d */ /* 0x001fea0003900000 */
[----:B------:R-:W0:Y:S02]  /*18880*/  @!P1 SYNCS.PHASECHK.TRANS64 P1, [R3+URZ+0x22880], R2 ;  /* 0x02288002030095a7 */ /* 0x000e24000802007f */
[----:B0-----:R-:W-:Y:S05]  /*18890*/  @!P1 BRA `(.L_x_2888) ;  /* 0xfffffffc00f09947 */ /* 0x001fea000383ffff */
[----:B------:R-:W-:Y:S05]  /*188a0*/  BRA `(.L_x_3018) ;  /* 0xffffffbc00fc7947 */ /* 0x000fea000383ffff */
.L_x_3019:
        /* <DEDUP_REMOVED lines=13> */
.L_x_3629:


//--------------------- .text._ZN7cutlass13device_kernelIN5flash11enable_sm90INS1_16FlashAttnFwdSm90INS1_25CollectiveMainloopFwdSm90ILi2EN4cute5tupleIJNS5_1CILi1EEES8_S8_EEENS6_IJNS7_ILi128EEENS7_ILi160EEESA_EEELi128ENS_12float_e4m3_tEfNS_4arch4Sm90ELb1ELb0ELb0ELb1ELb1ELb1ELb0ELb1ELb1ELb1ELb0ELb0EEENS1_21CollectiveEpilogueFwdINS6_IJSA_SA_SB_EEES9_NS_10bfloat16_tESF_Li256ELb1ELb1ELb0ELb1EEENS1_36VarlenDynamicPersistentTileSchedulerILi128ELi160ELi256ELi128ELb0ELb1ELb1ELb1ELb1ELb1EEEEEEEEEvNT_6ParamsE --------------------------
	.section	.text._ZN7cutlass13device_kernelIN5flash11enable_sm90INS1_16FlashAttnFwdSm90INS1_25CollectiveMainloopFwdSm90ILi2EN4cute5tupleIJNS5_1CILi1EEES8_S8_EEENS6_IJNS7_ILi128EEENS7_ILi160EEESA_EEELi128ENS_12float_e4m3_tEfNS_4arch4Sm90ELb1ELb0ELb0ELb1ELb1ELb1ELb0ELb1ELb1ELb1ELb0ELb0EEENS1_21CollectiveEpilogueFwdINS6_IJSA_SA_SB_EEES9_NS_10bfloat16_tESF_Li256ELb1ELb1ELb0ELb1EEENS1_36VarlenDynamicPersistentTileSchedulerILi128ELi160ELi256ELi128ELb0ELb1ELb1ELb1ELb1ELb1EEEEEEEEEvNT_6ParamsE,"ax",@progbits
	.align	128
.text._ZN7cutlass13device_kernelIN5flash11enable_sm90INS1_16FlashAttnFwdSm90INS1_25CollectiveMainloopFwdSm90ILi2EN4cute5tupleIJNS5_1CILi1EEES8_S8_EEENS6_IJNS7_ILi128EEENS7_ILi160EEESA_EEELi128ENS_12float_e4m3_tEfNS_4arch4Sm90ELb1ELb0ELb0ELb1ELb1ELb1ELb0ELb1ELb1ELb1ELb0ELb0EEENS1_21CollectiveEpilogueFwdINS6_IJSA_SA_SB_EEES9_NS_10bfloat16_tESF_Li256ELb1ELb1ELb0ELb1EEENS1_36VarlenDynamicPersistentTileSchedulerILi128ELi160ELi256ELi128ELb0ELb1ELb1ELb1ELb1ELb1EEEEEEEEEvNT_6ParamsE:
        .type           _ZN7cutlass13device_kernelIN5flash11enable_sm90INS1_16FlashAttnFwdSm90INS1_25CollectiveMainloopFwdSm90ILi2EN4cute5tupleIJNS5_1CILi1EEES8_S8_EEENS6_IJNS7_ILi128EEENS7_ILi160EEESA_EEELi128ENS_12float_e4m3_tEfNS_4arch4Sm90ELb1ELb0ELb0ELb1ELb1ELb1ELb0ELb1ELb1ELb1ELb0ELb0EEENS1_21CollectiveEpilogueFwdINS6_IJSA_SA_SB_EEES9_NS_10bfloat16_tESF_Li256ELb1ELb1ELb0ELb1EEENS1_36VarlenDynamicPersistentTileSchedulerILi128ELi160ELi256ELi128ELb0ELb1ELb1ELb1ELb1ELb1EEEEEEEEEvNT_6ParamsE,@function
        .size           _ZN7cutlass13device_kernelIN5flash11enable_sm90INS1_16FlashAttnFwdSm90INS1_25CollectiveMainloopFwdSm90ILi2EN4cute5tupleIJNS5_1CILi1EEES8_S8_EEENS6_IJNS7_ILi128EEENS7_ILi160EEESA_EEELi128ENS_12float_e4m3_tEfNS_4arch4Sm90ELb1ELb0ELb0ELb1ELb1ELb1ELb0ELb1ELb1ELb1ELb0ELb0EEENS1_21CollectiveEpilogueFwdINS6_IJSA_SA_SB_EEES9_NS_10bfloat16_tESF_Li256ELb1ELb1ELb0ELb1EEENS1_36VarlenDynamicPersistentTileSchedulerILi128ELi160ELi256ELi128ELb0ELb1ELb1ELb1ELb1ELb1EEEEEEEEEvNT_6ParamsE,(.L_x_3630 - _ZN7cutlass13device_kernelIN5flash11enable_sm90INS1_16FlashAttnFwdSm90INS1_25CollectiveMainloopFwdSm90ILi2EN4cute5tupleIJNS5_1CILi1EEES8_S8_EEENS6_IJNS7_ILi128EEENS7_ILi160EEESA_EEELi128ENS_12float_e4m3_tEfNS_4arch4Sm90ELb1ELb0ELb0ELb1ELb1ELb1ELb0ELb1ELb1ELb1ELb0ELb0EEENS1_21CollectiveEpilogueFwdINS6_IJSA_SA_SB_EEES9_NS_10bfloat16_tESF_Li256ELb1ELb1ELb0ELb1EEENS1_36VarlenDynamicPersistentTileSchedulerILi128ELi160ELi256ELi128ELb0ELb1ELb1ELb1ELb1ELb1EEEEEEEEEvNT_6ParamsE)
        .other          _ZN7cutlass13device_kernelIN5flash11enable_sm90INS1_16FlashAttnFwdSm90INS1_25CollectiveMainloopFwdSm90ILi2EN4cute5tupleIJNS5_1CILi1EEES8_S8_EEENS6_IJNS7_ILi128EEENS7_ILi160EEESA_EEELi128ENS_12float_e4m3_tEfNS_4arch4Sm90ELb1ELb0ELb0ELb1ELb1ELb1ELb0ELb1ELb1ELb1ELb0ELb0EEENS1_21CollectiveEpilogueFwdINS6_IJSA_SA_SB_EEES9_NS_10bfloat16_tESF_Li256ELb1ELb1ELb0ELb1EEENS1_36VarlenDynamicPersistentTileSchedulerILi128ELi160ELi256ELi128ELb0ELb1ELb1ELb1ELb1ELb1EEEEEEEEEvNT_6ParamsE,@"STO_CUDA_ENTRY STV_DEFAULT"
_ZN7cutlass13device_kernelIN5flash11enable_sm90INS1_16FlashAttnFwdSm90INS1_25CollectiveMainloopFwdSm90ILi2EN4cute5tupleIJNS5_1CILi1EEES8_S8_EEENS6_IJNS7_ILi128EEENS7_ILi160EEESA_EEELi128ENS_12float_e4m3_tEfNS_4arch4Sm90ELb1ELb0ELb0ELb1ELb1ELb1ELb0ELb1ELb1ELb1ELb0ELb0EEENS1_21CollectiveEpilogueFwdINS6_IJSA_SA_SB_EEES9_NS_10bfloat16_tESF_Li256ELb1ELb1ELb0ELb1EEENS1_36VarlenDynamicPersistentTileSchedulerILi128ELi160ELi256ELi128ELb0ELb1ELb1ELb1ELb1ELb1EEEEEEEEEvNT_6ParamsE:
        /* <DEDUP_REMOVED lines=17> */
.L_x_3021:
[----:B------:R-:W-:Y:S05]  /*0110*/  BSYNC B0 ;  /* 0x0000000000007941 */ /* 0x000fea0003800000 */
.L_x_3020:
        /* <DEDUP_REMOVED lines=40> */
.L_x_3022:
        /* <DEDUP_REMOVED lines=22> */
.L_x_3023:
        /* <DEDUP_REMOVED lines=18> */
.L_x_3024:
        /* <DEDUP_REMOVED lines=22> */
.L_x_3025:
        /* <DEDUP_REMOVED lines=23> */
.L_x_3026:
        /* <DEDUP_REMOVED lines=9> */
.L_x_3029:
[----:B------:R-:W-:-:S08]  /*0980*/  NOP ;  /* 0x0000000000007918 */ /* 0x000fd00000000000 */
[----:B------:R-:W0:Y:S02]  /*0990*/  USETMAXREG.TRY_ALLOC.CTAPOOL UP0, 0xe8 ;  /* 0x000000e8000079c8 */ /* 0x000e240008000600 */
[----:B0-----:R-:W-:-:S13]  /*09a0*/  PLOP3.LUT P0, PT, PT, PT, UP0, 0x80, 0x0 ;  /* 0x000000000000781c */ /* 0x001fda0003f0f008 */
[----:B------:R-:W-:Y:S05]  /*09b0*/  @!P0 BRA `(.L_x_3029) ;  /* 0xfffffffc00f08947 */ /* 0x000fea000383ffff */
[----:B------:R-:W0:Y:S01]  /*09c0*/  S2R R0, SR_TID.X ;  /* 0x0000000000007919 */ /* 0x000e220000002100 */
[----:B------:R-:W-:Y:S01]  /*09d0*/  MOV R3, 0x400 ;  /* 0x0000040000037802 */ /* 0x000fe20000000f00 */
[----:B------:R-:W-:Y:S01]  /*09e0*/  ULDC UR4, c[0x0][0xc3c] ;  /* 0x00030f0000047ab9 */ /* 0x000fe20000000800 */
[----:B------:R-:W1:Y:S01]  /*09f0*/  S2R R228, SR_CgaCtaId ;  /* 0x0000000000e47919 */ /* 0x000e620000008800 */
[----:B0-----:R-:W-:Y:S01]  /*0a00*/  SHF.R.U32.HI R0, RZ, 0x7, R0 ;  /* 0x00000007ff007819 */ /* 0x001fe20000011600 */
[----:B------:R-:W-:Y:S06]  /*0a10*/  BAR.ARV 0x8, 0x180 ;  /* 0x0206000000007b1d */ /* 0x000fec0000002000 */
[----:B------:R-:W-:-:S02]  /*0a20*/  ISETP.NE.AND P0, PT, R0, 0x1, PT ;  /* 0x000000010000780c */ /* 0x000fc40003f05270 */
[----:B-1----:R-:W-:-:S11]  /*0a30*/  LEA R18, R228, R3, 0x18 ;  /* 0x00000003e4127211 */ /* 0x002fd600078ec0ff */
[----:B------:R-:W-:Y:S08]  /*0a40*/  @!P0 BAR.ARV 0x9, 0x100 ;  /* 0x0244000000008b1d */ /* 0x000ff00000002000 */
[----:B------:R-:W-:Y:S06]  /*0a50*/  BAR.SYNC.DEFER_BLOCKING 0x5, 0x180 ;  /* 0x0146000000007b1d */ /* 0x000fec0000010000 */
[----:B------:R-:W0:Y:S02]  /*0a60*/  LDS.128 R188, [R18+0x228d0] ;  /* 0x0228d00012bc7984 */ /* 0x000e240000000c00 */
[----:B------:R-:W-:Y:S06]  /*0a70*/  BAR.ARV 0x4, 0x180 ;  /* 0x0106000000007b1d */ /* 0x000fec0000002000 */
[----:B0-----:R-:W-:-:S13]  /*0a80*/  ISETP.GE.AND P0, PT, R191, UR4, PT ;  /* 0x00000004bf007c0c */ /* 0x001fda000bf06270 */
[----:B------:R-:W-:Y:S05]  /*0a90*/  @P0 BRA `(.L_x_3030) ;  /* 0x0000022c00200947 */ /* 0x000fea0003800000 */
[----:B------:R-:W3:Y:S01]  /*0aa0*/  LDL R12, [R1+0x10] ;  /* 0x00001000010c7983 */ /* 0x000ee20000100800 */
[----:B------:R-:W0:Y:S02]  /*0ab0*/  S2R R0, SR_TID.X ;  /* 0x0000000000007919 */ /* 0x000e240000002100 */
[----:B0-----:R-:W-:-:S05]  /*0ac0*/  VIADD R11, R0, 0xffffff80 ;  /* 0xffffff80000b7836 */ /* 0x001fca0000000000 */
[----:B------:R-:W-:-:S04]  /*0ad0*/  SHF.R.S32.HI R0, RZ, 0x1f, R11 ;  /* 0x0000001fff007819 */ /* 0x000fc8000001140b */
[----:B--2---:R-:W-:-:S04]  /*0ae0*/  LEA.HI R2, R0, R11, RZ, 0x7 ;  /* 0x0000000b00027211 */ /* 0x004fc800078f38ff */
        /* <DEDUP_REMOVED lines=11> */
[CC--:B------:R-:W-:Y:S01]  /*0ba0*/  LEA.HI R4, R0.reuse, R11.reuse, RZ, 0x4 ;  /* 0x0000000b00047211 */ /* 0x0c0fe200078f20ff */
[----:B------:R-:W-:Y:S01]  /*0bb0*/  IMAD.IADD R9, R5, 0x1, -R10 ;  /* 0x0000000105097824 */ /* 0x000fe200078e0a0a */
[----:B------:R-:W-:Y:S02]  /*0bc0*/  LEA.HI R3, R0, R11, RZ, 0x5 ;  /* 0x0000000b00037211 */ /* 0x000fe400078f28ff */
[----:B------:R-:W-:Y:S02]  /*0bd0*/  SHF.R.S32.HI R6, RZ, 0x5, R6 ;  /* 0x00000005ff067819 */ /* 0x000fe40000011406 */
[----:B------:R-:W-:Y:S02]  /*0be0*/  LOP3.LUT R2, R2, 0x3fffffe, RZ, 0xc0, !PT ;  /* 0x03fffffe02027812 */ /* 0x000fe400078ec0ff */
[----:B------:R-:W-:Y:S01]  /*0bf0*/  SHF.R.S32.HI R7, RZ, 0x4, R4 ;  /* 0x00000004ff077819 */ /* 0x000fe20000011404 */
[----:B------:R-:W-:Y:S01]  /*0c00*/  IMAD.SHL.U32 R3, R3, 0x20, RZ ;  /* 0x0000002003037824 */ /* 0x000fe200078e00ff */
[----:B------:R-:W-:Y:S01]  /*0c10*/  LOP3.LUT R5, R4, 0x3fffff0, RZ, 0xc0, !PT ;  /* 0x03fffff004057812 */ /* 0x000fe200078ec0ff */
[----:B------:R-:W-:Y:S01]  /*0c20*/  IMAD.IADD R2, R13, 0x1, -R2 ;  /* 0x000000010d027824 */ /* 0x000fe200078e0a02 */
[----:B------:R-:W-:-:S02]  /*0c30*/  LEA R9, R6, R9, 0x4 ;  /* 0x0000000906097211 */ /* 0x000fc400078e20ff */
[----:B------:R-:W-:Y:S01]  /*0c40*/  LEA.HI R4, R4, R7, RZ, 0x1 ;  /* 0x0000000704047211 */ /* 0x000fe200078f08ff */
[----:B------:R-:W-:Y:S01]  /*0c50*/  IMAD.IADD R5, R11, 0x1, -R5 ;  /* 0x000000010b057824 */ /* 0x000fe200078e0a05 */
[----:B------:R-:W-:Y:S01]  /*0c60*/  LOP3.LUT R204, R3, 0xfffffc00, RZ, 0xc0, !PT ;  /* 0xfffffc0003cc7812 */ /* 0x000fe200078ec0ff */
[----:B------:R-:W-:Y:S01]  /*0c70*/  IMAD R6, R2, 0x40, R9 ;  /* 0x0000004002067824 */ /* 0x000fe200078e0209 */
[----:B------:R-:W-:Y:S02]  /*0c80*/  LOP3.LUT R4, R4, 0x1ffffffe, RZ, 0xc0, !PT ;  /* 0x1ffffffe04047812 */ /* 0x000fe400078ec0ff */
[----:B------:R-:W-:Y:S01]  /*0c90*/  LEA.HI R2, R0, R11, RZ, 0x2 ;  /* 0x0000000b00027211 */ /* 0x000fe200078f10ff */
[----:B------:R-:W-:Y:S02]  /*0ca0*/  IMAD R5, R5, 0x40, R204 ;  /* 0x0000004005057824 */ /* 0x000fe400078e02cc */
[----:B------:R-:W-:Y:S01]  /*0cb0*/  IMAD.IADD R4, R7, 0x1, -R4 ;  /* 0x0000000107047824 */ /* 0x000fe200078e0a04 */
[----:B------:R-:W-:-:S02]  /*0cc0*/  SHF.R.S32.HI R195, RZ, 0x2, R2 ;  /* 0x00000002ffc37819 */ /* 0x000fc40000011402 */
[----:B------:R-:W-:Y:S01]  /*0cd0*/  LEA.HI R0, R0, R11, RZ, 0x3 ;  /* 0x0000000b00007211 */ /* 0x000fe200078f18ff */
[----:B------:R-:W-:Y:S01]  /*0ce0*/  IMAD R3, R4, 0x8, R5 ;  /* 0x0000000804037824 */ /* 0x000fe200078e0205 */
[----:B------:R-:W-:Y:S01]  /*0cf0*/  LOP3.LUT R227, R2, 0xfffffffc, RZ, 0xc0, !PT ;  /* 0xfffffffc02e37812 */ /* 0x000fe200078ec0ff */
[----:B------:R-:W-:Y:S01]  /*0d00*/  VIADD R7, R195, 0x40 ;  /* 0x00000040c3077836 */ /* 0x000fe20000000000 */
[----:B------:R-:W-:Y:S02]  /*0d10*/  SHF.R.S32.HI R2, RZ, 0x1f, R2 ;  /* 0x0000001fff027819 */ /* 0x000fe40000011402 */
[----:B------:R-:W-:Y:S01]  /*0d20*/  LOP3.LUT R212, R0, 0xfffffff8, RZ, 0xc0, !PT ;  /* 0xfffffff800d47812 */ /* 0x000fe200078ec0ff */
[----:B------:R0:W-:Y:S01]  /*0d30*/  STL [R1+0x1c], R3 ;  /* 0x00001c0301007387 */ /* 0x0001e20000100800 */
[----:B------:R-:W-:Y:S01]  /*0d40*/  LEA.HI R2, R2, R195, RZ, 0x3 ;  /* 0x000000c302027211 */ /* 0x000fe200078f18ff */
[----:B------:R-:W-:Y:S01]  /*0d50*/  IMAD.IADD R227, R11, 0x1, -R227 ;  /* 0x000000010be37824 */ /* 0x000fe200078e0ae3 */
[----:B------:R-:W-:Y:S01]  /*0d60*/  IADD3 R5, R195, 0x80, RZ ;  /* 0x00000080c3057810 */ /* 0x000fe20007ffe0ff */
[----:B------:R-:W-:-:S02]  /*0d70*/  IMAD.IADD R212, R11, 0x1, -R212 ;  /* 0x000000010bd47824 */ /* 0x000fc400078e0ad4 */
[----:B------:R-:W-:Y:S01]  /*0d80*/  IMAD.SHL.U32 R201, R7, 0x80, RZ ;  /* 0x0000008007c97824 */ /* 0x000fe200078e00ff */
[----:B0-----:R-:W-:Y:S01]  /*0d90*/  SHF.R.S32.HI R3, RZ, 0x1f, R7 ;  /* 0x0000001fff037819 */ /* 0x001fe20000011407 */
[----:B------:R-:W-:Y:S01]  /*0da0*/  IMAD.SHL.U32 R203, R212, 0x8, RZ ;  /* 0x00000008d4cb7824 */ /* 0x000fe200078e00ff */
[----:B------:R-:W-:Y:S02]  /*0db0*/  LOP3.LUT R2, R2, 0xfffffff8, RZ, 0xc0, !PT ;  /* 0xfffffff802027812 */ /* 0x000fe400078ec0ff */
[----:B------:R-:W-:Y:S01]  /*0dc0*/  LEA.HI R3, R3, R7, RZ, 0x3 ;  /* 0x0000000703037211 */ /* 0x000fe200078f18ff */
[----:B------:R-:W-:Y:S01]  /*0dd0*/  IMAD.SHL.U32 R16, R227, 0x10, RZ ;  /* 0x00000010e3107824 */ /* 0x000fe200078e00ff */
[----:B------:R-:W-:Y:S02]  /*0de0*/  SHF.R.S32.HI R4, RZ, 0x1f, R5 ;  /* 0x0000001fff047819 */ /* 0x000fe40000011405 */
[----:B------:R-:W-:Y:S02]  /*0df0*/  LOP3.LUT R201, R201, 0x380, RZ, 0xc0, !PT ;  /* 0x00000380c9c97812 */ /* 0x000fe400078ec0ff */
[----:B------:R-:W-:Y:S01]  /*0e00*/  SHF.L.U32 R3, R3, 0x7, RZ ;  /* 0x0000000703037819 */ /* 0x000fe200000006ff */
[----:B------:R-:W-:Y:S01]  /*0e10*/  IMAD.IADD R205, R195, 0x1, -R2 ;  /* 0x00000001c3cd7824 */ /* 0x000fe200078e0a02 */
[----:B------:R-:W-:Y:S01]  /*0e20*/  LEA.HI R4, R4, R5, RZ, 0x3 ;  /* 0x0000000504047211 */ /* 0x000fe200078f18ff */
[----:B------:R-:W-:Y:S01]  /*0e30*/  IMAD.SHL.U32 R202, R5, 0x80, RZ ;  /* 0x0000008005ca7824 */ /* 0x000fe200078e00ff */
[----:B------:R-:W-:-:S02]  /*0e40*/  SHF.R.S32.HI R2, RZ, 0x1f, R203 ;  /* 0x0000001fff027819 */ /* 0x000fc400000114cb */
[----:B------:R-:W-:Y:S02]  /*0e50*/  SHF.R.U32.HI R2, RZ, 0x3, R201 ;  /* 0x00000003ff027819 */ /* 0x000fe400000116c9 */
[----:B------:R-:W-:Y:S02]  /*0e60*/  LOP3.LUT R5, R201, 0x70, R16, 0xf8, !PT ;  /* 0x00000070c9057812 */ /* 0x000fe400078ef810 */
[----:B------:R-:W-:Y:S01]  /*0e70*/  LOP3.LUT R206, R3, 0xfffffc00, RZ, 0xc0, !PT ;  /* 0xfffffc0003ce7812 */ /* 0x000fe200078ec0ff */
[----:B------:R-:W-:-:S03]  /*0e80*/  VIADD R211, R203, 0x40 ;  /* 0x00000040cbd37836 */ /* 0x000fc60000000000 */
[----:B------:R-:W-:Y:S02]  /*0e90*/  LOP3.LUT R5, R206, R5, R2, 0xf6, !PT ;  /* 0x00000005ce057212 */ /* 0x000fe400078ef602 */
[----:B------:R-:W-:-:S03]  /*0ea0*/  SHF.R.S32.HI R2, RZ, 0x1f, R211 ;  /* 0x0000001fff027819 */ /* 0x000fc600000114d3 */
[----:B------:R-:W-:Y:S01]  /*0eb0*/  IMAD.IADD R2, R18, 0x1, R5 ;  /* 0x0000000112027824 */ /* 0x000fe200078e0205 */
[----:B------:R0:W-:Y:S04]  /*0ec0*/  STL [R1+0x18], R6 ;  /* 0x0000180601007387 */ /* 0x0001e80000100800 */
[----:B------:R0:W-:Y:S01]  /*0ed0*/  STL [R1+0x4], R2 ;  /* 0x0000040201007387 */ /* 0x0001e20000100800 */
[----:B------:R-:W-:Y:S02]  /*0ee0*/  SHF.R.S32.HI R222, RZ, 0x3, R0 ;  /* 0x00000003ffde7819 */ /* 0x000fe40000011400 */
[C---:B------:R-:W-:Y:S01]  /*0ef0*/  LEA.HI R0, R227.reuse, R227, RZ, 0x1 ;  /* 0x000000e3e3007211 */ /* 0x040fe200078f08ff */
[----:B------:R-:W-:-:S03]  /*0f00*/  IMAD.SHL.U32 R22, R227, 0x8, RZ ;  /* 0x00000008e3167824 */ /* 0x000fc600078e00ff */
[----:B------:R-:W-:Y:S01]  /*0f10*/  LOP3.LUT R0, R0, 0x1ffffffe, RZ, 0xc0, !PT ;  /* 0x1ffffffe00007812 */ /* 0x000fe200078ec0ff */
[----:B------:R-:W-:Y:S01]  /*0f20*/  VIADD R19, R16, 0x40 ;  /* 0x0000004010137836 */ /* 0x000fe20000000000 */
[----:B------:R-:W-:Y:S01]  /*0f30*/  LOP3.LUT R8, R8, 0x7ffffffc, RZ, 0xc0, !PT ;  /* 0x7ffffffc08087812 */ /* 0x000fe200078ec0ff */
        /* <DEDUP_REMOVED lines=13> */
[----:B------:R-:W-:-:S02]  /*1010*/  LOP3.LUT R209, R4, 0xfffffc00, RZ, 0xc0, !PT ;  /* 0xfffffc0004d17812 */ /* 0x000fc400078ec0ff */
[----:B0--3--:R-:W-:-:S07]  /*1020*/  LOP3.LUT R198, R12, 0x1, RZ, 0xfc, !PT ;  /* 0x000000010cc67812 */ /* 0x009fce00078efcff */
.L_x_3210:
[----:B0--34-:R-:W0:Y:S02]  /*1030*/  LDC.64 R2, c[0x0][0xc88] ;  /* 0x00032200ff027b82 */ /* 0x019e240000000a00 */
[----:B0-----:R-:W-:-:S05]  /*1040*/  IMAD.WIDE R2, R191, 0x4, R2 ;  /* 0x00000004bf027825 */ /* 0x001fca00078e0202 */
[----:B--2---:R0:W2:Y:S01]  /*1050*/  LDG.E R210, desc[UR60][R2.64] ;  /* 0x0000003c02d27981 */ /* 0x0040a2000c1e1900 */
[----:B------:R-:W-:Y:S05]  /*1060*/  YIELD ;  /* 0x0000000000007946 */ /* 0x000fea0003800000 */
[----:B------:R-:W-:Y:S01]  /*1070*/  ULDC.64 UR4, c[0x0][0xa28] ;  /* 0x00028a0000047ab9 */ /* 0x000fe20000000a00 */
[----:B------:R-:W-:Y:S01]  /*1080*/  ULDC.64 UR8, c[0x0][0xa18] ;  /* 0x0002860000087ab9 */ /* 0x000fe20000000a00 */
[----:B------:R-:W-:Y:S01]  /*1090*/  ISETP.NE.U32.AND P1, PT, RZ, UR4, PT ;  /* 0x00000004ff007c0c */ /* 0x000fe2000bf25070 */
[----:B------:R-:W-:Y:S01]  /*10a0*/  ULDC.64 UR6, c[0x0][0xa08] ;  /* 0x0002820000067ab9 */ /* 0x000fe20000000a00 */
[----:B0-----:R-:W-:Y:S01]  /*10b0*/  IMAD.MOV.U32 R3, RZ, RZ, RZ ;  /* 0x000000ffff037224 */ /* 0x001fe200078e00ff */
        /* <DEDUP_REMOVED lines=8> */
[----:B------:R-:W-:Y:S02]  /*1140*/  @P1 LEA.HI.X R5, R210, UR5, R221, 0x2, P2 ;  /* 0x00000005d2051c11 */ /* 0x000fe400090f14dd */
[----:B------:R-:W-:Y:S01]  /*1150*/  ISETP.NE.U32.AND P2, PT, RZ, UR8, PT ;  /* 0x00000008ff007c0c */ /* 0x000fe2000bf45070 */
[----:B------:R-:W-:Y:S01]  /*1160*/  ULDC UR4, c[0x0][0x288] ;  /* 0x0000a20000047ab9 */ /* 0x000fe20000000800 */
[----:B------:R-:W-:Y:S01]  /*1170*/  IADD3 R8, P3, R214, UR6, RZ ;  /* 0x00000006d6087c10 */ /* 0x000fe2000ff7e0ff */
[----:B------:R0:W5:Y:S01]  /*1180*/  @P1 LDG.E R3, desc[UR60][R4.64] ;  /* 0x0000003c04031981 */ /* 0x000162000c1e1900 */
[----:B------:R-:W-:Y:S01]  /*1190*/  ISETP.NE.AND.EX P2, PT, RZ, UR9, PT, P2 ;  /* 0x00000009ff007c0c */ /* 0x000fe2000bf45320 */
[----:B------:R-:W-:Y:S01]  /*11a0*/  IMAD.U32 R191, RZ, RZ, UR4 ;  /* 0x00000004ffbf7e24 */ /* 0x000fe2000f8e00ff */
[----:B------:R-:W-:Y:S01]  /*11b0*/  IADD3.X R9, R215, UR7, RZ, P3, !PT ;  /* 0x00000007d7097c10 */ /* 0x000fe20009ffe4ff */
[----:B------:R-:W-:-:S04]  /*11c0*/  ULDC.64 UR4, c[0x0][0x418] ;  /* 0x0001060000047ab9 */ /* 0x000fc80000000a00 */
[----:B------:R0:W5:Y:S06]  /*11d0*/  @P0 LDG.E R87, desc[UR60][R8.64] ;  /* 0x0000003c08570981 */ /* 0x00016c000c1e1900 */
        /* <DEDUP_REMOVED lines=10> */
[----:B------:R-:W-:Y:S01]  /*1280*/  MOV R25, UR5 ;  /* 0x0000000500197c02 */ /* 0x000fe20008000f00 */
        /* <DEDUP_REMOVED lines=12> */
.L_x_3031:
[----:B------:R-:W-:Y:S01]  /*1350*/  ULDC.64 UR4, c[0x0][0xa20] ;  /* 0x0002880000047ab9 */ /* 0x000fe20000000a00 */
        /* <DEDUP_REMOVED lines=8> */
.L_x_3032:
[----:B------:R-:W-:Y:S05]  /*13e0*/  @!P0 BRA `(.L_x_3033) ;  /* 0x00000000000c8947 */ /* 0x000fea0003800000 */
[----:B------:R-:W2:Y:S04]  /*13f0*/  LDG.E R5, desc[UR60][R8.64] ;  /* 0x0000003c08057981 */ /* 0x000ea8000c1e1900 */
[----:B------:R-:W2:Y:S02]  /*1400*/  LDG.E R28, desc[UR60][R8.64+0x4] ;  /* 0x0000043c081c7981 */ /* 0x000ea4000c1e1900 */
[----:B--2---:R-:W-:-:S07]  /*1410*/  IMAD.IADD R28, R28, 0x1, -R5 ;  /* 0x000000011c1c7824 */ /* 0x004fce00078e0a05 */
.L_x_3033:
[----:B------:R-:W-:Y:S01]  /*1420*/  ULDC.64 UR4, c[0x0][0xa10] ;  /* 0x0002840000047ab9 */ /* 0x000fe20000000a00 */
[----:B------:R-:W1:Y:S01]  /*1430*/  LDC R8, c[0x0][0x448] ;  /* 0x00011200ff087b82 */ /* 0x000e620000000800 */
[----:B------:R-:W-:-:S04]  /*1440*/  ISETP.NE.U32.AND P0, PT, RZ, UR4, PT ;  /* 0x00000004ff007c0c */ /* 0x000fc8000bf05070 */
[----:B------:R-:W-:Y:S01]  /*1450*/  ISETP.NE.AND.EX P0, PT, RZ, UR5, PT, P0 ;  /* 0x00000005ff007c0c */ /* 0x000fe2000bf05300 */
[----:B------:R-:W-:-:S12]  /*1460*/  ULDC.64 UR4, c[0x0][0xa30] ;  /* 0x00028c0000047ab9 */ /* 0x000fd80000000a00 */
[----:B0-----:R-:W0:Y:S02]  /*1470*/  @P0 LDC.64 R4, c[0x0][0xa10] ;  /* 0x00028400ff040b82 */ /* 0x001e240000000a00 */
[----:B0-----:R-:W-:-:S05]  /*1480*/  @P0 IMAD.WIDE R4, R2, 0x4, R4 ;  /* 0x0000000402040825 */ /* 0x001fca00078e0204 */
[----:B------:R-:W2:Y:S04]  /*1490*/  @P0 LDG.E R0, desc[UR60][R4.64] ;  /* 0x0000003c04000981 */ /* 0x000ea8000c1e1900 */
[----:B------:R0:W2:Y:S01]  /*14a0*/  @P0 LDG.E R9, desc[UR60][R4.64+0x4] ;  /* 0x0000043c04090981 */ /* 0x0000a2000c1e1900 */
[----:B------:R-:W-:Y:S01]  /*14b0*/  ISETP.NE.U32.AND P1, PT, RZ, UR4, PT ;  /* 0x00000004ff007c0c */ /* 0x000fe2000bf25070 */
[----:B-----5:R-:W-:-:S03]  /*14c0*/  IMAD.MOV.U32 R24, RZ, RZ, R28 ;  /* 0x000000ffff187224 */ /* 0x020fc600078e001c */
[----:B------:R-:W-:-:S13]  /*14d0*/  ISETP.NE.AND.EX P1, PT, RZ, UR5, PT, P1 ;  /* 0x00000005ff007c0c */ /* 0x000fda000bf25310 */
[----:B------:R-:W-:-:S04]  /*14e0*/  @P1 IADD3 R6, P2, R214, UR4, RZ ;  /* 0x00000004d6061c10 */ /* 0x000fc8000ff5e0ff */
[----:B------:R-:W-:-:S05]  /*14f0*/  @P1 IADD3.X R7, R215, UR5, RZ, P2, !PT ;  /* 0x00000005d7071c10 */ /* 0x000fca00097fe4ff */
[----:B------:R3:W5:Y:S01]  /*1500*/  @P1 LDG.E R24, desc[UR60][R6.64] ;  /* 0x0000003c06181981 */ /* 0x000762000c1e1900 */
[----:B-1----:R-:W-:Y:S01]  /*1510*/  ISETP.NE.AND P1, PT, R8, 0x1, PT ;  /* 0x000000010800780c */ /* 0x002fe20003f25270 */
[----:B------:R-:W-:Y:S01]  /*1520*/  IMAD.SHL.U32 R200, R189, 0x80, RZ ;  /* 0x00000080bdc87824 */ /* 0x000fe200078e00ff */
[----:B------:R-:W-:-:S03]  /*1530*/  IADD3 R8, -R3, R28, RZ ;  /* 0x0000001c03087210 */ /* 0x000fc60007ffe1ff */
[----:B0-----:R-:W-:-:S08]  /*1540*/  VIADD R4, R200, 0x7f ;  /* 0x0000007fc8047836 */ /* 0x001fd00000000000 */
[----:B------:R-:W0:Y:S08]  /*1550*/  @P1 LDC R11, c[0x0][0x44c] ;  /* 0x00011300ff0b1b82 */ /* 0x000e300000000800 */
[----:B------:R-:W1:Y:S01]  /*1560*/  @P1 LDC R5, c[0x0][0x450] ;  /* 0x00011400ff051b82 */ /* 0x000e620000000800 */
[----:B--2---:R-:W-:Y:S02]  /*1570*/  @P0 IMAD.IADD R25, R9, 0x1, -R0 ;  /* 0x0000000109190824 */ /* 0x004fe400078e0a00 */
[----:B0-----:R-:W-:-:S04]  /*1580*/  @P1 IMAD.HI.U32 R0, R4, R11, RZ ;  /* 0x0000000b04001227 */ /* 0x001fc800078e00ff */
[----:B------:R-:W-:Y:S01]  /*1590*/  IMAD.IADD R189, R8, 0x1, R25 ;  /* 0x0000000108bd7824 */ /* 0x000fe200078e0219 */
[----:B-1----:R-:W-:-:S03]  /*15a0*/  @P1 SHF.R.U32.HI R4, RZ, R5, R0 ;  /* 0x00000005ff041219 */ /* 0x002fc60000011600 */
[C---:B------:R-:W-:Y:S01]  /*15b0*/  VIADD R0, R189.reuse, 0x9f ;  /* 0x0000009fbd007836 */ /* 0x040fe20000000000 */
[----:B------:R-:W-:-:S03]  /*15c0*/  IADD3 R49, R189, 0xa0, -R191 ;  /* 0x000000a0bd317810 */ /* 0x000fc60007ffe8bf */
[----:B------:R-:W-:-:S04]  /*15d0*/  IMAD.HI R0, R0, 0x66666667, RZ ;  /* 0x6666666700007827 */ /* 0x000fc800078e02ff */
[----:B------:R-:W-:Y:S01]  /*15e0*/  IMAD.IADD R4, R49, 0x1, R4 ;  /* 0x0000000131047824 */ /* 0x000fe200078e0204 */
[----:B------:R-:W-:-:S03]  /*15f0*/  SHF.R.U32.HI R3, RZ, 0x1f, R0 ;  /* 0x0000001fff037819 */ /* 0x000fc60000011600 */
[----:B------:R-:W-:Y:S01]  /*1600*/  IMAD.HI R4, R4, 0x66666667, RZ ;  /* 0x6666666704047827 */ /* 0x000fe200078e02ff */
[----:B------:R-:W-:-:S04]  /*1610*/  LEA.HI.SX32 R48, R0, R3, 0x1a ;  /* 0x0000000300307211 */ /* 0x000fc800078fd2ff */
[----:B------:R-:W-:-:S04]  /*1620*/  SHF.R.U32.HI R5, RZ, 0x1f, R4 ;  /* 0x0000001fff057819 */ /* 0x000fc80000011604 */
[----:B------:R-:W-:Y:S01]  /*1630*/  LEA.HI.SX32 R5, R4, R5, 0x1a ;  /* 0x0000000504057211 */ /* 0x000fe200078fd2ff */
[----:B------:R-:W-:-:S03]  /*1640*/  IMAD.MOV R4, RZ, RZ, -R8 ;  /* 0x000000ffff047224 */ /* 0x000fc600078e0a08 */
[----:B------:R-:W-:Y:S02]  /*1650*/  VIMNMX R5, R48, R5, PT ;  /* 0x0000000530057248 */ /* 0x000fe40003fe0100 */
[----:B------:R-:W-:-:S03]  /*1660*/  VIMNMX R4, RZ, R4, !PT ;  /* 0x00000004ff047248 */ /* 0x000fc60007fe0100 */
[----:B------:R-:W-:-:S05]  /*1670*/  IMAD R0, R5, 0xa0, -R8 ;  /* 0x000000a005007824 */ /* 0x000fca00078e0a08 */
        /* <DEDUP_REMOVED lines=11> */
[----:B---3--:R-:W-:Y:S05]  /*1730*/  @!P1 BRA `(.L_x_3034) ;  /* 0x0000007c00909947 */ /* 0x008fea0003800000 */
        /* <DEDUP_REMOVED lines=17> */
[----:B0-----:R-:W-:-:S07]  /*1850*/  IMAD.MOV.U32 R13, RZ, RZ, RZ ;  /* 0x000000ffff0d7224 */ /* 0x001fce00078e00ff */
[----:B------:R-:W-:-:S07]  /*1860*/  LEPC R20, `(.L_x_3036) ;  /* 0x000000001014794e */ /* 0x000fce0000000000 */
[----:B-1---5:R-:W-:Y:S05]  /*1870*/  CALL.ABS.NOINC R14 ;  /* 0x000000000e007343 */ /* 0x022fea0003c00000 */
.L_x_3036:
[----:B------:R-:W-:Y:S05]  /*1880*/  BSYNC B6 ;  /* 0x0000000000067941 */ /* 0x000fea0003800000 */
.L_x_3035:
        /* <DEDUP_REMOVED lines=20> */
.L_x_3038:
[----:B------:R-:W-:Y:S05]  /*19d0*/  BSYNC B6 ;  /* 0x0000000000067941 */ /* 0x000fea0003800000 */
.L_x_3037:
        /* <DEDUP_REMOVED lines=8> */
[----:B------:R1:W3:Y:S01]  /*1a60*/  @P0 LDG.E R2, desc[UR60][R4.64] ;  /* 0x0000003c04020981 */ /* 0x0002e2000c1e1900 */
[----:B------:R-:W-:Y:S01]  /*1a70*/  SHF.R.S32.HI R3, RZ, 0x1f, R195 ;  /* 0x0000001fff037819 */ /* 0x000fe200000114c3 */
[----:B------:R-:W-:Y:S01]  /*1a80*/  IMAD.SHL.U32 R82, R205, 0x80, RZ ;  /* 0x00000080cd527824 */ /* 0x000fe200078e00ff */
[----:B------:R-:W-:Y:S01]  /*1a90*/  SHF.R.S32.HI R23, RZ, 0x1f, R22 ;  /* 0x0000001fff177819 */ /* 0x000fe20000011416 */
[----:B------:R-:W4:Y:S01]  /*1aa0*/  S2R R30, SR_TID.X ;  /* 0x00000000001e7919 */ /* 0x000f220000002100 */
[-C--:B0-----:R-:W-:Y:S01]  /*1ab0*/  IMAD.WIDE.U32 R8, R195, R52.reuse, R16 ;  /* 0x00000034c3087225 */ /* 0x081fe200078e0010 */
[----:B------:R-:W-:Y:S02]  /*1ac0*/  SHF.R.U32.HI R77, RZ, 0x3, R202 ;  /* 0x00000003ff4d7819 */ /* 0x000fe400000116ca */
[----:B------:R-:W-:Y:S01]  /*1ad0*/  LOP3.LUT R82, R82, 0x380, RZ, 0xc0, !PT ;  /* 0x0000038052527812 */ /* 0x000fe200078ec0ff */
[----:B------:R-:W-:Y:S01]  /*1ae0*/  IMAD R0, R3, R52, RZ ;  /* 0x0000003403007224 */ /* 0x000fe200078e02ff */
[----:B------:R-:W-:Y:S01]  /*1af0*/  SHF.L.U64.HI R86, R52, 0x6, R53 ;  /* 0x0000000634567819 */ /* 0x000fe20000010235 */
[----:B-1----:R-:W-:Y:S01]  /*1b00*/  IMAD.WIDE.U32 R4, R195, R58, R22 ;  /* 0x0000003ac3047225 */ /* 0x002fe200078e0016 */
[----:B------:R-:W-:-:S02]  /*1b10*/  SHF.R.U32.HI R76, RZ, 0x3, R82 ;  /* 0x00000003ff4c7819 */ /* 0x000fc40000011652 */
[----:B--2---:R-:W-:Y:S01]  /*1b20*/  ISETP.GE.AND P0, PT, R16, R29, PT ;  /* 0x0000001d1000720c */ /* 0x004fe20003f06270 */
[----:B------:R-:W-:Y:S01]  /*1b30*/  IMAD R13, R195, R53, R0 ;  /* 0x00000035c30d7224 */ /* 0x000fe200078e0200 */
[----:B------:R-:W-:Y:S01]  /*1b40*/  SHF.L.U64.HI R85, R52, 0x7, R53 ;  /* 0x0000000734557819 */ /* 0x000fe20000010235 */
[----:B------:R-:W-:Y:S01]  /*1b50*/  IMAD R0, R3, R58, RZ ;  /* 0x0000003a03007224 */ /* 0x000fe200078e02ff */
[----:B------:R-:W-:Y:S01]  /*1b60*/  SEL R3, R29, RZ, P0 ;  /* 0x000000ff1d037207 */ /* 0x000fe20000000000 */
[C---:B------:R-:W-:Y:S01]  /*1b70*/  IMAD.WIDE.U32 R6, R195.reuse, R52, R22 ;  /* 0x00000034c3067225 */ /* 0x040fe200078e0016 */
[--C-:B------:R-:W-:Y:S02]  /*1b80*/  SHF.L.U64.HI R81, R58, 0x6, R59.reuse ;  /* 0x000000063a517819 */ /* 0x100fe4000001023b */
[----:B------:R-:W-:Y:S01]  /*1b90*/  IADD3 R3, R16, R3, RZ ;  /* 0x0000000310037210 */ /* 0x000fe20007ffe0ff */
[----:B------:R-:W-:Y:S01]  /*1ba0*/  IMAD R15, R195, R59, R0 ;  /* 0x0000003bc30f7224 */ /* 0x000fe200078e0200 */
[----:B------:R-:W-:Y:S01]  /*1bb0*/  SHF.L.U64.HI R80, R58, 0x7, R59 ;  /* 0x000000073a507819 */ /* 0x000fe2000001023b */
[----:B------:R-:W-:Y:S01]  /*1bc0*/  IMAD.IADD R7, R7, 0x1, R13 ;  /* 0x0000000107077824 */ /* 0x000fe200078e020d */
[----:B------:R-:W-:Y:S01]  /*1bd0*/  SHF.R.S32.HI R0, RZ, 0x1f, R3 ;  /* 0x0000001fff007819 */ /* 0x000fe20000011403 */
[----:B------:R-:W-:Y:S01]  /*1be0*/  IMAD.IADD R5, R5, 0x1, R15 ;  /* 0x0000000105057824 */ /* 0x000fe200078e020f */
[----:B------:R-:W-:Y:S01]  /*1bf0*/  LOP3.LUT P1, RZ, R205, 0x4, RZ, 0xc0, !PT ;  /* 0x00000004cdff7812 */ /* 0x000fe2000782c0ff */
[----:B------:R-:W-:Y:S01]  /*1c00*/  IMAD.IADD R9, R13, 0x1, R9 ;  /* 0x000000010d097824 */ /* 0x000fe200078e0209 */
[----:B-----5:R-:W-:Y:S01]  /*1c10*/  SHF.R.S32.HI R13, RZ, 0x1f, R24 ;  /* 0x0000001fff0d7819 */ /* 0x020fe20000011418 */
[----:B------:R-:W-:Y:S01]  /*1c20*/  IMAD.WIDE.U32 R54, R24, R58, R4 ;  /* 0x0000003a18367225 */ /* 0x000fe200078e0004 */
[----:B------:R-:W-:-:S02]  /*1c30*/  LOP3.LUT R5, R82, 0x30, R16, 0xf8, !PT ;  /* 0x0000003052057812 */ /* 0x000fc400078ef810 */
[----:B------:R-:W-:Y:S01]  /*1c40*/  LEA.HI R3, R0, R3, RZ, 0x4 ;  /* 0x0000000300037211 */ /* 0x000fe200078f20ff */
[----:B------:R-:W-:Y:S01]  /*1c50*/  IMAD R0, R13, R52, RZ ;  /* 0x000000340d007224 */ /* 0x000fe200078e02ff */
[----:B----4-:R-:W-:Y:S01]  /*1c60*/  SHF.R.U32.HI R30, RZ, 0x7, R30 ;  /* 0x00000007ff1e7819 */ /* 0x010fe2000001161e */
[----:B------:R-:W-:Y:S01]  /*1c70*/  IMAD.WIDE.U32 R10, R195, R58, R16 ;  /* 0x0000003ac30a7225 */ /* 0x000fe200078e0010 */
[----:B------:R-:W-:Y:S02]  /*1c80*/  LOP3.LUT R5, R5, R76, RZ, 0x3c, !PT ;  /* 0x0000004c05057212 */ /* 0x000fe400078e3cff */
[----:B------:R-:W-:Y:S01]  /*1c90*/  ISETP.NE.AND P6, PT, R30, 0x1, PT ;  /* 0x000000011e00780c */ /* 0x000fe20003fc5270 */
[----:B------:R-:W-:Y:S01]  /*1ca0*/  IMAD R67, R24, R53, R0 ;  /* 0x0000003518437224 */ /* 0x000fe200078e0200 */
[----:B------:R-:W-:Y:S01]  /*1cb0*/  LOP3.LUT R0, R201, 0x70, R3, 0xf8, !PT ;  /* 0x00000070c9007812 */ /* 0x000fe200078ef803 */
[----:B------:R-:W-:Y:S01]  /*1cc0*/  VIADD R74, R30, 0x8 ;  /* 0x000000081e4a7836 */ /* 0x000fe20000000000 */
[----:B------:R-:W-:Y:S01]  /*1cd0*/  SHF.R.U32.HI R30, RZ, 0x3, R201 ;  /* 0x00000003ff1e7819 */ /* 0x000fe200000116c9 */
[----:B------:R-:W-:Y:S01]  /*1ce0*/  IMAD.IADD R69, R204, 0x1, R5 ;  /* 0x00000001cc457824 */ /* 0x000fe200078e0205 */
[----:B------:R-:W-:Y:S01]  /*1cf0*/  LOP3.LUT R5, R82, 0x70, R3, 0xf8, !PT ;  /* 0x0000007052057812 */ /* 0x000fe200078ef803 */
[----:B------:R-:W-:Y:S01]  /*1d00*/  IMAD.IADD R11, R15, 0x1, R11 ;  /* 0x000000010f0b7824 */ /* 0x000fe200078e020b */
[--C-:B------:R-:W-:Y:S01]  /*1d10*/  LOP3.LUT R4, R202, 0x70, R3.reuse, 0xf8, !PT ;  /* 0x00000070ca047812 */ /* 0x100fe200078ef803 */
[----:B------:R-:W-:Y:S01]  /*1d20*/  IMAD R13, R13, R58, RZ ;  /* 0x0000003a0d0d7224 */ /* 0x000fe200078e02ff */
[----:B------:R-:W-:Y:S01]  /*1d30*/  SHF.R.S32.HI R64, RZ, 0x4, R3 ;  /* 0x00000004ff407819 */ /* 0x000fe20000011403 */
[----:B------:R-:W-:Y:S01]  /*1d40*/  IMAD.WIDE.U32 R20, R24, R52, R6 ;  /* 0x0000003418147225 */ /* 0x000fe200078e0006 */
[----:B------:R-:W-:Y:S01]  /*1d50*/  LOP3.LUT R63, R3, 0xfffffff0, RZ, 0xc0, !PT ;  /* 0xfffffff0033f7812 */ /* 0x000fe200078ec0ff */
[----:B------:R-:W-:Y:S05]  /*1d60*/  @!P6 WARPSYNC.ALL ;  /* 0x000000000000e948 */ /* 0x000fea0003800000 */
[----:B------:R-:W-:Y:S01]  /*1d70*/  ULDC UR4, c[0x0][0x2f4] ;  /* 0x0000bd0000047ab9 */ /* 0x000fe20000000800 */
[----:B------:R-:W-:Y:S01]  /*1d80*/  IMAD R71, R53, 0xa0, RZ ;  /* 0x000000a035477824 */ /* 0x000fe200078e02ff */
[----:B------:R-:W-:Y:S01]  /*1d90*/  LOP3.LUT R5, R5, R76, RZ, 0x3c, !PT ;  /* 0x0000004c05057212 */ /* 0x000fe200078e3cff */
[----:B------:R-:W-:Y:S01]  /*1da0*/  IMAD.SHL.U32 R84, R52, 0x40, RZ ;  /* 0x0000004034547824 */ /* 0x000fe200078e00ff */
[----:B------:R-:W-:Y:S01]  /*1db0*/  LOP3.LUT R3, R0, R30, RZ, 0x3c, !PT ;  /* 0x0000001e00037212 */ /* 0x000fe200078e3cff */
[----:B------:R-:W-:Y:S01]  /*1dc0*/  IMAD.SHL.U32 R83, R52, 0x80, RZ ;  /* 0x0000008034537824 */ /* 0x000fe200078e00ff */
[----:B------:R-:W-:Y:S01]  /*1dd0*/  ISETP.GE.AND P2, PT, R19, UR4, PT ;  /* 0x0000000413007c0c */ /* 0x000fe2000bf46270 */
[----:B------:R-:W-:Y:S01]  /*1de0*/  IMAD.WIDE.U32 R50, R24, R52, R8 ;  /* 0x0000003418327225 */ /* 0x000fe200078e0008 */
[----:B------:R-:W-:-:S02]  /*1df0*/  LOP3.LUT R0, R4, R77, RZ, 0x3c, !PT ;  /* 0x0000004d04007212 */ /* 0x000fc400078e3cff */
[----:B------:R-:W-:Y:S01]  /*1e00*/  SHF.R.S32.HI R75, RZ, 0x1f, R190 ;  /* 0x0000001fff4b7819 */ /* 0x000fe200000114be */
[----:B------:R-:W-:Y:S01]  /*1e10*/  IMAD R13, R24, R59, R13 ;  /* 0x0000003b180d7224 */ /* 0x000fe200078e020d */
[----:B------:R-:W-:Y:S01]  /*1e20*/  SHF.L.U32 R72, R29, 0x1, RZ ;  /* 0x000000011d487819 */ /* 0x000fe200000006ff */
[----:B------:R-:W-:Y:S01]  /*1e30*/  IMAD R7, R59, 0xa0, RZ ;  /* 0x000000a03b077824 */ /* 0x000fe200078e02ff */
[----:B------:R-:W-:Y:S01]  /*1e40*/  ISETP.GE.AND P1, PT, R16, UR4, PT ;  /* 0x0000000410007c0c */ /* 0x000fe2000bf26270 */
[C---:B------:R-:W-:Y:S01]  /*1e50*/  IMAD.SHL.U32 R79, R58.reuse, 0x40, RZ ;  /* 0x000000403a4f7824 */ /* 0x040fe200078e00ff */
[----:B------:R-:W-:Y:S01]  /*1e60*/  P2R R89, PR, RZ, 0x4 ;  /* 0x00000004ff597803 */ /* 0x000fe20000000000 */
[----:B------:R-:W-:Y:S01]  /*1e70*/  IMAD.SHL.U32 R78, R58, 0x80, RZ ;  /* 0x000000803a4e7824 */ /* 0x000fe200078e00ff */
[----:B------:R-:W-:Y:S01]  /*1e80*/  SHF.R.S32.HI R61, RZ, 0x1f, R63 ;  /* 0x0000001fff3d7819 */ /* 0x000fe2000001143f */
[----:B------:R-:W-:Y:S01]  /*1e90*/  IMAD.WIDE.U32 R56, R24, R58, R10 ;  /* 0x0000003a18387225 */ /* 0x000fe200078e000a */
[----:B------:R-:W-:-:S03]  /*1ea0*/  IADD3 R0, R209, R0, RZ ;  /* 0x00000000d1007210 */ /* 0x000fc60007ffe0ff */
[----:B------:R-:W-:-:S04]  /*1eb0*/  IMAD.WIDE.U32 R52, R52, 0xa0, RZ ;  /* 0x000000a034347825 */ /* 0x000fc800078e00ff */
[----:B------:R-:W-:-:S04]  /*1ec0*/  IMAD.WIDE.U32 R58, R58, 0xa0, RZ ;  /* 0x000000a03a3a7825 */ /* 0x000fc800078e00ff */
[----:B------:R-:W-:Y:S02]  /*1ed0*/  IMAD.IADD R68, R21, 0x1, R67 ;  /* 0x0000000115447824 */ /* 0x000fe400078e0243 */
[----:B------:R-:W-:Y:S02]  /*1ee0*/  IMAD.IADD R87, R87, 0x1, R28 ;  /* 0x0000000157577824 */ /* 0x000fe400078e021c */
[----:B------:R-:W-:Y:S02]  /*1ef0*/  IMAD R73, R227, 0x40, R195 ;  /* 0x00000040e3497824 */ /* 0x000fe400078e02c3 */
[----:B------:R-:W-:Y:S02]  /*1f00*/  IMAD.IADD R71, R53, 0x1, R71 ;  /* 0x0000000135477824 */ /* 0x000fe400078e0247 */
[----:B------:R-:W-:Y:S02]  /*1f10*/  IMAD.IADD R70, R59, 0x1, R7 ;  /* 0x000000013b467824 */ /* 0x000fe400078e0207 */
[----:B------:R-:W-:-:S02]  /*1f20*/  IMAD.IADD R67, R67, 0x1, R51 ;  /* 0x0000000143437824 */ /* 0x000fc400078e0233 */
[----:B------:R-:W-:Y:S02]  /*1f30*/  IMAD.IADD R66, R55, 0x1, R13 ;  /* 0x0000000137427824 */ /* 0x000fe400078e020d */
[----:B------:R-:W-:Y:S02]  /*1f40*/  IMAD.IADD R65, R13, 0x1, R57 ;  /* 0x000000010d417824 */ /* 0x000fe400078e0239 */
[----:B------:R-:W-:Y:S02]  /*1f50*/  IMAD.IADD R60, R204, 0x1, R5 ;  /* 0x00000001cc3c7824 */ /* 0x000fe400078e0205 */
[----:B------:R-:W-:Y:S01]  /*1f60*/  IMAD.IADD R3, R206, 0x1, R3 ;  /* 0x00000001ce037824 */ /* 0x000fe200078e0203 */
[----:B---3--:R-:W-:Y:S01]  /*1f70*/  SHF.R.S32.HI R62, RZ, 0x1f, R2 ;  /* 0x0000001fff3e7819 */ /* 0x008fe20000011402 */
[----:B------:R-:W-:Y:S06]  /*1f80*/  @!P6 BAR.SYNC.DEFER_BLOCKING 0x9, 0x100 ;  /* 0x024400000000eb1d */ /* 0x000fec0000010000 */
.L_x_3113:
        /* <DEDUP_REMOVED lines=34> */
[----:B------:R-:W-:Y:S01]  /*21b0*/  IMAD R94, R94, R9, R11 ;  /* 0x000000095e5e7224 */ /* 0x000fe200078e020b */
[----:B------:R-:W-:Y:S01]  /*21c0*/  IADD3 R92, R18, R5, RZ ;  /* 0x00000005125c7210 */ /* 0x000fe20007ffe0ff */
[----:B------:R-:W-:-:S04]  /*21d0*/  @P4 VIADD R91, R5, 0xffffffc0 ;  /* 0xffffffc0055b4836 */ /* 0x000fc80000000000 */
[----:B------:R-:W-:Y:S01]  /*21e0*/  IMAD.IADD R91, R18, 0x1, R91 ;  /* 0x00000001125b7824 */ /* 0x000fe200078e025b */
[----:B0-----:R-:W-:Y:S06]  /*21f0*/  @!P2 BRA `(.L_x_3040) ;  /* 0x0000006400c4a947 */ /* 0x001fec0003800000 */
        /* <DEDUP_REMOVED lines=64> */
.L_x_3043:
[----:B------:R-:W-:Y:S05]  /*2600*/  BSYNC B1 ;  /* 0x0000000000017941 */ /* 0x000fea0003800000 */
.L_x_3042:
        /* <DEDUP_REMOVED lines=26> */
.L_x_3045:
[----:B------:R-:W-:Y:S05]  /*27b0*/  BSYNC B1 ;  /* 0x0000000000017941 */ /* 0x000fea0003800000 */
.L_x_3044:
        /* <DEDUP_REMOVED lines=22> */
.L_x_3047:
[----:B------:R-:W-:Y:S05]  /*2920*/  BSYNC B1 ;  /* 0x0000000000017941 */ /* 0x000fea0003800000 */
.L_x_3046:
[----:B------:R-:W-:Y:S01]  /*2930*/  ISETP.NE.AND P5, PT, R198, 0x3, PT ;  /* 0x00000003c600780c */ /* 0x000fe20003fa5270 */
[----:B------:R-:W-:Y:S01]  /*2940*/  IMAD.MOV.U32 R119, RZ, RZ, R46 ;  /* 0x000000ffff777224 */ /* 0x000fe200078e002e */
[----:B------:R-:W-:Y:S01]  /*2950*/  MOV R114, R42 ;  /* 0x0000002a00727202 */ /* 0x000fe20000000f00 */
[----:B-----5:R-:W-:Y:S02]  /*2960*/  IMAD.MOV.U32 R109, RZ, RZ, R34 ;  /* 0x000000ffff6d7224 */ /* 0x020fe400078e0022 */
[----:B------:R-:W-:Y:S02]  /*2970*/  IMAD.MOV.U32 R112, RZ, RZ, R38 ;  /* 0x000000ffff707224 */ /* 0x000fe400078e0026 */
[----:B------:R-:W-:Y:S02]  /*2980*/  IMAD.MOV.U32 R110, RZ, RZ, R36 ;  /* 0x000000ffff6e7224 */ /* 0x000fe400078e0024 */
[----:B------:R-:W-:Y:S02]  /*2990*/  IMAD.MOV.U32 R113, RZ, RZ, R40 ;  /* 0x000000ffff717224 */ /* 0x000fe400078e0028 */
[----:B------:R-:W-:-:S02]  /*29a0*/  IMAD.MOV.U32 R104, RZ, RZ, R8 ;  /* 0x000000ffff687224 */ /* 0x000fc400078e0008 */
[----:B------:R-:W-:Y:S02]  /*29b0*/  IMAD.MOV.U32 R107, RZ, RZ, R30 ;  /* 0x000000ffff6b7224 */ /* 0x000fe400078e001e */
[----:B------:R-:W-:Y:S02]  /*29c0*/  IMAD.MOV.U32 R106, RZ, RZ, R28 ;  /* 0x000000ffff6a7224 */ /* 0x000fe400078e001c */
[----:B------:R-:W-:Y:S01]  /*29d0*/  IMAD.MOV.U32 R108, RZ, RZ, R32 ;  /* 0x000000ffff6c7224 */ /* 0x000fe200078e0020 */
[----:B------:R-:W-:Y:S06]  /*29e0*/  @!P5 BRA `(.L_x_3048) ;  /* 0x000000000004d947 */ /* 0x000fec0003800000 */
[----:B------:R-:W-:Y:S01]  /*29f0*/  BPT.TRAP 0x1 ;  /* 0x000000040000795c */ /* 0x000fe20000300000 */
.L_x_3048:
[----:B------:R-:W-:Y:S01]  /*2a00*/  LEA R88, R192, R18, 0x3 ;  /* 0x00000012c0587211 */ /* 0x000fe200078e18ff */
[----:B------:R-:W-:Y:S01]  /*2a10*/  BSSY B1, `(.L_x_3049) ;  /* 0x0000004000017945 */ /* 0x000fe20003800000 */
[----:B------:R-:W-:-:S04]  /*2a20*/  SHF.L.U32 R100, R199, 0x1f, RZ ;  /* 0x0000001fc7647819 */ /* 0x000fc800000006ff */
[----:B------:R-:W1:Y:S02]  /*2a30*/  SYNCS.PHASECHK.TRANS64.TRYWAIT P6, [R88+URZ+0x22890], R100 ;  /* 0x02289064580075a7 */ /* 0x000e6400080c017f */
[----:B-1----:R-:W-:Y:S05]  /*2a40*/  @!P6 BRA `(.L_x_3050) ;  /* 0x0000020c003ce947 */ /* 0x002fea0003800000 */
.L_x_3343:
[----:B------:R-:W-:Y:S05]  /*2a50*/  BSYNC B1 ;  /* 0x0000000000017941 */ /* 0x000fea0003800000 */
.L_x_3049:
[----:B------:R-:W-:-:S03]  /*2a60*/  UMOV UR4, 0xffffffff ;  /* 0xffffffff00047882 */ /* 0x000fc60000000000 */
[----:B------:R-:W-:Y:S05]  /*2a70*/  BRA.DIV UR4, `(.L_x_3051) ;  /* 0x0000020e04447947 */ /* 0x000fea000b800000 */
[----:B------:R2:W3:Y:S04]  /*2a80*/  SHFL.IDX PT, R103, R102, RZ, 0x1c1f ;  /* 0x001c1fff66677589 */ /* 0x0004e800000e0000 */
[----:B------:R2:W4:Y:S02]  /*2a90*/  SHFL.IDX PT, R14, R101, RZ, 0x1c1f ;  /* 0x001c1fff650e7589 */ /* 0x00052400000e0000 */
.L_x_3347:
        /* <DEDUP_REMOVED lines=113> */
.L_x_3057:
[----:B------:R-:W-:Y:S05]  /*31b0*/  BSYNC B3 ;  /* 0x0000000000037941 */ /* 0x000fea0003800000 */
.L_x_3056:
[----:B0-----:R0:W-:Y:S02]  /*31c0*/  ST.E.128 desc[UR60][R10.64], R4 ;  /* 0x000000040a007985 */ /* 0x0011e4000c101d3c */
.L_x_3055:
[----:B------:R-:W-:Y:S05]  /*31d0*/  BSYNC B2 ;  /* 0x0000000000027941 */ /* 0x000fea0003800000 */
.L_x_3054:
        /* <DEDUP_REMOVED lines=10> */
[----:B------:R-:W-:Y:S01]  /*3280*/  SHF.R.U32.HI R46, RZ, 0x8, R45 ;  /* 0x00000008ff2e7819 */ /* 0x000fe2000001162d */
[----:B------:R-:W-:Y:S01]  /*3290*/  IMAD.MOV.U32 R13, RZ, RZ, R6 ;  /* 0x000000ffff0d7224 */ /* 0x000fe200078e0006 */
[----:B------:R-:W-:Y:S01]  /*32a0*/  LOP3.LUT R12, R45, 0xff0000ff, RZ, 0xc0, !PT ;  /* 0xff0000ff2d0c7812 */ /* 0x000fe200078ec0ff */
[----:B------:R-:W-:Y:S01]  /*32b0*/  IMAD.SHL.U32 R6, R42, 0x100, RZ ;  /* 0x000001002a067824 */ /* 0x000fe200078e00ff */
[----:B------:R-:W-:Y:S02]  /*32c0*/  SHF.R.U32.HI R44, RZ, 0x10, R43 ;  /* 0x00000010ff2c7819 */ /* 0x000fe4000001162b */
[----:B------:R-:W-:Y:S02]  /*32d0*/  SHF.R.U32.HI R45, RZ, 0x10, R45 ;  /* 0x00000010ff2d7819 */ /* 0x000fe4000001162d */
[----:B------:R-:W-:Y:S01]  /*32e0*/  SHF.L.U32 R7, R46, 0x8, RZ ;  /* 0x000000082e077819 */ /* 0x000fe200000006ff */
[----:B------:R-:W-:Y:S01]  /*32f0*/  IMAD.U32 R44, R44, 0x10000, RZ ;  /* 0x000100002c2c7824 */ /* 0x000fe200078e00ff */
[----:B------:R-:W-:-:S02]  /*3300*/  LOP3.LUT R15, R43, 0xff0000ff, RZ, 0xc0, !PT ;  /* 0xff0000ff2b0f7812 */ /* 0x000fc400078ec0ff */
[----:B------:R-:W-:Y:S01]  /*3310*/  LOP3.LUT R7, R12, 0xff00, R7, 0xf8, !PT ;  /* 0x0000ff000c077812 */ /* 0x000fe200078ef807 */
[----:B------:R-:W-:Y:S01]  /*3320*/  IMAD.U32 R12, R45, 0x10000, RZ ;  /* 0x000100002d0c7824 */ /* 0x000fe200078e00ff */
[----:B------:R-:W-:Y:S02]  /*3330*/  LOP3.LUT R15, R15, 0xff00, R6, 0xf8, !PT ;  /* 0x0000ff000f0f7812 */ /* 0x000fe400078ef806 */
        /* <DEDUP_REMOVED lines=91> */
.L_x_3059:
[----:B------:R-:W-:Y:S05]  /*38f0*/  BSYNC B2 ;  /* 0x0000000000027941 */ /* 0x000fea0003800000 */
.L_x_3058:
[----:B0-----:R0:W-:Y:S02]  /*3900*/  ST.E.128 desc[UR60][R10.64], R4 ;  /* 0x000000040a007985 */ /* 0x0011e4000c101d3c */
.L_x_3053:
[----:B------:R-:W-:Y:S05]  /*3910*/  BSYNC B1 ;  /* 0x0000000000017941 */ /* 0x000fea0003800000 */
.L_x_3052:
[----:B------:R-:W-:-:S03]  /*3920*/  UMOV UR4, 0xffffffff ;  /* 0xffffffff00047882 */ /* 0x000fc60000000000 */
[----:B------:R-:W-:Y:S05]  /*3930*/  BRA.DIV UR4, `(.L_x_3060) ;  /* 0x000001fe04dc7947 */ /* 0x000fea000b800000 */
[----:B------:R0:W0:Y:S04]  /*3940*/  SHFL.IDX PT, R43, R102, 0x1, 0x1c1f ;  /* 0x003c1f00662b7f89 */ /* 0x00002800000e0000 */
[----:B----4-:R4:W0:Y:S02]  /*3950*/  SHFL.IDX PT, R14, R101, 0x1, 0x1c1f ;  /* 0x003c1f00650e7f89 */ /* 0x01082400000e0000 */
.L_x_3351:
        /* <DEDUP_REMOVED lines=20> */
[----:B------:R-:W-:-:S02]  /*3aa0*/  LOP3.LUT R7, R12, 0xff00, R7, 0xf8, !PT ;  /* 0x0000ff000c077812 */ /* 0x000fc400078ef807 */
[----:B------:R-:W-:Y:S01]  /*3ab0*/  SHF.L.U32 R12, R40, 0x10, RZ ;  /* 0x00000010280c7819 */ /* 0x000fe200000006ff */
[----:B------:R-:W-:Y:S01]  /*3ac0*/  IMAD.U32 R41, R41, 0x10000, RZ ;  /* 0x0001000029297824 */ /* 0x000fe200078e00ff */
[----:B------:R-:W-:Y:S02]  /*3ad0*/  LOP3.LUT R38, R38, 0xff00, R39, 0xf8, !PT ;  /* 0x0000ff0026267812 */ /* 0x000fe400078ef827 */
[----:B------:R-:W-:Y:S02]  /*3ae0*/  F2FP.F16.E4M3.UNPACK_B R39, R113.H1 ;  /* 0x00000071ff27723e */ /* 0x000fe400030006ff */
[-C--:B------:R-:W-:Y:S02]  /*3af0*/  F2FP.F16.E4M3.UNPACK_B R6, R5.reuse ;  /* 0x00000005ff06723e */ /* 0x080fe400020006ff */
        /* <DEDUP_REMOVED lines=8> */
[C---:B------:R-:W-:Y:S01]  /*3b80*/  FMUL.FTZ R45, R7.reuse, R41 ;  /* 0x00000029072d7220 */ /* 0x040fe20000410000 */
        /* <DEDUP_REMOVED lines=21> */
[----:B------:R-:W-:Y:S02]  /*3ce0*/  HADD2.F32 R12, -RZ, R112.H1_H1 ;  /* 0x30000070ff0c7230 */ /* 0x000fe40000004100 */
[----:B------:R-:W-:Y:S01]  /*3cf0*/  FMUL.FTZ R39, R7, R38 ;  /* 0x0000002607277220 */ /* 0x000fe20000410000 */
[----:B------:R-:W-:-:S02]  /*3d00*/  HADD2.F32 R113, -RZ, R113.H0_H0 ;  /* 0x20000071ff717230 */ /* 0x000fc40000004100 */
[----:B------:R-:W-:Y:S02]  /*3d10*/  HADD2.F32 R4, -RZ, R4.H1_H1 ;  /* 0x30000004ff047230 */ /* 0x000fe40000004100 */
[-C--:B------:R-:W-:Y:S01]  /*3d20*/  FFMA.FTZ R39, R6, R12.reuse, -R39 ;  /* 0x0000000c06277223 */ /* 0x080fe20000010827 */
[----:B------:R-:W-:Y:S02]  /*3d30*/  HADD2.F32 R112, -RZ, R112.H0_H0 ;  /* 0x20000070ff707230 */ /* 0x000fe40000004100 */
[----:B------:R-:W-:Y:S01]  /*3d40*/  FFMA.FTZ R42, R7, R12, R42 ;  /* 0x0000000c072a7223 */ /* 0x000fe2000001002a */
[-C--:B------:R-:W-:Y:S01]  /*3d50*/  F2FP.F16.E4M3.UNPACK_B R12, R40.reuse.H1 ;  /* 0x00000028ff0c723e */ /* 0x080fe200030006ff */
[-C--:B------:R-:W-:Y:S01]  /*3d60*/  FMUL.FTZ R38, R4, R113.reuse ;  /* 0x0000007104267220 */ /* 0x080fe20000410000 */
[C---:B------:R-:W-:Y:S01]  /*3d70*/  FMUL.FTZ R113, R5.reuse, R113 ;  /* 0x0000007105717220 */ /* 0x040fe20000410000 */
[----:B------:R-:W-:Y:S02]  /*3d80*/  F2FP.F16.E4M3.UNPACK_B R40, R40 ;  /* 0x00000028ff28723e */ /* 0x000fe400020006ff */
[-C--:B------:R-:W-:Y:S01]  /*3d90*/  FFMA.FTZ R45, R5, R112.reuse, -R38 ;  /* 0x00000070052d7223 */ /* 0x080fe20000010826 */
[----:B---3--:R-:W-:Y:S01]  /*3da0*/  F2FP.SATFINITE.E4M3.F32.PACK_AB_MERGE_C R103, R42, R39, RZ ;  /* 0x000000272a67723e */ /* 0x008fe200048070ff */
        /* <DEDUP_REMOVED lines=45> */
.L_x_3066:
[----:B------:R-:W-:Y:S05]  /*4080*/  BSYNC B3 ;  /* 0x0000000000037941 */ /* 0x000fea0003800000 */
.L_x_3065:
[----:B0-----:R0:W-:Y:S02]  /*4090*/  ST.E.128 desc[UR60][R10.64], R4 ;  /* 0x000000040a007985 */ /* 0x0011e4000c101d3c */
.L_x_3064:
[----:B------:R-:W-:Y:S05]  /*40a0*/  BSYNC B2 ;  /* 0x0000000000027941 */ /* 0x000fea0003800000 */
.L_x_3063:
        /* <DEDUP_REMOVED lines=113> */
.L_x_3068:
[----:B------:R-:W-:Y:S05]  /*47c0*/  BSYNC B2 ;  /* 0x0000000000027941 */ /* 0x000fea0003800000 */
.L_x_3067:
[----:B0-----:R0:W-:Y:S02]  /*47d0*/  ST.E.128 desc[UR60][R10.64], R4 ;  /* 0x000000040a007985 */ /* 0x0011e4000c101d3c */
.L_x_3062:
[----:B------:R-:W-:Y:S05]  /*47e0*/  BSYNC B1 ;  /* 0x0000000000017941 */ /* 0x000fea0003800000 */
.L_x_3061:
[----:B------:R-:W-:-:S03]  /*47f0*/  UMOV UR4, 0xffffffff ;  /* 0xffffffff00047882 */ /* 0x000fc60000000000 */
[----:B------:R-:W-:Y:S05]  /*4800*/  BRA.DIV UR4, `(.L_x_3069) ;  /* 0x000001f204707947 */ /* 0x000fea000b800000 */
[----:B------:R1:W1:Y:S04]  /*4810*/  SHFL.IDX PT, R35, R102, 0x2, 0x1c1f ;  /* 0x005c1f0066237f89 */ /* 0x00026800000e0000 */
[----:B0-----:R0:W0:Y:S02]  /*4820*/  SHFL.IDX PT, R14, R101, 0x2, 0x1c1f ;  /* 0x005c1f00650e7f89 */ /* 0x00102400000e0000 */
.L_x_3355:
[----:B------:R-:W-:Y:S05]  /*4830*/  @P4 BRA `(.L_x_3070) ;  /* 0x00000044008c4947 */ /* 0x000fea0003800000 */
[----:B------:R-:W-:Y:S04]  /*4840*/  BSSY B1, `(.L_x_3071) ;  /* 0x0000072000017945 */ /* 0x000fe80003800000 */
[----:B------:R-:W-:Y:S05]  /*4850*/  @P1 BRA `(.L_x_3072) ;  /* 0x0000000400c01947 */ /* 0x000fea0003800000 */
[----:B------:R2:W2:Y:S01]  /*4860*/  LDS.128 R4, [R92+0x1c400] ;  /* 0x01c400005c047984 */ /* 0x0004a20000000c00 */
[----:B0-----:R-:W-:Y:S01]  /*4870*/  IADD3 R10, P2, R16, R14, RZ ;  /* 0x0000000e100a7210 */ /* 0x001fe20007f5e0ff */
[----:B------:R-:W-:Y:S03]  /*4880*/  BSSY B2, `(.L_x_3073) ;  /* 0x000006c000027945 */ /* 0x000fe60003800000 */
[----:B-1----:R-:W-:Y:S02]  /*4890*/  IADD3.X R11, R35, R17, RZ, P2, !PT ;  /* 0x00000011230b7210 */ /* 0x002fe400017fe4ff */
[----:B------:R-:W-:-:S13]  /*48a0*/  ISETP.GE.AND P2, PT, R22, R105, PT ;  /* 0x000000691600720c */ /* 0x000fda0003f46270 */
[----:B------:R-:W-:Y:S05]  /*48b0*/  @P2 BRA `(.L_x_3074) ;  /* 0x0000000400a02947 */ /* 0x000fea0003800000 */
[----:B------:R-:W-:Y:S01]  /*48c0*/  SHF.R.U32.HI R12, RZ, 0x8, R33 ;  /* 0x00000008ff0c7819 */ /* 0x000fe20000011621 */
[----:B--2---:R-:W-:Y:S01]  /*48d0*/  IMAD.MOV.U32 R15, RZ, RZ, R7 ;  /* 0x000000ffff0f7224 */ /* 0x004fe200078e0007 */
        /* <DEDUP_REMOVED lines=89> */
[C---:B------:R-:W-:Y:S01]  /*4e70*/  FMUL.FTZ R36, R4.reuse, R36 ;  /* 0x0000002404247220 */ /* 0x040fe20000410000 */
        /* <DEDUP_REMOVED lines=10> */
[----:B------:R-:W-:Y:S02]  /*4f20*/  F2FP.SATFINITE.E4M3.F32.PACK_AB_MERGE_C R4, R38, R37, R43 ;  /* 0x000000252604723e */ /* 0x000fe4000480702b */
[----:B------:R-:W-:-:S07]  /*4f30*/  F2FP.SATFINITE.E4M3.F32.PACK_AB_MERGE_C R7, R15, R30, R33 ;  /* 0x0000001e0f07723e */ /* 0x000fce0004807021 */
.L_x_3074:
[----:B------:R-:W-:Y:S05]  /*4f40*/  BSYNC B2 ;  /* 0x0000000000027941 */ /* 0x000fea0003800000 */
.L_x_3073:
[----:B--2---:R0:W-:Y:S02]  /*4f50*/  ST.E.128 desc[UR60][R10.64], R4 ;  /* 0x000000040a007985 */ /* 0x0041e4000c101d3c */
.L_x_3072:
[----:B------:R-:W-:Y:S05]  /*4f60*/  BSYNC B1 ;  /* 0x0000000000017941 */ /* 0x000fea0003800000 */
.L_x_3071:
[----:B------:R-:W-:-:S13]  /*4f70*/  ISETP.NE.AND P2, PT, R89, RZ, PT ;  /* 0x000000ff5900720c */ /* 0x000fda0003f45270 */
[----:B------:R-:W-:Y:S05]  /*4f80*/  @P2 BRA `(.L_x_3070) ;  /* 0x0000003c00b82947 */ /* 0x000fea0003800000 */
[----:B0-----:R0:W0:Y:S01]  /*4f90*/  LDS.128 R4, [R91+0x1c400] ;  /* 0x01c400005b047984 */ /* 0x0010220000000c00 */
[----:B------:R-:W-:Y:S01]  /*4fa0*/  IADD3 R14, P2, R19, R14, RZ ;  /* 0x0000000e130e7210 */ /* 0x000fe20007f5e0ff */
[----:B------:R-:W-:Y:S04]  /*4fb0*/  BSSY B1, `(.L_x_3075) ;  /* 0x000006d000017945 */ /* 0x000fe80003800000 */
[----:B-1----:R-:W-:Y:S01]  /*4fc0*/  IMAD.X R15, R35, 0x1, R194, P2 ;  /* 0x00000001230f7824 */ /* 0x002fe200010e06c2 */
[----:B------:R-:W-:-:S13]  /*4fd0*/  ISETP.GE.AND P2, PT, R196, R105, PT ;  /* 0x00000069c400720c */ /* 0x000fda0003f46270 */
[----:B------:R-:W-:Y:S05]  /*4fe0*/  @P2 BRA `(.L_x_3076) ;  /* 0x0000000400a42947 */ /* 0x000fea0003800000 */
[----:B------:R-:W-:Y:S01]  /*4ff0*/  SHF.R.U32.HI R12, RZ, 0x8, R29 ;  /* 0x00000008ff0c7819 */ /* 0x000fe2000001161d */
[----:B0-----:R-:W-:Y:S01]  /*5000*/  IMAD.MOV.U32 R10, RZ, RZ, R7 ;  /* 0x000000ffff0a7224 */ /* 0x001fe200078e0007 */
[--C-:B------:R-:W-:Y:S02]  /*5010*/  SHF.R.U32.HI R30, RZ, 0x8, R9.reuse ;  /* 0x00000008ff1e7819 */ /* 0x100fe40000011609 */
[----:B------:R-:W-:Y:S02]  /*5020*/  LOP3.LUT R8, R9, 0xff0000ff, RZ, 0xc0, !PT ;  /* 0xff0000ff09087812 */ /* 0x000fe400078ec0ff */
[----:B------:R-:W-:Y:S01]  /*5030*/  SHF.R.U32.HI R13, RZ, 0x10, R9 ;  /* 0x00000010ff0d7819 */ /* 0x000fe20000011609 */
[----:B------:R-:W-:Y:S01]  /*5040*/  IMAD.MOV.U32 R9, RZ, RZ, R6 ;  /* 0x000000ffff097224 */ /* 0x000fe200078e0006 */
[----:B------:R-:W-:Y:S01]  /*5050*/  SHF.R.U32.HI R28, RZ, 0x10, R29 ;  /* 0x00000010ff1c7819 */ /* 0x000fe2000001161d */
[----:B------:R-:W-:Y:S01]  /*5060*/  IMAD.SHL.U32 R6, R12, 0x100, RZ ;  /* 0x000001000c067824 */ /* 0x000fe200078e00ff */
[----:B------:R-:W-:-:S02]  /*5070*/  SHF.L.U32 R7, R30, 0x8, RZ ;  /* 0x000000081e077819 */ /* 0x000fc400000006ff */
[----:B------:R-:W-:Y:S01]  /*5080*/  LOP3.LUT R11, R29, 0xff0000ff, RZ, 0xc0, !PT ;  /* 0xff0000ff1d0b7812 */ /* 0x000fe200078ec0ff */
[----:B------:R-:W-:Y:S01]  /*5090*/  IMAD.U32 R28, R28, 0x10000, RZ ;  /* 0x000100001c1c7824 */ /* 0x000fe200078e00ff */
[----:B------:R-:W-:Y:S01]  /*50a0*/  LOP3.LUT R7, R8, 0xff00, R7, 0xf8, !PT ;  /* 0x0000ff0008077812 */ /* 0x000fe200078ef807 */
[----:B------:R-:W-:Y:S01]  /*50b0*/  IMAD.U32 R8, R13, 0x10000, RZ ;  /* 0x000100000d087824 */ /* 0x000fe200078e00ff */
[----:B------:R-:W-:Y:S02]  /*50c0*/  LOP3.LUT R11, R11, 0xff00, R6, 0xf8, !PT ;  /* 0x0000ff000b0b7812 */ /* 0x000fe400078ef806 */
        /* <DEDUP_REMOVED lines=91> */
.L_x_3076:
[----:B------:R-:W-:Y:S05]  /*5680*/  BSYNC B1 ;  /* 0x0000000000017941 */ /* 0x000fea0003800000 */
.L_x_3075:
[----:B0-----:R0:W-:Y:S01]  /*5690*/  ST.E.128 desc[UR60][R14.64], R4 ;  /* 0x000000040e007985 */ /* 0x0011e2000c101d3c */
[----:B------:R-:W-:Y:S05]  /*56a0*/  BRA `(.L_x_3070) ;  /* 0x0000003400f07947 */ /* 0x000fea0003800000 */
.L_x_3041:
[C---:B------:R-:W-:Y:S01]  /*56b0*/  VIADD R8, R195.reuse, 0x40 ;  /* 0x00000040c3087836 */ /* 0x040fe20000000000 */
        /* <DEDUP_REMOVED lines=62> */
[----:B------:R-:W-:Y:S02]  /*5aa0*/  IMAD.MOV.U32 R118, RZ, RZ, R4 ;  /* 0x000000ffff767224 */ /* 0x000fe400078e0004 */
[----:B------:R-:W-:-:S02]  /*5ab0*/  IMAD.MOV.U32 R110, RZ, RZ, R34 ;  /* 0x000000ffff6e7224 */ /* 0x000fc400078e0022 */
[----:B------:R-:W-:Y:S01]  /*5ac0*/  IMAD.MOV.U32 R112, RZ, RZ, R32 ;  /* 0x000000ffff707224 */ /* 0x000fe200078e0020 */
[----:B------:R-:W-:Y:S06]  /*5ad0*/  @!P5 BRA `(.L_x_3077) ;  /* 0x000000000004d947 */ /* 0x000fec0003800000 */
[----:B------:R-:W-:Y:S01]  /*5ae0*/  BPT.TRAP 0x1 ;  /* 0x000000040000795c */ /* 0x000fe20000300000 */
.L_x_3077:
[----:B------:R-:W-:Y:S01]  /*5af0*/  IMAD R88, R192, 0x8, R18 ;  /* 0x00000008c0587824 */ /* 0x000fe200078e0212 */
[----:B------:R-:W-:Y:S01]  /*5b00*/  SHF.L.U32 R100, R199, 0x1f, RZ ;  /* 0x0000001fc7647819 */ /* 0x000fe200000006ff */
[----:B------:R-:W0:Y:S01]  /*5b10*/  LDC R103, c[0x0][0x2f4] ;  /* 0x0000bd00ff677b82 */ /* 0x000e220000000800 */
[----:B------:R-:W-:Y:S02]  /*5b20*/  BSSY B1, `(.L_x_3078) ;  /* 0x0000003000017945 */ /* 0x000fe40003800000 */
[----:B------:R-:W1:Y:S02]  /*5b30*/  SYNCS.PHASECHK.TRANS64.TRYWAIT P3, [R88+URZ+0x22890], R100 ;  /* 0x02289064580075a7 */ /* 0x000e64000806017f */
[----:B-1----:R-:W-:Y:S05]  /*5b40*/  @!P3 BRA `(.L_x_3079) ;  /* 0x000001dc00e8b947 */ /* 0x002fea0003800000 */
.L_x_3356:
[----:B------:R-:W-:Y:S05]  /*5b50*/  BSYNC B1 ;  /* 0x0000000000017941 */ /* 0x000fea0003800000 */
.L_x_3078:
[----:B------:R-:W-:Y:S01]  /*5b60*/  UMOV UR4, 0xffffffff ;  /* 0xffffffff00047882 */ /* 0x000fe20000000000 */
[----:B0-----:R-:W-:Y:S02]  /*5b70*/  IMAD.IADD R111, R103, 0x1, -R72 ;  /* 0x00000001676f7824 */ /* 0x001fe400078e0a48 */
[----:B------:R-:W-:Y:S05]  /*5b80*/  BRA.DIV UR4, `(.L_x_3080) ;  /* 0x000001de04ec7947 */ /* 0x000fea000b800000 */
[----:B------:R0:W2:Y:S04]  /*5b90*/  SHFL.IDX PT, R104, R102, RZ, 0x1c1f ;  /* 0x001c1fff66687589 */ /* 0x0000a800000e0000 */
[----:B------:R0:W3:Y:S02]  /*5ba0*/  SHFL.IDX PT, R106, R101, RZ, 0x1c1f ;  /* 0x001c1fff656a7589 */ /* 0x0000e400000e0000 */
.L_x_3360:
        /* <DEDUP_REMOVED lines=18> */
[----:B------:R-:W2:Y:S04]  /*5cd0*/  LDS.128 R8, [R9+0x18400] ;  /* 0x0184000009087984 */ /* 0x000ea80000000c00 */
[----:B------:R-:W3:Y:S01]  /*5ce0*/  LDS.128 R12, [R12+0x18400] ;  /* 0x018400000c0c7984 */ /* 0x000ee20000000c00 */
[----:B------:R-:W-:Y:S05]  /*5cf0*/  @P2 BRA `(.L_x_3084) ;  /* 0x0000000c003c2947 */ /* 0x000fea0003800000 */
[----:B------:R-:W-:Y:S02]  /*5d00*/  SHF.R.U32.HI R128, RZ, 0x8, R5 ;  /* 0x00000008ff807819 */ /* 0x000fe40000011605 */
        /* <DEDUP_REMOVED lines=13> */
[----:B--2---:R-:W-:Y:S01]  /*5de0*/  MOV R28, R8 ;  /* 0x00000008001c7202 */ /* 0x004fe20000000f00 */
[----:B------:R-:W-:Y:S01]  /*5df0*/  IMAD.U32 R124, R124, 0x10000, RZ ;  /* 0x000100007c7c7824 */ /* 0x000fe200078e00ff */
[----:B------:R-:W-:Y:S01]  /*5e00*/  LOP3.LUT R6, R7, 0xff0000ff, RZ, 0xc0, !PT ;  /* 0xff0000ff07067812 */ /* 0x000fe200078ec0ff */
[----:B------:R-:W-:Y:S01]  /*5e10*/  IMAD.U32 R126, R126, 0x10000, RZ ;  /* 0x000100007e7e7824 */ /* 0x000fe200078e00ff */
[----:B------:R-:W-:Y:S01]  /*5e20*/  SHF.R.U32.HI R127, RZ, 0x10, R7 ;  /* 0x00000010ff7f7819 */ /* 0x000fe20000011607 */
[----:B------:R-:W-:Y:S01]  /*5e30*/  IMAD.SHL.U32 R7, R123, 0x100, RZ ;  /* 0x000001007b077824 */ /* 0x000fe200078e00ff */
[----:B------:R-:W-:Y:S01]  /*5e40*/  LOP3.LUT R4, R4, 0xff00, R5, 0xf8, !PT ;  /* 0x0000ff0004047812 */ /* 0x000fe200078ef805 */
[----:B------:R-:W-:Y:S01]  /*5e50*/  IMAD.U32 R5, R125, 0x10000, RZ ;  /* 0x000100007d057824 */ /* 0x000fe200078e00ff */
[----:B------:R-:W-:-:S02]  /*5e60*/  LOP3.LUT R123, R30, 0xff00, R29, 0xf8, !PT ;  /* 0x0000ff001e7b7812 */ /* 0x000fc400078ef81d */
[----:B------:R-:W-:Y:S02]  /*5e70*/  LOP3.LUT R125, R120, 0xff00, R121, 0xf8, !PT ;  /* 0x0000ff00787d7812 */ /* 0x000fe400078ef879 */
        /* <DEDUP_REMOVED lines=69> */
[----:B------:R-:W-:Y:S01]  /*62d0*/  FFMA.FTZ R135, R30, R29, R119 ;  /* 0x0000001d1e877223 */ /* 0x000fe20000010077 */
[----:B------:R-:W-:Y:S01]  /*62e0*/  F2FP.F16.E4M3.UNPACK_B R116, R116 ;  /* 0x00000074ff74723e */ /* 0x000fe200020006ff */
[----:B------:R-:W-:Y:S01]  /*62f0*/  HADD2.F32 R14, -RZ, R10.H0_H0 ;  /* 0x2000000aff0e7230 */ /* 0x000fe20000004100 */
[----:B------:R-:W-:Y:S01]  /*6300*/  F2FP.SATFINITE.E4M3.F32.PACK_AB_MERGE_C R8, R127, R8, RZ ;  /* 0x000000087f08723e */ /* 0x000fe200048070ff */
[--C-:B------:R-:W-:Y:S01]  /*6310*/  HADD2.F32 R29, -RZ, R28.reuse.H0_H0 ;  /* 0x2000001cff1d7230 */ /* 0x100fe20000004100 */
[----:B------:R-:W-:Y:S01]  /*6320*/  F2FP.SATFINITE.E4M3.F32.PACK_AB_MERGE_C R135, R135, R120, RZ ;  /* 0x000000788787723e */ /* 0x000fe200048070ff */
[----:B------:R-:W-:Y:S01]  /*6330*/  HADD2.F32 R117, -RZ, R117.H1_H1 ;  /* 0x30000075ff757230 */ /* 0x000fe20000004100 */
[----:B------:R-:W-:Y:S01]  /*6340*/  F2FP.SATFINITE.E4M3.F32.PACK_AB_MERGE_C R8, R122, R123, R8 ;  /* 0x0000007b7a08723e */ /* 0x000fe20004807008 */
[----:B------:R-:W-:-:S02]  /*6350*/  HADD2.F32 R28, -RZ, R28.H1_H1 ;  /* 0x3000001cff1c7230 */ /* 0x000fc40000004100 */
[CC--:B------:R-:W-:Y:S01]  /*6360*/  FMUL.FTZ R119, R29.reuse, R118.reuse ;  /* 0x000000761d777220 */ /* 0x0c0fe20000410000 */
[----:B------:R-:W-:Y:S02]  /*6370*/  HADD2.F32 R30, -RZ, R116.H0_H0 ;  /* 0x20000074ff1e7230 */ /* 0x000fe40000004100 */
[----:B------:R-:W-:Y:S01]  /*6380*/  FMUL.FTZ R118, R14, R118 ;  /* 0x000000760e767220 */ /* 0x000fe20000410000 */
        /* <DEDUP_REMOVED lines=11> */
[--C-:B------:R-:W-:Y:S01]  /*6440*/  HADD2.F32 R31, -RZ, R30.reuse.H0_H0 ;  /* 0x2000001eff1f7230 */ /* 0x100fe20000004100 */
        /* <DEDUP_REMOVED lines=9> */
[----:B------:R-:W-:Y:S01]  /*64e0*/  FMUL.FTZ R120, R28, R120 ;  /* 0x000000781c787220 */ /* 0x000fe20000410000 */
[----:B------:R-:W-:Y:S01]  /*64f0*/  HADD2.F32 R119, -RZ, R119.H1_H1 ;  /* 0x30000077ff777230 */ /* 0x000fe20000004100 */
[----:B------:R-:W-:Y:S01]  /*6500*/  F2FP.F16.E4M3.UNPACK_B R9, R9.H1 ;  /* 0x00000009ff09723e */ /* 0x000fe200030006ff */
[----:B------:R-:W-:Y:S02]  /*6510*/  HADD2.F32 R30, -RZ, R29.H1_H1 ;  /* 0x3000001dff1e7230 */ /* 0x000fe40000004100 */
[-C--:B------:R-:W-:Y:S01]  /*6520*/  FFMA.FTZ R29, R31, R118.reuse, R120 ;  /* 0x000000761f1d7223 */ /* 0x080fe20000010078 */
[----:B------:R-:W-:Y:S02]  /*6530*/  HADD2.F32 R117, -RZ, R117.H1_H1 ;  /* 0x30000075ff757230 */ /* 0x000fe40000004100 */
[----:B------:R-:W-:Y:S01]  /*6540*/  FMUL.FTZ R31, R116, R119 ;  /* 0x00000077741f7220 */ /* 0x000fe20000410000 */
[----:B------:R-:W-:Y:S01]  /*6550*/  F2FP.F16.E4M3.UNPACK_B R13, R13.H1 ;  /* 0x0000000dff0d723e */ /* 0x000fe200030006ff */
[----:B------:R-:W-:Y:S01]  /*6560*/  FMUL.FTZ R119, R30, R119 ;  /* 0x000000771e777220 */ /* 0x000fe20000410000 */
[----:B------:R-:W-:Y:S01]  /*6570*/  FFMA.FTZ R28, R28, R118, -R121 ;  /* 0x000000761c1c7223 */ /* 0x000fe20000010879 */
[----:B------:R-:W-:Y:S01]  /*6580*/  FFMA.FTZ R123, R30, R117, -R31 ;  /* 0x000000751e7b7223 */ /* 0x000fe2000001081f */
[----:B------:R-:W-:Y:S01]  /*6590*/  F2FP.F16.E4M3.UNPACK_B R31, R7.H1 ;  /* 0x00000007ff1f723e */ /* 0x000fe200030006ff */
[----:B------:R-:W-:Y:S01]  /*65a0*/  FFMA.FTZ R122, R116, R117, R119 ;  /* 0x00000075747a7223 */ /* 0x000fe20000010077 */
[----:B------:R-:W-:Y:S01]  /*65b0*/  HADD2.F32 R7, -RZ, R9.H0_H0 ;  /* 0x20000009ff077230 */ /* 0x000fe20000004100 */
[----:B------:R-:W-:Y:S01]  /*65c0*/  F2FP.F16.E4M3.UNPACK_B R6, R6.H1 ;  /* 0x00000006ff06723e */ /* 0x000fe200030006ff */
[----:B------:R-:W-:Y:S01]  /*65d0*/  HADD2.F32 R30, -RZ, R13.H0_H0 ;  /* 0x2000000dff1e7230 */ /* 0x000fe20000004100 */
[----:B------:R-:W-:Y:S01]  /*65e0*/  F2FP.SATFINITE.E4M3.F32.PACK_AB_MERGE_C R12, R129, R12, RZ ;  /* 0x0000000c810c723e */ /* 0x000fe200048070ff */
[----:B------:R-:W-:Y:S01]  /*65f0*/  HADD2.F32 R116, -RZ, R31.H0_H0 ;  /* 0x2000001fff747230 */ /* 0x000fe20000004100 */
[----:B------:R-:W-:Y:S01]  /*6600*/  F2FP.F16.E4M3.UNPACK_B R119, R5.H1 ;  /* 0x00000005ff77723e */ /* 0x000fe200030006ff */
[----:B------:R-:W-:Y:S01]  /*6610*/  HADD2.F32 R13, -RZ, R13.H1_H1 ;  /* 0x3000000dff0d7230 */ /* 0x000fe20000004100 */
[----:B------:R-:W-:Y:S01]  /*6620*/  F2FP.SATFINITE.E4M3.F32.PACK_AB_MERGE_C R12, R125, R124, R12 ;  /* 0x0000007c7d0c723e */ /* 0x000fe2000480700c */
        /* <DEDUP_REMOVED lines=49> */
[----:B------:R-:W-:Y:S01]  /*6940*/  FMUL.FTZ R7, R6, R7 ;  /* 0x0000000706077220 */ /* 0x000fe20000410000 */
        /* <DEDUP_REMOVED lines=10> */
.L_x_3084:
[----:B------:R-:W-:Y:S05]  /*69f0*/  BSYNC B2 ;  /* 0x0000000000027941 */ /* 0x000fea0003800000 */
.L_x_3083:
[----:B------:R-:W-:Y:S01]  /*6a00*/  ISETP.GE.AND P3, PT, R115, R103, PT ;  /* 0x000000677300720c */ /* 0x000fe20003f66270 */
[----:B--2---:R4:W-:-:S12]  /*6a10*/  ST.E.128 desc[UR60][R98.64], R8 ;  /* 0x0000000862007985 */ /* 0x0049d8000c101d3c */
[----:B------:R-:W-:-:S04]  /*6a20*/  @!P3 IADD3 R4, P4, R106, R115, RZ ;  /* 0x000000736a04b210 */ /* 0x000fc80007f9e0ff */
[----:B------:R-:W-:-:S05]  /*6a30*/  @!P3 LEA.HI.X.SX32 R5, R115, R104, 0x1, P4 ;  /* 0x000000687305b211 */ /* 0x000fca00020f0eff */
[----:B---3--:R4:W-:Y:S04]  /*6a40*/  @!P3 ST.E.128 desc[UR60][R4.64], R12 ;  /* 0x0000000c0400b985 */ /* 0x0089e8000c101d3c */
.L_x_3082:
[----:B------:R-:W-:Y:S05]  /*6a50*/  BSYNC B1 ;  /* 0x0000000000017941 */ /* 0x000fea0003800000 */
.L_x_3081:
[----:B------:R-:W-:-:S03]  /*6a60*/  UMOV UR4, 0xffffffff ;  /* 0xffffffff00047882 */ /* 0x000fc60000000000 */
[----:B------:R-:W-:Y:S05]  /*6a70*/  BRA.DIV UR4, `(.L_x_3085) ;  /* 0x000001d2047c7947 */ /* 0x000fea000b800000 */
[----:B------:R0:W0:Y:S04]  /*6a80*/  SHFL.IDX PT, R28, R102, 0x1, 0x1c1f ;  /* 0x003c1f00661c7f89 */ /* 0x00002800000e0000 */
[----:B----4-:R4:W0:Y:S02]  /*6a90*/  SHFL.IDX PT, R14, R101, 0x1, 0x1c1f ;  /* 0x003c1f00650e7f89 */ /* 0x01082400000e0000 */
.L_x_3364:
        /* <DEDUP_REMOVED lines=35> */
[----:B---3--:R-:W-:Y:S01]  /*6cd0*/  SHF.R.U32.HI R106, RZ, 0x10, R35 ;  /* 0x00000010ff6a7819 */ /* 0x008fe20000011623 */
[----:B------:R-:W-:Y:S01]  /*6ce0*/  IMAD.SHL.U32 R10, R32, 0x100, RZ ;  /* 0x00000100200a7824 */ /* 0x000fe200078e00ff */
[----:B------:R-:W-:-:S02]  /*6cf0*/  LOP3.LUT R35, R35, 0xff0000ff, RZ, 0xc0, !PT ;  /* 0xff0000ff23237812 */ /* 0x000fc400078ec0ff */
[----:B------:R-:W-:Y:S02]  /*6d00*/  SHF.R.U32.HI R36, RZ, 0x8, R37 ;  /* 0x00000008ff247819 */ /* 0x000fe40000011625 */
[----:B------:R-:W-:Y:S02]  /*6d10*/  SHF.R.U32.HI R98, RZ, 0x10, R39 ;  /* 0x00000010ff627819 */ /* 0x000fe40000011627 */
[----:B------:R-:W-:Y:S02]  /*6d20*/  LOP3.LUT R39, R39, 0xff0000ff, RZ, 0xc0, !PT ;  /* 0xff0000ff27277812 */ /* 0x000fe400078ec0ff */
[----:B------:R-:W-:Y:S01]  /*6d30*/  SHF.R.U32.HI R38, RZ, 0x10, R37 ;  /* 0x00000010ff267819 */ /* 0x000fe20000011625 */
[----:B------:R-:W-:Y:S01]  /*6d40*/  IMAD.U32 R98, R98, 0x10000, RZ ;  /* 0x0001000062627824 */ /* 0x000fe200078e00ff */
[----:B------:R-:W-:Y:S02]  /*6d50*/  LOP3.LUT R99, R37, 0xff0000ff, RZ, 0xc0, !PT ;  /* 0xff0000ff25637812 */ /* 0x000fe400078ec0ff */
[----:B------:R-:W-:Y:S01]  /*6d60*/  LOP3.LUT R37, R35, 0xff00, R4, 0xf8, !PT ;  /* 0x0000ff0023257812 */ /* 0x000fe200078ef804 */
[----:B------:R-:W-:Y:S01]  /*6d70*/  IMAD.U32 R4, R106, 0x10000, RZ ;  /* 0x000100006a047824 */ /* 0x000fe200078e00ff */
[----:B------:R-:W-:Y:S01]  /*6d80*/  MOV R29, R6 ;  /* 0x00000006001d7202 */ /* 0x000fe20000000f00 */
[----:B------:R-:W-:Y:S01]  /*6d90*/  IMAD.SHL.U32 R6, R36, 0x100, RZ ;  /* 0x0000010024067824 */ /* 0x000fe200078e00ff */
        /* <DEDUP_REMOVED lines=14> */
[CC--:B------:R-:W-:Y:S01]  /*6e80*/  FMUL.FTZ R117, R33.reuse, R6.reuse ;  /* 0x0000000621757220 */ /* 0x0c0fe20000410000 */
[--C-:B------:R-:W-:Y:S02]  /*6e90*/  HADD2.F32 R38, -RZ, R37.reuse.H0_H0 ;  /* 0x20000025ff267230 */ /* 0x100fe40000004100 */
        /* <DEDUP_REMOVED lines=80> */
[--C-:B------:R-:W-:Y:S01]  /*73a0*/  HADD2.F32 R99, -RZ, R38.reuse.H0_H0 ;  /* 0x20000026ff637230 */ /* 0x100fe20000004100 */
[----:B------:R-:W-:Y:S01]  /*73b0*/  F2FP.F16.E4M3.UNPACK_B R37, R8 ;  /* 0x00000008ff25723e */ /* 0x000fe200020006ff */
[----:B------:R-:W-:Y:S01]  /*73c0*/  HADD2.F32 R34, -RZ, R33.H0_H0 ;  /* 0x20000021ff227230 */ /* 0x000fe20000004100 */
[----:B------:R-:W-:Y:S01]  /*73d0*/  F2FP.SATFINITE.E4M3.F32.PACK_AB_MERGE_C R30, R29, R30, R114 ;  /* 0x0000001e1d1e723e */ /* 0x000fe20004807072 */
[----:B------:R-:W-:Y:S01]  /*73e0*/  HADD2.F32 R35, -RZ, R35.H1_H1 ;  /* 0x30000023ff237230 */ /* 0x000fe20000004100 */
[----:B------:R-:W-:Y:S01]  /*73f0*/  F2FP.SATFINITE.E4M3.F32.PACK_AB_MERGE_C R32, R104, R39, R32 ;  /* 0x000000276820723e */ /* 0x000fe20004807020 */
[----:B------:R-:W-:Y:S01]  /*7400*/  HADD2.F32 R39, -RZ, R37.H0_H0 ;  /* 0x20000025ff277230 */ /* 0x000fe20000004100 */
[----:B------:R-:W-:Y:S01]  /*7410*/  F2FP.SATFINITE.E4M3.F32.PACK_AB_MERGE_C R29, R113, R112, R121 ;  /* 0x00000070711d723e */ /* 0x000fe20004807079 */
[-C--:B------:R-:W-:Y:S01]  /*7420*/  FMUL.FTZ R113, R36, R99.reuse ;  /* 0x0000006324717220 */ /* 0x080fe20000410000 */
[----:B------:R-:W-:Y:S01]  /*7430*/  FMUL.FTZ R99, R34, R99 ;  /* 0x0000006322637220 */ /* 0x000fe20000410000 */
        /* <DEDUP_REMOVED lines=15> */
[----:B------:R-:W-:-:S02]  /*7530*/  HADD2.F32 R35, -RZ, R33.H0_H0 ;  /* 0x20000021ff237230 */ /* 0x000fc40000004100 */
[----:B------:R-:W-:Y:S02]  /*7540*/  HADD2.F32 R9, -RZ, R5.H0_H0 ;  /* 0x20000005ff097230 */ /* 0x000fe40000004100 */
[----:B------:R-:W-:Y:S02]  /*7550*/  HADD2.F32 R34, -RZ, R34.H1_H1 ;  /* 0x30000022ff227230 */ /* 0x000fe40000004100 */
[-C--:B------:R-:W-:Y:S01]  /*7560*/  FMUL.FTZ R38, R10, R35.reuse ;  /* 0x000000230a267220 */ /* 0x080fe20000410000 */
[----:B------:R-:W-:Y:S02]  /*7570*/  HADD2.F32 R36, -RZ, R33.H1_H1 ;  /* 0x30000021ff247230 */ /* 0x000fe40000004100 */
[----:B------:R-:W-:Y:S01]  /*7580*/  FMUL.FTZ R35, R9, R35 ;  /* 0x0000002309237220 */ /* 0x000fe20000410000 */
[----:B------:R-:W-:Y:S02]  /*7590*/  HADD2.F32 R33, -RZ, R8.H0_H0 ;  /* 0x20000008ff217230 */ /* 0x000fe40000004100 */
[----:B------:R-:W-:-:S02]  /*75a0*/  HADD2.F32 R5, -RZ, R5.H1_H1 ;  /* 0x30000005ff057230 */ /* 0x000fc40000004100 */
        /* <DEDUP_REMOVED lines=58> */
.L_x_3089:
[----:B------:R-:W-:Y:S05]  /*7950*/  BSYNC B2 ;  /* 0x0000000000027941 */ /* 0x000fea0003800000 */
.L_x_3088:
[----:B------:R-:W-:Y:S01]  /*7960*/  ISETP.GE.AND P3, PT, R15, R103, PT ;  /* 0x000000670f00720c */ /* 0x000fe20003f66270 */
[----:B0-----:R0:W-:-:S12]  /*7970*/  ST.E.128 desc[UR60][R12.64], R4 ;  /* 0x000000040c007985 */ /* 0x0011d8000c101d3c */
[----:B------:R-:W-:-:S04]  /*7980*/  @!P3 IADD3 R14, P4, R15, R14, RZ ;  /* 0x0000000e0f0eb210 */ /* 0x000fc80007f9e0ff */
[----:B------:R-:W-:-:S05]  /*7990*/  @!P3 LEA.HI.X.SX32 R15, R15, R28, 0x1, P4 ;  /* 0x0000001c0f0fb211 */ /* 0x000fca00020f0eff */
[----:B------:R0:W-:Y:S04]  /*79a0*/  @!P3 ST.E.128 desc[UR60][R14.64], R8 ;  /* 0x000000080e00b985 */ /* 0x0001e8000c101d3c */
.L_x_3087:
[----:B------:R-:W-:Y:S05]  /*79b0*/  BSYNC B1 ;  /* 0x0000000000017941 */ /* 0x000fea0003800000 */
.L_x_3086:
[----:B------:R-:W-:-:S03]  /*79c0*/  UMOV UR4, 0xffffffff ;  /* 0xffffffff00047882 */ /* 0x000fc60000000000 */
[----:B------:R-:W-:Y:S05]  /*79d0*/  BRA.DIV UR4, `(.L_x_3090) ;  /* 0x000001c204ec7947 */ /* 0x000fea000b800000 */
[----:B0-----:R-:W0:Y:S04]  /*79e0*/  SHFL.IDX PT, R102, R102, 0x2, 0x1c1f ;  /* 0x005c1f0066667f89 */ /* 0x001e2800000e0000 */
[----:B------:R0:W0:Y:S02]  /*79f0*/  SHFL.IDX PT, R14, R101, 0x2, 0x1c1f ;  /* 0x005c1f00650e7f89 */ /* 0x00002400000e0000 */
.L_x_3368:
[----:B------:R-:W-:-:S05]  /*7a00*/  VIADD R4, R195, 0x80 ;  /* 0x00000080c3047836 */ /* 0x000fca0000000000 */
[----:B------:R-:W-:-:S13]  /*7a10*/  ISETP.GE.OR P3, PT, R4, R97, P1 ;  /* 0x000000610400720c */ /* 0x000fda0000f66670 */
[----:B------:R-:W-:Y:S05]  /*7a20*/  @P3 BRA `(.L_x_3070) ;  /* 0x0000001400103947 */ /* 0x000fea0003800000 */
[----:B------:R-:W-:Y:S01]  /*7a30*/  SEL R111, R72, R111, !P0 ;  /* 0x0000006f486f7207 */ /* 0x000fe20004000000 */
[----:B------:R-:W-:Y:S01]  /*7a40*/  IMAD R5, R192, 0x5000, R0 ;  /* 0x00005000c0057824 */ /* 0x000fe200078e0200 */
[----:B0-----:R-:W-:Y:S01]  /*7a50*/  IADD3 R12, P3, R63, R14, RZ ;  /* 0x0000000e3f0c7210 */ /* 0x001fe20007f7e0ff */
[----:B------:R-:W-:Y:S01]  /*7a60*/  BSSY B1, `(.L_x_3091) ;  /* 0x00000e3000017945 */ /* 0x000fe20003800000 */
[----:B------:R-:W-:Y:S01]  /*7a70*/  SHF.R.S32.HI R4, RZ, 0x1f, R111 ;  /* 0x0000001fff047819 */ /* 0x000fe2000001146f */
[----:B------:R-:W-:Y:S02]  /*7a80*/  IMAD.IADD R5, R18, 0x1, R5 ;  /* 0x0000000112057824 */ /* 0x000fe400078e0205 */
[----:B------:R-:W-:Y:S01]  /*7a90*/  IMAD.X R13, R102, 0x1, R61, P3 ;  /* 0x00000001660d7824 */ /* 0x000fe200018e063d */
[----:B------:R-:W-:-:S04]  /*7aa0*/  LEA.HI R111, R4, R111, RZ, 0x5 ;  /* 0x0000006f046f7211 */ /* 0x000fc800078f28ff */
[----:B------:R-:W-:-:S05]  /*7ab0*/  LEA.HI.SX32 R15, R111, R64, 0x1b ;  /* 0x000000406f0f7211 */ /* 0x000fca00078fdaff */
[----:B------:R-:W-:-:S05]  /*7ac0*/  IMAD.SHL.U32 R15, R15, 0x10, RZ ;  /* 0x000000100f0f7824 */ /* 0x000fca00078e00ff */
[----:B------:R-:W-:-:S04]  /*7ad0*/  LOP3.LUT R4, R202, 0x70, R15, 0xf8, !PT ;  /* 0x00000070ca047812 */ /* 0x000fc800078ef80f */
[----:B------:R-:W-:-:S05]  /*7ae0*/  LOP3.LUT R4, R4, R77, RZ, 0x3c, !PT ;  /* 0x0000004d04047212 */ /* 0x000fca00078e3cff */
[----:B------:R-:W-:-:S04]  /*7af0*/  IMAD.IADD R7, R209, 0x1, R4 ;  /* 0x00000001d1077824 */ /* 0x000fc800078e0204 */
[----:B------:R-:W-:-:S04]  /*7b00*/  IMAD R7, R192, 0x5000, R7 ;  /* 0x00005000c0077824 */ /* 0x000fc800078e0207 */
[----:B------:R-:W-:Y:S02]  /*7b10*/  IMAD.IADD R8, R18, 0x1, R7 ;  /* 0x0000000112087824 */ /* 0x000fe400078e0207 */
[----:B------:R-:W0:Y:S04]  /*7b20*/  LDS.128 R4, [R5+0x18400] ;  /* 0x0184000005047984 */ /* 0x000e280000000c00 */
[----:B------:R-:W0:Y:S01]  /*7b30*/  LDS.128 R8, [R8+0x18400] ;  /* 0x0184000008087984 */ /* 0x000e220000000c00 */
        /* <DEDUP_REMOVED lines=9> */
[----:B------:R-:W-:Y:S01]  /*7bd0*/  SHF.R.U32.HI R40, RZ, 0x10, R41 ;  /* 0x00000010ff287819 */ /* 0x000fe20000011629 */
[----:B------:R-:W-:Y:S01]  /*7be0*/  IMAD.SHL.U32 R33, R33, 0x100, RZ ;  /* 0x0000010021217824 */ /* 0x000fe200078e00ff */
[----:B------:R-:W-:Y:S01]  /*7bf0*/  SHF.R.U32.HI R38, RZ, 0x10, R43 ;  /* 0x00000010ff267819 */ /* 0x000fe2000001162b */
[----:B------:R-:W-:Y:S01]  /*7c00*/  IMAD.MOV.U32 R31, RZ, RZ, R6 ;  /* 0x000000ffff1f7224 */ /* 0x000fe200078e0006 */
[----:B------:R-:W-:-:S02]  /*7c10*/  LOP3.LUT R34, R45, 0xff0000ff, RZ, 0xc0, !PT ;  /* 0xff0000ff2d227812 */ /* 0x000fc400078ec0ff */
[----:B------:R-:W-:Y:S02]  /*7c20*/  SHF.R.U32.HI R39, RZ, 0x8, R47 ;  /* 0x00000008ff277819 */ /* 0x000fe4000001162f */
[----:B------:R-:W-:Y:S01]  /*7c30*/  LOP3.LUT R4, R29, 0xff00, R4, 0xf8, !PT ;  /* 0x0000ff001d047812 */ /* 0x000fe200078ef804 */
[----:B------:R-:W-:Y:S01]  /*7c40*/  IMAD.U32 R29, R40, 0x10000, RZ ;  /* 0x00010000281d7824 */ /* 0x000fe200078e00ff */
[----:B------:R-:W-:Y:S01]  /*7c50*/  LOP3.LUT R30, R43, 0xff0000ff, RZ, 0xc0, !PT ;  /* 0xff0000ff2b1e7812 */ /* 0x000fe200078ec0ff */
[----:B------:R-:W-:Y:S01]  /*7c60*/  IMAD.SHL.U32 R39, R39, 0x100, RZ ;  /* 0x0000010027277824 */ /* 0x000fe200078e00ff */
[----:B------:R-:W-:Y:S02]  /*7c70*/  MOV R32, R8 ;  /* 0x0000000800207202 */ /* 0x000fe40000000f00 */
[----:B------:R-:W-:Y:S01]  /*7c80*/  LOP3.LUT R10, R34, 0xff00, R37, 0xf8, !PT ;  /* 0x0000ff00220a7812 */ /* 0x000fe200078ef825 */
[----:B------:R-:W-:Y:S01]  /*7c90*/  IMAD.U32 R37, R38, 0x10000, RZ ;  /* 0x0001000026257824 */ /* 0x000fe200078e00ff */
[----:B------:R-:W-:-:S02]  /*7ca0*/  LOP3.LUT R30, R30, 0xff00, R33, 0xf8, !PT ;  /* 0x0000ff001e1e7812 */ /* 0x000fc400078ef821 */
[----:B------:R-:W-:Y:S02]  /*7cb0*/  LOP3.LUT R36, R47, 0xff0000ff, RZ, 0xc0, !PT ;  /* 0xff0000ff2f247812 */ /* 0x000fe400078ec0ff */
        /* <DEDUP_REMOVED lines=10> */
[----:B------:R-:W-:-:S02]  /*7d60*/  SHF.R.U32.HI R41, RZ, 0x10, R45 ;  /* 0x00000010ff297819 */ /* 0x000fc4000001162d */
[-C--:B------:R-:W-:Y:S01]  /*7d70*/  FMUL.FTZ R45, R34, R39.reuse ;  /* 0x00000027222d7220 */ /* 0x080fe20000410000 */
[----:B------:R-:W-:Y:S02]  /*7d80*/  HADD2.F32 R37, -RZ, R36.H0_H0 ;  /* 0x20000024ff257230 */ /* 0x000fe40000004100 */
[----:B------:R-:W-:Y:S01]  /*7d90*/  FMUL.FTZ R39, R30, R39 ;  /* 0x000000271e277220 */ /* 0x000fe20000410000 */
[----:B------:R-:W-:Y:S01]  /*7da0*/  IMAD.U32 R41, R41, 0x10000, RZ ;  /* 0x0001000029297824 */ /* 0x000fe200078e00ff */
[----:B------:R-:W-:Y:S02]  /*7db0*/  SHF.R.U32.HI R43, RZ, 0x10, R47 ;  /* 0x00000010ff2b7819 */ /* 0x000fe4000001162f */
        /* <DEDUP_REMOVED lines=8> */
[----:B------:R-:W-:Y:S01]  /*7e40*/  HADD2.F32 R37, -RZ, R36.H1_H1 ;  /* 0x30000024ff257230 */ /* 0x000fe20000004100 */
[----:B------:R-:W-:Y:S01]  /*7e50*/  LOP3.LUT R10, R10, 0xff0000, R41, 0xf8, !PT ;  /* 0x00ff00000a0a7812 */ /* 0x000fe200078ef829 */
[----:B------:R-:W-:Y:S01]  /*7e60*/  FMUL.FTZ R41, R34, R39 ;  /* 0x0000002722297220 */ /* 0x000fe20000410000 */
[----:B------:R-:W-:Y:S01]  /*7e70*/  SHF.L.U32 R43, R43, 0x10, RZ ;  /* 0x000000102b2b7819 */ /* 0x000fe200000006ff */
[----:B------:R-:W-:Y:S01]  /*7e80*/  HADD2.F32 R36, -RZ, R105.H0_H0 ;  /* 0x20000069ff247230 */ /* 0x000fe20000004100 */
[----:B------:R-:W-:Y:S01]  /*7e90*/  F2FP.F16.E4M3.UNPACK_B R109, R109 ;  /* 0x0000006dff6d723e */ /* 0x000fe200020006ff */
[----:B------:R-:W-:Y:S01]  /*7ea0*/  FMUL.FTZ R39, R30, R39 ;  /* 0x000000271e277220 */ /* 0x000fe20000410000 */
[----:B------:R-:W-:Y:S01]  /*7eb0*/  HADD2.F32 R33, -RZ, R32.H0_H0 ;  /* 0x20000020ff217230 */ /* 0x000fe20000004100 */
[----:B------:R-:W-:Y:S01]  /*7ec0*/  LOP3.LUT R6, R6, 0xff0000, R43, 0xf8, !PT ;  /* 0x00ff000006067812 */ /* 0x000fe200078ef82b */
[----:B------:R-:W-:-:S02]  /*7ed0*/  HADD2.F32 R29, -RZ, R28.H0_H0 ;  /* 0x2000001cff1d7230 */ /* 0x000fc40000004100 */
[-C--:B------:R-:W-:Y:S01]  /*7ee0*/  FFMA.FTZ R44, R30, R37.reuse, -R41 ;  /* 0x000000251e2c7223 */ /* 0x080fe20000010829 */
[----:B------:R-:W-:Y:S01]  /*7ef0*/  FFMA.FTZ R43, R34, R37, R39 ;  /* 0x00000025222b7223 */ /* 0x000fe20000010027 */
[----:B------:R-:W-:Y:S02]  /*7f00*/  HADD2.F32 R30, -RZ, R109.H0_H0 ;  /* 0x2000006dff1e7230 */ /* 0x000fe40000004100 */
[-C--:B------:R-:W-:Y:S01]  /*7f10*/  FMUL.FTZ R34, R33, R36.reuse ;  /* 0x0000002421227220 */ /* 0x080fe20000410000 */
[----:B------:R-:W-:Y:S01]  /*7f20*/  FMUL.FTZ R36, R29, R36 ;  /* 0x000000241d247220 */ /* 0x000fe20000410000 */
[----:B------:R-:W-:Y:S01]  /*7f30*/  HADD2.F32 R105, -RZ, R105.H1_H1 ;  /* 0x30000069ff697230 */ /* 0x000fe20000004100 */
[----:B------:R-:W-:Y:S01]  /*7f40*/  F2FP.SATFINITE.E4M3.F32.PACK_AB_MERGE_C R44, R44, R45, RZ ;  /* 0x0000002d2c2c723e */ /* 0x000fe200048070ff */
[----:B------:R-:W-:Y:S02]  /*7f50*/  HADD2.F32 R32, -RZ, R32.H1_H1 ;  /* 0x30000020ff207230 */ /* 0x000fe40000004100 */
[----:B------:R-:W-:Y:S01]  /*7f60*/  FFMA.FTZ R39, R33, R30, R36 ;  /* 0x0000001e21277223 */ /* 0x000fe20000010024 */
[----:B------:R-:W-:-:S02]  /*7f70*/  HADD2.F32 R28, -RZ, R28.H1_H1 ;  /* 0x3000001cff1c7230 */ /* 0x000fc40000004100 */
        /* <DEDUP_REMOVED lines=21> */
[-C--:B------:R-:W-:Y:S01]  /*80d0*/  FFMA.FTZ R47, R29, R32.reuse, -R46 ;  /* 0x000000201d2f7223 */ /* 0x080fe2000001082e */
[----:B------:R-:W-:Y:S02]  /*80e0*/  HADD2.F32 R29, -RZ, R34.H1_H1 ;  /* 0x30000022ff1d7230 */ /* 0x000fe40000004100 */
[----:B------:R-:W-:Y:S01]  /*80f0*/  FMUL.FTZ R99, R30, R37 ;  /* 0x000000251e637220 */ /* 0x000fe20000410000 */
[----:B------:R-:W-:Y:S01]  /*8100*/  F2FP.F16.E4M3.UNPACK_B R31, R31 ;  /* 0x0000001fff1f723e */ /* 0x000fe200020006ff */
[C---:B------:R-:W-:Y:S01]  /*8110*/  FMUL.FTZ R37, R28.reuse, R37 ;  /* 0x000000251c257220 */ /* 0x040fe20000410000 */
[----:B------:R-:W-:Y:S01]  /*8120*/  FFMA.FTZ R98, R33, R32, R36 ;  /* 0x0000002021627223 */ /* 0x000fe20000010024 */
[-C--:B--2---:R-:W-:Y:S01]  /*8130*/  FFMA.FTZ R104, R28, R29.reuse, -R99 ;  /* 0x0000001d1c687223 */ /* 0x084fe20000010863 */
[----:B------:R-:W-:Y:S02]  /*8140*/  HADD2.F32 R32, -RZ, R107.H0_H0 ;  /* 0x2000006bff207230 */ /* 0x000fe40000004100 */
[----:B------:R-:W-:Y:S01]  /*8150*/  FFMA.FTZ R99, R30, R29, R37 ;  /* 0x0000001d1e637223 */ /* 0x000fe20000010025 */
[----:B------:R-:W-:Y:S01]  /*8160*/  F2FP.F16.E4M3.UNPACK_B R108, R108 ;  /* 0x0000006cff6c723e */ /* 0x000fe200020006ff */
[----:B------:R-:W-:Y:S01]  /*8170*/  HADD2.F32 R29, -RZ, R35.H0_H0 ;  /* 0x20000023ff1d7230 */ /* 0x000fe20000004100 */
[----:B------:R-:W-:Y:S01]  /*8180*/  F2FP.SATFINITE.E4M3.F32.PACK_AB_MERGE_C R47, R104, R47, RZ ;  /* 0x0000002f682f723e */ /* 0x000fe200048070ff */
[----:B------:R-:W-:Y:S01]  /*8190*/  HADD2.F32 R28, -RZ, R31.H0_H0 ;  /* 0x2000001fff1c7230 */ /* 0x000fe20000004100 */
[----:B------:R-:W-:Y:S01]  /*81a0*/  F2FP.SATFINITE.E4M3.F32.PACK_AB_MERGE_C R42, R43, R42, RZ ;  /* 0x0000002a2b2a723e */ /* 0x000fe200048070ff */
[----:B------:R-:W-:-:S02]  /*81b0*/  HADD2.F32 R34, -RZ, R107.H1_H1 ;  /* 0x3000006bff227230 */ /* 0x000fc40000004100 */
[-C--:B------:R-:W-:Y:S01]  /*81c0*/  FMUL.FTZ R33, R29, R32.reuse ;  /* 0x000000201d217220 */ /* 0x080fe20000410000 */
[----:B------:R-:W-:Y:S02]  /*81d0*/  HADD2.F32 R35, -RZ, R35.H1_H1 ;  /* 0x30000023ff237230 */ /* 0x000fe40000004100 */
[----:B------:R-:W-:Y:S01]  /*81e0*/  FMUL.FTZ R32, R28, R32 ;  /* 0x000000201c207220 */ /* 0x000fe20000410000 */
[----:B------:R-:W-:Y:S01]  /*81f0*/  HADD2.F32 R31, -RZ, R31.H1_H1 ;  /* 0x3000001fff1f7230 */ /* 0x000fe20000004100 */
[----:B----4-:R-:W-:Y:S01]  /*8200*/  F2FP.SATFINITE.E4M3.F32.PACK_AB_MERGE_C R101, R40, R39, R42 ;  /* 0x000000272865723e */ /* 0x010fe2000480702a */
[--C-:B------:R-:W-:Y:S02]  /*8210*/  HADD2.F32 R30, -RZ, R108.reuse.H0_H0 ;  /* 0x2000006cff1e7230 */ /* 0x100fe40000004100 */
[-C--:B------:R-:W-:Y:S01]  /*8220*/  FMUL.FTZ R36, R35, R34.reuse ;  /* 0x0000002223247220 */ /* 0x080fe20000410000 */
[----:B------:R-:W-:Y:S02]  /*8230*/  HADD2.F32 R108, -RZ, R108.H1_H1 ;  /* 0x3000006cff6c7230 */ /* 0x000fe40000004100 */
[----:B------:R-:W-:Y:S01]  /*8240*/  FMUL.FTZ R46, R31, R34 ;  /* 0x000000221f2e7220 */ /* 0x000fe20000410000 */
[-C--:B------:R-:W-:Y:S01]  /*8250*/  FFMA.FTZ R34, R28, R30.reuse, -R33 ;  /* 0x0000001e1c227223 */ /* 0x080fe20000010821 */
[----:B------:R-:W-:Y:S01]  /*8260*/  FFMA.FTZ R37, R29, R30, R32 ;  /* 0x0000001e1d257223 */ /* 0x000fe20000010020 */
[-C--:B------:R-:W-:Y:S01]  /*8270*/  FFMA.FTZ R29, R31, R108.reuse, -R36 ;  /* 0x0000006c1f1d7223 */ /* 0x080fe20000010824 */
[----:B------:R-:W-:Y:S01]  /*8280*/  F2FP.F16.E4M3.UNPACK_B R30, R9 ;  /* 0x00000009ff1e723e */ /* 0x000fe200020006ff */
[----:B------:R-:W-:Y:S01]  /*8290*/  FFMA.FTZ R46, R35, R108, R46 ;  /* 0x0000006c232e7223 */ /* 0x000fe2000001002e */
[----:B------:R-:W-:-:S02]  /*82a0*/  F2FP.F16.E4M3.UNPACK_B R33, R10 ;  /* 0x0000000aff21723e */ /* 0x000fc400020006ff */
[----:B------:R-:W-:Y:S01]  /*82b0*/  F2FP.F16.E4M3.UNPACK_B R28, R5 ;  /* 0x00000005ff1c723e */ /* 0x000fe200020006ff */
[--C-:B------:R-:W-:Y:S01]  /*82c0*/  HADD2.F32 R31, -RZ, R30.reuse.H0_H0 ;  /* 0x2000001eff1f7230 */ /* 0x100fe20000004100 */
[----:B------:R-:W-:Y:S01]  /*82d0*/  F2FP.SATFINITE.E4M3.F32.PACK_AB_MERGE_C R35, R99, R98, RZ ;  /* 0x000000626323723e */ /* 0x000fe200048070ff */
[--C-:B------:R-:W-:Y:S01]  /*82e0*/  HADD2.F32 R36, -RZ, R33.reuse.H0_H0 ;  /* 0x20000021ff247230 */ /* 0x100fe20000004100 */
[----:B------:R-:W-:Y:S01]  /*82f0*/  F2FP.F16.E4M3.UNPACK_B R32, R8 ;  /* 0x00000008ff20723e */ /* 0x000fe200020006ff */
[----:B------:R-:W-:Y:S01]  /*8300*/  HADD2.F32 R30, -RZ, R30.H1_H1 ;  /* 0x3000001eff1e7230 */ /* 0x000fe20000004100 */
[----:B------:R-:W-:Y:S01]  /*8310*/  F2FP.SATFINITE.E4M3.F32.PACK_AB_MERGE_C R99, R29, R34, R47 ;  /* 0x000000221d63723e */ /* 0x000fe2000480702f */
[----:B------:R-:W-:Y:S01]  /*8320*/  HADD2.F32 R29, -RZ, R28.H0_H0 ;  /* 0x2000001cff1d7230 */ /* 0x000fe20000004100 */
[----:B------:R-:W-:Y:S01]  /*8330*/  F2FP.SATFINITE.E4M3.F32.PACK_AB_MERGE_C R98, R41, R38, R44 ;  /* 0x000000262962723e */ /* 0x000fe2000480702c */
[----:B------:R-:W-:Y:S02]  /*8340*/  HADD2.F32 R34, -RZ, R32.H0_H0 ;  /* 0x20000020ff227230 */ /* 0x000fe40000004100 */
[----:B------:R-:W-:Y:S01]  /*8350*/  FMUL.FTZ R38, R31, R36 ;  /* 0x000000241f267220 */ /* 0x000fe20000410000 */
[----:B------:R-:W-:-:S02]  /*8360*/  HADD2.F32 R33, -RZ, R33.H1_H1 ;  /* 0x30000021ff217230 */ /* 0x000fc40000004100 */
[C---:B------:R-:W-:Y:S01]  /*8370*/  FMUL.FTZ R36, R29.reuse, R36 ;  /* 0x000000241d247220 */ /* 0x040fe20000410000 */
[----:B------:R-:W-:Y:S01]  /*8380*/  F2FP.SATFINITE.E4M3.F32.PACK_AB_MERGE_C R46, R46, R37, R35 ;  /* 0x000000252e2e723e */ /* 0x000fe20004807023 */
[----:B------:R-:W-:Y:S02]  /*8390*/  HADD2.F32 R28, -RZ, R28.H1_H1 ;  /* 0x3000001cff1c7230 */ /* 0x000fe40000004100 */
[-C--:B------:R-:W-:Y:S01]  /*83a0*/  FFMA.FTZ R38, R29, R34.reuse, -R38 ;  /* 0x000000221d267223 */ /* 0x080fe20000010826 */
[----:B------:R-:W-:Y:S01]  /*83b0*/  FFMA.FTZ R36, R31, R34, R36 ;  /* 0x000000221f247223 */ /* 0x000fe20000010024 */
[----:B------:R-:W-:Y:S02]  /*83c0*/  HADD2.F32 R31, -RZ, R32.H1_H1 ;  /* 0x30000020ff1f7230 */ /* 0x000fe40000004100 */
        /* <DEDUP_REMOVED lines=9> */
[--C-:B------:R-:W-:Y:S01]  /*8460*/  HADD2.F32 R10, -RZ, R29.reuse.H0_H0 ;  /* 0x2000001dff0a7230 */ /* 0x100fe20000004100 */
[----:B------:R-:W-:Y:S01]  /*8470*/  F2FP.F16.E4M3.UNPACK_B R33, R6.H1 ;  /* 0x00000006ff21723e */ /* 0x000fe200030006ff */
[----:B------:R-:W-:Y:S02]  /*8480*/  HADD2.F32 R30, -RZ, R28.H0_H0 ;  /* 0x2000001cff1e7230 */ /* 0x000fe40000004100 */
[----:B------:R-:W-:-:S02]  /*8490*/  HADD2.F32 R29, -RZ, R29.H1_H1 ;  /* 0x3000001dff1d7230 */ /* 0x000fc40000004100 */
[----:B------:R-:W-:Y:S02]  /*84a0*/  HADD2.F32 R32, -RZ, R28.H1_H1 ;  /* 0x3000001cff207230 */ /* 0x000fe40000004100 */
[CC--:B------:R-:W-:Y:S01]  /*84b0*/  FMUL.FTZ R34, R10.reuse, R30.reuse ;  /* 0x0000001e0a227220 */ /* 0x0c0fe20000410000 */
[----:B------:R-:W-:Y:S02]  /*84c0*/  HADD2.F32 R5, -RZ, R5.H1_H1 ;  /* 0x30000005ff057230 */ /* 0x000fe40000004100 */
[----:B------:R-:W-:Y:S01]  /*84d0*/  FMUL.FTZ R31, R9, R30 ;  /* 0x0000001e091f7220 */ /* 0x000fe20000410000 */
[--C-:B------:R-:W-:Y:S02]  /*84e0*/  HADD2.F32 R28, -RZ, R8.reuse.H0_H0 ;  /* 0x20000008ff1c7230 */ /* 0x100fe40000004100 */
[-C--:B------:R-:W-:Y:S01]  /*84f0*/  FMUL.FTZ R30, R29, R32.reuse ;  /* 0x000000201d1e7220 */ /* 0x080fe20000410000 */
[----:B------:R-:W-:Y:S02]  /*8500*/  HADD2.F32 R8, -RZ, R8.H1_H1 ;  /* 0x30000008ff087230 */ /* 0x000fe40000004100 */
[----:B------:R-:W-:Y:S01]  /*8510*/  FMUL.FTZ R32, R5, R32 ;  /* 0x0000002005207220 */ /* 0x000fe20000410000 */
[----:B------:R-:W-:Y:S01]  /*8520*/  FFMA.FTZ R41, R10, R28, R31 ;  /* 0x0000001c0a297223 */ /* 0x000fe2000001001f */
[----:B------:R-:W-:-:S02]  /*8530*/  F2FP.F16.E4M3.UNPACK_B R10, R11 ;  /* 0x0000000bff0a723e */ /* 0x000fc400020006ff */
[----:B------:R-:W-:Y:S01]  /*8540*/  FFMA.FTZ R42, R29, R8, R32 ;  /* 0x000000081d2a7223 */ /* 0x000fe20000010020 */
[----:B------:R-:W-:Y:S01]  /*8550*/  F2FP.F16.E4M3.UNPACK_B R32, R6 ;  /* 0x00000006ff20723e */ /* 0x000fe200020006ff */
[----:B------:R-:W-:Y:S01]  /*8560*/  FFMA.FTZ R43, R5, R8, -R30 ;  /* 0x00000008052b7223 */ /* 0x000fe2000001081e */
[-C--:B------:R-:W-:Y:S01]  /*8570*/  F2FP.F16.E4M3.UNPACK_B R5, R7.reuse ;  /* 0x00000007ff05723e */ /* 0x080fe200020006ff */
[----:B------:R-:W-:Y:S01]  /*8580*/  FFMA.FTZ R40, R9, R28, -R34 ;  /* 0x0000001c09287223 */ /* 0x000fe20000010822 */
[----:B------:R-:W-:Y:S01]  /*8590*/  F2FP.F16.E4M3.UNPACK_B R7, R7.H1 ;  /* 0x00000007ff07723e */ /* 0x000fe200030006ff */
[----:B------:R-:W-:Y:S01]  /*85a0*/  HADD2.F32 R28, -RZ, R10.H0_H0 ;  /* 0x2000000aff1c7230 */ /* 0x000fe20000004100 */
[-C--:B------:R-:W-:Y:S01]  /*85b0*/  F2FP.F16.E4M3.UNPACK_B R6, R4.reuse ;  /* 0x00000004ff06723e */ /* 0x080fe200020006ff */
[----:B------:R-:W-:Y:S01]  /*85c0*/  HADD2.F32 R35, -RZ, R32.H0_H0 ;  /* 0x20000020ff237230 */ /* 0x000fe20000004100 */
[----:B------:R-:W-:Y:S01]  /*85d0*/  F2FP.F16.E4M3.UNPACK_B R11, R11.H1 ;  /* 0x0000000bff0b723e */ /* 0x000fe200030006ff */
        /* <DEDUP_REMOVED lines=8> */
[----:B------:R-:W-:Y:S02]  /*8660*/  HADD2.F32 R4, -RZ, R11.H0_H0 ;  /* 0x2000000bff047230 */ /* 0x000fe40000004100 */
[----:B------:R-:W-:Y:S01]  /*8670*/  FMUL.FTZ R47, R9, R34 ;  /* 0x00000022092f7220 */ /* 0x000fe20000410000 */
[----:B------:R-:W-:Y:S02]  /*8680*/  HADD2.F32 R30, -RZ, R29.H0_H0 ;  /* 0x2000001dff1e7230 */ /* 0x000fe40000004100 */
[----:B------:R-:W-:Y:S01]  /*8690*/  FFMA.FTZ R45, R8, R31, -R45 ;  /* 0x0000001f082d7223 */ /* 0x000fe2000001082d */
[----:B------:R-:W-:-:S02]  /*86a0*/  HADD2.F32 R11, -RZ, R11.H1_H1 ;  /* 0x3000000bff0b7230 */ /* 0x000fc40000004100 */
[C---:B------:R-:W-:Y:S01]  /*86b0*/  FMUL.FTZ R44, R4.reuse, R34 ;  /* 0x00000022042c7220 */ /* 0x040fe20000410000 */
[----:B------:R-:W-:Y:S02]  /*86c0*/  HADD2.F32 R8, -RZ, R33.H1_H1 ;  /* 0x30000021ff087230 */ /* 0x000fe40000004100 */
[-C--:B------:R-:W-:Y:S01]  /*86d0*/  FFMA.FTZ R47, R4, R30.reuse, R47 ;  /* 0x0000001e042f7223 */ /* 0x080fe2000001002f */
[----:B------:R-:W-:Y:S02]  /*86e0*/  HADD2.F32 R7, -RZ, R7.H1_H1 ;  /* 0x30000007ff077230 */ /* 0x000fe40000004100 */
[----:B------:R-:W-:Y:S01]  /*86f0*/  FFMA.FTZ R35, R28, R31, R35 ;  /* 0x0000001f1c237223 */ /* 0x000fe20000010023 */
[----:B------:R-:W-:Y:S02]  /*8700*/  HADD2.F32 R10, -RZ, R10.H1_H1 ;  /* 0x3000000aff0a7230 */ /* 0x000fe40000004100 */
[----:B------:R-:W-:Y:S01]  /*8710*/  FFMA.FTZ R44, R9, R30, -R44 ;  /* 0x0000001e092c7223 */ /* 0x000fe2000001082c */
[----:B------:R-:W-:-:S02]  /*8720*/  HADD2.F32 R32, -RZ, R32.H1_H1 ;  /* 0x30000020ff207230 */ /* 0x000fc40000004100 */
[-C--:B------:R-:W-:Y:S01]  /*8730*/  FMUL.FTZ R28, R11, R8.reuse ;  /* 0x000000080b1c7220 */ /* 0x080fe20000410000 */
[----:B------:R-:W-:Y:S02]  /*8740*/  HADD2.F32 R5, -RZ, R5.H1_H1 ;  /* 0x30000005ff057230 */ /* 0x000fe40000004100 */
[----:B------:R-:W-:Y:S01]  /*8750*/  FMUL.FTZ R30, R7, R8 ;  /* 0x00000008071e7220 */ /* 0x000fe20000410000 */
[----:B------:R-:W-:Y:S02]  /*8760*/  HADD2.F32 R4, -RZ, R29.H1_H1 ;  /* 0x3000001dff047230 */ /* 0x000fe40000004100 */
[-C--:B------:R-:W-:Y:S01]  /*8770*/  FMUL.FTZ R8, R10, R32.reuse ;  /* 0x000000200a087220 */ /* 0x080fe20000410000 */
[----:B------:R-:W-:Y:S02]  /*8780*/  HADD2.F32 R6, -RZ, R6.H1_H1 ;  /* 0x30000006ff067230 */ /* 0x000fe40000004100 */
[----:B------:R-:W-:Y:S01]  /*8790*/  FMUL.FTZ R9, R5, R32 ;  /* 0x0000002005097220 */ /* 0x000fe20000410000 */
[----:B------:R-:W-:Y:S01]  /*87a0*/  F2FP.SATFINITE.E4M3.F32.PACK_AB_MERGE_C R41, R42, R41, RZ ;  /* 0x000000292a29723e */ /* 0x000fe200048070ff */
[-C--:B------:R-:W-:Y:S01]  /*87b0*/  FFMA.FTZ R7, R7, R4.reuse, -R28 ;  /* 0x0000000407077223 */ /* 0x080fe2000001081c */
[----:B------:R-:W-:Y:S01]  /*87c0*/  FFMA.FTZ R30, R11, R4, R30 ;  /* 0x000000040b1e7223 */ /* 0x000fe2000001001e */
[-C--:B------:R-:W-:Y:S01]  /*87d0*/  FFMA.FTZ R8, R5, R6.reuse, -R8 ;  /* 0x0000000605087223 */ /* 0x080fe20000010808 */
[----:B------:R-:W-:Y:S01]  /*87e0*/  FFMA.FTZ R6, R10, R6, R9 ;  /* 0x000000060a067223 */ /* 0x000fe20000010009 */
[----:B------:R-:W-:Y:S01]  /*87f0*/  F2FP.SATFINITE.E4M3.F32.PACK_AB_MERGE_C R5, R37, R38, R40 ;  /* 0x000000262505723e */ /* 0x000fe20004807028 */
[----:B------:R-:W-:Y:S01]  /*8800*/  IMAD.MOV.U32 R4, RZ, RZ, R98 ;  /* 0x000000ffff047224 */ /* 0x000fe200078e0062 */
[----:B------:R-:W-:Y:S01]  /*8810*/  F2FP.SATFINITE.E4M3.F32.PACK_AB_MERGE_C R7, R7, R44, RZ ;  /* 0x0000002c0707723e */ /* 0x000fe200048070ff */
[----:B------:R-:W-:Y:S01]  /*8820*/  IMAD.MOV.U32 R10, RZ, RZ, R46 ;  /* 0x000000ffff0a7224 */ /* 0x000fe200078e002e */
[----:B------:R-:W-:-:S02]  /*8830*/  F2FP.SATFINITE.E4M3.F32.PACK_AB_MERGE_C R30, R30, R47, RZ ;  /* 0x0000002f1e1e723e */ /* 0x000fc400048070ff */
[----:B------:R-:W-:Y:S01]  /*8840*/  F2FP.SATFINITE.E4M3.F32.PACK_AB_MERGE_C R7, R8, R45, R7 ;  /* 0x0000002d0807723e */ /* 0x000fe20004807007 */
[----:B------:R-:W-:Y:S01]  /*8850*/  IMAD.MOV.U32 R8, RZ, RZ, R101 ;  /* 0x000000ffff087224 */ /* 0x000fe200078e0065 */
[----:B------:R-:W-:Y:S01]  /*8860*/  F2FP.SATFINITE.E4M3.F32.PACK_AB_MERGE_C R11, R6, R35, R30 ;  /* 0x00000023060b723e */ /* 0x000fe2000480701e */
[----:B------:R-:W-:Y:S01]  /*8870*/  IMAD.MOV.U32 R6, RZ, RZ, R99 ;  /* 0x000000ffff067224 */ /* 0x000fe200078e0063 */
[----:B------:R-:W-:-:S07]  /*8880*/  F2FP.SATFINITE.E4M3.F32.PACK_AB_MERGE_C R9, R39, R36, R41 ;  /* 0x000000242709723e */ /* 0x000fce0004807029 */
.L_x_3092:
[----:B------:R-:W-:Y:S05]  /*8890*/  BSYNC B1 ;  /* 0x0000000000017941 */ /* 0x000fea0003800000 */
.L_x_3091:
[----:B0-----:R0:W-:Y:S01]  /*88a0*/  ST.E.128 desc[UR60][R12.64], R4 ;  /* 0x000000040c007985 */ /* 0x0011e2000c101d3c */
[----:B------:R-:W-:-:S13]  /*88b0*/  ISETP.GE.AND P2, PT, R15, R103, PT ;  /* 0x000000670f00720c */ /* 0x000fda0003f46270 */
[----:B------:R-:W-:Y:S05]  /*88c0*/  @P2 BRA `(.L_x_3070) ;  /* 0x0000000400682947 */ /* 0x000fea0003800000 */
[----:B------:R-:W-:-:S04]  /*88d0*/  IADD3 R14, P2, R15, R14, RZ ;  /* 0x0000000e0f0e7210 */ /* 0x000fc80007f5e0ff */
[----:B------:R-:W-:-:S05]  /*88e0*/  LEA.HI.X.SX32 R15, R15, R102, 0x1, P2 ;  /* 0x000000660f0f7211 */ /* 0x000fca00010f0eff */
[----:B------:R0:W-:Y:S01]  /*88f0*/  ST.E.128 desc[UR60][R14.64], R8 ;  /* 0x000000080e007985 */ /* 0x0001e2000c101d3c */
[----:B------:R-:W-:Y:S05]  /*8900*/  BRA `(.L_x_3070) ;  /* 0x0000000400587947 */ /* 0x000fea0003800000 */
.L_x_3040:
[----:B------:R-:W-:-:S13]  /*8910*/  ISETP.NE.AND P5, PT, R198, 0x3, PT ;  /* 0x00000003c600780c */ /* 0x000fda0003fa5270 */
[----:B------:R-:W-:Y:S05]  /*8920*/  @!P5 BRA `(.L_x_3093) ;  /* 0x000000000004d947 */ /* 0x000fea0003800000 */
[----:B------:R-:W-:Y:S01]  /*8930*/  BPT.TRAP 0x1 ;  /* 0x000000040000795c */ /* 0x000fe20000300000 */
.L_x_3093:
[----:B------:R-:W-:Y:S01]  /*8940*/  IMAD R88, R192, 0x8, R18 ;  /* 0x00000008c0587824 */ /* 0x000fe200078e0212 */
[----:B------:R-:W-:Y:S01]  /*8950*/  SHF.L.U32 R100, R199, 0x1f, RZ ;  /* 0x0000001fc7647819 */ /* 0x000fe200000006ff */
[----:B------:R-:W-:Y:S01]  /*8960*/  BSSY B1, `(.L_x_3094) ;  /* 0x0000004000017945 */ /* 0x000fe20003800000 */
[----:B------:R-:W-:Y:S02]  /*8970*/  SHF.R.S32.HI R95, RZ, 0x1f, R94 ;  /* 0x0000001fff5f7819 */ /* 0x000fe4000001145e */
[----:B------:R-:W0:Y:S02]  /*8980*/  SYNCS.PHASECHK.TRANS64.TRYWAIT P2, [R88+URZ+0x22890], R100 ;  /* 0x02289064580075a7 */ /* 0x000e24000804017f */
[----:B0-----:R-:W-:Y:S05]  /*8990*/  @!P2 BRA `(.L_x_3095) ;  /* 0x000001b40044a947 */ /* 0x001fea0003800000 */
.L_x_3369:
[----:B------:R-:W-:Y:S05]  /*89a0*/  BSYNC B1 ;  /* 0x0000000000017941 */ /* 0x000fea0003800000 */
.L_x_3094:
        /* <DEDUP_REMOVED lines=26> */
.L_x_3373:
[----:B------:R-:W-:Y:S04]  /*8b50*/  BSSY B1, `(.L_x_3097) ;  /* 0x000000d000017945 */ /* 0x000fe80003800000 */
[----:B------:R-:W-:Y:S05]  /*8b60*/  @!P2 BRA `(.L_x_3098) ;  /* 0x00000000002ca947 */ /* 0x000fea0003800000 */
[----:B------:R-:W-:Y:S02]  /*8b70*/  ULDC UR4, c[0x0][0x2f4] ;  /* 0x0000bd0000047ab9 */ /* 0x000fe40000000800 */
[----:B------:R-:W-:-:S13]  /*8b80*/  ISETP.GE.AND P2, PT, R16, UR4, PT ;  /* 0x0000000410007c0c */ /* 0x000fda000bf46270 */
[----:B---3--:R-:W-:-:S05]  /*8b90*/  @!P2 IADD3 R10, P3, R16, R14, RZ ;  /* 0x0000000e100aa210 */ /* 0x008fca0007f7e0ff */
[----:B--2---:R-:W-:Y:S01]  /*8ba0*/  @!P2 IMAD.X R11, R5, 0x1, R17, P3 ;  /* 0x00000001050ba824 */ /* 0x004fe200018e0611 */
[----:B------:R-:W-:-:S13]  /*8bb0*/  ISETP.GE.AND P3, PT, R19, UR4, PT ;  /* 0x0000000413007c0c */ /* 0x000fda000bf66270 */
[----:B------:R-:W-:-:S04]  /*8bc0*/  @!P3 IADD3 R14, P4, R19, R14, RZ ;  /* 0x0000000e130eb210 */ /* 0x000fc80007f9e0ff */
[----:B------:R-:W-:Y:S02]  /*8bd0*/  @!P3 IADD3.X R15, R5, R194, RZ, P4, !PT ;  /* 0x000000c2050fb210 */ /* 0x000fe400027fe4ff */
[----:B------:R-:W2:Y:S04]  /*8be0*/  @!P2 LDS.128 R4, [R92+0x18400] ;  /* 0x018400005c04a984 */ /* 0x000ea80000000c00 */
[----:B--2---:R-:W-:Y:S04]  /*8bf0*/  @!P2 ST.E.128 desc[UR60][R10.64], R4 ;  /* 0x000000040a00a985 */ /* 0x004fe8000c101d3c */
[----:B------:R-:W2:Y:S04]  /*8c00*/  @!P3 LDS.128 R4, [R91+0x18400] ;  /* 0x018400005b04b984 */ /* 0x000ea80000000c00 */
[----:B--2---:R4:W-:Y:S02]  /*8c10*/  @!P3 ST.E.128 desc[UR60][R14.64], R4 ;  /* 0x000000040e00b985 */ /* 0x0049e4000c101d3c */
.L_x_3098:
[----:B------:R-:W-:Y:S05]  /*8c20*/  BSYNC B1 ;  /* 0x0000000000017941 */ /* 0x000fea0003800000 */
.L_x_3097:
[----:B------:R-:W-:-:S03]  /*8c30*/  UMOV UR4, 0xffffffff ;  /* 0xffffffff00047882 */ /* 0x000fc60000000000 */
[----:B------:R-:W-:Y:S05]  /*8c40*/  BRA.DIV UR4, `(.L_x_3099) ;  /* 0x000001b204f47947 */ /* 0x000fea000b800000 */
[----:B--2-4-:R2:W4:Y:S04]  /*8c50*/  SHFL.IDX PT, R5, R9, 0x1, 0x1c1f ;  /* 0x003c1f0009057f89 */ /* 0x01452800000e0000 */
[----:B---3--:R2:W3:Y:S02]  /*8c60*/  SHFL.IDX PT, R14, R8, 0x1, 0x1c1f ;  /* 0x003c1f00080e7f89 */ /* 0x0084e400000e0000 */
.L_x_3377:
        /* <DEDUP_REMOVED lines=14> */
.L_x_3101:
[----:B------:R-:W-:Y:S05]  /*8d50*/  BSYNC B1 ;  /* 0x0000000000017941 */ /* 0x000fea0003800000 */
.L_x_3100:
[----:B------:R-:W-:-:S03]  /*8d60*/  UMOV UR4, 0xffffffff ;  /* 0xffffffff00047882 */ /* 0x000fc60000000000 */
[----:B------:R-:W-:Y:S05]  /*8d70*/  BRA.DIV UR4, `(.L_x_3102) ;  /* 0x000001b204f07947 */ /* 0x000fea000b800000 */
[----:B---34-:R3:W4:Y:S04]  /*8d80*/  SHFL.IDX PT, R5, R9, 0x2, 0x1c1f ;  /* 0x005c1f0009057f89 */ /* 0x01872800000e0000 */
[----:B------:R3:W0:Y:S02]  /*8d90*/  SHFL.IDX PT, R14, R8, 0x2, 0x1c1f ;  /* 0x005c1f00080e7f89 */ /* 0x00062400000e0000 */
.L_x_3381:
        /* <DEDUP_REMOVED lines=13> */
.L_x_3070:
[----:B------:R-:W-:Y:S05]  /*8e70*/  BSYNC B0 ;  /* 0x0000000000007941 */ /* 0x000fea0003800000 */
.L_x_3039:
[----:B0-----:R-:W0:Y:S01]  /*8e80*/  S2R R4, SR_TID.X ;  /* 0x0000000000047919 */ /* 0x001e220000002100 */
[----:B------:R-:W-:Y:S01]  /*8e90*/  @!PT LDS RZ, [RZ] ;  /* 0x00000000fffff984 */ /* 0x000fe20000000800 */
[----:B------:R-:W-:Y:S01]  /*8ea0*/  @!PT LDS RZ, [RZ] ;  /* 0x00000000fffff984 */ /* 0x000fe20000000800 */
[----:B------:R-:W-:Y:S01]  /*8eb0*/  @!PT LDS RZ, [RZ] ;  /* 0x00000000fffff984 */ /* 0x000fe20000000800 */
[----:B------:R-:W-:Y:S01]  /*8ec0*/  @!PT LDS RZ, [RZ] ;  /* 0x00000000fffff984 */ /* 0x000fe20000000800 */
[----:B------:R5:W-:Y:S06]  /*8ed0*/  MEMBAR.ALL.CTA ;  /* 0x0000000000007992 */ /* 0x000bec0000008000 */
[----:B-----5:R-:W5:Y:S01]  /*8ee0*/  FENCE.VIEW.ASYNC.S ;  /* 0x00000000000073c6 */ /* 0x020f620000000000 */
[----:B------:R-:W-:Y:S05]  /*8ef0*/  WARPSYNC.ALL ;  /* 0x0000000000007948 */ /* 0x000fea0003800000 */
[----:B------:R-:W-:Y:S01]  /*8f00*/  BSSY B0, `(.L_x_3103) ;  /* 0x0000008000007945 */ /* 0x000fe20003800000 */
[----:B-----5:R0:W-:Y:S02]  /*8f10*/  BAR.SYNC.DEFER_BLOCKING R74, 0x80 ;  /* 0x0002004a0000751d */ /* 0x0201e40000010000 */
[----:B0-----:R-:W-:-:S13]  /*8f20*/  LOP3.LUT P2, RZ, R4, 0x7f, RZ, 0xc0, !PT ;  /* 0x0000007f04ff7812 */ /* 0x001fda000784c0ff */
[----:B------:R-:W-:-:S05]  /*8f30*/  @!P2 VIADD R4, R88, 0x228a0 ;  /* 0x000228a05804a836 */ /* 0x000fca0000000000 */
[----:B------:R-:W-:-:S04]  /*8f40*/  @!P2 PRMT R4, RZ, 0x654, R4 ;  /* 0x00000654ff04a816 */ /* 0x000fc80000000004 */
[----:B------:R0:W-:Y:S01]  /*8f50*/  @!P2 SYNCS.ARRIVE.TRANS64.RED.A1T0 RZ, [R4+URZ], RZ ;  /* 0x000000ff04ffa9a7 */ /* 0x0001e2000810043f */
[----:B------:R-:W-:Y:S05]  /*8f60*/  @!P5 BRA `(.L_x_3104) ;  /* 0x000000000004d947 */ /* 0x000fea0003800000 */
[----:B------:R-:W-:Y:S01]  /*8f70*/  BPT.TRAP 0x1 ;  /* 0x000000040000795c */ /* 0x000fe20000300000 */
.L_x_3104:
[----:B------:R-:W-:Y:S05]  /*8f80*/  BSYNC B0 ;  /* 0x0000000000007941 */ /* 0x000fea0003800000 */
.L_x_3103:
[----:B------:R-:W5:Y:S01]  /*8f90*/  SYNCS.PHASECHK.TRANS64.TRYWAIT P3, [R88+URZ+0x228b0], R100 ;  /* 0x0228b064580075a7 */ /* 0x000f62000806017f */
[----:B------:R-:W-:Y:S04]  /*8fa0*/  BSSY B0, `(.L_x_3105) ;  /* 0x0000002000007945 */ /* 0x000fe80003800000 */
[----:B-----5:R-:W-:Y:S05]  /*8fb0*/  @!P3 BRA `(.L_x_3106) ;  /* 0x000001b000a8b947 */ /* 0x020fea0003800000 */
.L_x_3382:
[----:B------:R-:W-:Y:S05]  /*8fc0*/  BSYNC B0 ;  /* 0x0000000000007941 */ /* 0x000fea0003800000 */
.L_x_3105:
[----:B------:R-:W-:Y:S01]  /*8fd0*/  ULDC.64 UR4, c[0x0][0x328] ;  /* 0x0000ca0000047ab9 */ /* 0x000fe20000000a00 */
[----:B------:R-:W-:Y:S01]  /*8fe0*/  ULDC.64 UR6, c[0x0][0x318] ;  /* 0x0000c60000067ab9 */ /* 0x000fe20000000a00 */
[----:B------:R-:W-:Y:S01]  /*8ff0*/  IMAD R95, R95, UR4, RZ ;  /* 0x000000045f5f7c24 */ /* 0x000fe2000f8e02ff */
[----:B------:R-:W-:Y:S01]  /*9000*/  BSSY B0, `(.L_x_3107) ;  /* 0x000001f000007945 */ /* 0x000fe20003800000 */
[----:B0---4-:R-:W-:-:S04]  /*9010*/  IMAD.WIDE.U32 R4, R94, UR4, RZ ;  /* 0x000000045e047c25 */ /* 0x011fc8000f8e00ff */
        /* <DEDUP_REMOVED lines=23> */
[----:B------:R-:W-:-:S04]  /*9190*/  @!P4 IADD3 R10, P5, R19, R10, RZ ;  /* 0x0000000a130ac210 */ /* 0x000fc80007fbe0ff */
[----:B------:R-:W-:Y:S02]  /*91a0*/  @!P4 IADD3.X R11, R5, R194, RZ, P5, !PT ;  /* 0x000000c2050bc210 */ /* 0x000fe40002ffe4ff */
[----:B------:R-:W0:Y:S04]  /*91b0*/  @!P3 LDS.128 R4, [R92+0xa400] ;  /* 0x00a400005c04b984 */ /* 0x000e280000000c00 */
[----:B0-----:R-:W-:Y:S04]  /*91c0*/  @!P3 ST.E.128 desc[UR60][R8.64], R4 ;  /* 0x000000040800b985 */ /* 0x001fe8000c101d3c */
[----:B------:R-:W0:Y:S04]  /*91d0*/  @!P4 LDS.128 R4, [R91+0xa400] ;  /* 0x00a400005b04c984 */ /* 0x000e280000000c00 */
[----:B0-----:R0:W-:Y:S02]  /*91e0*/  @!P4 ST.E.128 desc[UR60][R10.64], R4 ;  /* 0x000000040a00c985 */ /* 0x0011e4000c101d3c */
.L_x_3108:
[----:B------:R-:W-:Y:S05]  /*91f0*/  BSYNC B0 ;  /* 0x0000000000007941 */ /* 0x000fea0003800000 */
.L_x_3107:
        /* <DEDUP_REMOVED lines=16> */
.L_x_3110:
[----:B------:R-:W-:Y:S05]  /*9300*/  BSYNC B0 ;  /* 0x0000000000007941 */ /* 0x000fea0003800000 */
.L_x_3109:
        /* <DEDUP_REMOVED lines=16> */
.L_x_3112:
[----:B------:R-:W-:Y:S05]  /*9410*/  BSYNC B0 ;  /* 0x0000000000007941 */ /* 0x000fea0003800000 */
.L_x_3111:
        /* <DEDUP_REMOVED lines=22> */
.L_x_3034:
[----:B------:R-:W-:Y:S05]  /*9580*/  @P0 BRA `(.L_x_3114) ;  /* 0x00000000000c0947 */ /* 0x000fea0003800000 */
[----:B------:R-:W1:Y:S01]  /*9590*/  FENCE.VIEW.ASYNC.G ;  /* 0x00000000000073c6 */ /* 0x000e620000000100 */
[----:B------:R-:W-:Y:S05]  /*95a0*/  WARPSYNC.ALL ;  /* 0x0000000000007948 */ /* 0x000fea0003800000 */
[----:B-1----:R-:W-:Y:S06]  /*95b0*/  BAR.ARV 0xc, 0x180 ;  /* 0x0306000000007b1d */ /* 0x002fec0000002000 */
.L_x_3114:
[----:B------:R-:W-:Y:S01]  /*95c0*/  ULDC.64 UR6, c[0x0][0x998] ;  /* 0x0002660000067ab9 */ /* 0x000fe20000000a00 */
[----:B------:R-:W-:Y:S01]  /*95d0*/  ULDC.64 UR4, c[0x0][0x990] ;  /* 0x0002640000047ab9 */ /* 0x000fe20000000a00 */
[----:B------:R-:W-:Y:S02]  /*95e0*/  ISETP.NE.U32.AND P1, PT, RZ, UR6, PT ;  /* 0x00000006ff007c0c */ /* 0x000fe4000bf25070 */
[----:B------:R-:W-:Y:S02]  /*95f0*/  ISETP.NE.U32.AND P0, PT, RZ, UR4, PT ;  /* 0x00000004ff007c0c */ /* 0x000fe4000bf05070 */
[----:B------:R-:W-:Y:S02]  /*9600*/  ISETP.NE.AND.EX P1, PT, RZ, UR7, PT, P1 ;  /* 0x00000007ff007c0c */ /* 0x000fe4000bf25310 */
[----:B------:R-:W-:-:S11]  /*9610*/  ISETP.NE.AND.EX P0, PT, RZ, UR5, PT, P0 ;  /* 0x00000005ff007c0c */ /* 0x000fd6000bf05300 */
[----:B--23--:R-:W1:Y:S01]  /*9620*/  @P1 LDC.64 R8, c[0x0][0x9b8] ;  /* 0x00026e00ff081b82 */ /* 0x00ce620000000a00 */
[----:B------:R-:W-:-:S07]  /*9630*/  @P1 SHF.R.S32.HI R15, RZ, 0x1f, R190 ;  /* 0x0000001fff0f1819 */ /* 0x000fce00000114be */
[----:B------:R-:W2:Y:S08]  /*9640*/  @P0 LDC.64 R6, c[0x0][0x9a8] ;  /* 0x00026a00ff060b82 */ /* 0x000eb00000000a00 */
[----:B0-----:R-:W0:Y:S08]  /*9650*/  @P1 LDC.64 R10, c[0x0][0x9c0] ;  /* 0x00027000ff0a1b82 */ /* 0x001e300000000a00 */
[----:B------:R-:W3:Y:S01]  /*9660*/  @P0 LDC.64 R12, c[0x0][0x9b0] ;  /* 0x00026c00ff0c0b82 */ /* 0x000ee20000000a00 */
[----:B-1----:R-:W-:-:S02]  /*9670*/  @P1 IMAD R2, R221, R8, RZ ;  /* 0x00000008dd021224 */ /* 0x002fc400078e02ff */
[----:B------:R-:W-:-:S04]  /*9680*/  @P1 IMAD.WIDE.U32 R4, R210, R8, RZ ;  /* 0x00000008d2041225 */ /* 0x000fc800078e00ff */
[C---:B------:R-:W-:Y:S02]  /*9690*/  @P1 IMAD R9, R210.reuse, R9, R2 ;  /* 0x00000009d2091224 */ /* 0x040fe400078e0202 */
        /* <DEDUP_REMOVED lines=14> */
[----:B------:R-:W-:Y:S01]  /*9780*/  @P0 IADD3 R3, R3, R9, RZ ;  /* 0x0000000903030210 */ /* 0x000fe20007ffe0ff */
[----:B------:R-:W-:Y:S01]  /*9790*/  IMAD.MOV.U32 R0, RZ, RZ, 0x3f800000 ;  /* 0x3f800000ff007424 */ /* 0x000fe200078e00ff */
[----:B------:R-:W-:Y:S01]  /*97a0*/  @P0 LEA R4, P2, R2, UR4, 0x2 ;  /* 0x0000000402040c11 */ /* 0x000fe2000f8410ff */
[----:B------:R-:W-:Y:S01]  /*97b0*/  ULDC UR4, c[0x0][0x988] ;  /* 0x0002620000047ab9 */ /* 0x000fe20000000800 */
[----:B------:R-:W-:Y:S02]  /*97c0*/  @P1 LEA.HI.X R9, R6, UR7, R5, 0x2, P3 ;  /* 0x0000000706091c11 */ /* 0x000fe400098f1405 */
[----:B------:R-:W-:Y:S01]  /*97d0*/  @P0 LEA.HI.X R5, R2, UR5, R3, 0x2, P2 ;  /* 0x0000000502050c11 */ /* 0x000fe200090f1403 */
[----:B------:R-:W-:Y:S01]  /*97e0*/  IMAD.MOV.U32 R3, RZ, RZ, 0x3f800000 ;  /* 0x3f800000ff037424 */ /* 0x000fe200078e00ff */
[----:B------:R-:W0:Y:S01]  /*97f0*/  LDC R2, c[0x0][0x448] ;  /* 0x00011200ff027b82 */ /* 0x000e220000000800 */
[----:B------:R1:W2:Y:S04]  /*9800*/  @P1 LDG.E R0, desc[UR60][R8.64] ;  /* 0x0000003c08001981 */ /* 0x0002a8000c1e1900 */
[----:B------:R3:W2:Y:S01]  /*9810*/  @P0 LDG.E R3, desc[UR60][R4.64] ;  /* 0x0000003c04030981 */ /* 0x0006a2000c1e1900 */
[----:B------:R-:W-:-:S02]  /*9820*/  CS2R R88, SRZ ;  /* 0x0000000000587805 */ /* 0x000fc4000001ff00 */
[----:B------:R-:W-:Y:S02]  /*9830*/  CS2R R86, SRZ ;  /* 0x0000000000567805 */ /* 0x000fe4000001ff00 */
[----:B------:R-:W-:Y:S02]  /*9840*/  CS2R R84, SRZ ;  /* 0x0000000000547805 */ /* 0x000fe4000001ff00 */
[----:B------:R-:W-:Y:S02]  /*9850*/  CS2R R78, SRZ ;  /* 0x00000000004e7805 */ /* 0x000fe4000001ff00 */
[----:B------:R-:W-:Y:S02]  /*9860*/  CS2R R76, SRZ ;  /* 0x00000000004c7805 */ /* 0x000fe4000001ff00 */
[----:B-1----:R-:W-:Y:S02]  /*9870*/  CS2R R8, SRZ ;  /* 0x0000000000087805 */ /* 0x002fe4000001ff00 */
        /* <DEDUP_REMOVED lines=12> */
[----:B0-----:R-:W-:Y:S01]  /*9940*/  ISETP.NE.AND P0, PT, R2, 0x1, PT ;  /* 0x000000010200780c */ /* 0x001fe20003f05270 */
[----:B------:R-:W-:Y:S01]  /*9950*/  VIADD R2, R200, 0x7f ;  /* 0x0000007fc8027836 */ /* 0x000fe20000000000 */
        /* <DEDUP_REMOVED lines=8> */
[----:B------:R-:W-:-:S02]  /*99e0*/  CS2R R90, SRZ ;  /* 0x00000000005a7805 */ /* 0x000fc4000001ff00 */
[----:B------:R-:W-:Y:S02]  /*99f0*/  CS2R R40, SRZ ;  /* 0x0000000000287805 */ /* 0x000fe4000001ff00 */
[----:B------:R-:W-:Y:S01]  /*9a00*/  CS2R R92, SRZ ;  /* 0x00000000005c7805 */ /* 0x000fe2000001ff00 */
[----:B------:R-:W0:Y:S01]  /*9a10*/  @P0 LDC R7, c[0x0][0x44c] ;  /* 0x00011300ff070b82 */ /* 0x000e220000000800 */
[----:B------:R-:W-:Y:S01]  /*9a20*/  CS2R R94, SRZ ;  /* 0x00000000005e7805 */ /* 0x000fe2000001ff00 */
[----:B------:R-:W-:Y:S02]  /*9a30*/  IMAD.MOV.U32 R57, RZ, RZ, RZ ;  /* 0x000000ffff397224 */ /* 0x000fe400078e00ff */
[----:B------:R-:W-:-:S04]  /*9a40*/  IMAD.MOV.U32 R96, RZ, RZ, RZ ;  /* 0x000000ffff607224 */ /* 0x000fc800078e00ff */
[----:B------:R-:W1:Y:S01]  /*9a50*/  @P0 LDC R6, c[0x0][0x450] ;  /* 0x00011400ff060b82 */ /* 0x000e620000000800 */
[----:B0-----:R-:W-:-:S05]  /*9a60*/  @P0 IMAD.HI.U32 R7, R2, R7, RZ ;  /* 0x0000000702070227 */ /* 0x001fca00078e00ff */
[----:B-1----:R-:W-:Y:S02]  /*9a70*/  @P0 SHF.R.U32.HI R2, RZ, R6, R7 ;  /* 0x00000006ff020219 */ /* 0x002fe40000011607 */
[----:B------:R-:W-:Y:S02]  /*9a80*/  CS2R R6, SRZ ;  /* 0x0000000000067805 */ /* 0x000fe4000001ff00 */
[----:B------:R-:W-:Y:S01]  /*9a90*/  PLOP3.LUT P0, PT, PT, PT, PT, 0x80, 0x0 ;  /* 0x000000000000781c */ /* 0x000fe20003f0f070 */
[----:B------:R-:W-:-:S04]  /*9aa0*/  IMAD.IADD R2, R49, 0x1, R2 ;  /* 0x0000000131027824 */ /* 0x000fc800078e0202 */
[----:B------:R-:W-:-:S05]  /*9ab0*/  IMAD.HI R2, R2, 0x66666667, RZ ;  /* 0x6666666702027827 */ /* 0x000fca00078e02ff */
[----:B---3--:R-:W-:-:S04]  /*9ac0*/  SHF.R.U32.HI R5, RZ, 0x1f, R2 ;  /* 0x0000001fff057819 */ /* 0x008fc80000011602 */
[----:B------:R-:W-:-:S04]  /*9ad0*/  LEA.HI.SX32 R5, R2, R5, 0x1a ;  /* 0x0000000502057211 */ /* 0x000fc800078fd2ff */
[----:B------:R-:W-:Y:S02]  /*9ae0*/  VIMNMX R104, R48, R5, PT ;  /* 0x0000000530687248 */ /* 0x000fe40003fe0100 */
[----:B------:R-:W-:Y:S02]  /*9af0*/  CS2R R4, SRZ ;  /* 0x0000000000047805 */ /* 0x000fe4000001ff00 */
[----:B------:R-:W-:Y:S02]  /*9b00*/  CS2R R48, SRZ ;  /* 0x0000000000307805 */ /* 0x000fe4000001ff00 */
[----:B------:R-:W-:Y:S01]  /*9b10*/  ISETP.GE.AND P1, PT, R104, 0x1, PT ;  /* 0x000000016800780c */ /* 0x000fe20003f26270 */
[----:B--2---:R-:W-:-:S04]  /*9b20*/  FMUL.FTZ R0, R3, R0 ;  /* 0x0000000003007220 */ /* 0x004fc80000410000 */
[----:B------:R-:W-:-:S08]  /*9b30*/  FMUL.FTZ R2, R0, UR4 ;  /* 0x0000000400027c20 */ /* 0x000fd00008410000 */
[----:B------:R-:W-:Y:S05]  /*9b40*/  @!P1 BRA `(.L_x_3115) ;  /* 0x000000f400689947 */ /* 0x000fea0003800000 */
        /* <DEDUP_REMOVED lines=8> */
.L_x_3385:
[----:B01----:R-:W-:Y:S01]  /*9bd0*/  LEA.HI R0, R188, R188, RZ, 0x1 ;  /* 0x000000bcbc007211 */ /* 0x003fe200078f08ff */
        /* <DEDUP_REMOVED lines=17> */
[----:B------:R-:W-:Y:S01]  /*9cf0*/  MOV R12, 0x1 ;  /* 0x00000001000c7802 */ /* 0x000fe20000000f00 */
[----:B------:R-:W-:Y:S02]  /*9d00*/  IMAD.U32 R7, RZ, RZ, UR7 ;  /* 0x00000007ff077e24 */ /* 0x000fe4000f8e00ff */
[----:B------:R-:W-:-:S02]  /*9d10*/  IMAD.U32 R10, RZ, RZ, UR4 ;  /* 0x00000004ff0a7e24 */ /* 0x000fc4000f8e00ff */
[----:B------:R-:W-:Y:S02]  /*9d20*/  IMAD.U32 R11, RZ, RZ, UR5 ;  /* 0x00000005ff0b7e24 */ /* 0x000fe4000f8e00ff */
[----:B------:R-:W-:Y:S02]  /*9d30*/  IMAD.MOV.U32 R8, RZ, RZ, 0x70 ;  /* 0x00000070ff087424 */ /* 0x000fe400078e00ff */
[----:B0-----:R-:W-:-:S07]  /*9d40*/  IMAD.MOV.U32 R13, RZ, RZ, RZ ;  /* 0x000000ffff0d7224 */ /* 0x001fce00078e00ff */
[----:B------:R-:W-:-:S07]  /*9d50*/  LEPC R20, `(.L_x_3118) ;  /* 0x000000001014794e */ /* 0x000fce0000000000 */
[----:B-1---5:R-:W-:Y:S05]  /*9d60*/  CALL.ABS.NOINC R14 ;  /* 0x000000000e007343 */ /* 0x022fea0003c00000 */
.L_x_3118:
[----:B------:R-:W-:Y:S05]  /*9d70*/  BSYNC B6 ;  /* 0x0000000000067941 */ /* 0x000fea0003800000 */
.L_x_3117:
        /* <DEDUP_REMOVED lines=12> */
.L_x_3122:
[----:B-1----:R1:W2:Y:S02]  /*9e40*/  SYNCS.PHASECHK.TRANS64.TRYWAIT P0, [R18+URZ+0x22800], R3 ;  /* 0x02280003120075a7 */ /* 0x0022a4000800017f */
[----:B--2---:R-:W-:Y:S05]  /*9e50*/  @!P0 NANOSLEEP.SYNCS 0x989680 ;  /* 0x009896800000895d */ /* 0x004fea0003900000 */
[----:B------:R-:W2:Y:S02]  /*9e60*/  @!P0 SYNCS.PHASECHK.TRANS64 P0, [R18+URZ+0x22800], R3 ;  /* 0x02280003120085a7 */ /* 0x000ea4000800007f */
[----:B--2---:R-:W-:Y:S05]  /*9e70*/  @!P0 BRA `(.L_x_3122) ;  /* 0xfffffffc00f08947 */ /* 0x004fea000383ffff */
.L_x_3121:
[----:B------:R-:W-:Y:S05]  /*9e80*/  BSYNC B0 ;  /* 0x0000000000007941 */ /* 0x000fea0003800000 */
.L_x_3120:
[----:B------:R-:W-:Y:S05]  /*9e90*/  BRA `(.L_x_3123) ;  /* 0x0000004c00987947 */ /* 0x000fea0003800000 */
.L_x_3119:
        /* <DEDUP_REMOVED lines=29> */
[----:B-1----:R-:W-:Y:S05]  /*a070*/  CALL.ABS.NOINC R14 ;  /* 0x000000000e007343 */ /* 0x002fea0003c00000 */
.L_x_3125:
[----:B------:R-:W-:Y:S05]  /*a080*/  BSYNC B6 ;  /* 0x0000000000067941 */ /* 0x000fea0003800000 */
.L_x_3124:
        /* <DEDUP_REMOVED lines=23> */
[----:B------:R-:W-:Y:S02]  /*a200*/  IMAD R10, R0, UR6, RZ ;  /* 0x00000006000a7c24 */ /* 0x000fe4000f8e02ff */
[C---:B------:R-:W-:Y:S01]  /*a210*/  IMAD R7, R3.reuse, UR5, R6 ;  /* 0x0000000503077c24 */ /* 0x040fe2000f8e0206 */
[----:B------:R-:W-:Y:S01]  /*a220*/  ULDC.64 UR4, c[0x0][0x3e8] ;  /* 0x0000fa0000047ab9 */ /* 0x000fe20000000a00 */
[----:B------:R-:W-:Y:S01]  /*a230*/  IADD3 R6, P1, R8, UR8, RZ ;  /* 0x0000000808067c10 */ /* 0x000fe2000ff3e0ff */
        /* <DEDUP_REMOVED lines=10> */
.L_x_3391:
        /* <DEDUP_REMOVED lines=11> */
[----:B------:R-:W-:Y:S02]  /*a390*/  CS2R R20, SRZ ;  /* 0x0000000000147805 */ /* 0x000fe4000001ff00 */
[----:B------:R-:W-:Y:S02]  /*a3a0*/  ISETP.GE.AND P5, PT, R196, UR4, PT ;  /* 0x00000004c4007c0c */ /* 0x000fe4000bfa6270 */
[----:B------:R-:W-:Y:S02]  /*a3b0*/  CS2R R30, SRZ ;  /* 0x00000000001e7805 */ /* 0x000fe4000001ff00 */
[----:B------:R-:W-:-:S05]  /*a3c0*/  CS2R R28, SRZ ;  /* 0x00000000001c7805 */ /* 0x000fca000001ff00 */
[CC--:B----4-:R-:W-:Y:S02]  /*a3d0*/  @!P4 IADD3 R32, P1, R22.reuse, R14.reuse, RZ ;  /* 0x0000000e1620c210 */ /* 0x0d0fe40007f3e0ff */
[-C--:B--2---:R-:W-:Y:S02]  /*a3e0*/  @!P4 IADD3 R10, P0, R22, R5.reuse, RZ ;  /* 0x00000005160ac210 */ /* 0x084fe40007f1e0ff */
[----:B------:R-:W-:Y:S02]  /*a3f0*/  @!P4 SHF.R.S32.HI R26, RZ, 0x1f, R22 ;  /* 0x0000001fff1ac819 */ /* 0x000fe40000011416 */
[C---:B------:R-:W-:Y:S02]  /*a400*/  @!P5 IADD3 R14, P3, R196.reuse, R14, RZ ;  /* 0x0000000ec40ed210 */ /* 0x040fe40007f7e0ff */
[----:B------:R-:W-:Y:S01]  /*a410*/  @!P5 IADD3 R12, P2, R196, R5, RZ ;  /* 0x00000005c40cd210 */ /* 0x000fe20007f5e0ff */
[--C-:B-1----:R-:W-:Y:S02]  /*a420*/  @!P4 IMAD.X R11, R3, 0x1, R26.reuse, P0 ;  /* 0x00000001030bc824 */ /* 0x102fe400000e061a */
[----:B---3--:R-:W-:Y:S01]  /*a430*/  @!P4 IMAD.X R33, R7, 0x1, R26, P1 ;  /* 0x000000010721c824 */ /* 0x008fe200008e061a */
[----:B------:R-:W-:Y:S01]  /*a440*/  @!P5 IADD3.X R13, R3, R226, RZ, P2, !PT ;  /* 0x000000e2030dd210 */ /* 0x000fe200017fe4ff */
[----:B------:R-:W-:Y:S01]  /*a450*/  @!P5 IMAD.X R15, R7, 0x1, R226, P3 ;  /* 0x00000001070fd824 */ /* 0x000fe200018e06e2 */
[----:B------:R1:W5:Y:S04]  /*a460*/  @!P4 LD.E.64 R30, desc[UR60][R10.64] ;  /* 0x0000003c0a1ec980 */ /* 0x000368000c101b00 */
[----:B------:R1:W5:Y:S04]  /*a470*/  @!P5 LD.E.64 R24, desc[UR60][R12.64] ;  /* 0x0000003c0c18d980 */ /* 0x000368000c101b00 */
[----:B------:R1:W5:Y:S04]  /*a480*/  @!P5 LD.E.64 R20, desc[UR60][R14.64] ;  /* 0x0000003c0e14d980 */ /* 0x000368000c101b00 */
[----:B------:R1:W5:Y:S02]  /*a490*/  @!P4 LD.E.64 R28, desc[UR60][R32.64] ;  /* 0x0000003c201cc980 */ /* 0x000364000c101b00 */
.L_x_3130:
[----:B------:R-:W-:Y:S05]  /*a4a0*/  BSYNC B1 ;  /* 0x0000000000017941 */ /* 0x000fea0003800000 */
.L_x_3129:
[----:B------:R-:W-:Y:S01]  /*a4b0*/  UMOV UR4, 0xffffffff ;  /* 0xffffffff00047882 */ /* 0x000fe20000000000 */
[----:B------:R-:W-:Y:S02]  /*a4c0*/  CS2R R26, SRZ ;  /* 0x00000000001a7805 */ /* 0x000fe4000001ff00 */
[----:B------:R-:W-:Y:S05]  /*a4d0*/  BRA.DIV UR4, `(.L_x_3131) ;  /* 0x000001a204247947 */ /* 0x000fea000b800000 */
[----:B-1----:R1:W0:Y:S04]  /*a4e0*/  SHFL.IDX PT, R3, R4, 0x1, 0x1c1f ;  /* 0x003c1f0004037f89 */ /* 0x00222800000e0000 */
[----:B--2---:R1:W2:Y:S04]  /*a4f0*/  SHFL.IDX PT, R5, R0, 0x1, 0x1c1f ;  /* 0x003c1f0000057f89 */ /* 0x0042a800000e0000 */
[----:B---3--:R1:W3:Y:S04]  /*a500*/  SHFL.IDX PT, R7, R8, 0x1, 0x1c1f ;  /* 0x003c1f0008077f89 */ /* 0x0082e800000e0000 */
[----:B----4-:R1:W4:Y:S02]  /*a510*/  SHFL.IDX PT, R14, R6, 0x1, 0x1c1f ;  /* 0x003c1f00060e7f89 */ /* 0x01032400000e0000 */
.L_x_3397:
[----:B01----:R-:W-:Y:S01]  /*a520*/  VIADD R0, R36, 0x40 ;  /* 0x0000004024007836 */ /* 0x003fe20000000000 */
[----:B------:R-:W-:Y:S01]  /*a530*/  LEA.HI R4, R216, R216, RZ, 0x1 ;  /* 0x000000d8d8047211 */ /* 0x000fe200078f08ff */
[----:B------:R-:W-:Y:S01]  /*a540*/  BSSY B1, `(.L_x_3132) ;  /* 0x000001d000017945 */ /* 0x000fe20003800000 */
[----:B------:R-:W-:Y:S02]  /*a550*/  CS2R R12, SRZ ;  /* 0x00000000000c7805 */ /* 0x000fe4000001ff00 */
[----:B------:R-:W-:Y:S02]  /*a560*/  CS2R R10, SRZ ;  /* 0x00000000000a7805 */ /* 0x000fe4000001ff00 */
[----:B------:R-:W-:Y:S02]  /*a570*/  ISETP.GE.AND P0, PT, R0, R37, PT ;  /* 0x000000250000720c */ /* 0x000fe40003f06270 */
[----:B------:R-:W-:-:S05]  /*a580*/  LOP3.LUT R9, R4, 0xfffffffe, RZ, 0xc0, !PT ;  /* 0xfffffffe04097812 */ /* 0x000fca00078ec0ff */
[----:B------:R-:W-:Y:S01]  /*a590*/  IMAD.IADD R35, R216, 0x1, -R9 ;  /* 0x00000001d8237824 */ /* 0x000fe200078e0a09 */
[----:B------:R-:W-:-:S04]  /*a5a0*/  CS2R R8, SRZ ;  /* 0x0000000000087805 */ /* 0x000fc8000001ff00 */
[----:B------:R-:W-:Y:S01]  /*a5b0*/  SHF.L.U32 R35, R35, 0x1f, RZ ;  /* 0x0000001f23237819 */ /* 0x000fe200000006ff */
[----:B------:R-:W-:Y:S06]  /*a5c0*/  @P0 BRA `(.L_x_3133) ;  /* 0x0000000000500947 */ /* 0x000fec0003800000 */
        /* <DEDUP_REMOVED lines=9> */
[C---:B------:R-:W-:Y:S02]  /*a660*/  @!P5 IADD3 R32, P2, R196.reuse, R5, RZ ;  /* 0x00000005c420d210 */ /* 0x040fe40007f5e0ff */
[----:B------:R-:W-:Y:S02]  /*a670*/  @!P4 SHF.R.S32.HI R0, RZ, 0x1f, R22 ;  /* 0x0000001fff00c819 */ /* 0x000fe40000011416 */
[----:B------:R-:W-:Y:S01]  /*a680*/  @!P5 IADD3 R14, P3, R196, R14, RZ ;  /* 0x0000000ec40ed210 */ /* 0x000fe20007f7e0ff */
[C---:B------:R-:W-:Y:S02]  /*a690*/  @!P5 IMAD.X R33, R3.reuse, 0x1, R226, P2 ;  /* 0x000000010321d824 */ /* 0x040fe400010e06e2 */
[----:B------:R-:W-:-:S02]  /*a6a0*/  @!P4 IMAD.X R5, R3, 0x1, R0, P0 ;  /* 0x000000010305c824 */ /* 0x000fc400000e0600 */
[C---:B---3--:R-:W-:Y:S01]  /*a6b0*/  @!P4 IMAD.X R39, R7.reuse, 0x1, R0, P1 ;  /* 0x000000010727c824 */ /* 0x048fe200008e0600 */
[----:B------:R0:W5:Y:S01]  /*a6c0*/  @!P5 LD.E.64 R10, desc[UR60][R32.64] ;  /* 0x0000003c200ad980 */ /* 0x000162000c101b00 */
[----:B------:R-:W-:-:S03]  /*a6d0*/  @!P5 IMAD.X R15, R7, 0x1, R226, P3 ;  /* 0x00000001070fd824 */ /* 0x000fc600018e06e2 */
[----:B------:R0:W5:Y:S04]  /*a6e0*/  @!P4 LD.E.64 R12, desc[UR60][R4.64] ;  /* 0x0000003c040cc980 */ /* 0x000168000c101b00 */
[----:B------:R0:W5:Y:S04]  /*a6f0*/  @!P5 LD.E.64 R8, desc[UR60][R14.64] ;  /* 0x0000003c0e08d980 */ /* 0x000168000c101b00 */
[----:B------:R0:W5:Y:S02]  /*a700*/  @!P4 LD.E.64 R26, desc[UR60][R38.64] ;  /* 0x0000003c261ac980 */ /* 0x000164000c101b00 */
.L_x_3133:
[----:B------:R-:W-:Y:S05]  /*a710*/  BSYNC B1 ;  /* 0x0000000000017941 */ /* 0x000fea0003800000 */
.L_x_3132:
[----:B------:R-:W1:Y:S01]  /*a720*/  SYNCS.PHASECHK.TRANS64.TRYWAIT P0, [R18+URZ+0x22800], R35 ;  /* 0x02280023120075a7 */ /* 0x000e62000800017f */
[----:B------:R-:W-:Y:S01]  /*a730*/  SHF.L.U32 R0, R205, 0x7, RZ ;  /* 0x00000007cd007819 */ /* 0x000fe200000006ff */
[----:B------:R-:W-:Y:S01]  /*a740*/  BSSY B1, `(.L_x_3134) ;  /* 0x000000c000017945 */ /* 0x000fe20003800000 */
[----:B0---4-:R-:W-:Y:S02]  /*a750*/  VIADDMNMX R14, R37, -R200, 0x80, PT ;  /* 0x00000080250e7446 */ /* 0x011fe400038009c8 */
[----:B------:R-:W-:Y:S02]  /*a760*/  LOP3.LUT R3, R0, 0x380, RZ, 0xc0, !PT ;  /* 0x0000038000037812 */ /* 0x000fe400078ec0ff */
[----:B------:R-:W-:Y:S02]  /*a770*/  LOP3.LUT P2, RZ, R205, 0x4, RZ, 0xc0, !PT ;  /* 0x00000004cdff7812 */ /* 0x000fe4000784c0ff */
[----:B------:R-:W-:Y:S02]  /*a780*/  LOP3.LUT R0, R3, 0x30, R16, 0xf8, !PT ;  /* 0x0000003003007812 */ /* 0x000fe400078ef810 */
[----:B------:R-:W-:-:S02]  /*a790*/  SHF.R.U32.HI R3, RZ, 0x3, R3 ;  /* 0x00000003ff037819 */ /* 0x000fc40000011603 */
[----:B------:R-:W-:Y:S02]  /*a7a0*/  ISETP.GE.AND P1, PT, R195, R14, PT ;  /* 0x0000000ec300720c */ /* 0x000fe40003f26270 */
[----:B------:R-:W-:-:S04]  /*a7b0*/  LOP3.LUT R3, R0, R3, RZ, 0x3c, !PT ;  /* 0x0000000300037212 */ /* 0x000fc800078e3cff */
[----:B------:R-:W-:-:S05]  /*a7c0*/  IADD3 R3, R18, R3, R204 ;  /* 0x0000000312037210 */ /* 0x000fca0007ffe0cc */
[C---:B------:R-:W-:Y:S02]  /*a7d0*/  VIADD R4, R3.reuse, 0x14400 ;  /* 0x0001440003047836 */ /* 0x040fe40000000000 */
[----:B------:R-:W-:Y:S01]  /*a7e0*/  VIADD R0, R3, 0x14440 ;  /* 0x0001444003007836 */ /* 0x000fe20000000000 */
[----:B-1----:R-:W-:Y:S06]  /*a7f0*/  @!P0 BRA `(.L_x_3135) ;  /* 0x0000019c00cc8947 */ /* 0x002fec0003800000 */
.L_x_3398:
[----:B------:R-:W-:Y:S05]  /*a800*/  BSYNC B1 ;  /* 0x0000000000017941 */ /* 0x000fea0003800000 */
.L_x_3134:
[----:B------:R-:W-:Y:S01]  /*a810*/  BSSY B1, `(.L_x_3136) ;  /* 0x00000fa000017945 */ /* 0x000fe20003800000 */
[----:B------:R-:W-:-:S03]  /*a820*/  @P2 VIADD R0, R4, 0xffffffc0 ;  /* 0xffffffc004002836 */ /* 0x000fc60000000000 */
[----:B------:R-:W-:Y:S05]  /*a830*/  @P1 BRA `(.L_x_3137) ;  /* 0x0000000c00dc1947 */ /* 0x000fea0003800000 */
[----:B--2---:R-:W1:Y:S01]  /*a840*/  LDC R5, c[0x0][0x3f4] ;  /* 0x0000fd00ff057b82 */ /* 0x004e620000000800 */
[----:B------:R-:W-:Y:S01]  /*a850*/  BSSY B2, `(.L_x_3138) ;  /* 0x000007a000027945 */ /* 0x000fe20003800000 */
[-C--:B-1----:R-:W-:Y:S02]  /*a860*/  ISETP.GE.AND P0, PT, R22, R5.reuse, PT ;  /* 0x000000051600720c */ /* 0x082fe40003f06270 */
[----:B------:R-:W-:-:S11]  /*a870*/  ISETP.GE.AND P1, PT, R196, R5, PT ;  /* 0x00000005c400720c */ /* 0x000fd60003f26270 */
[----:B------:R-:W-:Y:S05]  /*a880*/  @P0 BRA `(.L_x_3139) ;  /* 0x0000000400d80947 */ /* 0x000fea0003800000 */
[----:B---3--:R-:W1:Y:S01]  /*a890*/  LDS.128 R4, [R3+0x14400] ;  /* 0x0144000003047984 */ /* 0x008e620000000c00 */
[----:B-----5:R-:W-:Y:S02]  /*a8a0*/  SHF.R.U32.HI R32, RZ, 0x8, R30 ;  /* 0x00000008ff207819 */ /* 0x020fe4000001161e */
[----:B------:R-:W-:Y:S02]  /*a8b0*/  SHF.R.U32.HI R36, RZ, 0x8, R31 ;  /* 0x00000008ff247819 */ /* 0x000fe4000001161f */
[----:B------:R-:W-:Y:S02]  /*a8c0*/  LOP3.LUT R15, R30, 0xff, RZ, 0xc0, !PT ;  /* 0x000000ff1e0f7812 */ /* 0x000fe400078ec0ff */
[----:B------:R-:W-:Y:S02]  /*a8d0*/  LOP3.LUT R32, R32, 0xff, RZ, 0xc0, !PT ;  /* 0x000000ff20207812 */ /* 0x000fe400078ec0ff */
[----:B------:R-:W-:Y:S02]  /*a8e0*/  SHF.R.U32.HI R38, RZ, 0x8, R29 ;  /* 0x00000008ff267819 */ /* 0x000fe4000001161d */
[----:B------:R-:W-:-:S02]  /*a8f0*/  LOP3.LUT R33, R31, 0xff, RZ, 0xc0, !PT ;  /* 0x000000ff1f217812 */ /* 0x000fc400078ec0ff */
[----:B------:R-:W-:Y:S02]  /*a900*/  LOP3.LUT R36, R36, 0xff, RZ, 0xc0, !PT ;  /* 0x000000ff24247812 */ /* 0x000fe400078ec0ff */
[----:B------:R-:W-:Y:S02]  /*a910*/  PRMT R15, R32, 0x7604, R15 ;  /* 0x00007604200f7816 */ /* 0x000fe4000000000f */
[----:B------:R-:W-:Y:S02]  /*a920*/  SHF.R.U32.HI R40, RZ, 0x10, R31 ;  /* 0x00000010ff287819 */ /* 0x000fe4000001161f */
[----:B------:R-:W-:Y:S02]  /*a930*/  SHF.R.U32.HI R32, RZ, 0x8, R28 ;  /* 0x00000008ff207819 */ /* 0x000fe4000001161c */
[----:B------:R-:W-:Y:S02]  /*a940*/  SHF.R.U32.HI R39, RZ, 0x10, R29 ;  /* 0x00000010ff277819 */ /* 0x000fe4000001161d */
[----:B------:R-:W-:-:S02]  /*a950*/  LOP3.LUT R37, R29, 0xff, RZ, 0xc0, !PT ;  /* 0x000000ff1d257812 */ /* 0x000fc400078ec0ff */
[----:B------:R-:W-:Y:S01]  /*a960*/  LOP3.LUT R38, R38, 0xff, RZ, 0xc0, !PT ;  /* 0x000000ff26267812 */ /* 0x000fe200078ec0ff */
[----:B------:R-:W-:Y:S01]  /*a970*/  IMAD.U32 R39, R39, 0x10000, RZ ;  /* 0x0001000027277824 */ /* 0x000fe200078e00ff */
[----:B------:R-:W-:Y:S02]  /*a980*/  PRMT R33, R36, 0x7604, R33 ;  /* 0x0000760424217816 */ /* 0x000fe40000000021 */
[----:B------:R-:W-:Y:S01]  /*a990*/  LOP3.LUT R36, R32, 0xff, RZ, 0xc0, !PT ;  /* 0x000000ff20247812 */ /* 0x000fe200078ec0ff */
[----:B------:R-:W-:Y:S01]  /*a9a0*/  IMAD.U32 R32, R40, 0x10000, RZ ;  /* 0x0001000028207824 */ /* 0x000fe200078e00ff */
[----:B0-----:R-:W-:Y:S02]  /*a9b0*/  LOP3.LUT R35, R28, 0xff, RZ, 0xc0, !PT ;  /* 0x000000ff1c237812 */ /* 0x001fe400078ec0ff */
[----:B------:R-:W-:Y:S02]  /*a9c0*/  PRMT R38, R38, 0x7604, R37 ;  /* 0x0000760426267816 */ /* 0x000fe40000000025 */
[----:B------:R-:W-:-:S02]  /*a9d0*/  PRMT R37, R36, 0x7604, R35 ;  /* 0x0000760424257816 */ /* 0x000fc40000000023 */
[----:B------:R-:W-:Y:S02]  /*a9e0*/  LOP3.LUT R35, R33, 0xff0000, R32, 0xf8, !PT ;  /* 0x00ff000021237812 */ /* 0x000fe400078ef820 */
[----:B------:R-:W-:Y:S02]  /*a9f0*/  LOP3.LUT R39, R38, 0xff0000, R39, 0xf8, !PT ;  /* 0x00ff000026277812 */ /* 0x000fe400078ef827 */
[----:B------:R-:W-:Y:S02]  /*aa00*/  LOP3.LUT R35, R35, 0xff000000, R31, 0xf8, !PT ;  /* 0xff00000023237812 */ /* 0x000fe400078ef81f */
[----:B------:R-:W-:Y:S02]  /*aa10*/  LOP3.LUT R39, R39, 0xff000000, R29, 0xf8, !PT ;  /* 0xff00000027277812 */ /* 0x000fe400078ef81d */
[----:B------:R-:W-:Y:S02]  /*aa20*/  LOP3.LUT R33, R15, 0xff0000, R30, 0xf8, !PT ;  /* 0x00ff00000f217812 */ /* 0x000fe400078ef81e */
[----:B-1----:R-:W-:-:S02]  /*aa30*/  F2FP.F16.E4M3.UNPACK_B R15, R6.H1 ;  /* 0x00000006ff0f723e */ /* 0x002fc400030006ff */
[----:B------:R-:W-:Y:S02]  /*aa40*/  F2FP.F16.E4M3.UNPACK_B R38, R39 ;  /* 0x00000027ff26723e */ /* 0x000fe400020006ff */
[----:B------:R-:W-:Y:S02]  /*aa50*/  F2FP.F16.E4M3.UNPACK_B R32, R35 ;  /* 0x00000023ff20723e */ /* 0x000fe400020006ff */
[----:B------:R-:W-:Y:S01]  /*aa60*/  LOP3.LUT R33, R33, 0xff000000, R30, 0xf8, !PT ;  /* 0xff00000021217812 */ /* 0x000fe200078ef81e */
[--C-:B------:R-:W-:Y:S01]  /*aa70*/  HADD2.F32 R30, -RZ, R15.reuse.H0_H0 ;  /* 0x2000000fff1e7230 */ /* 0x100fe20000004100 */
[--C-:B------:R-:W-:Y:S01]  /*aa80*/  LOP3.LUT R37, R37, 0xff0000, R28.reuse, 0xf8, !PT ;  /* 0x00ff000025257812 */ /* 0x100fe200078ef81c */
[----:B------:R-:W-:Y:S01]  /*aa90*/  HADD2.F32 R15, -RZ, R15.H1_H1 ;  /* 0x3000000fff0f7230 */ /* 0x000fe20000004100 */
[----:B------:R-:W-:Y:S01]  /*aaa0*/  F2FP.F16.E4M3.UNPACK_B R29, R6 ;  /* 0x00000006ff1d723e */ /* 0x000fe200020006ff */
[----:B------:R-:W-:Y:S01]  /*aab0*/  HADD2.F32 R40, -RZ, R38.H1_H1 ;  /* 0x30000026ff287230 */ /* 0x000fe20000004100 */
[----:B------:R-:W-:Y:S01]  /*aac0*/  LOP3.LUT R37, R37, 0xff000000, R28, 0xf8, !PT ;  /* 0xff00000025257812 */ /* 0x000fe200078ef81c */
[----:B------:R-:W-:Y:S01]  /*aad0*/  HADD2.F32 R36, -RZ, R32.H1_H1 ;  /* 0x30000020ff247230 */ /* 0x000fe20000004100 */
[----:B------:R-:W-:Y:S01]  /*aae0*/  F2FP.F16.E4M3.UNPACK_B R28, R5.H1 ;  /* 0x00000005ff1c723e */ /* 0x000fe200030006ff */
[----:B------:R-:W-:-:S02]  /*aaf0*/  HADD2.F32 R38, -RZ, R38.H0_H0 ;  /* 0x20000026ff267230 */ /* 0x000fc40000004100 */
[C---:B------:R-:W-:Y:S01]  /*ab00*/  FMUL.FTZ R41, R15.reuse, R40 ;  /* 0x000000280f297220 */ /* 0x040fe20000410000 */
[----:B------:R-:W-:Y:S02]  /*ab10*/  HADD2.F32 R32, -RZ, R32.H0_H0 ;  /* 0x20000020ff207230 */ /* 0x000fe40000004100 */
[-C--:B------:R-:W-:Y:S01]  /*ab20*/  FMUL.FTZ R43, R15, R36.reuse ;  /* 0x000000240f2b7220 */ /* 0x080fe20000410000 */
[----:B------:R-:W-:Y:S01]  /*ab30*/  F2FP.F16.E4M3.UNPACK_B R15, R5 ;  /* 0x00000005ff0f723e */ /* 0x000fe200020006ff */
[--C-:B------:R-:W-:Y:S01]  /*ab40*/  HADD2.F32 R5, -RZ, R29.reuse.H1_H1 ;  /* 0x3000001dff057230 */ /* 0x100fe20000004100 */
[----:B------:R-:W-:Y:S01]  /*ab50*/  F2FP.F16.E4M3.UNPACK_B R31, R7 ;  /* 0x00000007ff1f723e */ /* 0x000fe200020006ff */
[C---:B------:R-:W-:Y:S01]  /*ab60*/  FFMA.FTZ R42, R30.reuse, R36, -R41 ;  /* 0x000000241e2a7223 */ /* 0x040fe20000010829 */
        /* <DEDUP_REMOVED lines=53> */
[----:B------:R-:W-:Y:S02]  /*aec0*/  HADD2.F32 R4, -RZ, R15.H1_H1 ;  /* 0x3000000fff047230 */ /* 0x000fe40000004100 */
[-C--:B------:R-:W-:Y:S01]  /*aed0*/  FMUL.FTZ R38, R5, R6.reuse ;  /* 0x0000000605267220 */ /* 0x080fe20000410000 */
[----:B------:R-:W-:Y:S02]  /*aee0*/  HADD2.F32 R33, -RZ, R33.H0_H0 ;  /* 0x20000021ff217230 */ /* 0x000fe40000004100 */
[----:B------:R-:W-:Y:S01]  /*aef0*/  FFMA.FTZ R31, R28, R6, -R31 ;  /* 0x000000061c1f7223 */ /* 0x000fe2000001081f */
[----:B------:R-:W-:Y:S02]  /*af00*/  HADD2.F32 R15, -RZ, R15.H0_H0 ;  /* 0x2000000fff0f7230 */ /* 0x000fe40000004100 */
[----:B------:R-:W-:Y:S01]  /*af10*/  FMUL.FTZ R32, R4, R37 ;  /* 0x0000002504207220 */ /* 0x000fe20000410000 */
[----:B------:R-:W-:Y:S01]  /*af20*/  FFMA.FTZ R38, R28, R7, R38 ;  /* 0x000000071c267223 */ /* 0x000fe20000010026 */
[-C--:B------:R-:W-:Y:S01]  /*af30*/  FMUL.FTZ R4, R4, R33.reuse ;  /* 0x0000002104047220 */ /* 0x080fe20000410000 */
[----:B------:R-:W-:Y:S01]  /*af40*/  F2FP.SATFINITE.E4M3.F32.PACK_AB_MERGE_C R6, R43, R42, RZ ;  /* 0x0000002a2b06723e */ /* 0x000fe200048070ff */
[C---:B------:R-:W-:Y:S01]  /*af50*/  FFMA.FTZ R5, R15.reuse, R33, -R32 ;  /* 0x000000210f057223 */ /* 0x040fe20000010820 */
[----:B------:R-:W-:Y:S01]  /*af60*/  F2FP.SATFINITE.E4M3.F32.PACK_AB_MERGE_C R7, R46, R45, RZ ;  /* 0x0000002d2e07723e */ /* 0x000fe200048070ff */
[----:B------:R-:W-:Y:S01]  /*af70*/  FFMA.FTZ R28, R15, R37, R4 ;  /* 0x000000250f1c7223 */ /* 0x000fe20000010004 */
[----:B------:R-:W-:-:S02]  /*af80*/  F2FP.SATFINITE.E4M3.F32.PACK_AB_MERGE_C R4, R35, R36, RZ ;  /* 0x000000242304723e */ /* 0x000fc400048070ff */
[----:B------:R-:W-:Y:S02]  /*af90*/  F2FP.SATFINITE.E4M3.F32.PACK_AB_MERGE_C R31, R38, R31, RZ ;  /* 0x0000001f261f723e */ /* 0x000fe400048070ff */
[----:B------:R-:W-:Y:S02]  /*afa0*/  F2FP.SATFINITE.E4M3.F32.PACK_AB_MERGE_C R6, R41, R40, R6 ;  /* 0x000000282906723e */ /* 0x000fe40004807006 */
[----:B------:R-:W-:Y:S02]  /*afb0*/  F2FP.SATFINITE.E4M3.F32.PACK_AB_MERGE_C R7, R44, R39, R7 ;  /* 0x000000272c07723e */ /* 0x000fe40004807007 */
[----:B------:R-:W-:Y:S02]  /*afc0*/  F2FP.SATFINITE.E4M3.F32.PACK_AB_MERGE_C R4, R30, R29, R4 ;  /* 0x0000001d1e04723e */ /* 0x000fe40004807004 */
[----:B------:R-:W-:-:S05]  /*afd0*/  F2FP.SATFINITE.E4M3.F32.PACK_AB_MERGE_C R5, R28, R5, R31 ;  /* 0x000000051c05723e */ /* 0x000fca000480701f */
[----:B------:R1:W-:Y:S02]  /*afe0*/  STS.128 [R3+0x14400], R4 ;  /* 0x0144000403007388 */ /* 0x0003e40000000c00 */
.L_x_3139:
[----:B------:R-:W-:Y:S05]  /*aff0*/  BSYNC B2 ;  /* 0x0000000000027941 */ /* 0x000fea0003800000 */
.L_x_3138:
[----:B------:R-:W-:Y:S05]  /*b000*/  @P1 BRA `(.L_x_3137) ;  /* 0x0000000400e81947 */ /* 0x000fea0003800000 */
[----:B-1-3--:R-:W1:Y:S01]  /*b010*/  LDS.128 R4, [R0] ;  /* 0x0000000000047984 */ /* 0x00ae620000000c00 */
[----:B-----5:R-:W-:Y:S02]  /*b020*/  SHF.R.U32.HI R29, RZ, 0x8, R25 ;  /* 0x00000008ff1d7819 */ /* 0x020fe40000011619 */
[----:B0-----:R-:W-:Y:S02]  /*b030*/  SHF.R.U32.HI R35, RZ, 0x8, R21 ;  /* 0x00000008ff237819 */ /* 0x001fe40000011615 */
[----:B------:R-:W-:Y:S02]  /*b040*/  SHF.R.U32.HI R31, RZ, 0x8, R20 ;  /* 0x00000008ff1f7819 */ /* 0x000fe40000011614 */
[----:B------:R-:W-:Y:S02]  /*b050*/  LOP3.LUT R30, R25, 0xff, RZ, 0xc0, !PT ;  /* 0x000000ff191e7812 */ /* 0x000fe400078ec0ff */
[----:B------:R-:W-:Y:S02]  /*b060*/  LOP3.LUT R36, R21, 0xff, RZ, 0xc0, !PT ;  /* 0x000000ff15247812 */ /* 0x000fe400078ec0ff */
[----:B------:R-:W-:-:S02]  /*b070*/  LOP3.LUT R29, R29, 0xff, RZ, 0xc0, !PT ;  /* 0x000000ff1d1d7812 */ /* 0x000fc400078ec0ff */
[----:B------:R-:W-:Y:S02]  /*b080*/  LOP3.LUT R35, R35, 0xff, RZ, 0xc0, !PT ;  /* 0x000000ff23237812 */ /* 0x000fe400078ec0ff */
[----:B------:R-:W-:Y:S02]  /*b090*/  SHF.R.U32.HI R15, RZ, 0x8, R24 ;  /* 0x00000008ff0f7819 */ /* 0x000fe40000011618 */
[----:B------:R-:W-:Y:S02]  /*b0a0*/  LOP3.LUT R32, R31, 0xff, RZ, 0xc0, !PT ;  /* 0x000000ff1f207812 */ /* 0x000fe400078ec0ff */
[----:B------:R-:W-:Y:S02]  /*b0b0*/  PRMT R31, R29, 0x7604, R30 ;  /* 0x000076041d1f7816 */ /* 0x000fe4000000001e */
[----:B------:R-:W-:Y:S02]  /*b0c0*/  PRMT R36, R35, 0x7604, R36 ;  /* 0x0000760423247816 */ /* 0x000fe40000000024 */
[----:B------:R-:W-:-:S02]  /*b0d0*/  SHF.R.U32.HI R30, RZ, 0x10, R25 ;  /* 0x00000010ff1e7819 */ /* 0x000fc40000011619 */
[----:B------:R-:W-:Y:S02]  /*b0e0*/  SHF.R.U32.HI R35, RZ, 0x10, R21 ;  /* 0x00000010ff237819 */ /* 0x000fe40000011615 */
[----:B------:R-:W-:Y:S02]  /*b0f0*/  LOP3.LUT R28, R24, 0xff, RZ, 0xc0, !PT ;  /* 0x000000ff181c7812 */ /* 0x000fe400078ec0ff */
[----:B------:R-:W-:Y:S02]  /*b100*/  LOP3.LUT R15, R15, 0xff, RZ, 0xc0, !PT ;  /* 0x000000ff0f0f7812 */ /* 0x000fe400078ec0ff */
[----:B------:R-:W-:Y:S02]  /*b110*/  LOP3.LUT R30, R30, 0xff, RZ, 0xc0, !PT ;  /* 0x000000ff1e1e7812 */ /* 0x000fe400078ec0ff */
[----:B------:R-:W-:Y:S02]  /*b120*/  LOP3.LUT R35, R35, 0xff, RZ, 0xc0, !PT ;  /* 0x000000ff23237812 */ /* 0x000fe400078ec0ff */
[----:B------:R-:W-:-:S02]  /*b130*/  PRMT R28, R15, 0x7604, R28 ;  /* 0x000076040f1c7816 */ /* 0x000fc4000000001c */
[----:B------:R-:W-:Y:S02]  /*b140*/  LOP3.LUT R33, R20, 0xff, RZ, 0xc0, !PT ;  /* 0x000000ff14217812 */ /* 0x000fe400078ec0ff */
[----:B------:R-:W-:Y:S02]  /*b150*/  SHF.R.U32.HI R15, RZ, 0x10, R24 ;  /* 0x00000010ff0f7819 */ /* 0x000fe40000011618 */
[----:B------:R-:W-:Y:S02]  /*b160*/  SHF.R.U32.HI R29, RZ, 0x10, R20 ;  /* 0x00000010ff1d7819 */ /* 0x000fe40000011614 */
[----:B------:R-:W-:Y:S02]  /*b170*/  PRMT R31, R30, 0x7054, R31 ;  /* 0x000070541e1f7816 */ /* 0x000fe4000000001f */
        /* <DEDUP_REMOVED lines=23> */
[-C--:B------:R-:W-:Y:S01]  /*b2f0*/  FMUL.FTZ R39, R15, R30.reuse ;  /* 0x0000001e0f277220 */ /* 0x080fe20000410000 */
        /* <DEDUP_REMOVED lines=74> */
[----:B------:R4:W-:Y:S02]  /*b7a0*/  STS.128 [R0], R4 ;  /* 0x0000000400007388 */ /* 0x0009e40000000c00 */
.L_x_3137:
[----:B------:R-:W-:Y:S05]  /*b7b0*/  BSYNC B1 ;  /* 0x0000000000017941 */ /* 0x000fea0003800000 */
.L_x_3136:
[----:B-1--4-:R-:W-:-:S05]  /*b7c0*/  VIADD R4, R195, 0x40 ;  /* 0x00000040c3047836 */ /* 0x012fca0000000000 */
[----:B------:R-:W-:-:S13]  /*b7d0*/  ISETP.GE.AND P0, PT, R4, R14, PT ;  /* 0x0000000e0400720c */ /* 0x000fda0003f06270 */
        /* <DEDUP_REMOVED lines=11> */
[----:B------:R-:W-:Y:S02]  /*b890*/  LOP3.LUT R20, R20, 0xff, RZ, 0xc0, !PT ;  /* 0x000000ff14147812 */ /* 0x000fe400078ec0ff */
[----:B------:R-:W-:-:S02]  /*b8a0*/  LOP3.LUT R28, R28, 0xff, RZ, 0xc0, !PT ;  /* 0x000000ff1c1c7812 */ /* 0x000fc400078ec0ff */
[----:B------:R-:W-:Y:S02]  /*b8b0*/  SHF.R.U32.HI R14, RZ, 0x8, R12 ;  /* 0x00000008ff0e7819 */ /* 0x000fe4000001160c */
        /* <DEDUP_REMOVED lines=27> */
[----:B------:R-:W-:Y:S01]  /*ba70*/  HADD2.F32 R12, -RZ, R14.H1_H1 ;  /* 0x3000000eff0c7230 */ /* 0x000fe20000004100 */
[----:B------:R-:W-:Y:S01]  /*ba80*/  LOP3.LUT R29, R29, 0xff000000, R26, 0xf8, !PT ;  /* 0xff0000001d1d7812 */ /* 0x000fe200078ef81a */
[--C-:B------:R-:W-:Y:S01]  /*ba90*/  HADD2.F32 R28, -RZ, R27.reuse.H1_H1 ;  /* 0x3000001bff1c7230 */ /* 0x100fe20000004100 */
[----:B------:R-:W-:Y:S01]  /*baa0*/  F2FP.F16.E4M3.UNPACK_B R13, R5.H1 ;  /* 0x00000005ff0d723e */ /* 0x000fe200030006ff */
[----:B------:R-:W-:Y:S01]  /*bab0*/  HADD2.F32 R26, -RZ, R24.H1_H1 ;  /* 0x30000018ff1a7230 */ /* 0x000fe20000004100 */
[----:B------:R-:W-:Y:S01]  /*bac0*/  F2FP.F16.E4M3.UNPACK_B R20, R7 ;  /* 0x00000007ff14723e */ /* 0x000fe200020006ff */
[----:B------:R-:W-:Y:S01]  /*bad0*/  HADD2.F32 R15, -RZ, R14.H0_H0 ;  /* 0x2000000eff0f7230 */ /* 0x000fe20000004100 */
[----:B------:R-:W-:Y:S01]  /*bae0*/  F2FP.F16.E4M3.UNPACK_B R14, R6 ;  /* 0x00000006ff0e723e */ /* 0x000fe200020006ff */
[C---:B------:R-:W-:Y:S01]  /*baf0*/  FMUL.FTZ R30, R12.reuse, R28 ;  /* 0x0000001c0c1e7220 */ /* 0x040fe20000410000 */
[----:B------:R-:W-:Y:S01]  /*bb00*/  FMUL.FTZ R33, R12, R26 ;  /* 0x0000001a0c217220 */ /* 0x000fe20000410000 */
[----:B------:R-:W-:Y:S01]  /*bb10*/  F2FP.F16.E4M3.UNPACK_B R12, R5 ;  /* 0x00000005ff0c723e */ /* 0x000fe200020006ff */
[----:B------:R-:W-:-:S02]  /*bb20*/  HADD2.F32 R27, -RZ, R27.H0_H0 ;  /* 0x2000001bff1b7230 */ /* 0x000fc40000004100 */
[C---:B------:R-:W-:Y:S01]  /*bb30*/  FFMA.FTZ R32, R15.reuse, R26, -R30 ;  /* 0x0000001a0f207223 */ /* 0x040fe2000001081e */
[----:B------:R-:W-:Y:S02]  /*bb40*/  HADD2.F32 R5, -RZ, R14.H1_H1 ;  /* 0x3000000eff057230 */ /* 0x000fe40000004100 */
[----:B0-----:R-:W-:Y:S01]  /*bb50*/  FFMA.FTZ R35, R15, R28, R33 ;  /* 0x0000001c0f237223 */ /* 0x001fe20000010021 */
[----:B------:R-:W-:Y:S01]  /*bb60*/  HADD2.F32 R24, -RZ, R24.H0_H0 ;  /* 0x20000018ff187230 */ /* 0x000fe20000004100 */
[----:B------:R-:W-:Y:S01]  /*bb70*/  F2FP.F16.E4M3.UNPACK_B R31, R31.H1 ;  /* 0x0000001fff1f723e */ /* 0x000fe200030006ff */
[----:B------:R-:W-:Y:S01]  /*bb80*/  HADD2.F32 R14, -RZ, R14.H0_H0 ;  /* 0x2000000eff0e7230 */ /* 0x000fe20000004100 */
[----:B------:R-:W-:Y:S01]  /*bb90*/  F2FP.F16.E4M3.UNPACK_B R25, R25.H1 ;  /* 0x00000019ff19723e */ /* 0x000fe200030006ff */
[C---:B------:R-:W-:Y:S01]  /*bba0*/  FMUL.FTZ R15, R5.reuse, R27 ;  /* 0x0000001b050f7220 */ /* 0x040fe20000410000 */
[----:B------:R-:W-:Y:S01]  /*bbb0*/  FMUL.FTZ R30, R5, R24 ;  /* 0x00000018051e7220 */ /* 0x000fe20000410000 */
[----:B------:R-:W-:Y:S01]  /*bbc0*/  F2FP.F16.E4M3.UNPACK_B R7, R7.H1 ;  /* 0x00000007ff07723e */ /* 0x000fe200030006ff */
        /* <DEDUP_REMOVED lines=16> */
[----:B------:R-:W-:Y:S01]  /*bcd0*/  F2FP.F16.E4M3.UNPACK_B R4, R4.H1 ;  /* 0x00000004ff04723e */ /* 0x000fe200030006ff */
[----:B------:R-:W-:Y:S01]  /*bce0*/  FMUL.FTZ R20, R14, R25 ;  /* 0x000000190e147220 */ /* 0x000fe20000410000 */
[----:B------:R-:W-:Y:S01]  /*bcf0*/  F2FP.F16.E4M3.UNPACK_B R15, R29 ;  /* 0x0000001dff0f723e */ /* 0x000fe200020006ff */
[C---:B------:R-:W-:Y:S01]  /*bd00*/  FFMA.FTZ R36, R5.reuse, R25, -R24 ;  /* 0x0000001905247223 */ /* 0x040fe20000010818 */
[----:B------:R-:W-:Y:S01]  /*bd10*/  F2FP.F16.E4M3.UNPACK_B R14, R21 ;  /* 0x00000015ff0e723e */ /* 0x000fe200020006ff */
[----:B------:R-:W-:Y:S01]  /*bd20*/  FFMA.FTZ R31, R5, R31, R20 ;  /* 0x0000001f051f7223 */ /* 0x000fe20000010014 */
[----:B------:R-:W-:Y:S01]  /*bd30*/  HADD2.F32 R7, -RZ, R4.H1_H1 ;  /* 0x30000004ff077230 */ /* 0x000fe20000004100 */
[----:B------:R-:W-:Y:S01]  /*bd40*/  F2FP.F16.E4M3.UNPACK_B R21, R21.H1 ;  /* 0x00000015ff15723e */ /* 0x000fe200030006ff */
[----:B------:R-:W-:Y:S01]  /*bd50*/  HADD2.F32 R24, -RZ, R15.H1_H1 ;  /* 0x3000000fff187230 */ /* 0x000fe20000004100 */
[----:B------:R-:W-:Y:S01]  /*bd60*/  F2FP.F16.E4M3.UNPACK_B R29, R29.H1 ;  /* 0x0000001dff1d723e */ /* 0x000fe200030006ff */
[----:B------:R-:W-:Y:S01]  /*bd70*/  HADD2.F32 R20, -RZ, R14.H1_H1 ;  /* 0x3000000eff147230 */ /* 0x000fe20000004100 */
[----:B------:R-:W-:Y:S01]  /*bd80*/  F2FP.SATFINITE.E4M3.F32.PACK_AB_MERGE_C R31, R31, R36, RZ ;  /* 0x000000241f1f723e */ /* 0x000fe200048070ff */
[----:B------:R-:W-:-:S02]  /*bd90*/  HADD2.F32 R5, -RZ, R4.H0_H0 ;  /* 0x20000004ff057230 */ /* 0x000fc40000004100 */
[----:B------:R-:W-:Y:S01]  /*bda0*/  FMUL.FTZ R26, R7, R24 ;  /* 0x00000018071a7220 */ /* 0x000fe20000410000 */
[----:B------:R-:W-:Y:S02]  /*bdb0*/  HADD2.F32 R25, -RZ, R15.H0_H0 ;  /* 0x2000000fff197230 */ /* 0x000fe40000004100 */
[----:B------:R-:W-:Y:S02]  /*bdc0*/  HADD2.F32 R4, -RZ, R6.H1_H1 ;  /* 0x30000006ff047230 */ /* 0x000fe40000004100 */
[-C--:B------:R-:W-:Y:S01]  /*bdd0*/  FFMA.FTZ R26, R5, R20.reuse, -R26 ;  /* 0x00000014051a7223 */ /* 0x080fe2000001081a */
[----:B------:R-:W-:Y:S02]  /*bde0*/  HADD2.F32 R15, -RZ, R14.H0_H0 ;  /* 0x2000000eff0f7230 */ /* 0x000fe40000004100 */
[----:B------:R-:W-:Y:S01]  /*bdf0*/  FMUL.FTZ R14, R7, R20 ;  /* 0x00000014070e7220 */ /* 0x000fe20000410000 */
[----:B------:R-:W-:Y:S02]  /*be00*/  HADD2.F32 R6, -RZ, R6.H0_H0 ;  /* 0x20000006ff067230 */ /* 0x000fe40000004100 */
[C---:B------:R-:W-:Y:S01]  /*be10*/  FMUL.FTZ R7, R4.reuse, R25 ;  /* 0x0000001904077220 */ /* 0x040fe20000410000 */
[----:B------:R-:W-:Y:S01]  /*be20*/  FMUL.FTZ R4, R4, R15 ;  /* 0x0000000f04047220 */ /* 0x000fe20000410000 */
[----:B------:R-:W-:-:S02]  /*be30*/  FFMA.FTZ R27, R5, R24, R14 ;  /* 0x00000018051b7223 */ /* 0x000fc4000001000e */
[C---:B------:R-:W-:Y:S01]  /*be40*/  FFMA.FTZ R15, R6.reuse, R15, -R7 ;  /* 0x0000000f060f7223 */ /* 0x040fe20000010807 */
[----:B------:R-:W-:Y:S02]  /*be50*/  HADD2.F32 R5, -RZ, R13.H1_H1 ;  /* 0x3000000dff057230 */ /* 0x000fe40000004100 */
[----:B------:R-:W-:Y:S01]  /*be60*/  FFMA.FTZ R20, R6, R25, R4 ;  /* 0x0000001906147223 */ /* 0x000fe20000010004 */
[----:B------:R-:W-:Y:S02]  /*be70*/  HADD2.F32 R6, -RZ, R21.H1_H1 ;  /* 0x30000015ff067230 */ /* 0x000fe40000004100 */
[--C-:B------:R-:W-:Y:S02]  /*be80*/  HADD2.F32 R14, -RZ, R29.reuse.H1_H1 ;  /* 0x3000001dff0e7230 */ /* 0x100fe40000004100 */
[----:B------:R-:W-:Y:S02]  /*be90*/  HADD2.F32 R29, -RZ, R29.H0_H0 ;  /* 0x2000001dff1d7230 */ /* 0x000fe40000004100 */
[----:B------:R-:W-:Y:S01]  /*bea0*/  FMUL.FTZ R7, R5, R6 ;  /* 0x0000000605077220 */ /* 0x000fe20000410000 */
[----:B------:R-:W-:-:S02]  /*beb0*/  HADD2.F32 R4, -RZ, R12.H1_H1 ;  /* 0x3000000cff047230 */ /* 0x000fc40000004100 */
[----:B------:R-:W-:Y:S01]  /*bec0*/  FMUL.FTZ R24, R5, R14 ;  /* 0x0000000e05187220 */ /* 0x000fe20000410000 */
[----:B------:R-:W-:Y:S02]  /*bed0*/  HADD2.F32 R21, -RZ, R21.H0_H0 ;  /* 0x20000015ff157230 */ /* 0x000fe40000004100 */
        /* <DEDUP_REMOVED lines=15> */
[----:B------:R1:W-:Y:S02]  /*bfd0*/  STS.128 [R3+0x16400], R4 ;  /* 0x0164000403007388 */ /* 0x0003e40000000c00 */
.L_x_3142:
[----:B------:R-:W-:Y:S05]  /*bfe0*/  BSYNC B1 ;  /* 0x0000000000017941 */ /* 0x000fea0003800000 */
.L_x_3141:
[----:B------:R-:W-:Y:S05]  /*bff0*/  @P1 BRA `(.L_x_3140) ;  /* 0x0000002c001c1947 */ /* 0x000fea0003800000 */
[----:B-1-3--:R-:W1:Y:S01]  /*c000*/  LDS.128 R4, [R0+0x2000] ;  /* 0x0020000000047984 */ /* 0x00ae620000000c00 */
        /* <DEDUP_REMOVED lines=34> */
[----:B------:R-:W-:Y:S01]  /*c230*/  LOP3.LUT R13, R13, 0xff000000, R10, 0xf8, !PT ;  /* 0xff0000000d0d7812 */ /* 0x000fe200078ef80a */
[----:B------:R-:W-:Y:S01]  /*c240*/  HADD2.F32 R14, -RZ, R12.H1_H1 ;  /* 0x3000000cff0e7230 */ /* 0x000fe20000004100 */
[-C--:B------:R-:W-:Y:S01]  /*c250*/  F2FP.F16.E4M3.UNPACK_B R10, R7.reuse ;  /* 0x00000007ff0a723e */ /* 0x080fe200020006ff */
[----:B------:R-:W-:Y:S01]  /*c260*/  HADD2.F32 R20, -RZ, R20.H0_H0 ;  /* 0x20000014ff147230 */ /* 0x000fe20000004100 */
[----:B------:R-:W-:Y:S01]  /*c270*/  F2FP.F16.E4M3.UNPACK_B R11, R7.H1 ;  /* 0x00000007ff0b723e */ /* 0x000fe200030006ff */
[C---:B------:R-:W-:Y:S01]  /*c280*/  FMUL.FTZ R26, R8.reuse, R24 ;  /* 0x00000018081a7220 */ /* 0x040fe20000410000 */
[----:B------:R-:W-:Y:S01]  /*c290*/  FMUL.FTZ R27, R8, R14 ;  /* 0x0000000e081b7220 */ /* 0x000fe20000410000 */
[-C--:B------:R-:W-:Y:S01]  /*c2a0*/  F2FP.F16.E4M3.UNPACK_B R7, R5.reuse ;  /* 0x00000005ff07723e */ /* 0x080fe200020006ff */
[----:B------:R-:W-:Y:S01]  /*c2b0*/  HADD2.F32 R12, -RZ, R12.H0_H0 ;  /* 0x2000000cff0c7230 */ /* 0x000fe20000004100 */
[----:B------:R-:W-:Y:S01]  /*c2c0*/  F2FP.F16.E4M3.UNPACK_B R8, R5.H1 ;  /* 0x00000005ff08723e */ /* 0x000fe200030006ff */
[----:B------:R-:W-:-:S02]  /*c2d0*/  HADD2.F32 R5, -RZ, R6.H1_H1 ;  /* 0x30000006ff057230 */ /* 0x000fc40000004100 */
[C---:B------:R-:W-:Y:S01]  /*c2e0*/  FFMA.FTZ R26, R9.reuse, R14, -R26 ;  /* 0x0000000e091a7223 */ /* 0x040fe2000001081a */
[----:B------:R-:W-:Y:S01]  /*c2f0*/  FFMA.FTZ R29, R9, R24, R27 ;  /* 0x00000018091d7223 */ /* 0x000fe2000001001b */
[----:B------:R-:W-:Y:S01]  /*c300*/  HADD2.F32 R6, -RZ, R6.H0_H0 ;  /* 0x20000006ff067230 */ /* 0x000fe20000004100 */
[----:B------:R-:W-:Y:S01]  /*c310*/  F2FP.F16.E4M3.UNPACK_B R25, R25.H1 ;  /* 0x00000019ff19723e */ /* 0x000fe200030006ff */
[C---:B------:R-:W-:Y:S01]  /*c320*/  FMUL.FTZ R9, R5.reuse, R20 ;  /* 0x0000001405097220 */ /* 0x040fe20000410000 */
[----:B------:R-:W-:Y:S01]  /*c330*/  F2FP.F16.E4M3.UNPACK_B R15, R15.H1 ;  /* 0x0000000fff0f723e */ /* 0x000fe200030006ff */
[-C--:B------:R-:W-:Y:S01]  /*c340*/  FMUL.FTZ R27, R5, R12.reuse ;  /* 0x0000000c051b7220 */ /* 0x080fe20000410000 */
[----:B------:R-:W-:Y:S02]  /*c350*/  HADD2.F32 R5, -RZ, R10.H1_H1 ;  /* 0x3000000aff057230 */ /* 0x000fe40000004100 */
[----:B------:R-:W-:Y:S01]  /*c360*/  FFMA.FTZ R24, R6, R12, -R9 ;  /* 0x0000000c06187223 */ /* 0x000fe20000010809 */
[----:B------:R-:W-:-:S02]  /*c370*/  HADD2.F32 R14, -RZ, R25.H0_H0 ;  /* 0x20000019ff0e7230 */ /* 0x000fc40000004100 */
[----:B------:R-:W-:Y:S01]  /*c380*/  FFMA.FTZ R27, R6, R20, R27 ;  /* 0x00000014061b7223 */ /* 0x000fe2000001001b */
[----:B------:R-:W-:Y:S01]  /*c390*/  HADD2.F32 R9, -RZ, R15.H0_H0 ;  /* 0x2000000fff097230 */ /* 0x000fe20000004100 */
[----:B------:R-:W-:Y:S01]  /*c3a0*/  F2FP.F16.E4M3.UNPACK_B R3, R4 ;  /* 0x00000004ff03723e */ /* 0x000fe200020006ff */
[----:B------:R-:W-:Y:S02]  /*c3b0*/  HADD2.F32 R10, -RZ, R10.H0_H0 ;  /* 0x2000000aff0a7230 */ /* 0x000fe40000004100 */
[C---:B------:R-:W-:Y:S01]  /*c3c0*/  FMUL.FTZ R31, R5.reuse, R14 ;  /* 0x0000000e051f7220 */ /* 0x040fe20000410000 */
[----:B------:R-:W-:Y:S02]  /*c3d0*/  HADD2.F32 R25, -RZ, R25.H1_H1 ;  /* 0x30000019ff197230 */ /* 0x000fe40000004100 */
[-C--:B------:R-:W-:Y:S01]  /*c3e0*/  FMUL.FTZ R5, R5, R9.reuse ;  /* 0x0000000905057220 */ /* 0x080fe20000410000 */
[----:B------:R-:W-:Y:S02]  /*c3f0*/  HADD2.F32 R6, -RZ, R11.H1_H1 ;  /* 0x3000000bff067230 */ /* 0x000fe40000004100 */
[----:B------:R-:W-:Y:S01]  /*c400*/  FFMA.FTZ R31, R10, R9, -R31 ;  /* 0x000000090a1f7223 */ /* 0x000fe2000001081f */
[----:B------:R-:W-:-:S02]  /*c410*/  HADD2.F32 R15, -RZ, R15.H1_H1 ;  /* 0x3000000fff0f7230 */ /* 0x000fc40000004100 */
[----:B------:R-:W-:Y:S01]  /*c420*/  FFMA.FTZ R28, R10, R14, R5 ;  /* 0x0000000e0a1c7223 */ /* 0x000fe20000010005 */
[----:B------:R-:W-:Y:S02]  /*c430*/  HADD2.F32 R11, -RZ, R11.H0_H0 ;  /* 0x2000000bff0b7230 */ /* 0x000fe40000004100 */
[C---:B------:R-:W-:Y:S01]  /*c440*/  FMUL.FTZ R12, R6.reuse, R25 ;  /* 0x00000019060c7220 */ /* 0x040fe20000410000 */
[----:B------:R-:W-:Y:S01]  /*c450*/  F2FP.F16.E4M3.UNPACK_B R5, R21 ;  /* 0x00000015ff05723e */ /* 0x000fe200020006ff */
[-C--:B------:R-:W-:Y:S01]  /*c460*/  FMUL.FTZ R10, R6, R15.reuse ;  /* 0x0000000f060a7220 */ /* 0x080fe20000410000 */
[----:B------:R-:W-:Y:S01]  /*c470*/  F2FP.F16.E4M3.UNPACK_B R4, R4.H1 ;  /* 0x00000004ff04723e */ /* 0x000fe200030006ff */
[C---:B------:R-:W-:Y:S01]  /*c480*/  FFMA.FTZ R30, R11.reuse, R15, -R12 ;  /* 0x0000000f0b1e7223 */ /* 0x040fe2000001080c */
[----:B------:R-:W-:Y:S01]  /*c490*/  F2FP.F16.E4M3.UNPACK_B R9, R13 ;  /* 0x0000000dff09723e */ /* 0x000fe200020006ff */
[----:B------:R-:W-:Y:S01]  /*c4a0*/  FFMA.FTZ R25, R11, R25, R10 ;  /* 0x000000190b197223 */ /* 0x000fe2000001000a */
[--C-:B------:R-:W-:Y:S01]  /*c4b0*/  HADD2.F32 R12, -RZ, R5.reuse.H1_H1 ;  /* 0x30000005ff0c7230 */ /* 0x100fe20000004100 */
[----:B------:R-:W-:Y:S01]  /*c4c0*/  F2FP.F16.E4M3.UNPACK_B R13, R13.H1 ;  /* 0x0000000dff0d723e */ /* 0x000fe200030006ff */
[----:B------:R-:W-:Y:S01]  /*c4d0*/  HADD2.F32 R11, -RZ, R5.H0_H0 ;  /* 0x20000005ff0b7230 */ /* 0x000fe20000004100 */
[----:B------:R-:W-:Y:S01]  /*c4e0*/  F2FP.F16.E4M3.UNPACK_B R21, R21.H1 ;  /* 0x00000015ff15723e */ /* 0x000fe200030006ff */
[----:B------:R-:W-:-:S02]  /*c4f0*/  HADD2.F32 R6, -RZ, R4.H1_H1 ;  /* 0x30000004ff067230 */ /* 0x000fc40000004100 */
[----:B------:R-:W-:Y:S02]  /*c500*/  HADD2.F32 R10, -RZ, R9.H1_H1 ;  /* 0x30000009ff0a7230 */ /* 0x000fe40000004100 */
[----:B------:R-:W-:Y:S02]  /*c510*/  HADD2.F32 R5, -RZ, R4.H0_H0 ;  /* 0x20000004ff057230 */ /* 0x000fe40000004100 */
[C---:B------:R-:W-:Y:S01]  /*c520*/  FMUL.FTZ R14, R6.reuse, R12 ;  /* 0x0000000c060e7220 */ /* 0x040fe20000410000 */
[----:B------:R-:W-:Y:S02]  /*c530*/  HADD2.F32 R4, -RZ, R3.H1_H1 ;  /* 0x30000003ff047230 */ /* 0x000fe40000004100 */
[-C--:B------:R-:W-:Y:S01]  /*c540*/  FMUL.FTZ R20, R6, R10.reuse ;  /* 0x0000000a06147220 */ /* 0x080fe20000410000 */
[----:B------:R-:W-:Y:S02]  /*c550*/  HADD2.F32 R9, -RZ, R9.H0_H0 ;  /* 0x20000009ff097230 */ /* 0x000fe40000004100 */
[----:B------:R-:W-:Y:S01]  /*c560*/  FFMA.FTZ R14, R5, R10, -R14 ;  /* 0x0000000a050e7223 */ /* 0x000fe2000001080e */
[----:B------:R-:W-:-:S02]  /*c570*/  HADD2.F32 R3, -RZ, R3.H0_H0 ;  /* 0x20000003ff037230 */ /* 0x000fc40000004100 */
[C---:B------:R-:W-:Y:S01]  /*c580*/  FMUL.FTZ R6, R4.reuse, R11 ;  /* 0x0000000b04067220 */ /* 0x040fe20000410000 */
[----:B------:R-:W-:Y:S01]  /*c590*/  FFMA.FTZ R15, R5, R12, R20 ;  /* 0x0000000c050f7223 */ /* 0x000fe20000010014 */
[-C--:B------:R-:W-:Y:S01]  /*c5a0*/  FMUL.FTZ R4, R4, R9.reuse ;  /* 0x0000000904047220 */ /* 0x080fe20000410000 */
[----:B------:R-:W-:Y:S02]  /*c5b0*/  HADD2.F32 R5, -RZ, R13.H1_H1 ;  /* 0x3000000dff057230 */ /* 0x000fe40000004100 */
[C---:B------:R-:W-:Y:S01]  /*c5c0*/  FFMA.FTZ R12, R3.reuse, R9, -R6 ;  /* 0x00000009030c7223 */ /* 0x040fe20000010806 */
[--C-:B------:R-:W-:Y:S02]  /*c5d0*/  HADD2.F32 R9, -RZ, R21.reuse.H1_H1 ;  /* 0x30000015ff097230 */ /* 0x100fe40000004100 */
[----:B------:R-:W-:Y:S01]  /*c5e0*/  FFMA.FTZ R11, R3, R11, R4 ;  /* 0x0000000b030b7223 */ /* 0x000fe20000010004 */
[----:B------:R-:W-:Y:S02]  /*c5f0*/  HADD2.F32 R4, -RZ, R8.H1_H1 ;  /* 0x30000008ff047230 */ /* 0x000fe40000004100 */
[----:B------:R-:W-:-:S02]  /*c600*/  HADD2.F32 R10, -RZ, R21.H0_H0 ;  /* 0x20000015ff0a7230 */ /* 0x000fc40000004100 */
[----:B------:R-:W-:Y:S02]  /*c610*/  HADD2.F32 R3, -RZ, R7.H1_H1 ;  /* 0x30000007ff037230 */ /* 0x000fe40000004100 */
[C---:B------:R-:W-:Y:S01]  /*c620*/  FMUL.FTZ R20, R4.reuse, R5 ;  /* 0x0000000504147220 */ /* 0x040fe20000410000 */
[----:B------:R-:W-:Y:S02]  /*c630*/  HADD2.F32 R6, -RZ, R13.H0_H0 ;  /* 0x2000000dff067230 */ /* 0x000fe40000004100 */
[----:B------:R-:W-:Y:S01]  /*c640*/  FMUL.FTZ R13, R4, R9 ;  /* 0x00000009040d7220 */ /* 0x000fe20000410000 */
        /* <DEDUP_REMOVED lines=15> */
[----:B------:R-:W-:-:S05]  /*c740*/  F2FP.SATFINITE.E4M3.F32.PACK_AB_MERGE_C R5, R10, R5, R13 ;  /* 0x000000050a05723e */ /* 0x000fca000480700d */
[----:B------:R4:W-:Y:S01]  /*c750*/  STS.128 [R0+0x2000], R4 ;  /* 0x0020000400007388 */ /* 0x0009e20000000c00 */
[----:B------:R-:W-:Y:S05]  /*c760*/  BRA `(.L_x_3140) ;  /* 0x0000002400407947 */ /* 0x000fea0003800000 */
.L_x_3127:
[----:B------:R-:W0:Y:S01]  /*c770*/  LDC R10, c[0x0][0x448] ;  /* 0x00011200ff0a7b82 */ /* 0x000e220000000800 */
[----:B------:R-:W-:Y:S01]  /*c780*/  IMAD R3, R227, 0x40, R36 ;  /* 0x00000040e3037824 */ /* 0x000fe200078e0224 */
[----:B------:R-:W-:Y:S01]  /*c790*/  MOV R4, R26 ;  /* 0x0000001a00047202 */ /* 0x000fe20000000f00 */
[----:B------:R-:W-:Y:S01]  /*c7a0*/  ULDC.64 UR4, c[0x0][0x3f8] ;  /* 0x0000fe0000047ab9 */ /* 0x000fe20000000a00 */
[----:B------:R-:W-:Y:S01]  /*c7b0*/  IMAD.MOV.U32 R6, RZ, RZ, R24 ;  /* 0x000000ffff067224 */ /* 0x000fe200078e0018 */
[----:B------:R-:W-:Y:S01]  /*c7c0*/  ULDC.64 UR6, c[0x0][0x408] ;  /* 0x0001020000067ab9 */ /* 0x000fe20000000a00 */
[----:B------:R-:W-:Y:S01]  /*c7d0*/  IMAD.MOV.U32 R7, RZ, RZ, R31 ;  /* 0x000000ffff077224 */ /* 0x000fe200078e001f */
[----:B------:R-:W-:Y:S01]  /*c7e0*/  ULDC.64 UR8, c[0x0][0x400] ;  /* 0x0001000000087ab9 */ /* 0x000fe20000000a00 */
        /* <DEDUP_REMOVED lines=45> */
[----:B--2---:R-:W-:Y:S01]  /*cac0*/  @!P1 IMAD.MOV.U32 R32, RZ, RZ, R4 ;  /* 0x000000ffff209224 */ /* 0x004fe200078e0004 */
[----:B------:R-:W-:Y:S01]  /*cad0*/  @!P1 MOV R33, R5 ;  /* 0x0000000500219202 */ /* 0x000fe20000000f00 */
[----:B------:R-:W-:Y:S01]  /*cae0*/  @!P1 IMAD.MOV.U32 R30, RZ, RZ, R6 ;  /* 0x000000ffff1e9224 */ /* 0x000fe200078e0006 */
[----:B------:R-:W-:Y:S01]  /*caf0*/  CS2R R4, SRZ ;  /* 0x0000000000047805 */ /* 0x000fe2000001ff00 */
[----:B------:R-:W-:-:S02]  /*cb00*/  @!P1 IMAD.MOV.U32 R31, RZ, RZ, R7 ;  /* 0x000000ffff1f9224 */ /* 0x000fc400078e0007 */
[----:B---3--:R-:W-:Y:S02]  /*cb10*/  @!P1 IMAD.MOV.U32 R28, RZ, RZ, R24 ;  /* 0x000000ffff1c9224 */ /* 0x008fe400078e0018 */
[----:B------:R-:W-:Y:S02]  /*cb20*/  @!P1 IMAD.MOV.U32 R29, RZ, RZ, R25 ;  /* 0x000000ffff1d9224 */ /* 0x000fe400078e0019 */
[----:B------:R-:W-:Y:S02]  /*cb30*/  @!P1 IMAD.MOV.U32 R20, RZ, RZ, R26 ;  /* 0x000000ffff149224 */ /* 0x000fe400078e001a */
[----:B01--4-:R-:W-:-:S07]  /*cb40*/  @!P1 IMAD.MOV.U32 R21, RZ, RZ, R27 ;  /* 0x000000ffff159224 */ /* 0x013fce00078e001b */
.L_x_3408:
[----:B------:R-:W-:Y:S01]  /*cb50*/  VIADD R36, R36, 0x40 ;  /* 0x0000004024247836 */ /* 0x000fe20000000000 */
        /* <DEDUP_REMOVED lines=16> */
[----:B------:R-:W-:Y:S01]  /*cc60*/  IMAD.X R9, R3, 0x1, R17, P1 ;  /* 0x0000000103097824 */ /* 0x000fe200008e0611 */
[----:B------:R-:W-:-:S05]  /*cc70*/  IADD3.X R5, R37, R17, RZ, P2, !PT ;  /* 0x0000001125057210 */ /* 0x000fca00017fe4ff */
[----:B------:R-:W5:Y:S04]  /*cc80*/  LD.E.128 R8, desc[UR60][R8.64] ;  /* 0x0000003c08087980 */ /* 0x000f68000c101d00 */
[----:B------:R-:W5:Y:S02]  /*cc90*/  LD.E.128 R4, desc[UR60][R4.64] ;  /* 0x0000003c04047980 */ /* 0x000f64000c101d00 */
.L_x_3145:
[----:B------:R-:W-:Y:S05]  /*cca0*/  BSYNC B1 ;  /* 0x0000000000017941 */ /* 0x000fea0003800000 */
.L_x_3144:
[----:B------:R-:W0:Y:S01]  /*ccb0*/  SYNCS.PHASECHK.TRANS64.TRYWAIT P1, [R18+URZ+0x22800], R13 ;  /* 0x0228000d120075a7 */ /* 0x000e22000802017f */
[----:B------:R-:W-:Y:S01]  /*ccc0*/  VIADD R3, R195, 0x40 ;  /* 0x00000040c3037836 */ /* 0x000fe20000000000 */
[----:B------:R-:W-:Y:S01]  /*ccd0*/  VIADDMNMX R0, R39, -R200, 0x80, PT ;  /* 0x0000008027007446 */ /* 0x000fe200038009c8 */
[----:B------:R-:W-:Y:S03]  /*cce0*/  BSSY B1, `(.L_x_3146) ;  /* 0x0000004000017945 */ /* 0x000fe60003800000 */
[-C--:B------:R-:W-:Y:S02]  /*ccf0*/  ISETP.GE.OR P2, PT, R195, R0.reuse, P0 ;  /* 0x00000000c300720c */ /* 0x080fe40000746670 */
[----:B------:R-:W-:Y:S01]  /*cd00*/  ISETP.GE.OR P0, PT, R3, R0, P0 ;  /* 0x000000000300720c */ /* 0x000fe20000706670 */
[----:B0-----:R-:W-:-:S12]  /*cd10*/  @!P1 BRA `(.L_x_3147) ;  /* 0x0000017c00c09947 */ /* 0x001fd80003800000 */
.L_x_3409:
[----:B------:R-:W-:Y:S05]  /*cd20*/  BSYNC B1 ;  /* 0x0000000000017941 */ /* 0x000fea0003800000 */
.L_x_3146:
[----:B------:R-:W-:Y:S04]  /*cd30*/  BSSY B1, `(.L_x_3148) ;  /* 0x0000100000017945 */ /* 0x000fe80003800000 */
[----:B------:R-:W-:Y:S05]  /*cd40*/  @P2 BRA `(.L_x_3149) ;  /* 0x0000000c00f82947 */ /* 0x000fea0003800000 */
[----:B------:R-:W-:Y:S02]  /*cd50*/  SHF.R.U32.HI R0, RZ, 0x8, R32 ;  /* 0x00000008ff007819 */ /* 0x000fe40000011620 */
[----:B------:R-:W-:Y:S02]  /*cd60*/  LOP3.LUT R3, R32, 0xff, RZ, 0xc0, !PT ;  /* 0x000000ff20037812 */ /* 0x000fe400078ec0ff */
[----:B------:R-:W-:Y:S02]  /*cd70*/  LOP3.LUT R0, R0, 0xff, RZ, 0xc0, !PT ;  /* 0x000000ff00007812 */ /* 0x000fe400078ec0ff */
[----:B------:R-:W-:Y:S02]  /*cd80*/  SHF.R.U32.HI R12, RZ, 0x8, R33 ;  /* 0x00000008ff0c7819 */ /* 0x000fe40000011621 */
[----:B------:R-:W-:Y:S02]  /*cd90*/  SHF.R.U32.HI R14, RZ, 0x8, R30 ;  /* 0x00000008ff0e7819 */ /* 0x000fe4000001161e */
[----:B------:R-:W-:Y:S01]  /*cda0*/  PRMT R36, R0, 0x7604, R3 ;  /* 0x0000760400247816 */ /* 0x000fe20000000003 */
[----:B------:R-:W-:Y:S01]  /*cdb0*/  IMAD.SHL.U32 R3, R205, 0x80, RZ ;  /* 0x00000080cd037824 */ /* 0x000fe200078e00ff */
[----:B0-----:R-:W-:-:S02]  /*cdc0*/  LOP3.LUT R13, R33, 0xff, RZ, 0xc0, !PT ;  /* 0x000000ff210d7812 */ /* 0x001fc400078ec0ff */
[----:B------:R-:W-:Y:S02]  /*cdd0*/  LOP3.LUT R12, R12, 0xff, RZ, 0xc0, !PT ;  /* 0x000000ff0c0c7812 */ /* 0x000fe400078ec0ff */
[----:B------:R-:W-:Y:S02]  /*cde0*/  LOP3.LUT R15, R30, 0xff, RZ, 0xc0, !PT ;  /* 0x000000ff1e0f7812 */ /* 0x000fe400078ec0ff */
[----:B------:R-:W-:Y:S02]  /*cdf0*/  LOP3.LUT R14, R14, 0xff, RZ, 0xc0, !PT ;  /* 0x000000ff0e0e7812 */ /* 0x000fe400078ec0ff */
[----:B------:R-:W-:Y:S02]  /*ce00*/  PRMT R38, R12, 0x7604, R13 ;  /* 0x000076040c267816 */ /* 0x000fe4000000000d */
[----:B------:R-:W-:Y:S02]  /*ce10*/  SHF.R.U32.HI R0, RZ, 0x8, R28 ;  /* 0x00000008ff007819 */ /* 0x000fe4000001161c */
[----:B------:R-:W-:-:S02]  /*ce20*/  SHF.R.U32.HI R13, RZ, 0x8, R31 ;  /* 0x00000008ff0d7819 */ /* 0x000fc4000001161f */
[----:B------:R-:W-:Y:S01]  /*ce30*/  LOP3.LUT R12, R3, 0x380, RZ, 0xc0, !PT ;  /* 0x00000380030c7812 */ /* 0x000fe200078ec0ff */
[----:B------:R-:W-:Y:S01]  /*ce40*/  IMAD.IADD R3, R16, 0x1, R41 ;  /* 0x0000000110037824 */ /* 0x000fe200078e0229 */
[----:B------:R-:W-:Y:S02]  /*ce50*/  PRMT R40, R14, 0x7604, R15 ;  /* 0x000076040e287816 */ /* 0x000fe4000000000f */
[----:B------:R-:W-:Y:S02]  /*ce60*/  LOP3.LUT R15, R0, 0xff, RZ, 0xc0, !PT ;  /* 0x000000ff000f7812 */ /* 0x000fe400078ec0ff */
[----:B------:R-:W-:Y:S02]  /*ce70*/  LOP3.LUT R14, R31, 0xff, RZ, 0xc0, !PT ;  /* 0x000000ff1f0e7812 */ /* 0x000fe400078ec0ff */
[----:B------:R-:W-:Y:S02]  /*ce80*/  LOP3.LUT R13, R13, 0xff, RZ, 0xc0, !PT ;  /* 0x000000ff0d0d7812 */ /* 0x000fe400078ec0ff */
[----:B------:R-:W-:-:S02]  /*ce90*/  LOP3.LUT R0, R12, 0x70, R16, 0xf8, !PT ;  /* 0x000000700c007812 */ /* 0x000fc400078ef810 */
[----:B------:R-:W-:Y:S02]  /*cea0*/  SHF.R.U32.HI R25, RZ, 0x3, R12 ;  /* 0x00000003ff197819 */ /* 0x000fe4000001160c */
[----:B------:R-:W-:Y:S02]  /*ceb0*/  LOP3.LUT R12, R12, 0x70, R3, 0xf8, !PT ;  /* 0x000000700c0c7812 */ /* 0x000fe400078ef803 */
[----:B------:R-:W-:Y:S02]  /*cec0*/  LOP3.LUT R24, R28, 0xff, RZ, 0xc0, !PT ;  /* 0x000000ff1c187812 */ /* 0x000fe400078ec0ff */
[----:B------:R-:W-:Y:S02]  /*ced0*/  PRMT R43, R13, 0x7604, R14 ;  /* 0x000076040d2b7816 */ /* 0x000fe4000000000e */
[----:B------:R-:W-:Y:S02]  /*cee0*/  LOP3.LUT R3, R0, R25, RZ, 0x3c, !PT ;  /* 0x0000001900037212 */ /* 0x000fe400078e3cff */
[----:B------:R-:W-:-:S02]  /*cef0*/  SHF.R.U32.HI R13, RZ, 0x8, R29 ;  /* 0x00000008ff0d7819 */ /* 0x000fc4000001161d */
[----:B------:R-:W-:Y:S02]  /*cf00*/  PRMT R45, R15, 0x7604, R24 ;  /* 0x000076040f2d7816 */ /* 0x000fe40000000018 */
[----:B------:R-:W-:Y:S02]  /*cf10*/  LOP3.LUT R25, R12, R25, RZ, 0x3c, !PT ;  /* 0x000000190c197212 */ /* 0x000fe400078e3cff */
[----:B------:R-:W-:Y:S02]  /*cf20*/  IADD3 R0, R18, R3, R204 ;  /* 0x0000000312007210 */ /* 0x000fe40007ffe0cc */
[----:B------:R-:W-:Y:S02]  /*cf30*/  LOP3.LUT R24, R29, 0xff, RZ, 0xc0, !PT ;  /* 0x000000ff1d187812 */ /* 0x000fe400078ec0ff */
[----:B------:R-:W-:Y:S02]  /*cf40*/  SHF.R.U32.HI R12, RZ, 0x8, R20 ;  /* 0x00000008ff0c7819 */ /* 0x000fe40000011614 */
[----:B------:R-:W-:-:S02]  /*cf50*/  LOP3.LUT R3, R13, 0xff, RZ, 0xc0, !PT ;  /* 0x000000ff0d037812 */ /* 0x000fc400078ec0ff */
[----:B------:R-:W-:Y:S02]  /*cf60*/  LOP3.LUT R27, R20, 0xff, RZ, 0xc0, !PT ;  /* 0x000000ff141b7812 */ /* 0x000fe400078ec0ff */
[----:B------:R-:W-:Y:S02]  /*cf70*/  LOP3.LUT R26, R12, 0xff, RZ, 0xc0, !PT ;  /* 0x000000ff0c1a7812 */ /* 0x000fe400078ec0ff */
[----:B------:R-:W-:Y:S01]  /*cf80*/  PRMT R47, R3, 0x7604, R24 ;  /* 0x00007604032f7816 */ /* 0x000fe20000000018 */
[----:B------:R-:W-:Y:S01]  /*cf90*/  LDS.128 R12, [R0+0x14400] ;  /* 0x01440000000c7984 */ /* 0x000fe20000000c00 */
[----:B------:R-:W-:Y:S02]  /*cfa0*/  IADD3 R3, R18, R25, R204 ;  /* 0x0000001912037210 */ /* 0x000fe40007ffe0cc */
[----:B------:R-:W-:Y:S02]  /*cfb0*/  PRMT R51, R26, 0x7604, R27 ;  /* 0x000076041a337816 */ /* 0x000fe4000000001b */
[----:B------:R-:W-:Y:S01]  /*cfc0*/  SHF.R.U32.HI R35, RZ, 0x8, R21 ;  /* 0x00000008ff237819 */ /* 0x000fe20000011615 */
[----:B------:R-:W0:Y:S01]  /*cfd0*/  LDS.128 R24, [R3+0x14400] ;  /* 0x0144000003187984 */ /* 0x000e220000000c00 */
[----:B------:R-:W-:-:S02]  /*cfe0*/  SHF.R.U32.HI R37, RZ, 0x10, R33 ;  /* 0x00000010ff257819 */ /* 0x000fc40000011621 */
[----:B------:R-:W-:Y:S02]  /*cff0*/  LOP3.LUT R42, R21, 0xff, RZ, 0xc0, !PT ;  /* 0x000000ff152a7812 */ /* 0x000fe400078ec0ff */
[----:B------:R-:W-:Y:S02]  /*d000*/  LOP3.LUT R35, R35, 0xff, RZ, 0xc0, !PT ;  /* 0x000000ff23237812 */ /* 0x000fe400078ec0ff */
[----:B------:R-:W-:Y:S02]  /*d010*/  LOP3.LUT R37, R37, 0xff, RZ, 0xc0, !PT ;  /* 0x000000ff25257812 */ /* 0x000fe400078ec0ff */
[----:B------:R-:W-:Y:S02]  /*d020*/  PRMT R53, R35, 0x7604, R42 ;  /* 0x0000760423357816 */ /* 0x000fe4000000002a */
[----:B------:R-:W-:Y:S02]  /*d030*/  SHF.R.U32.HI R39, RZ, 0x10, R30 ;  /* 0x00000010ff277819 */ /* 0x000fe4000001161e */
[----:B------:R-:W-:-:S02]  /*d040*/  SHF.R.U32.HI R42, RZ, 0x10, R31 ;  /* 0x00000010ff2a7819 */ /* 0x000fc4000001161f */
[----:B------:R-:W-:Y:S02]  /*d050*/  SHF.R.U32.HI R35, RZ, 0x10, R32 ;  /* 0x00000010ff237819 */ /* 0x000fe40000011620 */
[----:B------:R-:W-:Y:S02]  /*d060*/  PRMT R37, R37, 0x7054, R38 ;  /* 0x0000705425257816 */ /* 0x000fe40000000026 */
[----:B------:R-:W-:Y:S02]  /*d070*/  SHF.R.U32.HI R38, RZ, 0x10, R29 ;  /* 0x00000010ff267819 */ /* 0x000fe4000001161d */
[----:B------:R-:W-:Y:S02]  /*d080*/  LOP3.LUT R39, R39, 0xff, RZ, 0xc0, !PT ;  /* 0x000000ff27277812 */ /* 0x000fe400078ec0ff */
[----:B------:R-:W-:Y:S02]  /*d090*/  LOP3.LUT R42, R42, 0xff, RZ, 0xc0, !PT ;  /* 0x000000ff2a2a7812 */ /* 0x000fe400078ec0ff */
[----:B------:R-:W-:-:S02]  /*d0a0*/  LOP3.LUT R35, R35, 0xff, RZ, 0xc0, !PT ;  /* 0x000000ff23237812 */ /* 0x000fc400078ec0ff */
[----:B------:R-:W-:Y:S02]  /*d0b0*/  LOP3.LUT R38, R38, 0xff, RZ, 0xc0, !PT ;  /* 0x000000ff26267812 */ /* 0x000fe400078ec0ff */
[----:B------:R-:W-:Y:S02]  /*d0c0*/  PRMT R39, R39, 0x7054, R40 ;  /* 0x0000705427277816 */ /* 0x000fe40000000028 */
[----:B------:R-:W-:Y:S02]  /*d0d0*/  PRMT R43, R42, 0x7054, R43 ;  /* 0x000070542a2b7816 */ /* 0x000fe4000000002b */
[----:B------:R-:W-:Y:S02]  /*d0e0*/  PRMT R35, R35, 0x7054, R36 ;  /* 0x0000705423237816 */ /* 0x000fe40000000024 */
[----:B------:R-:W-:Y:S02]  /*d0f0*/  SHF.R.U32.HI R40, RZ, 0x10, R20 ;  /* 0x00000010ff287819 */ /* 0x000fe40000011614 */
[----:B------:R-:W-:-:S02]  /*d100*/  SHF.R.U32.HI R42, RZ, 0x10, R21 ;  /* 0x00000010ff2a7819 */ /* 0x000fc40000011615 */
[----:B------:R-:W-:Y:S02]  /*d110*/  SHF.R.U32.HI R36, RZ, 0x10, R28 ;  /* 0x00000010ff247819 */ /* 0x000fe4000001161c */
[----:B------:R-:W-:Y:S02]  /*d120*/  PRMT R49, R38, 0x7054, R47 ;  /* 0x0000705426317816 */ /* 0x000fe4000000002f */
[----:B------:R-:W-:Y:S02]  /*d130*/  LOP3.LUT R40, R40, 0xff, RZ, 0xc0, !PT ;  /* 0x000000ff28287812 */ /* 0x000fe400078ec0ff */
[----:B------:R-:W-:Y:S02]  /*d140*/  LOP3.LUT R42, R42, 0xff, RZ, 0xc0, !PT ;  /* 0x000000ff2a2a7812 */ /* 0x000fe400078ec0ff */
[----:B------:R-:W-:Y:S02]  /*d150*/  LOP3.LUT R36, R36, 0xff, RZ, 0xc0, !PT ;  /* 0x000000ff24247812 */ /* 0x000fe400078ec0ff */
[----:B------:R-:W-:-:S02]  /*d160*/  LOP3.LUT R49, R49, 0xff000000, R29, 0xf8, !PT ;  /* 0xff00000031317812 */ /* 0x000fc400078ef81d */
[----:B------:R-:W-:Y:S02]  /*d170*/  PRMT R51, R40, 0x7054, R51 ;  /* 0x0000705428337816 */ /* 0x000fe40000000033 */
[----:B------:R-:W-:Y:S02]  /*d180*/  PRMT R53, R42, 0x7054, R53 ;  /* 0x000070542a357816 */ /* 0x000fe40000000035 */
[----:B------:R-:W-:Y:S02]  /*d190*/  PRMT R45, R36, 0x7054, R45 ;  /* 0x00007054242d7816 */ /* 0x000fe4000000002d */
[----:B------:R-:W-:Y:S02]  /*d1a0*/  LOP3.LUT R40, R35, 0xff000000, R32, 0xf8, !PT ;  /* 0xff00000023287812 */ /* 0x000fe400078ef820 */
[----:B------:R-:W-:Y:S02]  /*d1b0*/  LOP3.LUT R42, R37, 0xff000000, R33, 0xf8, !PT ;  /* 0xff000000252a7812 */ /* 0x000fe400078ef821 */
[----:B------:R-:W-:-:S02]  /*d1c0*/  F2FP.F16.E4M3.UNPACK_B R48, R49.H1 ;  /* 0x00000031ff30723e */ /* 0x000fc400030006ff */
[----:B0-----:R-:W-:Y:S02]  /*d1d0*/  F2FP.F16.E4M3.UNPACK_B R35, R25.H1 ;  /* 0x00000019ff23723e */ /* 0x001fe400030006ff */
[----:B------:R-:W-:Y:S02]  /*d1e0*/  LOP3.LUT R46, R43, 0xff000000, R31, 0xf8, !PT ;  /* 0xff0000002b2e7812 */ /* 0x000fe400078ef81f */
[----:B------:R-:W-:Y:S02]  /*d1f0*/  LOP3.LUT R47, R45, 0xff000000, R28, 0xf8, !PT ;  /* 0xff0000002d2f7812 */ /* 0x000fe400078ef81c */
[----:B------:R-:W-:Y:S01]  /*d200*/  LOP3.LUT R50, R51, 0xff000000, R20, 0xf8, !PT ;  /* 0xff00000033327812 */ /* 0x000fe200078ef814 */
[--C-:B------:R-:W-:Y:S01]  /*d210*/  HADD2.F32 R51, -RZ, R48.reuse.H0_H0 ;  /* 0x20000030ff337230 */ /* 0x100fe20000004100 */
[----:B------:R-:W-:Y:S01]  /*d220*/  F2FP.F16.E4M3.UNPACK_B R43, R42.H1 ;  /* 0x0000002aff2b723e */ /* 0x000fe200030006ff */
[----:B------:R-:W-:Y:S01]  /*d230*/  HADD2.F32 R48, -RZ, R48.H1_H1 ;  /* 0x30000030ff307230 */ /* 0x000fe20000004100 */
[----:B------:R-:W-:-:S02]  /*d240*/  F2FP.F16.E4M3.UNPACK_B R31, R15 ;  /* 0x0000000fff1f723e */ /* 0x000fc400020006ff */
        /* <DEDUP_REMOVED lines=174> */
.L_x_3149:
[----:B------:R-:W-:Y:S05]  /*dd30*/  BSYNC B1 ;  /* 0x0000000000017941 */ /* 0x000fea0003800000 */
.L_x_3148:
[----:B------:R-:W-:Y:S05]  /*dd40*/  @P0 BRA `(.L_x_3140) ;  /* 0x0000000c00c80947 */ /* 0x000fea0003800000 */
[----:B------:R-:W2:Y:S01]  /*dd50*/  LDL R53, [R1+0x4] ;  /* 0x0000040001357983 */ /* 0x000ea20000100800 */
[----:B-1---5:R-:W-:Y:S01]  /*dd60*/  SHF.R.U32.HI R3, RZ, 0x8, R8 ;  /* 0x00000008ff037819 */ /* 0x022fe20000011608 */
[----:B------:R-:W-:Y:S01]  /*dd70*/  IMAD.IADD R24, R16, 0x1, R41 ;  /* 0x0000000110187824 */ /* 0x000fe200078e0229 */
[----:B------:R-:W-:Y:S02]  /*dd80*/  LOP3.LUT R0, R8, 0xff, RZ, 0xc0, !PT ;  /* 0x000000ff08007812 */ /* 0x000fe400078ec0ff */
[----:B------:R-:W-:Y:S02]  /*dd90*/  LOP3.LUT R3, R3, 0xff, RZ, 0xc0, !PT ;  /* 0x000000ff03037812 */ /* 0x000fe400078ec0ff */
[----:B0-----:R-:W-:Y:S02]  /*dda0*/  SHF.R.U32.HI R13, RZ, 0x8, R9 ;  /* 0x00000008ff0d7819 */ /* 0x001fe40000011609 */
[----:B------:R-:W-:Y:S02]  /*ddb0*/  PRMT R21, R3, 0x7604, R0 ;  /* 0x0000760403157816 */ /* 0x000fe40000000000 */
[----:B------:R-:W-:-:S02]  /*ddc0*/  SHF.R.U32.HI R3, RZ, 0x8, R10 ;  /* 0x00000008ff037819 */ /* 0x000fc4000001160a */
[----:B------:R-:W-:Y:S02]  /*ddd0*/  LOP3.LUT R0, R10, 0xff, RZ, 0xc0, !PT ;  /* 0x000000ff0a007812 */ /* 0x000fe400078ec0ff */
[----:B------:R-:W-:Y:S02]  /*dde0*/  LOP3.LUT R3, R3, 0xff, RZ, 0xc0, !PT ;  /* 0x000000ff03037812 */ /* 0x000fe400078ec0ff */
[----:B------:R-:W-:Y:S02]  /*ddf0*/  SHF.R.U32.HI R25, RZ, 0x3, R201 ;  /* 0x00000003ff197819 */ /* 0x000fe400000116c9 */
[----:B------:R-:W-:Y:S02]  /*de00*/  PRMT R29, R3, 0x7604, R0 ;  /* 0x00007604031d7816 */ /* 0x000fe40000000000 */
[----:B------:R-:W-:Y:S02]  /*de10*/  LOP3.LUT R0, R201, 0x70, R24, 0xf8, !PT ;  /* 0x00000070c9007812 */ /* 0x000fe400078ef818 */
[----:B------:R-:W-:-:S02]  /*de20*/  LOP3.LUT R12, R9, 0xff, RZ, 0xc0, !PT ;  /* 0x000000ff090c7812 */ /* 0x000fc400078ec0ff */
[----:B------:R-:W-:Y:S02]  /*de30*/  LOP3.LUT R13, R13, 0xff, RZ, 0xc0, !PT ;  /* 0x000000ff0d0d7812 */ /* 0x000fe400078ec0ff */
[----:B------:R-:W-:Y:S02]  /*de40*/  LOP3.LUT R3, R0, R25, RZ, 0x3c, !PT ;  /* 0x0000001900037212 */ /* 0x000fe400078e3cff */
[----:B------:R-:W-:Y:S02]  /*de50*/  PRMT R20, R13, 0x7604, R12 ;  /* 0x000076040d147816 */ /* 0x000fe4000000000c */
[----:B------:R-:W-:Y:S02]  /*de60*/  SHF.R.U32.HI R13, RZ, 0x8, R11 ;  /* 0x00000008ff0d7819 */ /* 0x000fe4000001160b */
[----:B------:R-:W-:Y:S02]  /*de70*/  SHF.R.U32.HI R15, RZ, 0x8, R4 ;  /* 0x00000008ff0f7819 */ /* 0x000fe40000011604 */
[----:B------:R-:W-:-:S02]  /*de80*/  SHF.R.U32.HI R24, RZ, 0x8, R5 ;  /* 0x00000008ff187819 */ /* 0x000fc40000011605 */
[----:B------:R-:W-:Y:S02]  /*de90*/  IADD3 R0, R18, R3, R206 ;  /* 0x0000000312007210 */ /* 0x000fe40007ffe0ce */
[----:B------:R-:W-:Y:S02]  /*dea0*/  LOP3.LUT R12, R11, 0xff, RZ, 0xc0, !PT ;  /* 0x000000ff0b0c7812 */ /* 0x000fe400078ec0ff */
[----:B------:R-:W-:Y:S02]  /*deb0*/  LOP3.LUT R14, R4, 0xff, RZ, 0xc0, !PT ;  /* 0x000000ff040e7812 */ /* 0x000fe400078ec0ff */
[----:B------:R-:W-:Y:S02]  /*dec0*/  LOP3.LUT R13, R13, 0xff, RZ, 0xc0, !PT ;  /* 0x000000ff0d0d7812 */ /* 0x000fe400078ec0ff */
[----:B------:R-:W-:Y:S02]  /*ded0*/  LOP3.LUT R15, R15, 0xff, RZ, 0xc0, !PT ;  /* 0x000000ff0f0f7812 */ /* 0x000fe400078ec0ff */
[----:B------:R-:W-:-:S02]  /*dee0*/  LOP3.LUT R3, R24, 0xff, RZ, 0xc0, !PT ;  /* 0x000000ff18037812 */ /* 0x000fc400078ec0ff */
[----:B------:R-:W0:Y:S01]  /*def0*/  LDS.128 R24, [R0+0x14400] ;  /* 0x0144000000187984 */ /* 0x000e220000000c00 */
[----:B------:R-:W-:Y:S02]  /*df00*/  PRMT R28, R13, 0x7604, R12 ;  /* 0x000076040d1c7816 */ /* 0x000fe4000000000c */
[----:B------:R-:W-:Y:S02]  /*df10*/  PRMT R35, R15, 0x7604, R14 ;  /* 0x000076040f237816 */ /* 0x000fe4000000000e */
[----:B------:R-:W-:Y:S02]  /*df20*/  SHF.R.U32.HI R32, RZ, 0x8, R6 ;  /* 0x00000008ff207819 */ /* 0x000fe40000011606 */
        /* <DEDUP_REMOVED lines=18> */
[----:B------:R-:W-:-:S02]  /*e050*/  PRMT R36, R36, 0x7604, R33 ;  /* 0x0000760424247816 */ /* 0x000fc40000000021 */
[----:B------:R-:W-:Y:S02]  /*e060*/  LOP3.LUT R33, R28, 0xff0000, R31, 0xf8, !PT ;  /* 0x00ff00001c217812 */ /* 0x000fe400078ef81f */
[----:B------:R-:W-:Y:S02]  /*e070*/  LOP3.LUT R31, R29, 0xff0000, R10, 0xf8, !PT ;  /* 0x00ff00001d1f7812 */ /* 0x000fe400078ef80a */
[----:B------:R-:W-:Y:S02]  /*e080*/  LOP3.LUT R29, R3, 0xff000000, R9, 0xf8, !PT ;  /* 0xff000000031d7812 */ /* 0x000fe400078ef809 */
[----:B------:R-:W-:Y:S02]  /*e090*/  LOP3.LUT R37, R37, 0xff000000, R5, 0xf8, !PT ;  /* 0xff00000025257812 */ /* 0x000fe400078ef805 */
[----:B------:R-:W-:Y:S02]  /*e0a0*/  LOP3.LUT R41, R36, 0xff0000, R41, 0xf8, !PT ;  /* 0x00ff000024297812 */ /* 0x000fe400078ef829 */
[----:B------:R-:W-:-:S02]  /*e0b0*/  LOP3.LUT R35, R35, 0xff0000, R4, 0xf8, !PT ;  /* 0x00ff000023237812 */ /* 0x000fc400078ef804 */
[----:B------:R-:W-:Y:S02]  /*e0c0*/  LOP3.LUT R32, R31, 0xff000000, R10, 0xf8, !PT ;  /* 0xff0000001f207812 */ /* 0x000fe400078ef80a */
[----:B------:R-:W-:Y:S02]  /*e0d0*/  LOP3.LUT R33, R33, 0xff000000, R11, 0xf8, !PT ;  /* 0xff00000021217812 */ /* 0x000fe400078ef80b */
[----:B------:R-:W-:Y:S02]  /*e0e0*/  F2FP.F16.E4M3.UNPACK_B R36, R37 ;  /* 0x00000025ff24723e */ /* 0x000fe400020006ff */
[----:B0-----:R-:W-:Y:S02]  /*e0f0*/  F2FP.F16.E4M3.UNPACK_B R10, R25 ;  /* 0x00000019ff0a723e */ /* 0x001fe400020006ff */
[----:B------:R-:W-:Y:S01]  /*e100*/  F2FP.F16.E4M3.UNPACK_B R11, R29 ;  /* 0x0000001dff0b723e */ /* 0x000fe200020006ff */
[----:B------:R-:W-:Y:S01]  /*e110*/  HADD2.F32 R31, -RZ, R36.H0_H0 ;  /* 0x20000024ff1f7230 */ /* 0x000fe20000004100 */
[----:B------:R-:W-:Y:S01]  /*e120*/  LOP3.LUT R35, R35, 0xff000000, R4, 0xf8, !PT ;  /* 0xff00000023237812 */ /* 0x000fe200078ef804 */
[--C-:B------:R-:W-:Y:S01]  /*e130*/  HADD2.F32 R5, -RZ, R10.reuse.H0_H0 ;  /* 0x2000000aff057230 */ /* 0x100fe20000004100 */
[--C-:B------:R-:W-:Y:S01]  /*e140*/  LOP3.LUT R39, R39, 0xff0000, R6.reuse, 0xf8, !PT ;  /* 0x00ff000027277812 */ /* 0x100fe200078ef806 */
[----:B------:R-:W-:Y:S01]  /*e150*/  HADD2.F32 R30, -RZ, R11.H0_H0 ;  /* 0x2000000bff1e7230 */ /* 0x000fe20000004100 */
[----:B------:R-:W-:Y:S01]  /*e160*/  F2FP.F16.E4M3.UNPACK_B R25, R25.H1 ;  /* 0x00000019ff19723e */ /* 0x000fe200030006ff */
[----:B------:R-:W-:Y:S01]  /*e170*/  HADD2.F32 R10, -RZ, R10.H1_H1 ;  /* 0x3000000aff0a7230 */ /* 0x000fe20000004100 */
[----:B------:R-:W-:Y:S01]  /*e180*/  LOP3.LUT R38, R39, 0xff000000, R6, 0xf8, !PT ;  /* 0xff00000027267812 */ /* 0x000fe200078ef806 */
[C---:B------:R-:W-:Y:S01]  /*e190*/  FMUL.FTZ R39, R5.reuse, R31 ;  /* 0x0000001f05277220 */ /* 0x040fe20000410000 */
[----:B------:R-:W-:Y:S01]  /*e1a0*/  FMUL.FTZ R40, R5, R30 ;  /* 0x0000001e05287220 */ /* 0x000fe20000410000 */
[----:B------:R-:W-:-:S02]  /*e1b0*/  F2FP.F16.E4M3.UNPACK_B R37, R37.H1 ;  /* 0x00000025ff25723e */ /* 0x000fc400030006ff */
[----:B------:R-:W-:Y:S02]  /*e1c0*/  F2FP.F16.E4M3.UNPACK_B R29, R29.H1 ;  /* 0x0000001dff1d723e */ /* 0x000fe400030006ff */
[--C-:B------:R-:W-:Y:S02]  /*e1d0*/  LOP3.LUT R21, R21, 0xff0000, R8.reuse, 0xf8, !PT ;  /* 0x00ff000015157812 */ /* 0x100fe400078ef808 */
[----:B------:R-:W-:Y:S02]  /*e1e0*/  LOP3.LUT R41, R41, 0xff000000, R7, 0xf8, !PT ;  /* 0xff00000029297812 */ /* 0x000fe400078ef807 */
[----:B------:R-:W-:Y:S02]  /*e1f0*/  LOP3.LUT R28, R21, 0xff000000, R8, 0xf8, !PT ;  /* 0xff000000151c7812 */ /* 0x000fe400078ef808 */
[-C--:B------:R-:W-:Y:S02]  /*e200*/  F2FP.F16.E4M3.UNPACK_B R21, R27.reuse ;  /* 0x0000001bff15723e */ /* 0x080fe400020006ff */
[----:B------:R-:W-:-:S02]  /*e210*/  F2FP.F16.E4M3.UNPACK_B R27, R27.H1 ;  /* 0x0000001bff1b723e */ /* 0x000fc400030006ff */
[-C--:B------:R-:W-:Y:S02]  /*e220*/  F2FP.F16.E4M3.UNPACK_B R9, R24.reuse ;  /* 0x00000018ff09723e */ /* 0x080fe400020006ff */
[----:B------:R-:W-:Y:S02]  /*e230*/  F2FP.F16.E4M3.UNPACK_B R24, R24.H1 ;  /* 0x00000018ff18723e */ /* 0x000fe400030006ff */
[-C--:B------:R-:W-:Y:S02]  /*e240*/  F2FP.F16.E4M3.UNPACK_B R20, R26.reuse ;  /* 0x0000001aff14723e */ /* 0x080fe400020006ff */
[----:B------:R-:W-:Y:S01]  /*e250*/  F2FP.F16.E4M3.UNPACK_B R26, R26.H1 ;  /* 0x0000001aff1a723e */ /* 0x000fe200030006ff */
[----:B--2---:R-:W0:Y:S02]  /*e260*/  LDS.128 R12, [R53+0x14400] ;  /* 0x01440000350c7984 */ /* 0x004e240000000c00 */
[-C--:B0-----:R-:W-:Y:S02]  /*e270*/  F2FP.F16.E4M3.UNPACK_B R4, R13.reuse ;  /* 0x0000000dff04723e */ /* 0x081fe400020006ff */
[----:B------:R-:W-:-:S02]  /*e280*/  F2FP.F16.E4M3.UNPACK_B R13, R13.H1 ;  /* 0x0000000dff0d723e */ /* 0x000fc400030006ff */
[-C--:B------:R-:W-:Y:S01]  /*e290*/  F2FP.F16.E4M3.UNPACK_B R8, R15.reuse ;  /* 0x0000000fff08723e */ /* 0x080fe200020006ff */
[--C-:B------:R-:W-:Y:S01]  /*e2a0*/  HADD2.F32 R6, -RZ, R4.reuse.H0_H0 ;  /* 0x20000004ff067230 */ /* 0x100fe20000004100 */
[----:B------:R-:W-:Y:S01]  /*e2b0*/  F2FP.F16.E4M3.UNPACK_B R15, R15.H1 ;  /* 0x0000000fff0f723e */ /* 0x000fe200030006ff */
[----:B------:R-:W-:Y:S01]  /*e2c0*/  HADD2.F32 R4, -RZ, R4.H1_H1 ;  /* 0x30000004ff047230 */ /* 0x000fe20000004100 */
[----:B------:R-:W-:Y:S02]  /*e2d0*/  F2FP.F16.E4M3.UNPACK_B R3, R12 ;  /* 0x0000000cff03723e */ /* 0x000fe400020006ff */
[C---:B------:R-:W-:Y:S01]  /*e2e0*/  FFMA.FTZ R5, R6.reuse, R30, -R39 ;  /* 0x0000001e06057223 */ /* 0x040fe20000010827 */
[----:B------:R-:W-:Y:S01]  /*e2f0*/  FFMA.FTZ R40, R6, R31, R40 ;  /* 0x0000001f06287223 */ /* 0x000fe20000010028 */
[----:B------:R-:W-:Y:S01]  /*e300*/  HADD2.F32 R31, -RZ, R11.H1_H1 ;  /* 0x3000000bff1f7230 */ /* 0x000fe20000004100 */
[----:B------:R-:W-:Y:S01]  /*e310*/  F2FP.F16.E4M3.UNPACK_B R12, R12.H1 ;  /* 0x0000000cff0c723e */ /* 0x000fe200030006ff */
[----:B------:R-:W-:Y:S01]  /*e320*/  HADD2.F32 R39, -RZ, R36.H1_H1 ;  /* 0x30000024ff277230 */ /* 0x000fe20000004100 */
[-C--:B------:R-:W-:Y:S01]  /*e330*/  F2FP.F16.E4M3.UNPACK_B R7, R14.reuse ;  /* 0x0000000eff07723e */ /* 0x080fe200020006ff */
[----:B------:R-:W-:Y:S01]  /*e340*/  HADD2.F32 R36, -RZ, R37.H0_H0 ;  /* 0x20000025ff247230 */ /* 0x000fe20000004100 */
[----:B------:R-:W-:Y:S01]  /*e350*/  F2FP.F16.E4M3.UNPACK_B R14, R14.H1 ;  /* 0x0000000eff0e723e */ /* 0x000fe200030006ff */
[----:B------:R-:W-:-:S02]  /*e360*/  HADD2.F32 R11, -RZ, R25.H0_H0 ;  /* 0x20000019ff0b7230 */ /* 0x000fc40000004100 */
[C---:B------:R-:W-:Y:S01]  /*e370*/  FMUL.FTZ R43, R10.reuse, R39 ;  /* 0x000000270a2b7220 */ /* 0x040fe20000410000 */
[----:B------:R-:W-:Y:S02]  /*e380*/  HADD2.F32 R30, -RZ, R29.H0_H0 ;  /* 0x2000001dff1e7230 */ /* 0x000fe40000004100 */
[-C--:B------:R-:W-:Y:S01]  /*e390*/  FMUL.FTZ R10, R10, R31.reuse ;  /* 0x0000001f0a0a7220 */ /* 0x080fe20000410000 */
[----:B------:R-:W-:Y:S02]  /*e3a0*/  HADD2.F32 R6, -RZ, R13.H0_H0 ;  /* 0x2000000dff067230 */ /* 0x000fe40000004100 */
[C---:B------:R-:W-:Y:S01]  /*e3b0*/  FMUL.FTZ R45, R11.reuse, R36 ;  /* 0x000000240b2d7220 */ /* 0x040fe20000410000 */
[----:B------:R-:W-:Y:S01]  /*e3c0*/  FFMA.FTZ R42, R4, R31, -R43 ;  /* 0x0000001f042a7223 */ /* 0x000fe2000001082b */
[-C--:B------:R-:W-:Y:S01]  /*e3d0*/  FMUL.FTZ R11, R11, R30.reuse ;  /* 0x0000001e0b0b7220 */ /* 0x080fe20000410000 */
[----:B------:R-:W-:Y:S01]  /*e3e0*/  F2FP.F16.E4M3.UNPACK_B R31, R41 ;  /* 0x00000029ff1f723e */ /* 0x000fe200020006ff */
[----:B------:R-:W-:Y:S01]  /*e3f0*/  FFMA.FTZ R45, R6, R30, -R45 ;  /* 0x0000001e062d7223 */ /* 0x000fe2000001082d */
[----:B------:R-:W-:Y:S01]  /*e400*/  FFMA.FTZ R39, R4, R39, R10 ;  /* 0x0000002704277223 */ /* 0x000fe2000001000a */
[----:B------:R-:W-:Y:S01]  /*e410*/  FFMA.FTZ R43, R6, R36, R11 ;  /* 0x00000024062b7223 */ /* 0x000fe2000001000b */
[----:B------:R-:W-:Y:S01]  /*e420*/  F2FP.F16.E4M3.UNPACK_B R11, R33 ;  /* 0x00000021ff0b723e */ /* 0x000fe200020006ff */
[----:B------:R-:W-:Y:S01]  /*e430*/  HADD2.F32 R30, -RZ, R37.H1_H1 ;  /* 0x30000025ff1e7230 */ /* 0x000fe20000004100 */
[----:B------:R-:W-:Y:S01]  /*e440*/  F2FP.F16.E4M3.UNPACK_B R41, R41.H1 ;  /* 0x00000029ff29723e */ /* 0x000fe200030006ff */
        /* <DEDUP_REMOVED lines=13> */
[C---:B------:R-:W-:Y:S01]  /*e520*/  FFMA.FTZ R46, R13.reuse, R30, R25 ;  /* 0x0000001e0d2e7223 */ /* 0x040fe20000010019 */
[----:B------:R-:W-:Y:S02]  /*e530*/  HADD2.F32 R31, -RZ, R31.H1_H1 ;  /* 0x3000001fff1f7230 */ /* 0x000fe40000004100 */
[----:B------:R-:W-:Y:S01]  /*e540*/  FFMA.FTZ R37, R4, R37, R6 ;  /* 0x0000002504257223 */ /* 0x000fe20000010006 */
[----:B------:R-:W-:Y:S02]  /*e550*/  HADD2.F32 R21, -RZ, R21.H1_H1 ;  /* 0x30000015ff157230 */ /* 0x000fe40000004100 */
[----:B------:R-:W-:Y:S01]  /*e560*/  FFMA.FTZ R44, R13, R10, -R36 ;  /* 0x0000000a0d2c7223 */ /* 0x000fe20000010824 */
[----:B------:R-:W-:-:S02]  /*e570*/  HADD2.F32 R25, -RZ, R41.H0_H0 ;  /* 0x20000029ff197230 */ /* 0x000fc40000004100 */
[----:B------:R-:W-:Y:S01]  /*e580*/  FFMA.FTZ R47, R4, R29, -R47 ;  /* 0x0000001d042f7223 */ /* 0x000fe2000001082f */
[----:B------:R-:W-:Y:S02]  /*e590*/  HADD2.F32 R6, -RZ, R27.H0_H0 ;  /* 0x2000001bff067230 */ /* 0x000fe40000004100 */
[C---:B------:R-:W-:Y:S01]  /*e5a0*/  FMUL.FTZ R29, R21.reuse, R31 ;  /* 0x0000001f151d7220 */ /* 0x040fe20000410000 */
[----:B------:R-:W-:Y:S02]  /*e5b0*/  HADD2.F32 R13, -RZ, R33.H0_H0 ;  /* 0x20000021ff0d7230 */ /* 0x000fe40000004100 */
[----:B------:R-:W-:Y:S01]  /*e5c0*/  FMUL.FTZ R10, R21, R11 ;  /* 0x0000000b150a7220 */ /* 0x000fe20000410000 */
[----:B------:R-:W-:Y:S02]  /*e5d0*/  HADD2.F32 R4, -RZ, R15.H0_H0 ;  /* 0x2000000fff047230 */ /* 0x000fe40000004100 */
[----:B------:R-:W-:Y:S01]  /*e5e0*/  FMUL.FTZ R21, R6, R25 ;  /* 0x0000001906157220 */ /* 0x000fe20000410000 */
[----:B------:R-:W-:-:S02]  /*e5f0*/  HADD2.F32 R8, -RZ, R8.H1_H1 ;  /* 0x30000008ff087230 */ /* 0x000fc40000004100 */
[-C--:B------:R-:W-:Y:S01]  /*e600*/  FMUL.FTZ R6, R6, R13.reuse ;  /* 0x0000000d06067220 */ /* 0x080fe20000410000 */
[----:B------:R-:W-:Y:S02]  /*e610*/  HADD2.F32 R30, -RZ, R41.H1_H1 ;  /* 0x30000029ff1e7230 */ /* 0x000fe40000004100 */
[----:B------:R-:W-:Y:S01]  /*e620*/  FFMA.FTZ R49, R4, R13, -R21 ;  /* 0x0000000d04317223 */ /* 0x000fe20000010815 */
[----:B------:R-:W-:Y:S01]  /*e630*/  F2FP.F16.E4M3.UNPACK_B R13, R35.H1 ;  /* 0x00000023ff0d723e */ /* 0x000fe200030006ff */
[C---:B------:R-:W-:Y:S01]  /*e640*/  FFMA.FTZ R48, R8.reuse, R11, -R29 ;  /* 0x0000000b08307223 */ /* 0x040fe2000001081d */
[----:B------:R-:W-:Y:S01]  /*e650*/  FFMA.FTZ R50, R8, R31, R10 ;  /* 0x0000001f08327223 */ /* 0x000fe2000001000a */
[----:B------:R-:W-:Y:S01]  /*e660*/  HADD2.F32 R27, -RZ, R27.H1_H1 ;  /* 0x3000001bff1b7230 */ /* 0x000fe20000004100 */
[----:B------:R-:W-:Y:S01]  /*e670*/  F2FP.F16.E4M3.UNPACK_B R8, R28.H1 ;  /* 0x0000001cff08723e */ /* 0x000fe200030006ff */
[----:B------:R-:W-:Y:S02]  /*e680*/  HADD2.F32 R10, -RZ, R33.H1_H1 ;  /* 0x30000021ff0a7230 */ /* 0x000fe40000004100 */
[----:B------:R-:W-:Y:S01]  /*e690*/  FFMA.FTZ R51, R4, R25, R6 ;  /* 0x0000001904337223 */ /* 0x000fe20000010006 */
[----:B------:R-:W-:-:S02]  /*e6a0*/  HADD2.F32 R15, -RZ, R15.H1_H1 ;  /* 0x3000000fff0f7230 */ /* 0x000fc40000004100 */
[C---:B------:R-:W-:Y:S01]  /*e6b0*/  FMUL.FTZ R36, R27.reuse, R30 ;  /* 0x0000001e1b247220 */ /* 0x040fe20000410000 */
[----:B------:R-:W-:Y:S02]  /*e6c0*/  HADD2.F32 R21, -RZ, R13.H0_H0 ;  /* 0x2000000dff157230 */ /* 0x000fe40000004100 */
[-C--:B------:R-:W-:Y:S01]  /*e6d0*/  FMUL.FTZ R27, R27, R10.reuse ;  /* 0x0000000a1b1b7220 */ /* 0x080fe20000410000 */
[----:B------:R-:W-:Y:S02]  /*e6e0*/  HADD2.F32 R6, -RZ, R24.H0_H0 ;  /* 0x20000018ff067230 */ /* 0x000fe40000004100 */
[C---:B------:R-:W-:Y:S01]  /*e6f0*/  FFMA.FTZ R52, R15.reuse, R10, -R36 ;  /* 0x0000000a0f347223 */ /* 0x040fe20000010824 */
[----:B------:R-:W-:Y:S02]  /*e700*/  HADD2.F32 R11, -RZ, R8.H0_H0 ;  /* 0x20000008ff0b7230 */ /* 0x000fe40000004100 */
[----:B------:R-:W-:Y:S01]  /*e710*/  FFMA.FTZ R54, R15, R30, R27 ;  /* 0x0000001e0f367223 */ /* 0x000fe2000001001b */
        /* <DEDUP_REMOVED lines=8> */
[----:B------:R-:W-:Y:S01]  /*e7a0*/  HADD2.F32 R12, -RZ, R12.H1_H1 ;  /* 0x3000000cff0c7230 */ /* 0x000fe20000004100 */
[----:B------:R-:W-:Y:S01]  /*e7b0*/  F2FP.F16.E4M3.UNPACK_B R35, R35 ;  /* 0x00000023ff23723e */ /* 0x000fe200020006ff */
[C---:B------:R-:W-:Y:S01]  /*e7c0*/  FMUL.FTZ R21, R24.reuse, R15 ;  /* 0x0000000f18157220 */ /* 0x040fe20000410000 */
[----:B------:R-:W-:Y:S01]  /*e7d0*/  F2FP.F16.E4M3.UNPACK_B R28, R28 ;  /* 0x0000001cff1c723e */ /* 0x000fe200020006ff */
[----:B------:R-:W-:Y:S01]  /*e7e0*/  FMUL.FTZ R24, R24, R11 ;  /* 0x0000000b18187220 */ /* 0x000fe20000410000 */
[----:B------:R-:W-:-:S02]  /*e7f0*/  HADD2.F32 R6, -RZ, R9.H0_H0 ;  /* 0x20000009ff067230 */ /* 0x000fc40000004100 */
[C---:B------:R-:W-:Y:S01]  /*e800*/  FFMA.FTZ R30, R12.reuse, R11, -R21 ;  /* 0x0000000b0c1e7223 */ /* 0x040fe20000010815 */
[--C-:B------:R-:W-:Y:S02]  /*e810*/  HADD2.F32 R13, -RZ, R35.reuse.H0_H0 ;  /* 0x20000023ff0d7230 */ /* 0x100fe40000004100 */
[----:B------:R-:W-:Y:S01]  /*e820*/  FFMA.FTZ R36, R12, R15, R24 ;  /* 0x0000000f0c247223 */ /* 0x000fe20000010018 */
[--C-:B------:R-:W-:Y:S01]  /*e830*/  HADD2.F32 R11, -RZ, R28.reuse.H0_H0 ;  /* 0x2000001cff0b7230 */ /* 0x100fe20000004100 */
[----:B------:R-:W-:Y:S01]  /*e840*/  F2FP.F16.E4M3.UNPACK_B R10, R38.H1 ;  /* 0x00000026ff0a723e */ /* 0x000fe200030006ff */
[----:B------:R-:W-:Y:S02]  /*e850*/  HADD2.F32 R8, -RZ, R35.H1_H1 ;  /* 0x30000023ff087230 */ /* 0x000fe40000004100 */
[C---:B------:R-:W-:Y:S01]  /*e860*/  FMUL.FTZ R15, R6.reuse, R13 ;  /* 0x0000000d060f7220 */ /* 0x040fe20000410000 */
[----:B------:R-:W-:Y:S02]  /*e870*/  HADD2.F32 R9, -RZ, R9.H1_H1 ;  /* 0x30000009ff097230 */ /* 0x000fe40000004100 */
[----:B------:R-:W-:Y:S01]  /*e880*/  FMUL.FTZ R21, R6, R11 ;  /* 0x0000000b06157220 */ /* 0x000fe20000410000 */
[----:B------:R-:W-:Y:S01]  /*e890*/  HADD2.F32 R4, -RZ, R3.H0_H0 ;  /* 0x20000003ff047230 */ /* 0x000fe20000004100 */
[----:B------:R-:W-:Y:S01]  /*e8a0*/  F2FP.F16.E4M3.UNPACK_B R6, R32.H1 ;  /* 0x00000020ff06723e */ /* 0x000fe200030006ff */
[----:B------:R-:W-:-:S02]  /*e8b0*/  HADD2.F32 R28, -RZ, R28.H1_H1 ;  /* 0x3000001cff1c7230 */ /* 0x000fc40000004100 */
[C---:B------:R-:W-:Y:S01]  /*e8c0*/  FMUL.FTZ R12, R9.reuse, R8 ;  /* 0x00000008090c7220 */ /* 0x040fe20000410000 */
[----:B------:R-:W-:Y:S02]  /*e8d0*/  HADD2.F32 R3, -RZ, R3.H1_H1 ;  /* 0x30000003ff037230 */ /* 0x000fe40000004100 */
[C---:B------:R-:W-:Y:S01]  /*e8e0*/  FFMA.FTZ R15, R4.reuse, R11, -R15 ;  /* 0x0000000b040f7223 */ /* 0x040fe2000001080f */
[----:B------:R-:W-:Y:S01]  /*e8f0*/  FFMA.FTZ R21, R4, R13, R21 ;  /* 0x0000000d04157223 */ /* 0x000fe20000010015 */
[-C--:B------:R-:W-:Y:S01]  /*e900*/  FMUL.FTZ R9, R9, R28.reuse ;  /* 0x0000001c09097220 */ /* 0x080fe20000410000 */
[----:B------:R-:W-:Y:S02]  /*e910*/  HADD2.F32 R11, -RZ, R10.H0_H0 ;  /* 0x2000000aff0b7230 */ /* 0x000fe40000004100 */
[C---:B------:R-:W-:Y:S01]  /*e920*/  FFMA.FTZ R12, R3.reuse, R28, -R12 ;  /* 0x0000001c030c7223 */ /* 0x040fe2000001080c */
[----:B------:R-:W-:Y:S02]  /*e930*/  HADD2.F32 R4, -RZ, R26.H0_H0 ;  /* 0x2000001aff047230 */ /* 0x000fe40000004100 */
[----:B------:R-:W-:Y:S01]  /*e940*/  FFMA.FTZ R24, R3, R8, R9 ;  /* 0x0000000803187223 */ /* 0x000fe20000010009 */
[--C-:B------:R-:W-:Y:S01]  /*e950*/  HADD2.F32 R8, -RZ, R6.reuse.H0_H0 ;  /* 0x20000006ff087230 */ /* 0x100fe20000004100 */
[----:B------:R-:W-:Y:S01]  /*e960*/  F2FP.F16.E4M3.UNPACK_B R38, R38 ;  /* 0x00000026ff26723e */ /* 0x000fe200020006ff */
[----:B------:R-:W-:-:S02]  /*e970*/  HADD2.F32 R9, -RZ, R6.H1_H1 ;  /* 0x30000006ff097230 */ /* 0x000fc40000004100 */
[C---:B------:R-:W-:Y:S01]  /*e980*/  FMUL.FTZ R6, R4.reuse, R11 ;  /* 0x0000000b04067220 */ /* 0x040fe20000410000 */
[----:B------:R-:W-:Y:S02]  /*e990*/  HADD2.F32 R3, -RZ, R14.H0_H0 ;  /* 0x2000000eff037230 */ /* 0x000fe40000004100 */
[----:B------:R-:W-:Y:S01]  /*e9a0*/  FMUL.FTZ R4, R4, R8 ;  /* 0x0000000804047220 */ /* 0x000fe20000410000 */
[----:B------:R-:W-:Y:S01]  /*e9b0*/  HADD2.F32 R26, -RZ, R26.H1_H1 ;  /* 0x3000001aff1a7230 */ /* 0x000fe20000004100 */
[----:B------:R-:W-:Y:S01]  /*e9c0*/  F2FP.F16.E4M3.UNPACK_B R32, R32 ;  /* 0x00000020ff20723e */ /* 0x000fe200020006ff */
[----:B------:R-:W-:Y:S02]  /*e9d0*/  HADD2.F32 R13, -RZ, R10.H1_H1 ;  /* 0x3000000aff0d7230 */ /* 0x000fe40000004100 */
[----:B------:R-:W-:Y:S01]  /*e9e0*/  FFMA.FTZ R28, R3, R8, -R6 ;  /* 0x00000008031c7223 */ /* 0x000fe20000010806 */
[----:B------:R-:W-:Y:S02]  /*e9f0*/  HADD2.F32 R14, -RZ, R14.H1_H1 ;  /* 0x3000000eff0e7230 */ /* 0x000fe40000004100 */
[----:B------:R-:W-:Y:S01]  /*ea00*/  FMUL.FTZ R6, R26, R9 ;  /* 0x000000091a067220 */ /* 0x000fe20000410000 */
[----:B------:R-:W-:-:S02]  /*ea10*/  HADD2.F32 R8, -RZ, R38.H0_H0 ;  /* 0x20000026ff087230 */ /* 0x000fc40000004100 */
[----:B------:R-:W-:Y:S01]  /*ea20*/  FMUL.FTZ R29, R26, R13 ;  /* 0x0000000d1a1d7220 */ /* 0x000fe20000410000 */
[----:B------:R-:W-:Y:S01]  /*ea30*/  FFMA.FTZ R26, R3, R11, R4 ;  /* 0x0000000b031a7223 */ /* 0x000fe20000010004 */
[C---:B------:R-:W-:Y:S01]  /*ea40*/  FFMA.FTZ R31, R14.reuse, R13, R6 ;  /* 0x0000000d0e1f7223 */ /* 0x040fe20000010006 */
[----:B------:R-:W-:Y:S02]  /*ea50*/  HADD2.F32 R4, -RZ, R20.H0_H0 ;  /* 0x20000014ff047230 */ /* 0x000fe40000004100 */
[----:B------:R-:W-:Y:S01]  /*ea60*/  FFMA.FTZ R29, R14, R9, -R29 ;  /* 0x000000090e1d7223 */ /* 0x000fe2000001081d */
[--C-:B------:R-:W-:Y:S01]  /*ea70*/  HADD2.F32 R6, -RZ, R32.reuse.H0_H0 ;  /* 0x20000020ff067230 */ /* 0x100fe20000004100 */
[----:B------:R-:W-:Y:S01]  /*ea80*/  F2FP.SATFINITE.E4M3.F32.PACK_AB_MERGE_C R44, R44, R45, RZ ;  /* 0x0000002d2c2c723e */ /* 0x000fe200048070ff */
[----:B------:R-:W-:Y:S02]  /*ea90*/  HADD2.F32 R32, -RZ, R32.H1_H1 ;  /* 0x30000020ff207230 */ /* 0x000fe40000004100 */
[----:B------:R-:W-:Y:S01]  /*eaa0*/  FMUL.FTZ R10, R4, R8 ;  /* 0x00000008040a7220 */ /* 0x000fe20000410000 */
[----:B------:R-:W-:-:S02]  /*eab0*/  HADD2.F32 R38, -RZ, R38.H1_H1 ;  /* 0x30000026ff267230 */ /* 0x000fc40000004100 */
[----:B------:R-:W-:Y:S01]  /*eac0*/  FMUL.FTZ R9, R4, R6 ;  /* 0x0000000604097220 */ /* 0x000fe20000410000 */
[----:B------:R-:W-:Y:S01]  /*ead0*/  HADD2.F32 R20, -RZ, R20.H1_H1 ;  /* 0x30000014ff147230 */ /* 0x000fe20000004100 */
[----:B------:R-:W-:Y:S01]  /*eae0*/  F2FP.SATFINITE.E4M3.F32.PACK_AB_MERGE_C R28, R29, R28, RZ ;  /* 0x0000001c1d1c723e */ /* 0x000fe200048070ff */
[--C-:B------:R-:W-:Y:S01]  /*eaf0*/  HADD2.F32 R3, -RZ, R7.reuse.H0_H0 ;  /* 0x20000007ff037230 */ /* 0x100fe20000004100 */
[----:B------:R-:W-:Y:S01]  /*eb00*/  F2FP.SATFINITE.E4M3.F32.PACK_AB_MERGE_C R26, R31, R26, RZ ;  /* 0x0000001a1f1a723e */ /* 0x000fe200048070ff */
        /* <DEDUP_REMOVED lines=19> */
[----:B------:R-:W-:Y:S02]  /*ec40*/  F2FP.SATFINITE.E4M3.F32.PACK_AB_MERGE_C R8, R24, R21, R8 ;  /* 0x000000151808723e */ /* 0x000fe40004807008 */
[----:B------:R-:W-:-:S05]  /*ec50*/  F2FP.SATFINITE.E4M3.F32.PACK_AB_MERGE_C R10, R13, R10, R26 ;  /* 0x0000000a0d0a723e */ /* 0x000fca000480701a */
[----:B------:R2:W-:Y:S02]  /*ec60*/  STS.128 [R0+0x14400], R8 ;  /* 0x0144000800007388 */ /* 0x0005e40000000c00 */
.L_x_3140:
[----:B------:R-:W-:Y:S05]  /*ec70*/  BSYNC B0 ;  /* 0x0000000000007941 */ /* 0x000fea0003800000 */
.L_x_3126:
        /* <DEDUP_REMOVED lines=8> */
.L_x_3123:
[----:B------:R-:W-:-:S13]  /*ed00*/  ISETP.NE.AND P1, PT, R198, 0x3, PT ;  /* 0x00000003c600780c */ /* 0x000fda0003f25270 */
[----:B------:R-:W-:Y:S05]  /*ed10*/  @!P1 BRA `(.L_x_3150) ;  /* 0x0000000000049947 */ /* 0x000fea0003800000 */
[----:B------:R-:W-:Y:S01]  /*ed20*/  BPT.TRAP 0x1 ;  /* 0x000000040000795c */ /* 0x000fe20000300000 */
.L_x_3150:
[----:B-12-4-:R-:W-:Y:S01]  /*ed30*/  IMAD R0, R193, 0x8, R18 ;  /* 0x00000008c1007824 */ /* 0x016fe200078e0212 */
[----:B-----5:R-:W-:-:S04]  /*ed40*/  SHF.L.U32 R5, R197, 0x1f, RZ ;  /* 0x0000001fc5057819 */ /* 0x020fc800000006ff */
[----:B------:R1:W2:Y:S01]  /*ed50*/  SYNCS.PHASECHK.TRANS64.TRYWAIT P0, [R0+URZ+0x22830], R5 ;  /* 0x02283005000075a7 */ /* 0x0002a2000800017f */
[----:B------:R-:W-:Y:S05]  /*ed60*/  @!P1 BRA `(.L_x_3151) ;  /* 0x0000000000049947 */ /* 0x000fea0003800000 */
[----:B------:R-:W-:Y:S01]  /*ed70*/  BPT.TRAP 0x1 ;  /* 0x000000040000795c */ /* 0x000fe20000300000 */
.L_x_3151:
[----:B0-----:R-:W-:-:S04]  /*ed80*/  IADD3 R3, R18, 0x18400, RZ ;  /* 0x0001840012037810 */ /* 0x001fc80007ffe0ff */
[----:B------:R-:W-:-:S04]  /*ed90*/  SHF.R.U32.HI R3, RZ, 0x4, R3 ;  /* 0x00000004ff037819 */ /* 0x000fc80000011603 */
[----:B------:R-:W-:-:S04]  /*eda0*/  LOP3.LUT R3, R3, 0x3fff, RZ, 0xc0, !PT ;  /* 0x00003fff03037812 */ /* 0x000fc800078ec0ff */
[----:B------:R-:W-:-:S05]  /*edb0*/  LOP3.LUT R14, R3, 0x10000, RZ, 0xfc, !PT ;  /* 0x00010000030e7812 */ /* 0x000fca00078efcff */
[----:B------:R-:W-:Y:S01]  /*edc0*/  IMAD R4, R193, 0x500, R14 ;  /* 0x00000500c1047824 */ /* 0x000fe200078e020e */
[----:B--2---:R-:W-:Y:S06]  /*edd0*/  @P0 BRA `(.L_x_3152) ;  /* 0x0000000000080947 */ /* 0x004fec0003800000 */
[----:B------:R-:W0:Y:S02]  /*ede0*/  SYNCS.PHASECHK.TRANS64.TRYWAIT P0, [R0+URZ+0x22830], R5 ;  /* 0x02283005000075a7 */ /* 0x000e24000800017f */
[----:B0-----:R-:W-:Y:S05]  /*edf0*/  @!P0 BRA `(.L_x_3153) ;  /* 0x0000015c009c8947 */ /* 0x001fea0003800000 */
.L_x_3152:
[----:B------:R-:W-:Y:S01]  /*ee00*/  VIADD R8, R4, 0x200 ;  /* 0x0000020004087836 */ /* 0x000fe20000000000 */
[----:B------:R-:W-:Y:S05]  /*ee10*/  WARPSYNC.ALL ;  /* 0x0000000000007948 */ /* 0x000fea0003800000 */
[----:B01----:R-:W-:Y:S01]  /*ee20*/  IMAD.MOV.U32 R5, RZ, RZ, 0x40000040 ;  /* 0x40000040ff057424 */ /* 0x003fe200078e00ff */
[----:B------:R-:W-:Y:S01]  /*ee30*/  R2UR UR14, R8 ;  /* 0x00000000080e72ca */ /* 0x000fe200000e0000 */
[----:B------:R-:W-:Y:S01]  /*ee40*/  IMAD.MOV.U32 R9, RZ, RZ, 0x40000040 ;  /* 0x40000040ff097424 */ /* 0x000fe200078e00ff */
[----:B------:R-:W-:Y:S01]  /*ee50*/  LOP3.LUT R8, R34, 0x10000, RZ, 0xfc, !PT ;  /* 0x0001000022087812 */ /* 0x000fe200078efcff */
[----:B------:R-:W-:Y:S01]  /*ee60*/  WARPGROUP.ARRIVE ;  /* 0x00000000000079c5 */ /* 0x000fe20000000000 */
[C---:B------:R-:W-:Y:S01]  /*ee70*/  R2UR UR6, R4.reuse ;  /* 0x00000000040672ca */ /* 0x040fe200000e0000 */
[----:B------:R-:W-:Y:S01]  /*ee80*/  VIADD R6, R4, 0x100 ;  /* 0x0000010004067836 */ /* 0x000fe20000000000 */
[----:B------:R-:W-:Y:S01]  /*ee90*/  R2UR UR7, R5 ;  /* 0x00000000050772ca */ /* 0x000fe200000e0000 */
[----:B---3--:R-:W-:Y:S01]  /*eea0*/  IMAD.MOV.U32 R7, RZ, RZ, 0x40000040 ;  /* 0x40000040ff077424 */ /* 0x008fe200078e00ff */
[----:B------:R-:W-:Y:S01]  /*eeb0*/  R2UR UR4, R8 ;  /* 0x00000000080472ca */ /* 0x000fe200000e0000 */
[----:B------:R-:W-:Y:S01]  /*eec0*/  VIADD R10, R4, 0x400 ;  /* 0x00000400040a7836 */ /* 0x000fe20000000000 */
[----:B------:R-:W-:Y:S01]  /*eed0*/  R2UR UR5, R9 ;  /* 0x00000000090572ca */ /* 0x000fe200000e0000 */
[----:B------:R-:W-:Y:S01]  /*eee0*/  IMAD.MOV.U32 R11, RZ, RZ, 0x40000040 ;  /* 0x40000040ff0b7424 */ /* 0x000fe200078e00ff */
[----:B------:R-:W-:Y:S01]  /*eef0*/  R2UR UR10, R6 ;  /* 0x00000000060a72ca */ /* 0x000fe200000e0000 */
[C---:B------:R-:W-:Y:S01]  /*ef00*/  VIADD R6, R4.reuse, 0x300 ;  /* 0x0000030004067836 */ /* 0x040fe20000000000 */
[----:B------:R-:W-:Y:S01]  /*ef10*/  R2UR UR11, R7 ;  /* 0x00000000070b72ca */ /* 0x000fe200000e0000 */
[----:B------:R-:W-:Y:S01]  /*ef20*/  VIADD R12, R4, 0x302 ;  /* 0x00000302040c7836 */ /* 0x000fe20000000000 */
[----:B------:R-:W-:Y:S01]  /*ef30*/  R2UR UR8, R8 ;  /* 0x00000000080872ca */ /* 0x000fe200000e0000 */
[----:B------:R-:W-:Y:S01]  /*ef40*/  IMAD.MOV.U32 R13, RZ, RZ, 0x40000040 ;  /* 0x40000040ff0d7424 */ /* 0x000fe200078e00ff */
[C---:B------:R-:W-:Y:S01]  /*ef50*/  R2UR UR9, R9.reuse ;  /* 0x00000000090972ca */ /* 0x040fe200000e0000 */
[----:B------:R-:W-:Y:S01]  /*ef60*/  VIADD R20, R4, 0x402 ;  /* 0x0000040204147836 */ /* 0x000fe20000000000 */
[C---:B------:R-:W-:Y:S01]  /*ef70*/  R2UR UR15, R9.reuse ;  /* 0x00000000090f72ca */ /* 0x040fe200000e0000 */
[----:B------:R-:W-:Y:S01]  /*ef80*/  IMAD.MOV.U32 R21, RZ, RZ, 0x40000040 ;  /* 0x40000040ff157424 */ /* 0x000fe200078e00ff */
[----:B------:R-:W-:Y:S01]  /*ef90*/  R2UR UR12, R8 ;  /* 0x00000000080c72ca */ /* 0x000fe200000e0000 */
[----:B------:R-:W-:Y:S01]  /*efa0*/  QGMMA.64x32x32.F32.E4M3.E4M3 R88, gdesc[UR4], RZ, !UPT, gsb0 ;  /* 0x00600000045879f3 */ /* 0x000fe2000c0008ff */
        /* <DEDUP_REMOVED lines=8> */
[----:B------:R-:W-:-:S02]  /*f030*/  R2UR UR17, R9 ;  /* 0x00000000091172ca */ /* 0x000fc400000e0000 */
[----:B------:R-:W-:Y:S02]  /*f040*/  R2UR UR22, R10 ;  /* 0x000000000a1672ca */ /* 0x000fe400000e0000 */
[----:B------:R-:W-:Y:S01]  /*f050*/  R2UR UR23, R11 ;  /* 0x000000000b1772ca */ /* 0x000fe200000e0000 */
[----:B------:R-:W-:Y:S01]  /*f060*/  IMAD.MOV.U32 R11, RZ, RZ, 0x40000040 ;  /* 0x40000040ff0b7424 */ /* 0x000fe200078e00ff */
[----:B------:R-:W-:Y:S02]  /*f070*/  R2UR UR20, R8 ;  /* 0x00000000081472ca */ /* 0x000fe400000e0000 */
[----:B------:R-:W-:Y:S02]  /*f080*/  R2UR UR21, R9 ;  /* 0x00000000091572ca */ /* 0x000fe400000e0000 */
[----:B------:R-:W-:Y:S02]  /*f090*/  IADD3 R10, R4, 0x102, RZ ;  /* 0x00000102040a7810 */ /* 0x000fe40007ffe0ff */
[----:B------:R-:W-:Y:S01]  /*f0a0*/  R2UR UR6, R6 ;  /* 0x00000000060672ca */ /* 0x000fe200000e0000 */
[----:B------:R-:W-:Y:S01]  /*f0b0*/  VIADD R6, R4, 0x202 ;  /* 0x0000020204067836 */ /* 0x000fe20000000000 */
[----:B------:R-:W-:Y:S01]  /*f0c0*/  R2UR UR7, R7 ;  /* 0x00000000070772ca */ /* 0x000fe200000e0000 */
[----:B------:R-:W-:Y:S01]  /*f0d0*/  IMAD.MOV.U32 R7, RZ, RZ, 0x40000040 ;  /* 0x40000040ff077424 */ /* 0x000fe200078e00ff */
[----:B------:R-:W-:Y:S01]  /*f0e0*/  MOV R107, 0x40000040 ;  /* 0x40000040006b7802 */ /* 0x000fe20000000f00 */
[----:B------:R-:W-:-:S02]  /*f0f0*/  WARPGROUP.DEPBAR.LE gsb0, 0x0 ;  /* 0x00008000000079c5 */ /* 0x000fc40000010000 */
[----:B------:R-:W-:-:S06]  /*f100*/  WARPGROUP.ARRIVE ;  /* 0x00000000000079c5 */ /* 0x000fcc0000000000 */
[----:B------:R-:W-:Y:S01]  /*f110*/  QGMMA.64x32x32.F32.E4M3.E4M3 R72, gdesc[UR8], RZ, !UPT, gsb0 ;  /* 0x00600000084879f3 */ /* 0x000fe2000c0008ff */
[----:B------:R-:W-:Y:S01]  /*f120*/  R2UR UR10, R10 ;  /* 0x000000000a0a72ca */ /* 0x000fe200000e0000 */
[----:B------:R-:W-:Y:S01]  /*f130*/  VIADD R10, R8, 0x2 ;  /* 0x00000002080a7836 */ /* 0x000fe20000000000 */
[----:B------:R-:W-:Y:S02]  /*f140*/  R2UR UR11, R11 ;  /* 0x000000000b0b72ca */ /* 0x000fe400000e0000 */
[----:B------:R-:W-:Y:S02]  /*f150*/  MOV R11, 0x40000040 ;  /* 0x40000040000b7802 */ /* 0x000fe40000000f00 */
[C---:B------:R-:W-:Y:S02]  /*f160*/  R2UR UR4, R10.reuse ;  /* 0x000000000a0472ca */ /* 0x040fe400000e0000 */
[----:B------:R-:W-:Y:S02]  /*f170*/  R2UR UR5, R11 ;  /* 0x000000000b0572ca */ /* 0x000fe400000e0000 */
[----:B------:R-:W-:-:S02]  /*f180*/  R2UR UR8, R10 ;  /* 0x000000000a0872ca */ /* 0x000fc400000e0000 */
        /* <DEDUP_REMOVED lines=131> */
.L_x_3154:
[----:B------:R-:W0:Y:S01]  /*f9c0*/  LDC R3, c[0x0][0x448] ;  /* 0x00011200ff037b82 */ /* 0x000e220000000800 */
[----:B------:R-:W-:Y:S01]  /*f9d0*/  IMAD.IADD R111, R208, 0x1, R200 ;  /* 0x00000001d06f7824 */ /* 0x000fe200078e02c8 */
[----:B------:R-:W-:Y:S01]  /*f9e0*/  IADD3 R219, R104, -0x2, RZ ;  /* 0xfffffffe68db7810 */ /* 0x000fe20007ffe0ff */
[----:B------:R-:W-:Y:S01]  /*f9f0*/  IMAD.MOV.U32 R15, RZ, RZ, -0xa0 ;  /* 0xffffff60ff0f7424 */ /* 0x000fe200078e00ff */
[----:B0-----:R-:W-:-:S13]  /*fa00*/  ISETP.NE.AND P0, PT, R3, 0x1, PT ;  /* 0x000000010300780c */ /* 0x001fda0003f05270 */
[----:B------:R-:W0:Y:S08]  /*fa10*/  @P0 LDC R12, c[0x0][0x44c] ;  /* 0x00011300ff0c0b82 */ /* 0x000e300000000800 */
[----:B------:R-:W1:Y:S01]  /*fa20*/  @P0 LDC R20, c[0x0][0x450] ;  /* 0x00011400ff140b82 */ /* 0x000e620000000800 */
[----:B0-----:R-:W-:-:S04]  /*fa30*/  @P0 IMAD.HI.U32 R3, R111, R12, RZ ;  /* 0x0000000c6f030227 */ /* 0x001fc800078e00ff */
[C---:B------:R-:W-:Y:S01]  /*fa40*/  IMAD R12, R104.reuse, R15, 0xa1 ;  /* 0x000000a1680c7424 */ /* 0x040fe200078e020f */
[----:B-1----:R-:W-:Y:S01]  /*fa50*/  @P0 SHF.R.U32.HI R111, RZ, R20, R3 ;  /* 0x00000014ff6f0219 */ /* 0x002fe20000011603 */
[--C-:B------:R-:W-:Y:S02]  /*fa60*/  IMAD R3, R104, -0xa0, R189.reuse ;  /* 0xffffff6068037824 */ /* 0x100fe400078e02bd */
[----:B------:R-:W-:Y:S02]  /*fa70*/  IMAD R12, R207, -0x2, R12 ;  /* 0xfffffffecf0c7824 */ /* 0x000fe400078e020c */
[----:B------:R-:W0:Y:S01]  /*fa80*/  SHFL.IDX PT, R13, R111, 0x1, 0x1c1f ;  /* 0x003c1f006f0d7f89 */ /* 0x000e2200000e0000 */
[----:B------:R-:W-:Y:S02]  /*fa90*/  VIADD R110, R3, 0xa0 ;  /* 0x000000a0036e7836 */ /* 0x000fe40000000000 */
[----:B------:R-:W-:Y:S01]  /*faa0*/  IADD3 R107, -R191, R12, R189 ;  /* 0x0000000cbf6b7210 */ /* 0x000fe20007ffe1bd */
[----:B------:R-:W1:Y:S01]  /*fab0*/  SHFL.IDX PT, R111, R111, RZ, 0x1c1f ;  /* 0x001c1fff6f6f7589 */ /* 0x000e6200000e0000 */
[----:B------:R-:W-:-:S05]  /*fac0*/  IMAD R110, R207, -0x2, R110 ;  /* 0xfffffffecf6e7824 */ /* 0x000fca00078e026e */
[----:B0-----:R-:W-:-:S04]  /*fad0*/  VIADDMNMX R12, R13, R107, R110, PT ;  /* 0x0000006b0d0c7246 */ /* 0x001fc8000380016e */
        /* <DEDUP_REMOVED lines=20> */
[C---:B------:R-:W-:Y:S02]  /*fc20*/  ISETP.GT.AND P3, PT, R12.reuse, 0x20, PT ;  /* 0x000000200c00780c */ /* 0x040fe40003f64270 */
        /* <DEDUP_REMOVED lines=95> */
[----:B------:R-:W-:Y:S02]  /*10220*/  FSEL R39, R39, -INF , P2 ;  /* 0xff80000027277808 */ /* 0x000fe40001000000 */
[----:B------:R-:W-:Y:S02]  /*10230*/  FMNMX.FTZ R20, R71, R20, !PT ;  /* 0x0000001447147209 */ /* 0x000fe40007810000 */
[----:B-1----:R-:W-:Y:S02]  /*10240*/  VIADDMNMX R110, R111, R107, R110, PT ;  /* 0x0000006b6f6e7246 */ /* 0x002fe4000380016e */
[----:B------:R-:W-:-:S02]  /*10250*/  FMNMX.FTZ R26, R39, R20, !PT ;  /* 0x00000014271a7209 */ /* 0x000fc40007810000 */
[C---:B------:R-:W-:Y:S02]  /*10260*/  ISETP.GT.AND P3, PT, R110.reuse, 0x1, PT ;  /* 0x000000016e00780c */ /* 0x040fe40003f64270 */
[C---:B------:R-:W-:Y:S01]  /*10270*/  ISETP.GT.AND P4, PT, R110.reuse, 0x8, PT ;  /* 0x000000086e00780c */ /* 0x040fe20003f84270 */
[----:B------:R-:W0:Y:S01]  /*10280*/  SHFL.BFLY PT, R75, R26, 0x2, 0x1f ;  /* 0x0c401f001a4b7f89 */ /* 0x000e2200000e0000 */
[----:B------:R-:W-:Y:S02]  /*10290*/  FSEL R50, R89, -INF , P3 ;  /* 0xff80000059327808 */ /* 0x000fe40001800000 */
[----:B------:R-:W-:Y:S02]  /*102a0*/  ISETP.GT.AND P3, PT, R110, 0x10, PT ;  /* 0x000000106e00780c */ /* 0x000fe40003f64270 */
[----:B0-----:R-:W-:-:S05]  /*102b0*/  FMNMX.FTZ R30, R26, R75, !PT ;  /* 0x0000004b1a1e7209 */ /* 0x001fca0007810000 */
[----:B------:R-:W0:Y:S02]  /*102c0*/  SHFL.BFLY PT, R75, R30, 0x1, 0x1f ;  /* 0x0c201f001e4b7f89 */ /* 0x000e2400000e0000 */
[----:B0-----:R-:W-:-:S04]  /*102d0*/  FMNMX.FTZ R12, R30, R75, !PT ;  /* 0x0000004b1e0c7209 */ /* 0x001fc80007810000 */
[----:B------:R-:W-:Y:S01]  /*102e0*/  FSETP.NEU.FTZ.AND P2, PT, R12, -INF , PT ;  /* 0xff8000000c00780b */ /* 0x000fe20003f5d000 */
[----:B------:R-:W-:-:S05]  /*102f0*/  FFMA.FTZ R75, R2, R12, -8 ;  /* 0xc1000000024b7423 */ /* 0x000fca000001000c */
[----:B------:R-:W-:Y:S02]  /*10300*/  FSEL R75, R75, RZ, P2 ;  /* 0x000000ff4b4b7208 */ /* 0x000fe40001000000 */
[----:B------:R-:W-:-:S03]  /*10310*/  ISETP.GT.AND P2, PT, R110, RZ, PT ;  /* 0x000000ff6e00720c */ /* 0x000fc60003f44270 */
[--C-:B------:R-:W-:Y:S01]  /*10320*/  FFMA.FTZ R87, R2, R95, -R75.reuse ;  /* 0x0000005f02577223 */ /* 0x100fe2000001084b */
[----:B------:R-:W-:Y:S01]  /*10330*/  FSEL R91, R88, -INF , P2 ;  /* 0xff800000585b7808 */ /* 0x000fe20001000000 */
[--C-:B------:R-:W-:Y:S01]  /*10340*/  FFMA.FTZ R42, R2, R99, -R75.reuse ;  /* 0x00000063022a7223 */ /* 0x100fe2000001084b */
[----:B------:R-:W-:Y:S01]  /*10350*/  ISETP.GT.AND P2, PT, R110, 0x9, PT ;  /* 0x000000096e00780c */ /* 0x000fe20003f44270 */
[--C-:B------:R-:W-:Y:S01]  /*10360*/  FFMA.FTZ R89, R2, R103, -R75.reuse ;  /* 0x0000006702597223 */ /* 0x100fe2000001084b */
[----:B------:R-:W-:Y:S01]  /*10370*/  FSEL R95, R92, -INF , P4 ;  /* 0xff8000005c5f7808 */ /* 0x000fe20002000000 */
[C-C-:B------:R-:W-:Y:S01]  /*10380*/  FFMA.FTZ R46, R2.reuse, R105, -R75.reuse ;  /* 0x00000069022e7223 */ /* 0x140fe2000001084b */
[----:B------:R-:W-:Y:S01]  /*10390*/  FMNMX.FTZ R34, R91, R50, !PT ;  /* 0x000000325b227209 */ /* 0x000fe20007810000 */
[C-C-:B------:R-:W-:Y:S01]  /*103a0*/  FFMA.FTZ R20, R2.reuse, R113, -R75.reuse ;  /* 0x0000007102147223 */ /* 0x140fe2000001084b */
[----:B------:R-:W-:Y:S01]  /*103b0*/  FSEL R93, R93, -INF , P2 ;  /* 0xff8000005d5d7808 */ /* 0x000fe20001000000 */
[C-C-:B------:R-:W-:Y:S01]  /*103c0*/  FFMA.FTZ R79, R2.reuse, R118, -R75.reuse ;  /* 0x00000076024f7223 */ /* 0x140fe2000001084b */
[----:B------:R-:W-:Y:S01]  /*103d0*/  FMNMX.FTZ R38, R95, R34, !PT ;  /* 0x000000225f267209 */ /* 0x000fe20007810000 */
[--C-:B------:R-:W-:Y:S01]  /*103e0*/  FFMA.FTZ R26, R2, R116, -R75.reuse ;  /* 0x00000074021a7223 */ /* 0x100fe2000001084b */
[----:B------:R-:W-:Y:S01]  /*103f0*/  ISETP.GT.AND P2, PT, R110, 0x11, PT ;  /* 0x000000116e00780c */ /* 0x000fe20003f44270 */
[----:B------:R0:W-:Y:S01]  /*10400*/  MUFU.EX2 R34, R42 ;  /* 0x0000002a00227308 */ /* 0x0001e20000000800 */
[----:B------:R-:W-:Y:S01]  /*10410*/  FSEL R99, R96, -INF , P3 ;  /* 0xff80000060637808 */ /* 0x000fe20001800000 */
[C-C-:B------:R-:W-:Y:S01]  /*10420*/  FFMA.FTZ R66, R2.reuse, R66, -R75.reuse ;  /* 0x0000004202427223 */ /* 0x140fe2000001084b */
[----:B------:R-:W-:Y:S01]  /*10430*/  FMNMX.FTZ R38, R93, R38, !PT ;  /* 0x000000265d267209 */ /* 0x000fe20007810000 */
[--C-:B------:R-:W-:Y:S01]  /*10440*/  FFMA.FTZ R83, R2, R112, -R75.reuse ;  /* 0x0000007002537223 */ /* 0x100fe2000001084b */
[----:B------:R-:W-:Y:S01]  /*10450*/  ISETP.GT.AND P3, PT, R110, 0x18, PT ;  /* 0x000000186e00780c */ /* 0x000fe20003f64270 */
[C-C-:B------:R-:W-:Y:S01]  /*10460*/  FFMA.FTZ R30, R2.reuse, R114, -R75.reuse ;  /* 0x00000072021e7223 */ /* 0x140fe2000001084b */
[----:B------:R-:W-:Y:S01]  /*10470*/  FSEL R97, R97, -INF , P2 ;  /* 0xff80000061617808 */ /* 0x000fe20001000000 */
[----:B------:R-:W-:Y:S01]  /*10480*/  MUFU.EX2 R20, R20 ;  /* 0x0000001400147308 */ /* 0x000fe20000000800 */
[----:B------:R-:W-:Y:S01]  /*10490*/  FMNMX.FTZ R38, R99, R38, !PT ;  /* 0x0000002663267209 */ /* 0x000fe20007810000 */
[--C-:B------:R-:W-:Y:S01]  /*104a0*/  FFMA.FTZ R86, R2, R86, -R75.reuse ;  /* 0x0000005602567223 */ /* 0x100fe2000001084b */
[----:B------:R-:W-:Y:S01]  /*104b0*/  ISETP.GT.AND P2, PT, R110, 0x19, PT ;  /* 0x000000196e00780c */ /* 0x000fe20003f44270 */
[--C-:B------:R-:W-:Y:S01]  /*104c0*/  FFMA.FTZ R102, R2, R102, -R75.reuse ;  /* 0x0000006602667223 */ /* 0x100fe2000001084b */
[----:B------:R-:W-:Y:S01]  /*104d0*/  FSEL R103, R100, -INF , P3 ;  /* 0xff80000064677808 */ /* 0x000fe20001800000 */
[C-C-:B------:R-:W-:Y:S01]  /*104e0*/  FFMA.FTZ R94, R2.reuse, R94, -R75.reuse ;  /* 0x0000005e025e7223 */ /* 0x140fe2000001084b */
[----:B------:R-:W-:Y:S01]  /*104f0*/  FMNMX.FTZ R38, R97, R38, !PT ;  /* 0x0000002661267209 */ /* 0x000fe20007810000 */
[----:B------:R-:W-:Y:S01]  /*10500*/  MUFU.EX2 R79, R79 ;  /* 0x0000004f004f7308 */ /* 0x000fe20000000800 */
[----:B------:R-:W-:Y:S01]  /*10510*/  FSEL R101, R101, -INF , P2 ;  /* 0xff80000065657808 */ /* 0x000fe20001000000 */
[--C-:B------:R-:W-:Y:S01]  /*10520*/  FFMA.FTZ R21, R2, R21, -R75.reuse ;  /* 0x0000001502157223 */ /* 0x100fe2000001084b */
[----:B------:R-:W-:Y:S01]  /*10530*/  ISETP.GT.AND P2, PT, R110, 0x20, PT ;  /* 0x000000206e00780c */ /* 0x000fe20003f44270 */
[C-C-:B------:R-:W-:Y:S01]  /*10540*/  FFMA.FTZ R43, R2.reuse, R43, -R75.reuse ;  /* 0x0000002b022b7223 */ /* 0x140fe2000001084b */
[----:B0-----:R-:W-:Y:S01]  /*10550*/  FMNMX.FTZ R42, R103, R38, !PT ;  /* 0x00000026672a7209 */ /* 0x001fe20007810000 */
[--C-:B------:R-:W-:Y:S01]  /*10560*/  FFMA.FTZ R15, R2, R15, -R75.reuse ;  /* 0x0000000f020f7223 */ /* 0x100fe2000001084b */
[----:B------:R-:W-:Y:S01]  /*10570*/  ISETP.GT.AND P3, PT, R110, 0x21, PT ;  /* 0x000000216e00780c */ /* 0x000fe20003f64270 */
[----:B------:R-:W-:Y:S01]  /*10580*/  MUFU.EX2 R26, R26 ;  /* 0x0000001a001a7308 */ /* 0x000fe20000000800 */
[----:B------:R-:W-:Y:S01]  /*10590*/  FSEL R105, R72, -INF , P2 ;  /* 0xff80000048697808 */ /* 0x000fe20001000000 */
[C-C-:B------:R-:W-:Y:S01]  /*105a0*/  FFMA.FTZ R13, R2.reuse, R13, -R75.reuse ;  /* 0x0000000d020d7223 */ /* 0x140fe2000001084b */
[----:B------:R-:W-:Y:S01]  /*105b0*/  FMNMX.FTZ R42, R101, R42, !PT ;  /* 0x0000002a652a7209 */ /* 0x000fe20007810000 */
[----:B------:R-:W-:Y:S01]  /*105c0*/  FFMA.FTZ R39, R2, R39, -R75 ;  /* 0x0000002702277223 */ /* 0x000fe2000001084b */
[----:B------:R-:W-:-:S02]  /*105d0*/  ISETP.GT.AND P2, PT, R110, 0x28, PT ;  /* 0x000000286e00780c */ /* 0x000fc40003f44270 */
[----:B------:R-:W-:Y:S01]  /*105e0*/  FSEL R107, R73, -INF , P3 ;  /* 0xff800000496b7808 */ /* 0x000fe20001800000 */
[----:B------:R-:W-:-:S01]  /*105f0*/  FFMA.FTZ R73, R2, R109, -R75 ;  /* 0x0000006d02497223 */ /* 0x000fc2000001084b */
[----:B------:R-:W-:Y:S01]  /*10600*/  FMNMX.FTZ R42, R105, R42, !PT ;  /* 0x0000002a692a7209 */ /* 0x000fe20007810000 */
[----:B------:R-:W0:Y:S01]  /*10610*/  MUFU.EX2 R83, R83 ;  /* 0x0000005300537308 */ /* 0x000e220000000800 */
[----:B------:R-:W-:Y:S02]  /*10620*/  ISETP.GT.AND P3, PT, R110, 0x29, PT ;  /* 0x000000296e00780c */ /* 0x000fe40003f64270 */
[----:B------:R-:W-:Y:S02]  /*10630*/  FSEL R109, R76, -INF , P2 ;  /* 0xff8000004c6d7808 */ /* 0x000fe40001000000 */
[----:B------:R-:W-:Y:S02]  /*10640*/  FMNMX.FTZ R42, R107, R42, !PT ;  /* 0x0000002a6b2a7209 */ /* 0x000fe40007810000 */
[----:B------:R-:W-:Y:S01]  /*10650*/  ISETP.GT.AND P2, PT, R110, 0x30, PT ;  /* 0x000000306e00780c */ /* 0x000fe20003f44270 */
[----:B------:R-:W-:Y:S01]  /*10660*/  MUFU.EX2 R30, R30 ;  /* 0x0000001e001e7308 */ /* 0x000fe20000000800 */
[----:B------:R-:W-:Y:S01]  /*10670*/  FSEL R111, R77, -INF , P3 ;  /* 0xff8000004d6f7808 */ /* 0x000fe20001800000 */
[----:B------:R-:W-:Y:S01]  /*10680*/  FFMA.FTZ R77, R2, R106, -R75 ;  /* 0x0000006a024d7223 */ /* 0x000fe2000001084b */
[----:B------:R-:W-:-:S02]  /*10690*/  FMNMX.FTZ R42, R109, R42, !PT ;  /* 0x0000002a6d2a7209 */ /* 0x000fc40007810000 */
[----:B------:R-:W-:Y:S02]  /*106a0*/  ISETP.GT.AND P3, PT, R110, 0x31, PT ;  /* 0x000000316e00780c */ /* 0x000fe40003f64270 */
[----:B------:R-:W-:Y:S01]  /*106b0*/  FSEL R113, R80, -INF , P2 ;  /* 0xff80000050717808 */ /* 0x000fe20001000000 */
[----:B------:R1:W-:Y:S01]  /*106c0*/  MUFU.EX2 R38, R46 ;  /* 0x0000002e00267308 */ /* 0x0003e20000000800 */
[----:B------:R-:W-:Y:S02]  /*106d0*/  FMNMX.FTZ R42, R111, R42, !PT ;  /* 0x0000002a6f2a7209 */ /* 0x000fe40007810000 */
[C---:B------:R-:W-:Y:S02]  /*106e0*/  ISETP.GT.AND P2, PT, R110.reuse, 0x38, PT ;  /* 0x000000386e00780c */ /* 0x040fe40003f44270 */
[----:B------:R-:W-:Y:S02]  /*106f0*/  FSEL R81, R81, -INF , P3 ;  /* 0xff80000051517808 */ /* 0x000fe40001800000 */
[----:B------:R-:W-:Y:S01]  /*10700*/  FMNMX.FTZ R42, R113, R42, !PT ;  /* 0x0000002a712a7209 */ /* 0x000fe20007810000 */
[----:B------:R-:W-:Y:S01]  /*10710*/  MUFU.EX2 R87, R87 ;  /* 0x0000005700577308 */ /* 0x000fe20000000800 */
[----:B------:R-:W-:Y:S01]  /*10720*/  ISETP.GT.AND P3, PT, R110, 0x39, PT ;  /* 0x000000396e00780c */ /* 0x000fe20003f64270 */
[----:B-1----:R-:W-:Y:S01]  /*10730*/  FFMA.FTZ R46, R2, R108, -R75 ;  /* 0x0000006c022e7223 */ /* 0x002fe2000001084b */
[----:B------:R-:W-:-:S02]  /*10740*/  FSEL R115, R84, -INF , P2 ;  /* 0xff80000054737808 */ /* 0x000fc40001000000 */
[----:B------:R-:W-:Y:S02]  /*10750*/  FMNMX.FTZ R42, R81, R42, !PT ;  /* 0x0000002a512a7209 */ /* 0x000fe40007810000 */
[----:B------:R-:W-:Y:S01]  /*10760*/  FSEL R85, R85, -INF , P3 ;  /* 0xff80000055557808 */ /* 0x000fe20001800000 */
[----:B------:R-:W1:Y:S01]  /*10770*/  MUFU.EX2 R89, R89 ;  /* 0x0000005900597308 */ /* 0x000e620000000800 */
[C---:B------:R-:W-:Y:S02]  /*10780*/  ISETP.GT.AND P2, PT, R110.reuse, 0x40, PT ;  /* 0x000000406e00780c */ /* 0x040fe40003f44270 */
[----:B------:R-:W-:Y:S02]  /*10790*/  FMNMX.FTZ R54, R115, R42, !PT ;  /* 0x0000002a73367209 */ /* 0x000fe40007810000 */
[----:B------:R-:W-:Y:S02]  /*107a0*/  ISETP.GT.AND P3, PT, R110, 0x41, PT ;  /* 0x000000416e00780c */ /* 0x000fe40003f64270 */
[----:B------:R-:W-:Y:S01]  /*107b0*/  FSEL R117, R56, -INF , P2 ;  /* 0xff80000038757808 */ /* 0x000fe20001000000 */
[----:B------:R-:W-:Y:S01]  /*107c0*/  MUFU.EX2 R73, R73 ;  /* 0x0000004900497308 */ /* 0x000fe20000000800 */
[----:B------:R-:W-:-:S02]  /*107d0*/  FMNMX.FTZ R54, R85, R54, !PT ;  /* 0x0000003655367209 */ /* 0x000fc40007810000 */
[----:B------:R-:W-:Y:S02]  /*107e0*/  ISETP.GT.AND P2, PT, R110, 0x48, PT ;  /* 0x000000486e00780c */ /* 0x000fe40003f44270 */
[----:B------:R-:W-:Y:S01]  /*107f0*/  FSEL R119, R57, -INF , P3 ;  /* 0xff80000039777808 */ /* 0x000fe20001800000 */
[----:B------:R-:W-:Y:S01]  /*10800*/  FFMA.FTZ R57, R2, R98, -R75 ;  /* 0x0000006202397223 */ /* 0x000fe2000001084b */
[----:B------:R-:W-:Y:S01]  /*10810*/  FMNMX.FTZ R54, R117, R54, !PT ;  /* 0x0000003675367209 */ /* 0x000fe20007810000 */
[----:B------:R-:W-:Y:S01]  /*10820*/  MUFU.EX2 R46, R46 ;  /* 0x0000002e002e7308 */ /* 0x000fe20000000800 */
[----:B------:R-:W-:Y:S02]  /*10830*/  ISETP.GT.AND P3, PT, R110, 0x49, PT ;  /* 0x000000496e00780c */ /* 0x000fe40003f64270 */
[----:B------:R-:W-:Y:S02]  /*10840*/  FSEL R121, R60, -INF , P2 ;  /* 0xff8000003c797808 */ /* 0x000fe40001000000 */
[----:B------:R-:W-:-:S02]  /*10850*/  FMNMX.FTZ R54, R119, R54, !PT ;  /* 0x0000003677367209 */ /* 0x000fc40007810000 */
[----:B------:R-:W-:Y:S01]  /*10860*/  ISETP.GT.AND P2, PT, R110, 0x50, PT ;  /* 0x000000506e00780c */ /* 0x000fe20003f44270 */
[----:B------:R-:W-:Y:S01]  /*10870*/  MUFU.EX2 R77, R77 ;  /* 0x0000004d004d7308 */ /* 0x000fe20000000800 */
[----:B------:R-:W-:Y:S01]  /*10880*/  FSEL R123, R61, -INF , P3 ;  /* 0xff8000003d7b7808 */ /* 0x000fe20001800000 */
[----:B------:R-:W-:Y:S01]  /*10890*/  FFMA.FTZ R61, R2, R90, -R75 ;  /* 0x0000005a023d7223 */ /* 0x000fe2000001084b */
[----:B------:R-:W-:Y:S02]  /*108a0*/  FMNMX.FTZ R56, R121, R54, !PT ;  /* 0x0000003679387209 */ /* 0x000fe40007810000 */
[----:B------:R-:W-:Y:S02]  /*108b0*/  ISETP.GT.AND P3, PT, R110, 0x51, PT ;  /* 0x000000516e00780c */ /* 0x000fe40003f64270 */
[----:B------:R-:W-:Y:S01]  /*108c0*/  FSEL R125, R64, -INF , P2 ;  /* 0xff800000407d7808 */ /* 0x000fe20001000000 */
[----:B------:R-:W-:Y:S01]  /*108d0*/  MUFU.EX2 R42, R102 ;  /* 0x00000066002a7308 */ /* 0x000fe20000000800 */
[----:B------:R-:W-:-:S02]  /*108e0*/  FMNMX.FTZ R56, R123, R56, !PT ;  /* 0x000000387b387209 */ /* 0x000fc40007810000 */
[C---:B------:R-:W-:Y:S02]  /*108f0*/  ISETP.GT.AND P2, PT, R110.reuse, 0x58, PT ;  /* 0x000000586e00780c */ /* 0x040fe40003f44270 */
[----:B------:R-:W-:Y:S02]  /*10900*/  FSEL R65, R65, -INF , P3 ;  /* 0xff80000041417808 */ /* 0x000fe40001800000 */
[----:B------:R-:W-:Y:S01]  /*10910*/  FMNMX.FTZ R56, R125, R56, !PT ;  /* 0x000000387d387209 */ /* 0x000fe20007810000 */
[----:B------:R-:W-:Y:S01]  /*10920*/  MUFU.EX2 R57, R57 ;  /* 0x0000003900397308 */ /* 0x000fe20000000800 */
[----:B------:R-:W-:Y:S02]  /*10930*/  ISETP.GT.AND P3, PT, R110, 0x59, PT ;  /* 0x000000596e00780c */ /* 0x000fe40003f64270 */
[----:B------:R-:W-:Y:S02]  /*10940*/  FSEL R127, R68, -INF , P2 ;  /* 0xff800000447f7808 */ /* 0x000fe40001000000 */
[----:B------:R-:W-:-:S02]  /*10950*/  FMNMX.FTZ R56, R65, R56, !PT ;  /* 0x0000003841387209 */ /* 0x000fc40007810000 */
[----:B------:R-:W-:Y:S01]  /*10960*/  FSEL R69, R69, -INF , P3 ;  /* 0xff80000045457808 */ /* 0x000fe20001800000 */
[----:B------:R-:W-:Y:S01]  /*10970*/  MUFU.EX2 R54, R94 ;  /* 0x0000005e00367308 */ /* 0x000fe20000000800 */
[C---:B------:R-:W-:Y:S02]  /*10980*/  ISETP.GT.AND P2, PT, R110.reuse, 0x60, PT ;  /* 0x000000606e00780c */ /* 0x040fe40003f44270 */
[----:B------:R-:W-:Y:S02]  /*10990*/  FMNMX.FTZ R56, R127, R56, !PT ;  /* 0x000000387f387209 */ /* 0x000fe40007810000 */
[----:B------:R-:W-:Y:S02]  /*109a0*/  ISETP.GT.AND P3, PT, R110, 0x61, PT ;  /* 0x000000616e00780c */ /* 0x000fe40003f64270 */
[----:B------:R-:W-:Y:S01]  /*109b0*/  FSEL R131, R40, -INF , P2 ;  /* 0xff80000028837808 */ /* 0x000fe20001000000 */
[----:B------:R-:W2:Y:S01]  /*109c0*/  MUFU.EX2 R61, R61 ;  /* 0x0000003d003d7308 */ /* 0x000ea20000000800 */
[----:B------:R-:W-:-:S02]  /*109d0*/  FMNMX.FTZ R56, R69, R56, !PT ;  /* 0x0000003845387209 */ /* 0x000fc40007810000 */
[----:B------:R-:W-:Y:S02]  /*109e0*/  ISETP.GT.AND P2, PT, R110, 0x68, PT ;  /* 0x000000686e00780c */ /* 0x000fe40003f44270 */
[----:B------:R-:W-:Y:S01]  /*109f0*/  FSEL R129, R41, -INF , P3 ;  /* 0xff80000029817808 */ /* 0x000fe20001800000 */
[--C-:B------:R-:W-:Y:S01]  /*10a00*/  FFMA.FTZ R41, R2, R82, -R75.reuse ;  /* 0x0000005202297223 */ /* 0x100fe2000001084b */
[----:B------:R-:W-:Y:S01]  /*10a10*/  FMNMX.FTZ R56, R131, R56, !PT ;  /* 0x0000003883387209 */ /* 0x000fe20007810000 */
[----:B------:R-:W-:Y:S01]  /*10a20*/  MUFU.EX2 R40, R86 ;  /* 0x0000005600287308 */ /* 0x000fe20000000800 */
[----:B------:R-:W-:Y:S02]  /*10a30*/  ISETP.GT.AND P3, PT, R110, 0x69, PT ;  /* 0x000000696e00780c */ /* 0x000fe40003f64270 */
[----:B------:R-:W-:Y:S01]  /*10a40*/  FSEL R133, R44, -INF , P2 ;  /* 0xff8000002c857808 */ /* 0x000fe20001000000 */
[----:B------:R-:W-:-:S01]  /*10a50*/  FFMA.FTZ R44, R2, R78, -R75 ;  /* 0x0000004e022c7223 */ /* 0x000fc2000001084b */
[----:B------:R-:W-:-:S02]  /*10a60*/  FMNMX.FTZ R56, R129, R56, !PT ;  /* 0x0000003881387209 */ /* 0x000fc40007810000 */
[----:B------:R-:W-:Y:S01]  /*10a70*/  ISETP.GT.AND P2, PT, R110, 0x70, PT ;  /* 0x000000706e00780c */ /* 0x000fe20003f44270 */
[----:B------:R-:W-:Y:S01]  /*10a80*/  MUFU.EX2 R41, R41 ;  /* 0x0000002900297308 */ /* 0x000fe20000000800 */
[----:B------:R-:W-:Y:S01]  /*10a90*/  FSEL R135, R45, -INF , P3 ;  /* 0xff8000002d877808 */ /* 0x000fe20001800000 */
[--C-:B------:R-:W-:Y:S01]  /*10aa0*/  FFMA.FTZ R45, R2, R74, -R75.reuse ;  /* 0x0000004a022d7223 */ /* 0x100fe2000001084b */
[----:B------:R-:W-:Y:S02]  /*10ab0*/  FMNMX.FTZ R56, R133, R56, !PT ;  /* 0x0000003885387209 */ /* 0x000fe40007810000 */
[----:B------:R-:W-:Y:S02]  /*10ac0*/  ISETP.GT.AND P3, PT, R110, 0x71, PT ;  /* 0x000000716e00780c */ /* 0x000fe40003f64270 */
[----:B------:R-:W-:Y:S01]  /*10ad0*/  FSEL R137, R48, -INF , P2 ;  /* 0xff80000030897808 */ /* 0x000fe20001000000 */
[C-C-:B------:R-:W-:Y:S01]  /*10ae0*/  FFMA.FTZ R48, R2.reuse, R47, -R75.reuse ;  /* 0x0000002f02307223 */ /* 0x140fe2000001084b */
[----:B------:R-:W-:Y:S01]  /*10af0*/  FMNMX.FTZ R56, R135, R56, !PT ;  /* 0x0000003887387209 */ /* 0x000fe20007810000 */
[----:B------:R-:W-:Y:S01]  /*10b00*/  FFMA.FTZ R47, R2, R51, -R75 ;  /* 0x00000033022f7223 */ /* 0x000fe2000001084b */
[----:B------:R-:W-:Y:S01]  /*10b10*/  ISETP.GT.AND P2, PT, R110, 0x78, PT ;  /* 0x000000786e00780c */ /* 0x000fe20003f44270 */
[----:B------:R-:W-:Y:S01]  /*10b20*/  MUFU.EX2 R44, R44 ;  /* 0x0000002c002c7308 */ /* 0x000fe20000000800 */
[----:B------:R-:W-:-:S02]  /*10b30*/  FSEL R49, R49, -INF , P3 ;  /* 0xff80000031317808 */ /* 0x000fc40001800000 */
[----:B------:R-:W-:Y:S02]  /*10b40*/  FMNMX.FTZ R56, R137, R56, !PT ;  /* 0x0000003889387209 */ /* 0x000fe40007810000 */
[----:B------:R-:W-:Y:S02]  /*10b50*/  ISETP.GT.AND P3, PT, R110, 0x79, PT ;  /* 0x000000796e00780c */ /* 0x000fe40003f64270 */
[----:B------:R-:W-:Y:S01]  /*10b60*/  FSEL R139, R52, -INF , P2 ;  /* 0xff800000348b7808 */ /* 0x000fe20001000000 */
[----:B------:R-:W-:-:S01]  /*10b70*/  FFMA.FTZ R52, R2, R55, -R75 ;  /* 0x0000003702347223 */ /* 0x000fc2000001084b */
[----:B------:R-:W-:Y:S01]  /*10b80*/  FMNMX.FTZ R56, R49, R56, !PT ;  /* 0x0000003831387209 */ /* 0x000fe20007810000 */
[----:B------:R-:W3:Y:S01]  /*10b90*/  MUFU.EX2 R45, R45 ;  /* 0x0000002d002d7308 */ /* 0x000ee20000000800 */
[----:B------:R-:W-:Y:S02]  /*10ba0*/  FSEL R53, R53, -INF , P3 ;  /* 0xff80000035357808 */ /* 0x000fe40001800000 */
[----:B------:R-:W-:-:S02]  /*10bb0*/  ISETP.GT.AND P2, PT, R110, 0x80, PT ;  /* 0x000000806e00780c */ /* 0x000fc40003f44270 */
[----:B------:R-:W-:Y:S02]  /*10bc0*/  FMNMX.FTZ R56, R139, R56, !PT ;  /* 0x000000388b387209 */ /* 0x000fe40007810000 */
[----:B------:R-:W-:Y:S01]  /*10bd0*/  ISETP.GT.AND P3, PT, R110, 0x81, PT ;  /* 0x000000816e00780c */ /* 0x000fe20003f64270 */
[----:B------:R-:W-:Y:S01]  /*10be0*/  MUFU.EX2 R21, R21 ;  /* 0x0000001500157308 */ /* 0x000fe20000000800 */
[----:B------:R-:W-:Y:S02]  /*10bf0*/  FSEL R141, R24, -INF , P2 ;  /* 0xff800000188d7808 */ /* 0x000fe40001000000 */
[----:B------:R-:W-:Y:S02]  /*10c00*/  FMNMX.FTZ R56, R53, R56, !PT ;  /* 0x0000003835387209 */ /* 0x000fe40007810000 */
[----:B------:R-:W-:Y:S02]  /*10c10*/  ISETP.GT.AND P2, PT, R110, 0x88, PT ;  /* 0x000000886e00780c */ /* 0x000fe40003f44270 */
[----:B------:R-:W-:Y:S01]  /*10c20*/  FSEL R143, R25, -INF , P3 ;  /* 0xff800000198f7808 */ /* 0x000fe20001800000 */
[----:B------:R-:W-:-:S01]  /*10c30*/  FFMA.FTZ R25, R2, R62, -R75 ;  /* 0x0000003e02197223 */ /* 0x000fc2000001084b */
[----:B------:R-:W-:Y:S01]  /*10c40*/  FMNMX.FTZ R56, R141, R56, !PT ;  /* 0x000000388d387209 */ /* 0x000fe20007810000 */
[----:B------:R-:W-:Y:S01]  /*10c50*/  MUFU.EX2 R24, R66 ;  /* 0x0000004200187308 */ /* 0x000fe20000000800 */
[----:B------:R-:W-:-:S02]  /*10c60*/  ISETP.GT.AND P3, PT, R110, 0x89, PT ;  /* 0x000000896e00780c */ /* 0x000fc40003f64270 */
[----:B------:R-:W-:Y:S01]  /*10c70*/  FSEL R145, R28, -INF , P2 ;  /* 0xff8000001c917808 */ /* 0x000fe20001000000 */
[----:B------:R-:W-:-:S01]  /*10c80*/  FFMA.FTZ R28, R2, R70, -R75 ;  /* 0x00000046021c7223 */ /* 0x000fc2000001084b */
[----:B------:R-:W-:Y:S02]  /*10c90*/  FMNMX.FTZ R56, R143, R56, !PT ;  /* 0x000000388f387209 */ /* 0x000fe40007810000 */
[----:B------:R-:W-:Y:S01]  /*10ca0*/  ISETP.GT.AND P2, PT, R110, 0x90, PT ;  /* 0x000000906e00780c */ /* 0x000fe20003f44270 */
[----:B------:R-:W-:Y:S01]  /*10cb0*/  MUFU.EX2 R25, R25 ;  /* 0x0000001900197308 */ /* 0x000fe20000000800 */
[----:B------:R-:W-:Y:S01]  /*10cc0*/  FSEL R147, R29, -INF , P3 ;  /* 0xff8000001d937808 */ /* 0x000fe20001800000 */
[----:B------:R-:W-:Y:S01]  /*10cd0*/  FFMA.FTZ R29, R2, R67, -R75 ;  /* 0x00000043021d7223 */ /* 0x000fe2000001084b */
[----:B------:R-:W-:Y:S02]  /*10ce0*/  FMNMX.FTZ R56, R145, R56, !PT ;  /* 0x0000003891387209 */ /* 0x000fe40007810000 */
[----:B------:R-:W-:-:S02]  /*10cf0*/  ISETP.GT.AND P3, PT, R110, 0x91, PT ;  /* 0x000000916e00780c */ /* 0x000fc40003f64270 */
[----:B------:R-:W-:Y:S01]  /*10d00*/  FSEL R149, R32, -INF , P2 ;  /* 0xff80000020957808 */ /* 0x000fe20001000000 */
[--C-:B------:R-:W-:Y:S01]  /*10d10*/  FFMA.FTZ R32, R2, R63, -R75.reuse ;  /* 0x0000003f02207223 */ /* 0x100fe2000001084b */
[----:B------:R-:W-:Y:S01]  /*10d20*/  FMNMX.FTZ R56, R147, R56, !PT ;  /* 0x0000003893387209 */ /* 0x000fe20007810000 */
[----:B------:R-:W-:Y:S01]  /*10d30*/  MUFU.EX2 R28, R28 ;  /* 0x0000001c001c7308 */ /* 0x000fe20000000800 */
[----:B------:R-:W-:Y:S02]  /*10d40*/  ISETP.GT.AND P2, PT, R110, 0x98, PT ;  /* 0x000000986e00780c */ /* 0x000fe40003f44270 */
[----:B------:R-:W-:Y:S01]  /*10d50*/  FSEL R151, R33, -INF , P3 ;  /* 0xff80000021977808 */ /* 0x000fe20001800000 */
[----:B------:R-:W-:-:S01]  /*10d60*/  FFMA.FTZ R33, R2, R58, -R75 ;  /* 0x0000003a02217223 */ /* 0x000fc2000001084b */
[----:B------:R-:W-:Y:S01]  /*10d70*/  FMNMX.FTZ R56, R149, R56, !PT ;  /* 0x0000003895387209 */ /* 0x000fe20007810000 */
[----:B------:R-:W-:-:S01]  /*10d80*/  FFMA.FTZ R58, R2, R31, -R75 ;  /* 0x0000001f023a7223 */ /* 0x000fc2000001084b */
[----:B------:R-:W-:Y:S01]  /*10d90*/  ISETP.GT.AND P3, PT, R110, 0x99, PT ;  /* 0x000000996e00780c */ /* 0x000fe20003f64270 */
[----:B------:R-:W-:Y:S01]  /*10da0*/  MUFU.EX2 R29, R29 ;  /* 0x0000001d001d7308 */ /* 0x000fe20000000800 */
[----:B------:R-:W-:Y:S01]  /*10db0*/  FSEL R153, R36, -INF , P2 ;  /* 0xff80000024997808 */ /* 0x000fe20001000000 */
[----:B------:R-:W-:Y:S01]  /*10dc0*/  FFMA.FTZ R36, R2, R3, -R75 ;  /* 0x0000000302247223 */ /* 0x000fe2000001084b */
[----:B------:R-:W-:-:S02]  /*10dd0*/  FMNMX.FTZ R56, R151, R56, !PT ;  /* 0x0000003897387209 */ /* 0x000fc40007810000 */
[----:B------:R-:W-:Y:S01]  /*10de0*/  FSEL R155, R37, -INF , P3 ;  /* 0xff800000259b7808 */ /* 0x000fe20001800000 */
[----:B------:R-:W-:-:S01]  /*10df0*/  FFMA.FTZ R37, R2, R59, -R75 ;  /* 0x0000003b02257223 */ /* 0x000fc2000001084b */
[----:B------:R-:W-:Y:S01]  /*10e00*/  FMNMX.FTZ R56, R153, R56, !PT ;  /* 0x0000003899387209 */ /* 0x000fe20007810000 */
[----:B------:R-:W4:Y:S01]  /*10e10*/  MUFU.EX2 R33, R33 ;  /* 0x0000002100217308 */ /* 0x000f220000000800 */
[----:B0-----:R-:W-:Y:S02]  /*10e20*/  F2FP.SATFINITE.E4M3.F32.PACK_AB_MERGE_C R185, R83, R26, RZ ;  /* 0x0000001a53b9723e */ /* 0x001fe400048070ff */
[----:B------:R-:W-:Y:S02]  /*10e30*/  FMNMX.FTZ R56, R155, R56, !PT ;  /* 0x000000389b387209 */ /* 0x000fe40007810000 */
[----:B-1----:R-:W-:Y:S02]  /*10e40*/  F2FP.SATFINITE.E4M3.F32.PACK_AB_MERGE_C R187, R89, R34, RZ ;  /* 0x0000002259bb723e */ /* 0x002fe400048070ff */
[----:B------:R-:W-:Y:S01]  /*10e50*/  F2FP.SATFINITE.E4M3.F32.PACK_AB_MERGE_C R185, R79, R20, R185 ;  /* 0x000000144fb9723e */ /* 0x000fe200048070b9 */
[----:B------:R-:W0:Y:S01]  /*10e60*/  SHFL.BFLY PT, R63, R56, 0x2, 0x1f ;  /* 0x0c401f00383f7f89 */ /* 0x000e2200000e0000 */
[----:B--2---:R-:W-:Y:S01]  /*10e70*/  F2FP.SATFINITE.E4M3.F32.PACK_AB_MERGE_C R183, R61, R54, RZ ;  /* 0x000000363db7723e */ /* 0x004fe200048070ff */
[----:B------:R-:W-:Y:S01]  /*10e80*/  MUFU.EX2 R32, R32 ;  /* 0x0000002000207308 */ /* 0x000fe20000000800 */
[----:B------:R-:W-:-:S02]  /*10e90*/  F2FP.SATFINITE.E4M3.F32.PACK_AB_MERGE_C R187, R87, R30, R187 ;  /* 0x0000001e57bb723e */ /* 0x000fc400048070bb */
[----:B---3--:R-:W-:Y:S02]  /*10ea0*/  F2FP.SATFINITE.E4M3.F32.PACK_AB_MERGE_C R177, R45, R44, RZ ;  /* 0x0000002c2db1723e */ /* 0x008fe400048070ff */
[----:B------:R-:W-:Y:S02]  /*10eb0*/  F2FP.SATFINITE.E4M3.F32.PACK_AB_MERGE_C R181, R77, R46, RZ ;  /* 0x0000002e4db5723e */ /* 0x000fe400048070ff */
[----:B----4-:R-:W-:Y:S01]  /*10ec0*/  F2FP.SATFINITE.E4M3.F32.PACK_AB_MERGE_C R179, R33, R28, RZ ;  /* 0x0000001c21b3723e */ /* 0x010fe200048070ff */
[----:B------:R-:W1:Y:S01]  /*10ed0*/  MUFU.EX2 R48, R48 ;  /* 0x0000003000307308 */ /* 0x000e620000000800 */
[----:B------:R-:W-:Y:S02]  /*10ee0*/  F2FP.SATFINITE.E4M3.F32.PACK_AB_MERGE_C R181, R73, R38, R181 ;  /* 0x0000002649b5723e */ /* 0x000fe400048070b5 */
[----:B------:R-:W-:Y:S02]  /*10ef0*/  F2FP.SATFINITE.E4M3.F32.PACK_AB_MERGE_C R179, R25, R24, R179 ;  /* 0x0000001819b3723e */ /* 0x000fe400048070b3 */
[----:B------:R-:W-:-:S02]  /*10f00*/  F2FP.SATFINITE.E4M3.F32.PACK_AB_MERGE_C R183, R57, R42, R183 ;  /* 0x0000002a39b7723e */ /* 0x000fc400048070b7 */
[----:B------:R-:W-:Y:S01]  /*10f10*/  F2FP.SATFINITE.E4M3.F32.PACK_AB_MERGE_C R177, R41, R40, R177 ;  /* 0x0000002829b1723e */ /* 0x000fe200048070b1 */
[----:B------:R-:W-:Y:S01]  /*10f20*/  MUFU.EX2 R36, R36 ;  /* 0x0000002400247308 */ /* 0x000fe20000000800 */
[----:B0-----:R-:W-:Y:S01]  /*10f30*/  FMNMX.FTZ R63, R56, R63, !PT ;  /* 0x0000003f383f7209 */ /* 0x001fe20007810000 */
[C-C-:B------:R-:W-:Y:S01]  /*10f40*/  FFMA.FTZ R56, R2.reuse, R27, -R75.reuse ;  /* 0x0000001b02387223 */ /* 0x140fe2000001084b */
[----:B------:R-:W-:-:S05]  /*10f50*/  FFMA.FTZ R27, R2, R71, -R75 ;  /* 0x00000047021b7223 */ /* 0x000fca000001084b */
[----:B------:R-:W-:Y:S01]  /*10f60*/  MUFU.EX2 R37, R37 ;  /* 0x0000002500257308 */ /* 0x000fe20000000800 */
[----:B-1----:R-:W-:Y:S01]  /*10f70*/  F2FP.SATFINITE.E4M3.F32.PACK_AB_MERGE_C R173, R48, R21, RZ ;  /* 0x0000001530ad723e */ /* 0x002fe200048070ff */
[----:B------:R-:W0:Y:S03]  /*10f80*/  SHFL.BFLY PT, R60, R63, 0x1, 0x1f ;  /* 0x0c201f003f3c7f89 */ /* 0x000e2600000e0000 */
[----:B------:R-:W-:-:S03]  /*10f90*/  F2FP.SATFINITE.E4M3.F32.PACK_AB_MERGE_C R173, R32, R29, R173 ;  /* 0x0000001d20ad723e */ /* 0x000fc600048070ad */
[----:B------:R-:W-:Y:S08]  /*10fa0*/  MUFU.EX2 R47, R47 ;  /* 0x0000002f002f7308 */ /* 0x000ff00000000800 */
[----:B------:R-:W-:Y:S08]  /*10fb0*/  MUFU.EX2 R52, R52 ;  /* 0x0000003400347308 */ /* 0x000ff00000000800 */
[----:B------:R-:W-:Y:S01]  /*10fc0*/  MUFU.EX2 R43, R43 ;  /* 0x0000002b002b7308 */ /* 0x000fe20000000800 */
[----:B0-----:R-:W-:Y:S01]  /*10fd0*/  FMNMX.FTZ R3, R63, R60, !PT ;  /* 0x0000003c3f037209 */ /* 0x001fe20007810000 */
[----:B------:R-:W-:Y:S01]  /*10fe0*/  FFMA.FTZ R60, R2, R35, -R75 ;  /* 0x00000023023c7223 */ /* 0x000fe2000001084b */
[----:B------:R-:W-:-:S02]  /*10ff0*/  FADD.FTZ R75, R20, R79 ;  /* 0x0000004f144b7221 */ /* 0x000fc40000010000 */
[----:B------:R-:W-:Y:S01]  /*11000*/  FSETP.NEU.FTZ.AND P2, PT, R3, -INF , PT ;  /* 0xff8000000300780b */ /* 0x000fe20003f5d000 */
[----:B------:R-:W-:-:S01]  /*11010*/  FFMA.FTZ R62, R2, R3, -8 ;  /* 0xc1000000023e7423 */ /* 0x000fc20000010003 */
[----:B------:R-:W-:Y:S01]  /*11020*/  FADD.FTZ R90, R26, R75 ;  /* 0x0000004b1a5a7221 */ /* 0x000fe20000010000 */
[----:B------:R-:W-:Y:S03]  /*11030*/  MUFU.EX2 R56, R56 ;  /* 0x0000003800387308 */ /* 0x000fe60000000800 */
[----:B------:R-:W-:-:S05]  /*11040*/  FSEL R62, R62, RZ, P2 ;  /* 0x000000ff3e3e7208 */ /* 0x000fca0001000000 */
        /* <DEDUP_REMOVED lines=10> */
[----:B------:R-:W-:Y:S01]  /*110f0*/  FADD.FTZ R91, R83, R90 ;  /* 0x0000005a535b7221 */ /* 0x000fe20000010000 */
[----:B------:R-:W-:-:S01]  /*11100*/  FFMA.FTZ R68, R2, R107, -R62 ;  /* 0x0000006b02447223 */ /* 0x000fc2000001083e */
[C-C-:B------:R-:W-:Y:S01]  /*11110*/  FFMA.FTZ R109, R2.reuse, R109, -R62.reuse ;  /* 0x0000006d026d7223 */ /* 0x140fe2000001083e */
[----:B------:R-:W-:-:S01]  /*11120*/  FFMA.FTZ R111, R2, R111, -R62 ;  /* 0x0000006f026f7223 */ /* 0x000fc2000001083e */
[----:B------:R-:W0:Y:S01]  /*11130*/  MUFU.EX2 R50, R50 ;  /* 0x0000003200327308 */ /* 0x000e220000000800 */
[----:B------:R-:W-:-:S01]  /*11140*/  FADD.FTZ R92, R30, R91 ;  /* 0x0000005b1e5c7221 */ /* 0x000fc20000010000 */
[C-C-:B------:R-:W-:Y:S01]  /*11150*/  FFMA.FTZ R63, R2.reuse, R113, -R62.reuse ;  /* 0x00000071023f7223 */ /* 0x140fe2000001083e */
[----:B------:R-:W-:-:S01]  /*11160*/  FFMA.FTZ R72, R2, R81, -R62 ;  /* 0x0000005102487223 */ /* 0x000fc2000001083e */
[----:B------:R-:W-:Y:S01]  /*11170*/  FFMA.FTZ R82, R2, R115, -R62 ;  /* 0x0000007302527223 */ /* 0x000fe2000001083e */
[----:B------:R-:W-:-:S01]  /*11180*/  FADD.FTZ R91, R87, R92 ;  /* 0x0000005c575b7221 */ /* 0x000fc20000010000 */
[C-C-:B------:R-:W-:Y:S01]  /*11190*/  FFMA.FTZ R85, R2.reuse, R85, -R62.reuse ;  /* 0x0000005502557223 */ /* 0x140fe2000001083e */
[----:B------:R-:W-:-:S01]  /*111a0*/  FFMA.FTZ R67, R2, R117, -R62 ;  /* 0x0000007502437223 */ /* 0x000fc2000001083e */
[----:B------:R-:W1:Y:S01]  /*111b0*/  MUFU.EX2 R51, R51 ;  /* 0x0000003300337308 */ /* 0x000e620000000800 */
[----:B------:R-:W-:-:S01]  /*111c0*/  FADD.FTZ R92, R34, R91 ;  /* 0x0000005b225c7221 */ /* 0x000fc20000010000 */
[C-C-:B------:R-:W-:Y:S01]  /*111d0*/  FFMA.FTZ R74, R2.reuse, R119, -R62.reuse ;  /* 0x00000077024a7223 */ /* 0x140fe2000001083e */
[----:B------:R-:W-:-:S01]  /*111e0*/  FFMA.FTZ R78, R2, R121, -R62 ;  /* 0x00000079024e7223 */ /* 0x000fc2000001083e */
[----:B------:R-:W-:Y:S01]  /*111f0*/  FFMA.FTZ R81, R2, R123, -R62 ;  /* 0x0000007b02517223 */ /* 0x000fe2000001083e */
[----:B------:R-:W-:-:S01]  /*11200*/  FADD.FTZ R91, R89, R92 ;  /* 0x0000005c595b7221 */ /* 0x000fc20000010000 */
[C-C-:B------:R-:W-:Y:S01]  /*11210*/  FFMA.FTZ R71, R2.reuse, R125, -R62.reuse ;  /* 0x0000007d02477223 */ /* 0x140fe2000001083e */
[----:B------:R-:W-:-:S01]  /*11220*/  FFMA.FTZ R76, R2, R65, -R62 ;  /* 0x00000041024c7223 */ /* 0x000fc2000001083e */
[----:B------:R-:W2:Y:S01]  /*11230*/  MUFU.EX2 R66, R66 ;  /* 0x0000004200427308 */ /* 0x000ea20000000800 */
[----:B0-----:R-:W-:-:S01]  /*11240*/  FADD.FTZ R86, R31, R50 ;  /* 0x000000321f567221 */ /* 0x001fc20000010000 */
[----:B------:R-:W-:Y:S01]  /*11250*/  FADD.FTZ R92, R38, R91 ;  /* 0x0000005b265c7221 */ /* 0x000fe20000010000 */
[----:B------:R-:W-:-:S01]  /*11260*/  FFMA.FTZ R65, R2, R127, -R62 ;  /* 0x0000007f02417223 */ /* 0x000fc2000001083e */
[----:B------:R-:W-:Y:S01]  /*11270*/  FFMA.FTZ R80, R2, R69, -R62 ;  /* 0x0000004502507223 */ /* 0x000fe2000001083e */
[----:B------:R-:W-:-:S02]  /*11280*/  VIADD R69, R0, 0x22840 ;  /* 0x0002284000457836 */ /* 0x000fc40000000000 */
[----:B------:R-:W-:Y:S01]  /*11290*/  FADD.FTZ R93, R73, R92 ;  /* 0x0000005c495d7221 */ /* 0x000fe20000010000 */
[----:B------:R-:W-:-:S01]  /*112a0*/  FFMA.FTZ R0, R2, R131, -R62 ;  /* 0x0000008302007223 */ /* 0x000fc2000001083e */
[----:B------:R-:W0:Y:S01]  /*112b0*/  MUFU.EX2 R35, R35 ;  /* 0x0000002300237308 */ /* 0x000e220000000800 */
[----:B-1----:R-:W-:-:S01]  /*112c0*/  FADD.FTZ R75, R51, R86 ;  /* 0x00000056334b7221 */ /* 0x002fc20000010000 */
[----:B------:R-:W-:Y:S01]  /*112d0*/  FADD.FTZ R92, R46, R93 ;  /* 0x0000005d2e5c7221 */ /* 0x000fe20000010000 */
[----:B------:R-:W-:Y:S01]  /*112e0*/  PRMT R69, R228, 0x654, R69 ;  /* 0x00000654e4457816 */ /* 0x000fe20000000045 */
[C-C-:B------:R-:W-:Y:S01]  /*112f0*/  FFMA.FTZ R133, R2.reuse, R133, -R62.reuse ;  /* 0x0000008502857223 */ /* 0x140fe2000001083e */
[----:B------:R-:W-:-:S01]  /*11300*/  FFMA.FTZ R84, R2, R135, -R62 ;  /* 0x0000008702547223 */ /* 0x000fc2000001083e */
[----:B------:R-:W-:Y:S01]  /*11310*/  FADD.FTZ R89, R77, R92 ;  /* 0x0000005c4d597221 */ /* 0x000fe20000010000 */
[----:B------:R1:W-:Y:S01]  /*11320*/  SYNCS.ARRIVE.TRANS64.RED.A1T0 RZ, [R69+URZ], RZ ;  /* 0x000000ff45ff79a7 */ /* 0x0003e2000810043f */
[----:B------:R-:W3:Y:S01]  /*11330*/  MUFU.EX2 R64, R64 ;  /* 0x0000004000407308 */ /* 0x000ee20000000800 */
[----:B--2---:R-:W-:-:S01]  /*11340*/  FADD.FTZ R90, R66, R75 ;  /* 0x0000004b425a7221 */ /* 0x004fc20000010000 */
[--C-:B------:R-:W-:Y:S01]  /*11350*/  FFMA.FTZ R75, R2, R53, -R62.reuse ;  /* 0x00000035024b7223 */ /* 0x100fe2000001083e */
[----:B------:R-:W-:Y:S01]  /*11360*/  F2FP.SATFINITE.E4M3.F32.PACK_AB_MERGE_C R184, R66, R51, RZ ;  /* 0x0000003342b8723e */ /* 0x000fe200048070ff */
[----:B------:R-:W-:Y:S01]  /*11370*/  FADD.FTZ R34, R42, R89 ;  /* 0x000000592a227221 */ /* 0x000fe20000010000 */
[----:B------:R-:W-:-:S01]  /*11380*/  FFMA.FTZ R86, R2, R49, -R62 ;  /* 0x0000003102567223 */ /* 0x000fc2000001083e */
[----:B------:R-:W-:Y:S01]  /*11390*/  FFMA.FTZ R137, R2, R137, -R62 ;  /* 0x0000008902897223 */ /* 0x000fe2000001083e */
[----:B------:R-:W-:Y:S01]  /*113a0*/  F2FP.SATFINITE.E4M3.F32.PACK_AB_MERGE_C R184, R50, R31, R184 ;  /* 0x0000001f32b8723e */ /* 0x000fe200048070b8 */
[----:B------:R-:W2:Y:S01]  /*113b0*/  MUFU.EX2 R59, R59 ;  /* 0x0000003b003b7308 */ /* 0x000ea20000000800 */
[----:B0-----:R-:W-:-:S01]  /*113c0*/  FADD.FTZ R53, R35, R90 ;  /* 0x0000005a23357221 */ /* 0x001fc20000010000 */
[C-C-:B-1----:R-:W-:Y:S01]  /*113d0*/  FFMA.FTZ R69, R2.reuse, R129, -R62.reuse ;  /* 0x0000008102457223 */ /* 0x142fe2000001083e */
[----:B------:R-:W-:-:S01]  /*113e0*/  FFMA.FTZ R139, R2, R139, -R62 ;  /* 0x0000008b028b7223 */ /* 0x000fc2000001083e */
[C-C-:B------:R-:W-:Y:S01]  /*113f0*/  FFMA.FTZ R141, R2.reuse, R141, -R62.reuse ;  /* 0x0000008d028d7223 */ /* 0x140fe2000001083e */
[----:B------:R-:W-:-:S01]  /*11400*/  FFMA.FTZ R143, R2, R143, -R62 ;  /* 0x0000008f028f7223 */ /* 0x000fc2000001083e */
[C-C-:B------:R-:W-:Y:S01]  /*11410*/  FFMA.FTZ R145, R2.reuse, R145, -R62.reuse ;  /* 0x0000009102917223 */ /* 0x140fe2000001083e */
[----:B------:R-:W-:-:S01]  /*11420*/  FFMA.FTZ R147, R2, R147, -R62 ;  /* 0x0000009302937223 */ /* 0x000fc2000001083e */
[----:B------:R-:W0:Y:S01]  /*11430*/  MUFU.EX2 R70, R70 ;  /* 0x0000004600467308 */ /* 0x000e220000000800 */
[----:B---3--:R-:W-:-:S01]  /*11440*/  FADD.FTZ R90, R64, R53 ;  /* 0x00000035405a7221 */ /* 0x008fc20000010000 */
[C-C-:B------:R-:W-:Y:S01]  /*11450*/  FFMA.FTZ R149, R2.reuse, R149, -R62.reuse ;  /* 0x0000009502957223 */ /* 0x140fe2000001083e */
[----:B------:R-:W-:-:S01]  /*11460*/  FFMA.FTZ R151, R2, R151, -R62 ;  /* 0x0000009702977223 */ /* 0x000fc2000001083e */
[C-C-:B------:R-:W-:Y:S01]  /*11470*/  FFMA.FTZ R153, R2.reuse, R153, -R62.reuse ;  /* 0x0000009902997223 */ /* 0x140fe2000001083e */
[----:B------:R-:W-:-:S03]  /*11480*/  FFMA.FTZ R62, R2, R155, -R62 ;  /* 0x0000009b023e7223 */ /* 0x000fc6000001083e */
[----:B------:R-:W1:Y:S01]  /*11490*/  MUFU.EX2 R55, R55 ;  /* 0x0000003700377308 */ /* 0x000e620000000800 */
[----:B--2---:R-:W-:-:S07]  /*114a0*/  FADD.FTZ R53, R59, R90 ;  /* 0x0000005a3b357221 */ /* 0x004fce0000010000 */
[----:B------:R-:W2:Y:S01]  /*114b0*/  MUFU.EX2 R68, R68 ;  /* 0x0000004400447308 */ /* 0x000ea20000000800 */
[----:B0-----:R-:W-:-:S01]  /*114c0*/  FADD.FTZ R90, R70, R53 ;  /* 0x00000035465a7221 */ /* 0x001fc20000010000 */
[----:B------:R-:W-:Y:S01]  /*114d0*/  F2FP.SATFINITE.E4M3.F32.PACK_AB_MERGE_C R186, R70, R59, RZ ;  /* 0x0000003b46ba723e */ /* 0x000fe200048070ff */
[----:B------:R-:W-:-:S03]  /*114e0*/  FADD.FTZ R59, R57, R34 ;  /* 0x00000022393b7221 */ /* 0x000fc60000010000 */
[----:B------:R-:W-:Y:S01]  /*114f0*/  F2FP.SATFINITE.E4M3.F32.PACK_AB_MERGE_C R186, R64, R35, R186 ;  /* 0x0000002340ba723e */ /* 0x000fe200048070ba */
[----:B------:R-:W-:-:S01]  /*11500*/  FADD.FTZ R34, R54, R59 ;  /* 0x0000003b36227221 */ /* 0x000fc20000010000 */
[----:B------:R-:W0:Y:S01]  /*11510*/  MUFU.EX2 R109, R109 ;  /* 0x0000006d006d7308 */ /* 0x000e220000000800 */
[----:B-1----:R-:W-:-:S02]  /*11520*/  FADD.FTZ R91, R55, R90 ;  /* 0x0000005a375b7221 */ /* 0x002fc40000010000 */
[----:B------:R-:W-:-:S04]  /*11530*/  FADD.FTZ R61, R61, R34 ;  /* 0x000000223d3d7221 */ /* 0x000fc80000010000 */
[----:B------:R-:W-:Y:S01]  /*11540*/  FADD.FTZ R34, R40, R61 ;  /* 0x0000003d28227221 */ /* 0x000fe20000010000 */
[----:B------:R-:W1:Y:S01]  /*11550*/  MUFU.EX2 R88, R111 ;  /* 0x0000006f00587308 */ /* 0x000e620000000800 */
[----:B--2---:R-:W-:-:S02]  /*11560*/  FADD.FTZ R90, R68, R91 ;  /* 0x0000005b445a7221 */ /* 0x004fc40000010000 */
[----:B------:R-:W-:Y:S01]  /*11570*/  FADD.FTZ R31, R41, R34 ;  /* 0x00000022291f7221 */ /* 0x000fe20000010000 */
[----:B------:R-:W-:-:S03]  /*11580*/  CS2R R40, SRZ ;  /* 0x0000000000287805 */ /* 0x000fc6000001ff00 */
[----:B------:R-:W-:Y:S01]  /*11590*/  FADD.FTZ R34, R44, R31 ;  /* 0x0000001f2c227221 */ /* 0x000fe20000010000 */
[----:B------:R-:W2:Y:S01]  /*115a0*/  MUFU.EX2 R63, R63 ;  /* 0x0000003f003f7308 */ /* 0x000ea20000000800 */
[----:B0-----:R-:W-:-:S02]  /*115b0*/  FADD.FTZ R83, R109, R90 ;  /* 0x0000005a6d537221 */ /* 0x001fc40000010000 */
[----:B------:R-:W-:-:S04]  /*115c0*/  FADD.FTZ R45, R45, R34 ;  /* 0x000000222d2d7221 */ /* 0x000fc80000010000 */
[----:B------:R-:W-:Y:S01]  /*115d0*/  FADD.FTZ R34, R24, R45 ;  /* 0x0000002d18227221 */ /* 0x000fe20000010000 */
[----:B------:R-:W0:Y:S01]  /*115e0*/  MUFU.EX2 R72, R72 ;  /* 0x0000004800487308 */ /* 0x000e220000000800 */
[----:B-1----:R-:W-:-:S01]  /*115f0*/  FADD.FTZ R26, R88, R83 ;  /* 0x00000053581a7221 */ /* 0x002fc20000010000 */
[----:B------:R-:W-:Y:S01]  /*11600*/  F2FP.SATFINITE.E4M3.F32.PACK_AB_MERGE_C R180, R88, R109, RZ ;  /* 0x0000006d58b4723e */ /* 0x000fe200048070ff */
[----:B------:R-:W-:-:S01]  /*11610*/  FADD.FTZ R35, R25, R34 ;  /* 0x0000002219237221 */ /* 0x000fc20000010000 */
[----:B------:R-:W-:Y:S02]  /*11620*/  CS2R R44, SRZ ;  /* 0x00000000002c7805 */ /* 0x000fe4000001ff00 */
[----:B------:R-:W-:Y:S01]  /*11630*/  F2FP.SATFINITE.E4M3.F32.PACK_AB_MERGE_C R180, R68, R55, R180 ;  /* 0x0000003744b4723e */ /* 0x000fe200048070b4 */
[----:B------:R-:W-:Y:S01]  /*11640*/  FADD.FTZ R38, R28, R35 ;  /* 0x000000231c267221 */ /* 0x000fe20000010000 */
[----:B------:R-:W1:Y:S01]  /*11650*/  MUFU.EX2 R82, R82 ;  /* 0x0000005200527308 */ /* 0x000e620000000800 */
[----:B--2---:R-:W-:-:S01]  /*11660*/  FADD.FTZ R51, R63, R26 ;  /* 0x0000001a3f337221 */ /* 0x004fc20000010000 */
[----:B------:R-:W-:Y:S01]  /*11670*/  CS2R R54, SRZ ;  /* 0x0000000000367805 */ /* 0x000fe2000001ff00 */
[----:B------:R-:W-:-:S04]  /*11680*/  FADD.FTZ R38, R33, R38 ;  /* 0x0000002621267221 */ /* 0x000fc80000010000 */
[----:B------:R-:W-:Y:S01]  /*11690*/  FADD.FTZ R33, R29, R38 ;  /* 0x000000261d217221 */ /* 0x000fe20000010000 */
[----:B------:R-:W2:Y:S01]  /*116a0*/  MUFU.EX2 R85, R85 ;  /* 0x0000005500557308 */ /* 0x000ea20000000800 */
[----:B0-----:R-:W-:-:S07]  /*116b0*/  FADD.FTZ R51, R72, R51 ;  /* 0x0000003348337221 */ /* 0x001fce0000010000 */
[----:B------:R-:W0:Y:S01]  /*116c0*/  MUFU.EX2 R67, R67 ;  /* 0x0000004300437308 */ /* 0x000e220000000800 */
[----:B-1----:R-:W-:-:S07]  /*116d0*/  FADD.FTZ R20, R82, R51 ;  /* 0x0000003352147221 */ /* 0x002fce0000010000 */
[----:B------:R-:W1:Y:S01]  /*116e0*/  MUFU.EX2 R74, R74 ;  /* 0x0000004a004a7308 */ /* 0x000e620000000800 */
[----:B--2---:R-:W-:-:S01]  /*116f0*/  FADD.FTZ R20, R85, R20 ;  /* 0x0000001455147221 */ /* 0x004fc20000010000 */
[----:B------:R-:W-:Y:S02]  /*11700*/  F2FP.SATFINITE.E4M3.F32.PACK_AB_MERGE_C R182, R85, R82, RZ ;  /* 0x0000005255b6723e */ /* 0x000fe400048070ff */
[----:B------:R-:W-:Y:S02]  /*11710*/  CS2R R82, SRZ ;  /* 0x0000000000527805 */ /* 0x000fe4000001ff00 */
[----:B------:R-:W-:Y:S02]  /*11720*/  F2FP.SATFINITE.E4M3.F32.PACK_AB_MERGE_C R182, R72, R63, R182 ;  /* 0x0000003f48b6723e */ /* 0x000fe400048070b6 */
[----:B------:R-:W-:Y:S01]  /*11730*/  CS2R R72, SRZ ;  /* 0x0000000000487805 */ /* 0x000fe2000001ff00 */
[----:B------:R-:W2:Y:S01]  /*11740*/  MUFU.EX2 R78, R78 ;  /* 0x0000004e004e7308 */ /* 0x000ea20000000800 */
[----:B0-----:R-:W-:-:S07]  /*11750*/  FADD.FTZ R51, R67, R20 ;  /* 0x0000001443337221 */ /* 0x001fce0000010000 */
[----:B------:R-:W0:Y:S01]  /*11760*/  MUFU.EX2 R81, R81 ;  /* 0x0000005100517308 */ /* 0x000e220000000800 */
[----:B-1----:R-:W-:-:S07]  /*11770*/  FADD.FTZ R51, R74, R51 ;  /* 0x000000334a337221 */ /* 0x002fce0000010000 */
[----:B------:R-:W1:Y:S01]  /*11780*/  MUFU.EX2 R71, R71 ;  /* 0x0000004700477308 */ /* 0x000e620000000800 */
[----:B--2---:R-:W-:-:S01]  /*11790*/  FADD.FTZ R30, R78, R51 ;  /* 0x000000334e1e7221 */ /* 0x004fc20000010000 */
[----:B------:R-:W-:-:S06]  /*117a0*/  CS2R R50, SRZ ;  /* 0x0000000000327805 */ /* 0x000fcc000001ff00 */
[----:B------:R-:W2:Y:S01]  /*117b0*/  MUFU.EX2 R76, R76 ;  /* 0x0000004c004c7308 */ /* 0x000ea20000000800 */
[----:B0-----:R-:W-:-:S01]  /*117c0*/  FADD.FTZ R30, R81, R30 ;  /* 0x0000001e511e7221 */ /* 0x001fc20000010000 */
[----:B------:R-:W-:Y:S02]  /*117d0*/  F2FP.SATFINITE.E4M3.F32.PACK_AB_MERGE_C R176, R81, R78, RZ ;  /* 0x0000004e51b0723e */ /* 0x000fe400048070ff */
[----:B------:R-:W-:Y:S02]  /*117e0*/  CS2R R78, SRZ ;  /* 0x00000000004e7805 */ /* 0x000fe4000001ff00 */
[----:B------:R-:W-:Y:S02]  /*117f0*/  F2FP.SATFINITE.E4M3.F32.PACK_AB_MERGE_C R176, R74, R67, R176 ;  /* 0x000000434ab0723e */ /* 0x000fe400048070b0 */
[----:B------:R-:W-:Y:S01]  /*11800*/  CS2R R66, SRZ ;  /* 0x0000000000427805 */ /* 0x000fe2000001ff00 */
[----:B------:R-:W0:Y:S01]  /*11810*/  MUFU.EX2 R65, R65 ;  /* 0x0000004100417308 */ /* 0x000e220000000800 */
[----:B-1----:R-:W-:-:S07]  /*11820*/  FADD.FTZ R31, R71, R30 ;  /* 0x0000001e471f7221 */ /* 0x002fce0000010000 */
[----:B------:R-:W1:Y:S01]  /*11830*/  MUFU.EX2 R80, R80 ;  /* 0x0000005000507308 */ /* 0x000e620000000800 */
[----:B--2---:R-:W-:-:S07]  /*11840*/  FADD.FTZ R34, R76, R31 ;  /* 0x0000001f4c227221 */ /* 0x004fce0000010000 */
[----:B------:R-:W2:Y:S01]  /*11850*/  MUFU.EX2 R0, R0 ;  /* 0x0000000000007308 */ /* 0x000ea20000000800 */
[----:B0-----:R-:W-:-:S01]  /*11860*/  FADD.FTZ R31, R65, R34 ;  /* 0x00000022411f7221 */ /* 0x001fc20000010000 */
[----:B------:R-:W-:Y:S01]  /*11870*/  FADD.FTZ R34, R32, R33 ;  /* 0x0000002120227221 */ /* 0x000fe20000010000 */
[----:B------:R-:W-:Y:S01]  /*11880*/  IMAD.MOV.U32 R32, RZ, RZ, R200 ;  /* 0x000000ffff207224 */ /* 0x000fe200078e00c8 */
[----:B------:R-:W0:Y:S04]  /*11890*/  @P0 LDC R33, c[0x0][0x44c] ;  /* 0x00011300ff210b82 */ /* 0x000e280000000800 */
[----:B------:R-:W3:Y:S01]  /*118a0*/  MUFU.EX2 R69, R69 ;  /* 0x0000004500457308 */ /* 0x000ee20000000800 */
[----:B-1----:R-:W-:-:S01]  /*118b0*/  FADD.FTZ R31, R80, R31 ;  /* 0x0000001f501f7221 */ /* 0x002fc20000010000 */
[----:B------:R-:W-:-:S02]  /*118c0*/  F2FP.SATFINITE.E4M3.F32.PACK_AB_MERGE_C R178, R80, R65, RZ ;  /* 0x0000004150b2723e */ /* 0x000fc400048070ff */
[----:B------:R-:W-:Y:S02]  /*118d0*/  CS2R R80, SRZ ;  /* 0x0000000000507805 */ /* 0x000fe4000001ff00 */
[----:B------:R-:W-:Y:S02]  /*118e0*/  CS2R R64, SRZ ;  /* 0x0000000000407805 */ /* 0x000fe4000001ff00 */
[----:B------:R-:W-:Y:S02]  /*118f0*/  F2FP.SATFINITE.E4M3.F32.PACK_AB_MERGE_C R178, R76, R71, R178 ;  /* 0x000000474cb2723e */ /* 0x000fe400048070b2 */
[----:B------:R-:W-:Y:S01]  /*11900*/  CS2R R76, SRZ ;  /* 0x00000000004c7805 */ /* 0x000fe2000001ff00 */
[----:B------:R-:W1:Y:S01]  /*11910*/  MUFU.EX2 R49, R133 ;  /* 0x0000008500317308 */ /* 0x000e620000000800 */
[----:B--2---:R-:W-:-:S01]  /*11920*/  FADD.FTZ R28, R0, R31 ;  /* 0x0000001f001c7221 */ /* 0x004fc20000010000 */
[----:B------:R-:W-:Y:S01]  /*11930*/  FADD.FTZ R31, R21, R34 ;  /* 0x00000022151f7221 */ /* 0x000fe20000010000 */
[----:B------:R-:W-:Y:S01]  /*11940*/  CS2R R70, SRZ ;  /* 0x0000000000467805 */ /* 0x000fe2000001ff00 */
[----:B------:R-:W2:Y:S02]  /*11950*/  @P0 LDC R34, c[0x0][0x450] ;  /* 0x00011400ff220b82 */ /* 0x000ea40000000800 */
[----:B------:R-:W-:-:S02]  /*11960*/  FADD.FTZ R31, R48, R31 ;  /* 0x0000001f301f7221 */ /* 0x000fc40000010000 */
[----:B------:R-:W4:Y:S01]  /*11970*/  MUFU.EX2 R84, R84 ;  /* 0x0000005400547308 */ /* 0x000f220000000800 */
[----:B---3--:R-:W-:-:S07]  /*11980*/  FADD.FTZ R28, R69, R28 ;  /* 0x0000001c451c7221 */ /* 0x008fce0000010000 */
[----:B------:R-:W3:Y:S01]  /*11990*/  MUFU.EX2 R53, R137 ;  /* 0x0000008900357308 */ /* 0x000ee20000000800 */
[----:B-1----:R-:W-:-:S07]  /*119a0*/  FADD.FTZ R25, R49, R28 ;  /* 0x0000001c31197221 */ /* 0x002fce0000010000 */
[----:B------:R-:W1:Y:S01]  /*119b0*/  MUFU.EX2 R86, R86 ;  /* 0x0000005600567308 */ /* 0x000e620000000800 */
[C---:B----4-:R-:W-:Y:S01]  /*119c0*/  F2FP.SATFINITE.E4M3.F32.PACK_AB_MERGE_C R172, R84.reuse, R49, RZ ;  /* 0x0000003154ac723e */ /* 0x050fe200048070ff */
[----:B------:R-:W-:Y:S01]  /*119d0*/  FADD.FTZ R84, R84, R25 ;  /* 0x0000001954547221 */ /* 0x000fe20000010000 */
[----:B------:R-:W-:Y:S02]  /*119e0*/  F2FP.SATFINITE.E4M3.F32.PACK_AB_MERGE_C R25, R52, R47, RZ ;  /* 0x0000002f3419723e */ /* 0x000fe400048070ff */
[----:B------:R-:W-:Y:S02]  /*119f0*/  CS2R R48, SRZ ;  /* 0x0000000000307805 */ /* 0x000fe4000001ff00 */
[----:B------:R-:W-:Y:S01]  /*11a00*/  F2FP.SATFINITE.E4M3.F32.PACK_AB_MERGE_C R172, R69, R0, R172 ;  /* 0x0000000045ac723e */ /* 0x000fe200048070ac */
[----:B------:R-:W-:Y:S01]  /*11a10*/  FADD.FTZ R0, R36, R31 ;  /* 0x0000001f24007221 */ /* 0x000fe20000010000 */
[----:B------:R-:W-:Y:S01]  /*11a20*/  F2FP.SATFINITE.E4M3.F32.PACK_AB_MERGE_C R175, R37, R36, R25 ;  /* 0x0000002425af723e */ /* 0x000fe20004807019 */
[----:B------:R-:W-:Y:S01]  /*11a30*/  MUFU.EX2 R139, R139 ;  /* 0x0000008b008b7308 */ /* 0x000fe20000000800 */
[----:B---3--:R-:W-:-:S01]  /*11a40*/  FADD.FTZ R21, R53, R84 ;  /* 0x0000005435157221 */ /* 0x008fc20000010000 */
[----:B------:R-:W-:Y:S01]  /*11a50*/  FADD.FTZ R28, R37, R0 ;  /* 0x00000000251c7221 */ /* 0x000fe20000010000 */
[----:B0-----:R-:W-:Y:S01]  /*11a60*/  @P0 IMAD.HI.U32 R31, R200, R33, RZ ;  /* 0x00000021c81f0227 */ /* 0x001fe200078e00ff */
[----:B------:R-:W-:-:S02]  /*11a70*/  CS2R R84, SRZ ;  /* 0x0000000000547805 */ /* 0x000fc4000001ff00 */
[----:B------:R-:W-:Y:S01]  /*11a80*/  CS2R R68, SRZ ;  /* 0x0000000000447805 */ /* 0x000fe2000001ff00 */
[----:B------:R-:W-:Y:S01]  /*11a90*/  FADD.FTZ R47, R47, R28 ;  /* 0x0000001c2f2f7221 */ /* 0x000fe20000010000 */
[----:B------:R-:W-:Y:S01]  /*11aa0*/  CS2R R36, SRZ ;  /* 0x0000000000247805 */ /* 0x000fe2000001ff00 */
[----:B------:R0:W3:Y:S01]  /*11ab0*/  MUFU.EX2 R26, R75 ;  /* 0x0000004b001a7308 */ /* 0x0000e20000000800 */
[----:B-1----:R-:W-:-:S01]  /*11ac0*/  FADD.FTZ R0, R86, R21 ;  /* 0x0000001556007221 */ /* 0x002fc20000010000 */
[----:B------:R-:W-:Y:S01]  /*11ad0*/  FADD.FTZ R52, R52, R47 ;  /* 0x0000002f34347221 */ /* 0x000fe20000010000 */
[----:B--2---:R-:W-:Y:S02]  /*11ae0*/  @P0 SHF.R.U32.HI R32, RZ, R34, R31 ;  /* 0x00000022ff200219 */ /* 0x004fe4000001161f */
[----:B------:R-:W-:Y:S02]  /*11af0*/  CS2R R46, SRZ ;  /* 0x00000000002e7805 */ /* 0x000fe4000001ff00 */
[----:B------:R-:W-:Y:S01]  /*11b00*/  CS2R R34, SRZ ;  /* 0x0000000000227805 */ /* 0x000fe2000001ff00 */
[----:B------:R-:W-:Y:S01]  /*11b10*/  FADD.FTZ R25, R43, R52 ;  /* 0x000000342b197221 */ /* 0x000fe20000010000 */
[----:B------:R-:W1:Y:S01]  /*11b20*/  MUFU.EX2 R141, R141 ;  /* 0x0000008d008d7308 */ /* 0x000e620000000800 */
[----:B0-----:R-:W-:-:S02]  /*11b30*/  CS2R R74, SRZ ;  /* 0x00000000004a7805 */ /* 0x001fc4000001ff00 */
[----:B------:R-:W-:-:S05]  /*11b40*/  FADD.FTZ R28, R56, R25 ;  /* 0x00000019381c7221 */ /* 0x000fca0000010000 */
[----:B------:R-:W0:Y:S01]  /*11b50*/  MUFU.EX2 R20, R143 ;  /* 0x0000008f00147308 */ /* 0x000e220000000800 */
[----:B---3--:R-:W-:Y:S01]  /*11b60*/  F2FP.SATFINITE.E4M3.F32.PACK_AB_MERGE_C R21, R26, R139, RZ ;  /* 0x0000008b1a15723e */ /* 0x008fe200048070ff */
[----:B------:R-:W-:-:S03]  /*11b70*/  FADD.FTZ R139, R139, R0 ;  /* 0x000000008b8b7221 */ /* 0x000fc60000010000 */
[----:B------:R-:W-:Y:S01]  /*11b80*/  F2FP.SATFINITE.E4M3.F32.PACK_AB_MERGE_C R174, R86, R53, R21 ;  /* 0x0000003556ae723e */ /* 0x000fe20004807015 */
[----:B------:R-:W-:-:S01]  /*11b90*/  FADD.FTZ R26, R26, R139 ;  /* 0x0000008b1a1a7221 */ /* 0x000fc20000010000 */
[----:B------:R-:W-:Y:S01]  /*11ba0*/  CS2R R86, SRZ ;  /* 0x0000000000567805 */ /* 0x000fe2000001ff00 */
[----:B------:R-:W-:Y:S01]  /*11bb0*/  MUFU.EX2 R145, R145 ;  /* 0x0000009100917308 */ /* 0x000fe20000000800 */
[----:B------:R-:W-:Y:S01]  /*11bc0*/  CS2R R52, SRZ ;  /* 0x0000000000347805 */ /* 0x000fe2000001ff00 */
[----:B-1----:R-:W-:-:S06]  /*11bd0*/  FADD.FTZ R21, R141, R26 ;  /* 0x0000001a8d157221 */ /* 0x002fcc0000010000 */
[----:B------:R-:W1:Y:S01]  /*11be0*/  MUFU.EX2 R30, R147 ;  /* 0x00000093001e7308 */ /* 0x000e620000000800 */
[----:B0-----:R-:W-:-:S07]  /*11bf0*/  FADD.FTZ R26, R20, R21 ;  /* 0x00000015141a7221 */ /* 0x001fce0000010000 */
[----:B------:R-:W0:Y:S08]  /*11c00*/  MUFU.EX2 R15, R15 ;  /* 0x0000000f000f7308 */ /* 0x000e300000000800 */
[----:B------:R-:W2:Y:S01]  /*11c10*/  MUFU.EX2 R58, R58 ;  /* 0x0000003a003a7308 */ /* 0x000ea20000000800 */
[----:B-1----:R-:W-:Y:S01]  /*11c20*/  F2FP.SATFINITE.E4M3.F32.PACK_AB_MERGE_C R29, R30, R145, RZ ;  /* 0x000000911e1d723e */ /* 0x002fe200048070ff */
[----:B------:R-:W-:-:S03]  /*11c30*/  FADD.FTZ R145, R145, R26 ;  /* 0x0000001a91917221 */ /* 0x000fc60000010000 */
[----:B------:R-:W-:Y:S01]  /*11c40*/  F2FP.SATFINITE.E4M3.F32.PACK_AB_MERGE_C R168, R20, R141, R29 ;  /* 0x0000008d14a8723e */ /* 0x000fe2000480701d */
[----:B------:R-:W-:-:S01]  /*11c50*/  FADD.FTZ R30, R30, R145 ;  /* 0x000000911e1e7221 */ /* 0x000fc20000010000 */
[----:B------:R-:W-:Y:S01]  /*11c60*/  IADD3 R20, R32, R189, -R191 ;  /* 0x000000bd20147210 */ /* 0x000fe20007ffe8bf */
[----:B------:R-:W1:Y:S01]  /*11c70*/  MUFU.EX2 R149, R149 ;  /* 0x0000009500957308 */ /* 0x000e620000000800 */
[----:B0-----:R-:W-:-:S01]  /*11c80*/  FADD.FTZ R21, R15, R28 ;  /* 0x0000001c0f157221 */ /* 0x001fc20000010000 */
[----:B------:R-:W-:Y:S02]  /*11c90*/  CS2R R32, SRZ ;  /* 0x0000000000207805 */ /* 0x000fe4000001ff00 */
[----:B------:R-:W-:-:S04]  /*11ca0*/  IMAD.HI R28, R20, 0x66666667, RZ ;  /* 0x66666667141c7827 */ /* 0x000fc800078e02ff */
[----:B------:R-:W0:Y:S01]  /*11cb0*/  MUFU.EX2 R13, R13 ;  /* 0x0000000d000d7308 */ /* 0x000e220000000800 */
[C---:B--2---:R-:W-:Y:S01]  /*11cc0*/  F2FP.SATFINITE.E4M3.F32.PACK_AB_MERGE_C R15, R58.reuse, R15, RZ ;  /* 0x0000000f3a0f723e */ /* 0x044fe200048070ff */
[----:B------:R-:W-:-:S03]  /*11cd0*/  FADD.FTZ R58, R58, R21 ;  /* 0x000000153a3a7221 */ /* 0x000fc60000010000 */
[----:B------:R-:W-:Y:S02]  /*11ce0*/  F2FP.SATFINITE.E4M3.F32.PACK_AB_MERGE_C R169, R56, R43, R15 ;  /* 0x0000002b38a9723e */ /* 0x000fe4000480700f */
[----:B------:R-:W-:Y:S02]  /*11cf0*/  CS2R R56, SRZ ;  /* 0x0000000000387805 */ /* 0x000fe4000001ff00 */
[----:B------:R-:W-:Y:S01]  /*11d00*/  CS2R R42, SRZ ;  /* 0x00000000002a7805 */ /* 0x000fe2000001ff00 */
[----:B------:R-:W2:Y:S01]  /*11d10*/  MUFU.EX2 R24, R151 ;  /* 0x0000009700187308 */ /* 0x000ea20000000800 */
[----:B-1----:R-:W-:-:S01]  /*11d20*/  FADD.FTZ R15, R149, R30 ;  /* 0x0000001e950f7221 */ /* 0x002fc20000010000 */
[----:B------:R-:W-:-:S06]  /*11d30*/  CS2R R30, SRZ ;  /* 0x00000000001e7805 */ /* 0x000fcc000001ff00 */
[----:B------:R-:W1:Y:S01]  /*11d40*/  MUFU.EX2 R60, R60 ;  /* 0x0000003c003c7308 */ /* 0x000e620000000800 */
[----:B0-----:R-:W-:-:S01]  /*11d50*/  FADD.FTZ R21, R13, R58 ;  /* 0x0000003a0d157221 */ /* 0x001fc20000010000 */
[----:B------:R-:W-:-:S06]  /*11d60*/  CS2R R58, SRZ ;  /* 0x00000000003a7805 */ /* 0x000fcc000001ff00 */
[----:B------:R-:W-:Y:S01]  /*11d70*/  MUFU.EX2 R27, R27 ;  /* 0x0000001b001b7308 */ /* 0x000fe20000000800 */
[----:B--2---:R-:W-:-:S07]  /*11d80*/  FADD.FTZ R20, R24, R15 ;  /* 0x0000000f18147221 */ /* 0x004fce0000010000 */
[----:B------:R0:W2:Y:S01]  /*11d90*/  MUFU.EX2 R0, R39 ;  /* 0x0000002700007308 */ /* 0x0000a20000000800 */
[----:B-1----:R-:W-:-:S01]  /*11da0*/  FADD.FTZ R26, R60, R21 ;  /* 0x000000153c1a7221 */ /* 0x002fc20000010000 */
[----:B------:R-:W-:-:S06]  /*11db0*/  SHF.R.U32.HI R21, RZ, 0x1f, R28 ;  /* 0x0000001fff157819 */ /* 0x000fcc000001161c */
[----:B------:R-:W-:Y:S01]  /*11dc0*/  MUFU.EX2 R153, R153 ;  /* 0x0000009900997308 */ /* 0x000fe20000000800 */
[----:B0-----:R-:W-:-:S07]  /*11dd0*/  CS2R R38, SRZ ;  /* 0x0000000000267805 */ /* 0x001fce000001ff00 */
[----:B------:R-:W0:Y:S01]  /*11de0*/  MUFU.EX2 R62, R62 ;  /* 0x0000003e003e7308 */ /* 0x000e220000000800 */
[----:B--2---:R-:W-:Y:S01]  /*11df0*/  F2FP.SATFINITE.E4M3.F32.PACK_AB_MERGE_C R15, R0, R27, RZ ;  /* 0x0000001b000f723e */ /* 0x004fe200048070ff */
[----:B------:R-:W-:-:S03]  /*11e00*/  FADD.FTZ R27, R27, R26 ;  /* 0x0000001a1b1b7221 */ /* 0x000fc60000010000 */
[----:B------:R-:W-:Y:S01]  /*11e10*/  F2FP.SATFINITE.E4M3.F32.PACK_AB_MERGE_C R171, R60, R13, R15 ;  /* 0x0000000d3cab723e */ /* 0x000fe2000480700f */
[----:B------:R-:W-:-:S01]  /*11e20*/  FADD.FTZ R0, R0, R27 ;  /* 0x0000001b00007221 */ /* 0x000fc20000010000 */
[----:B------:R-:W-:Y:S02]  /*11e30*/  LEA.HI.SX32 R15, R28, R21, 0x1a ;  /* 0x000000151c0f7211 */ /* 0x000fe400078fd2ff */
[----:B------:R-:W-:Y:S02]  /*11e40*/  CS2R R60, SRZ ;  /* 0x00000000003c7805 */ /* 0x000fe4000001ff00 */
[----:B------:R-:W-:Y:S02]  /*11e50*/  CS2R R28, SRZ ;  /* 0x00000000001c7805 */ /* 0x000fe4000001ff00 */
[----:B------:R-:W-:Y:S02]  /*11e60*/  CS2R R26, SRZ ;  /* 0x00000000001a7805 */ /* 0x000fe4000001ff00 */
[----:B------:R-:W-:-:S04]  /*11e70*/  VIMNMX R15, RZ, R15, !PT ;  /* 0x0000000fff0f7248 */ /* 0x000fc80007fe0100 */
[----:B------:R-:W-:Y:S02]  /*11e80*/  ISETP.GE.AND P2, PT, R219, R15, PT ;  /* 0x0000000fdb00720c */ /* 0x000fe40003f46270 */
[----:B0-----:R-:W-:Y:S01]  /*11e90*/  F2FP.SATFINITE.E4M3.F32.PACK_AB_MERGE_C R25, R62, R153, RZ ;  /* 0x000000993e19723e */ /* 0x001fe200048070ff */
[----:B------:R-:W-:-:S03]  /*11ea0*/  FADD.FTZ R153, R153, R20 ;  /* 0x0000001499997221 */ /* 0x000fc60000010000 */
[----:B------:R-:W-:Y:S01]  /*11eb0*/  F2FP.SATFINITE.E4M3.F32.PACK_AB_MERGE_C R170, R24, R149, R25 ;  /* 0x0000009518aa723e */ /* 0x000fe20004807019 */
[----:B------:R-:W-:-:S01]  /*11ec0*/  FADD.FTZ R13, R62, R153 ;  /* 0x000000993e0d7221 */ /* 0x000fc20000010000 */
[----:B------:R-:W-:Y:S02]  /*11ed0*/  CS2R R62, SRZ ;  /* 0x00000000003e7805 */ /* 0x000fe4000001ff00 */
[----:B------:R-:W-:-:S03]  /*11ee0*/  CS2R R24, SRZ ;  /* 0x0000000000187805 */ /* 0x000fc6000001ff00 */
[----:B------:R-:W-:Y:S05]  /*11ef0*/  @!P2 BRA `(.L_x_3155) ;  /* 0x00000038004ca947 */ /* 0x000fea0003800000 */
[----:B------:R-:W-:Y:S02]  /*11f00*/  IMAD.MOV.U32 R217, RZ, RZ, R12 ;  /* 0x000000ffffd97224 */ /* 0x000fe400078e000c */
[----:B------:R-:W-:Y:S02]  /*11f10*/  IMAD.MOV.U32 R218, RZ, RZ, R3 ;  /* 0x000000ffffda7224 */ /* 0x000fe400078e0003 */
[----:B------:R-:W-:Y:S02]  /*11f20*/  IMAD.MOV.U32 R223, RZ, RZ, R197 ;  /* 0x000000ffffdf7224 */ /* 0x000fe400078e00c5 */
[----:B------:R-:W-:Y:S02]  /*11f30*/  IMAD.MOV.U32 R220, RZ, RZ, R193 ;  /* 0x000000ffffdc7224 */ /* 0x000fe400078e00c1 */
[----:B------:R-:W-:-:S07]  /*11f40*/  IMAD.MOV.U32 R87, RZ, RZ, RZ ;  /* 0x000000ffff577224 */ /* 0x000fce00078e00ff */
.L_x_3167:
        /* <DEDUP_REMOVED lines=8> */
.L_x_3157:
        /* <DEDUP_REMOVED lines=8> */
.L_x_3158:
[----:B------:R-:W-:Y:S04]  /*12050*/  BSSY B0, `(.L_x_3156) ;  /* 0x0000004000007945 */ /* 0x000fe80003800000 */
[----:B-1----:R-:W-:Y:S05]  /*12060*/  @P3 BRA `(.L_x_3159) ;  /* 0x0000000000083947 */ /* 0x002fea0003800000 */
[----:B------:R-:W1:Y:S02]  /*12070*/  SYNCS.PHASECHK.TRANS64.TRYWAIT P3, [R3+URZ+0x22830], R12 ;  /* 0x0228300c030075a7 */ /* 0x000e64000806017f */
[----:B-1----:R-:W-:Y:S05]  /*12080*/  @!P3 BRA `(.L_x_3160) ;  /* 0x0000012c000cb947 */ /* 0x002fea0003800000 */
.L_x_3159:
[----:B------:R-:W-:Y:S05]  /*12090*/  BSYNC B0 ;  /* 0x0000000000007941 */ /* 0x000fea0003800000 */
.L_x_3156:
        /* <DEDUP_REMOVED lines=19> */
[----:B------:R-:W-:Y:S01]  /*121d0*/  IADD3 R20, R88, 0x100, RZ ;  /* 0x0000010058147810 */ /* 0x000fe20007ffe0ff */
[----:B------:R-:W-:Y:S01]  /*121e0*/  IMAD.MOV.U32 R89, RZ, RZ, 0x40000040 ;  /* 0x40000040ff597424 */ /* 0x000fe200078e00ff */
[----:B------:R-:W-:-:S02]  /*121f0*/  R2UR UR33, R9 ;  /* 0x00000000092172ca */ /* 0x000fc400000e0000 */
[----:B------:R-:W-:Y:S01]  /*12200*/  R2UR UR34, R20 ;  /* 0x00000000142272ca */ /* 0x000fe200000e0000 */
[----:B------:R-:W-:Y:S01]  /*12210*/  VIADD R20, R88, 0x400 ;  /* 0x0000040058147836 */ /* 0x000fe20000000000 */
[----:B------:R-:W-:Y:S01]  /*12220*/  R2UR UR38, R90 ;  /* 0x000000005a2672ca */ /* 0x000fe200000e0000 */
[----:B------:R-:W-:Y:S01]  /*12230*/  VIADD R90, R88, 0x2 ;  /* 0x00000002585a7836 */ /* 0x000fe20000000000 */
[----:B------:R-:W-:Y:S02]  /*12240*/  R2UR UR39, R91 ;  /* 0x000000005b2772ca */ /* 0x000fe400000e0000 */
[----:B0-----:R-:W-:Y:S02]  /*12250*/  SHF.R.U32.HI R3, RZ, 0x7, R3 ;  /* 0x00000007ff037819 */ /* 0x001fe40000011603 */
[----:B------:R-:W-:Y:S02]  /*12260*/  R2UR UR36, R8 ;  /* 0x00000000082472ca */ /* 0x000fe400000e0000 */
[----:B------:R-:W-:Y:S01]  /*12270*/  R2UR UR37, R9 ;  /* 0x00000000092572ca */ /* 0x000fe200000e0000 */
[----:B------:R-:W-:Y:S01]  /*12280*/  VIADD R3, R3, 0x8 ;  /* 0x0000000803037836 */ /* 0x000fe20000000000 */
[----:B------:R-:W-:-:S02]  /*12290*/  IADD3 R94, R88, 0x202, RZ ;  /* 0x00000202585e7810 */ /* 0x000fc40007ffe0ff */
[----:B------:R-:W-:Y:S02]  /*122a0*/  R2UR UR51, R95 ;  /* 0x000000005f3372ca */ /* 0x000fe400000e0000 */
[----:B------:R0:W-:Y:S01]  /*122b0*/  BAR.SYNC.DEFER_BLOCKING R3, 0x100 ;  /* 0x000400030000751d */ /* 0x0001e20000010000 */
[----:B------:R-:W-:Y:S01]  /*122c0*/  R2UR UR50, R94 ;  /* 0x000000005e3272ca */ /* 0x000fe200000e0000 */
[----:B------:R-:W-:Y:S01]  /*122d0*/  VIADD R94, R88, 0x4 ;  /* 0x00000004585e7836 */ /* 0x000fe20000000000 */
[----:B------:R-:W-:Y:S01]  /*122e0*/  R2UR UR6, R92 ;  /* 0x000000005c0672ca */ /* 0x000fe200000e0000 */
[----:B------:R-:W-:Y:S01]  /*122f0*/  VIADD R92, R88, 0x102 ;  /* 0x00000102585c7836 */ /* 0x000fe20000000000 */
[----:B------:R-:W-:Y:S02]  /*12300*/  R2UR UR7, R93 ;  /* 0x000000005d0772ca */ /* 0x000fe400000e0000 */
[----:B------:R-:W-:Y:S02]  /*12310*/  R2UR UR48, R8 ;  /* 0x00000000083072ca */ /* 0x000fe400000e0000 */
[----:B------:R-:W-:-:S02]  /*12320*/  R2UR UR49, R9 ;  /* 0x00000000093172ca */ /* 0x000fc400000e0000 */
[----:B------:R-:W-:Y:S02]  /*12330*/  R2UR UR46, R92 ;  /* 0x000000005c2e72ca */ /* 0x000fe400000e0000 */
[----:B------:R-:W-:Y:S02]  /*12340*/  R2UR UR47, R93 ;  /* 0x000000005d2f72ca */ /* 0x000fe400000e0000 */
[----:B------:R-:W-:Y:S02]  /*12350*/  MOV R92, UR51 ;  /* 0x00000033005c7c02 */ /* 0x000fe40008000f00 */
[----:B------:R-:W-:Y:S01]  /*12360*/  MOV R93, UR50 ;  /* 0x00000032005d7c02 */ /* 0x000fe20008000f00 */
[----:B------:R-:W-:Y:S01]  /*12370*/  UMOV UR50, UR6 ;  /* 0x0000000600327c82 */ /* 0x000fe20008000000 */
[----:B------:R-:W-:Y:S01]  /*12380*/  UMOV UR51, UR7 ;  /* 0x0000000700337c82 */ /* 0x000fe20008000000 */
[----:B------:R-:W-:Y:S01]  /*12390*/  R2UR UR8, R20 ;  /* 0x00000000140872ca */ /* 0x000fe200000e0000 */
[----:B------:R-:W-:Y:S01]  /*123a0*/  VIADD R20, R88, 0x302 ;  /* 0x0000030258147836 */ /* 0x000fe20000000000 */
[----:B------:R-:W-:Y:S01]  /*123b0*/  R2UR UR4, R90 ;  /* 0x000000005a0472ca */ /* 0x000fe200000e0000 */
[----:B------:R-:W-:Y:S01]  /*123c0*/  VIADD R90, R88, 0x402 ;  /* 0x00000402585a7836 */ /* 0x000fe20000000000 */
[----:B------:R-:W-:Y:S01]  /*123d0*/  WARPGROUP.ARRIVE ;  /* 0x00000000000079c5 */ /* 0x000fe20000000000 */
[----:B------:R-:W-:-:S02]  /*123e0*/  R2UR UR9, R21 ;  /* 0x00000000150972ca */ /* 0x000fc400000e0000 */
[----:B------:R-:W-:Y:S01]  /*123f0*/  R2UR UR54, R20 ;  /* 0x00000000143672ca */ /* 0x000fe200000e0000 */
[----:B------:R-:W-:Y:S01]  /*12400*/  VIADD R20, R88, 0x104 ;  /* 0x0000010458147836 */ /* 0x000fe20000000000 */
[----:B------:R-:W-:Y:S01]  /*12410*/  R2UR UR58, R90 ;  /* 0x000000005a3a72ca */ /* 0x000fe200000e0000 */
[----:B------:R-:W-:Y:S01]  /*12420*/  QGMMA.64x32x32.F32.E4M3.E4M3 R152, gdesc[UR28], RZ, !UPT, gsb0 ;  /* 0x006000001c9879f3 */ /* 0x000fe2000c0008ff */
[----:B------:R-:W-:Y:S01]  /*12430*/  VIADD R90, R88, 0x204 ;  /* 0x00000204585a7836 */ /* 0x000fe20000000000 */
[----:B------:R-:W-:Y:S01]  /*12440*/  R2UR UR6, R94 ;  /* 0x000000005e0672ca */ /* 0x000fe200000e0000 */
[----:B------:R-:W-:Y:S01]  /*12450*/  VIADD R94, R88, 0x6 ;  /* 0x00000006585e7836 */ /* 0x000fe20000000000 */
[----:B------:R-:W-:Y:S01]  /*12460*/  R2UR UR10, R20 ;  /* 0x00000000140a72ca */ /* 0x000fe200000e0000 */
[----:B------:R-:W-:Y:S01]  /*12470*/  VIADD R20, R88, 0x304 ;  /* 0x0000030458147836 */ /* 0x000fe20000000000 */
[----:B------:R-:W-:Y:S01]  /*12480*/  R2UR UR14, R90 ;  /* 0x000000005a0e72ca */ /* 0x000fe200000e0000 */
[----:B------:R-:W-:Y:S01]  /*12490*/  VIADD R90, R88, 0x404 ;  /* 0x00000404585a7836 */ /* 0x000fe20000000000 */
[----:B------:R-:W-:-:S02]  /*124a0*/  R2UR UR5, R91 ;  /* 0x000000005b0572ca */ /* 0x000fc400000e0000 */
[----:B------:R-:W-:Y:S02]  /*124b0*/  R2UR UR18, R20 ;  /* 0x00000000141272ca */ /* 0x000fe400000e0000 */
[----:B------:R-:W-:Y:S02]  /*124c0*/  IADD3 R20, R88, 0x106, RZ ;  /* 0x0000010658147810 */ /* 0x000fe40007ffe0ff */
        /* <DEDUP_REMOVED lines=8> */
[----:B------:R-:W-:Y:S01]  /*12550*/  IMAD.MOV.U32 R91, RZ, RZ, 0x40000040 ;  /* 0x40000040ff5b7424 */ /* 0x000fe200078e00ff */
[----:B------:R-:W-:Y:S02]  /*12560*/  R2UR UR44, R8 ;  /* 0x00000000082c72ca */ /* 0x000fe400000e0000 */
[----:B------:R-:W-:Y:S02]  /*12570*/  R2UR UR45, R9 ;  /* 0x00000000092d72ca */ /* 0x000fe400000e0000 */
[C---:B------:R-:W-:Y:S02]  /*12580*/  R2UR UR7, R95.reuse ;  /* 0x000000005f0772ca */ /* 0x040fe400000e0000 */
[----:B------:R-:W-:Y:S02]  /*12590*/  R2UR UR26, R94 ;  /* 0x000000005e1a72ca */ /* 0x000fe400000e0000 */
[----:B------:R-:W-:-:S02]  /*125a0*/  R2UR UR27, R95 ;  /* 0x000000005f1b72ca */ /* 0x000fc400000e0000 */
[----:B------:R-:W-:Y:S02]  /*125b0*/  R2UR UR42, R88 ;  /* 0x00000000582a72ca */ /* 0x000fe400000e0000 */
[----:B------:R-:W-:Y:S02]  /*125c0*/  R2UR UR43, R89 ;  /* 0x00000000592b72ca */ /* 0x000fe400000e0000 */
[----:B0-----:R-:W-:Y:S01]  /*125d0*/  MOV R3, UR47 ;  /* 0x0000002f00037c02 */ /* 0x001fe20008000f00 */
        /* <DEDUP_REMOVED lines=8> */
[----:B------:R-:W-:Y:S02]  /*12660*/  R2UR UR5, R11 ;  /* 0x000000000b0572ca */ /* 0x000fe400000e0000 */
[----:B------:R-:W-:Y:S02]  /*12670*/  R2UR UR55, R21 ;  /* 0x00000000153772ca */ /* 0x000fe400000e0000 */
[C---:B------:R-:W-:Y:S02]  /*12680*/  R2UR UR52, R10.reuse ;  /* 0x000000000a3472ca */ /* 0x040fe400000e0000 */
[C---:B------:R-:W-:Y:S02]  /*12690*/  R2UR UR53, R11.reuse ;  /* 0x000000000b3572ca */ /* 0x040fe400000e0000 */
[----:B------:R-:W-:Y:S02]  /*126a0*/  R2UR UR56, R10 ;  /* 0x000000000a3872ca */ /* 0x000fe400000e0000 */
[----:B------:R-:W-:Y:S01]  /*126b0*/  R2UR UR57, R11 ;  /* 0x000000000b3972ca */ /* 0x000fe200000e0000 */
[----:B------:R-:W-:-:S02]  /*126c0*/  WARPGROUP.DEPBAR.LE gsb0, 0x0 ;  /* 0x00008000000079c5 */ /* 0x000fc40000010000 */
[----:B------:R-:W-:Y:S01]  /*126d0*/  WARPGROUP.ARRIVE ;  /* 0x00000000000079c5 */ /* 0x000fe20000000000 */
[----:B------:R-:W-:Y:S02]  /*126e0*/  R2UR UR11, R21 ;  /* 0x00000000150b72ca */ /* 0x000fe400000e0000 */
[----:B------:R-:W-:Y:S02]  /*126f0*/  R2UR UR8, R6 ;  /* 0x00000000060872ca */ /* 0x000fe400000e0000 */
[----:B------:R-:W-:Y:S01]  /*12700*/  R2UR UR9, R7 ;  /* 0x00000000070972ca */ /* 0x000fe200000e0000 */
[----:B------:R-:W-:Y:S01]  /*12710*/  QGMMA.64x32x32.F32.E4M3.E4M3 R136, gdesc[UR32], RZ, !UPT, gsb0 ;  /* 0x00600000208879f3 */ /* 0x000fe2000c0008ff */
[----:B------:R-:W-:Y:S02]  /*12720*/  R2UR UR34, R90 ;  /* 0x000000005a2272ca */ /* 0x000fe400000e0000 */
[----:B------:R-:W-:Y:S02]  /*12730*/  R2UR UR35, R91 ;  /* 0x000000005b2372ca */ /* 0x000fe400000e0000 */
[----:B------:R-:W-:-:S02]  /*12740*/  R2UR UR12, R6 ;  /* 0x00000000060c72ca */ /* 0x000fc400000e0000 */
[----:B------:R-:W-:Y:S02]  /*12750*/  R2UR UR13, R7 ;  /* 0x00000000070d72ca */ /* 0x000fe400000e0000 */
[----:B------:R-:W-:Y:S02]  /*12760*/  R2UR UR19, R21 ;  /* 0x00000000151372ca */ /* 0x000fe400000e0000 */
[C---:B------:R-:W-:Y:S02]  /*12770*/  R2UR UR16, R6.reuse ;  /* 0x00000000061072ca */ /* 0x040fe400000e0000 */
[C---:B------:R-:W-:Y:S02]  /*12780*/  R2UR UR17, R7.reuse ;  /* 0x00000000071172ca */ /* 0x040fe400000e0000 */
[----:B------:R-:W-:Y:S02]  /*12790*/  R2UR UR20, R6 ;  /* 0x00000000061472ca */ /* 0x000fe400000e0000 */
[----:B------:R-:W-:-:S02]  /*127a0*/  R2UR UR21, R7 ;  /* 0x00000000071572ca */ /* 0x000fc400000e0000 */
[C---:B------:R-:W-:Y:S02]  /*127b0*/  R2UR UR24, R4.reuse ;  /* 0x00000000041872ca */ /* 0x040fe400000e0000 */
[----:B------:R-:W-:Y:S02]  /*127c0*/  R2UR UR25, R5 ;  /* 0x00000000051972ca */ /* 0x000fe400000e0000 */
[----:B------:R-:W-:Y:S01]  /*127d0*/  R2UR UR31, R21 ;  /* 0x00000000151f72ca */ /* 0x000fe200000e0000 */
[----:B------:R-:W-:Y:S01]  /*127e0*/  IMAD.MOV.U32 R21, RZ, RZ, 0x40000040 ;  /* 0x40000040ff157424 */ /* 0x000fe200078e00ff */
[C---:B------:R-:W-:Y:S02]  /*127f0*/  R2UR UR28, R4.reuse ;  /* 0x00000000041c72ca */ /* 0x040fe400000e0000 */
[----:B------:R-:W-:Y:S02]  /*12800*/  R2UR UR29, R5 ;  /* 0x00000000051d72ca */ /* 0x000fe400000e0000 */
[----:B------:R-:W-:-:S02]  /*12810*/  R2UR UR32, R4 ;  /* 0x00000000042072ca */ /* 0x000fc400000e0000 */
        /* <DEDUP_REMOVED lines=77> */
.L_x_3162:
[----:B------:R-:W-:Y:S01]  /*12cf0*/  SHF.L.U32 R3, R223, 0x1f, RZ ;  /* 0x0000001fdf037819 */ /* 0x000fe200000006ff */
[----:B------:R-:W-:-:S04]  /*12d00*/  IMAD R12, R220, 0x8, R18 ;  /* 0x00000008dc0c7824 */ /* 0x000fc800078e0212 */
[----:B------:R0:W1:Y:S01]  /*12d10*/  SYNCS.PHASECHK.TRANS64.TRYWAIT P2, [R12+URZ+0x22850], R3 ;  /* 0x022850030c0075a7 */ /* 0x000062000804017f */
[----:B------:R-:W-:Y:S05]  /*12d20*/  @!P1 BRA `(.L_x_3163) ;  /* 0x0000000000049947 */ /* 0x000fea0003800000 */
[----:B------:R-:W-:Y:S01]  /*12d30*/  BPT.TRAP 0x1 ;  /* 0x000000040000795c */ /* 0x000fe20000300000 */
.L_x_3163:
[----:B-1----:R-:W-:Y:S05]  /*12d40*/  @P2 BRA `(.L_x_3161) ;  /* 0x0000000000082947 */ /* 0x002fea0003800000 */
[----:B------:R-:W1:Y:S02]  /*12d50*/  SYNCS.PHASECHK.TRANS64.TRYWAIT P2, [R12+URZ+0x22850], R3 ;  /* 0x022850030c0075a7 */ /* 0x000e64000804017f */
[----:B-1----:R-:W-:Y:S05]  /*12d60*/  @!P2 BRA `(.L_x_3164) ;  /* 0x0000011c00e8a947 */ /* 0x002fea0003800000 */
.L_x_3161:
        /* <DEDUP_REMOVED lines=16> */
[----:B------:R-:W-:Y:S01]  /*12e70*/  IMAD.MOV.U32 R185, RZ, RZ, -0x3ffffff0 ;  /* 0xc0000010ffb97424 */ /* 0x000fe200078e00ff */
[----:B------:R-:W-:Y:S01]  /*12e80*/  IADD3 R184, R20, 0x100, RZ ;  /* 0x0000010014b87810 */ /* 0x000fe20007ffe0ff */
[----:B------:R-:W-:-:S03]  /*12e90*/  WARPGROUP.ARRIVE ;  /* 0x00000000000079c5 */ /* 0x000fc60000000000 */
        /* <DEDUP_REMOVED lines=27> */
.L_x_3165:
[----:B0-----:R-:W0:Y:S01]  /*13050*/  @P0 LDC R3, c[0x0][0x44c] ;  /* 0x00011300ff030b82 */ /* 0x001e220000000800 */
[----:B------:R-:W-:-:S07]  /*13060*/  IMAD.IADD R20, R208, 0x1, R200 ;  /* 0x00000001d0147824 */ /* 0x000fce00078e02c8 */
[----:B------:R-:W1:Y:S01]  /*13070*/  @P0 LDC R12, c[0x0][0x450] ;  /* 0x00011400ff0c0b82 */ /* 0x000e620000000800 */
[----:B0-----:R-:W-:-:S05]  /*13080*/  @P0 IMAD.HI.U32 R3, R20, R3, RZ ;  /* 0x0000000314030227 */ /* 0x001fca00078e00ff */
[----:B-1----:R-:W-:Y:S01]  /*13090*/  @P0 SHF.R.U32.HI R20, RZ, R12, R3 ;  /* 0x0000000cff140219 */ /* 0x002fe20000011603 */
[----:B------:R-:W-:-:S04]  /*130a0*/  IMAD.MOV.U32 R12, RZ, RZ, -0xa0 ;  /* 0xffffff60ff0c7424 */ /* 0x000fc800078e00ff */
[----:B------:R-:W0:Y:S01]  /*130b0*/  SHFL.IDX PT, R3, R20, RZ, 0x1c1f ;  /* 0x001c1fff14037589 */ /* 0x000e2200000e0000 */
[----:B------:R-:W-:-:S04]  /*130c0*/  IMAD R12, R219, R12, 0x1 ;  /* 0x00000001db0c7424 */ /* 0x000fc800078e020c */
[----:B------:R-:W-:-:S05]  /*130d0*/  IMAD R12, R207, -0x2, R12 ;  /* 0xfffffffecf0c7824 */ /* 0x000fca00078e020c */
[----:B------:R-:W-:-:S04]  /*130e0*/  IADD3 R12, -R191, R12, R189 ;  /* 0x0000000cbf0c7210 */ /* 0x000fc80007ffe1bd */
[----:B0-----:R-:W-:-:S04]  /*130f0*/  IADD3 R3, R12, R3, RZ ;  /* 0x000000030c037210 */ /* 0x001fc80007ffe0ff */
[C---:B------:R-:W-:Y:S02]  /*13100*/  ISETP.GT.AND P2, PT, R3.reuse, RZ, PT ;  /* 0x000000ff0300720c */ /* 0x040fe40003f44270 */
[C---:B------:R-:W-:Y:S02]  /*13110*/  ISETP.GT.AND P3, PT, R3.reuse, 0x1, PT ;  /* 0x000000010300780c */ /* 0x040fe40003f64270 */
        /* <DEDUP_REMOVED lines=106> */
[C---:B------:R-:W-:Y:S02]  /*137c0*/  ISETP.GT.AND P3, PT, R3.reuse, 0x91, PT ;  /* 0x000000910300780c */ /* 0x040fe40003f64270 */
[C---:B------:R-:W-:Y:S02]  /*137d0*/  ISETP.GT.AND P5, PT, R3.reuse, 0x98, PT ;  /* 0x000000980300780c */ /* 0x040fe40003fa4270 */
[----:B------:R-:W-:Y:S02]  /*137e0*/  ISETP.GT.AND P4, PT, R3, 0x99, PT ;  /* 0x000000990300780c */ /* 0x000fe40003f84270 */
[----:B------:R-:W-:Y:S02]  /*137f0*/  FSEL R96, R96, -INF , P2 ;  /* 0xff80000060607808 */ /* 0x000fe40001000000 */
[----:B------:R-:W-:Y:S02]  /*13800*/  FMNMX.FTZ R3, R93, R152, !PT ;  /* 0x000000985d037209 */ /* 0x000fe40007810000 */
[----:B------:R-:W-:-:S02]  /*13810*/  FSEL R104, R97, -INF , P3 ;  /* 0xff80000061687808 */ /* 0x000fc40001800000 */
[----:B------:R-:W-:Y:S02]  /*13820*/  FMNMX.FTZ R3, R96, R3, !PT ;  /* 0x0000000360037209 */ /* 0x000fe40007810000 */
[----:B------:R-:W-:Y:S02]  /*13830*/  FSEL R97, R100, -INF , P5 ;  /* 0xff80000064617808 */ /* 0x000fe40002800000 */
[----:B------:R-:W-:Y:S02]  /*13840*/  FMNMX.FTZ R100, R104, R3, !PT ;  /* 0x0000000368647209 */ /* 0x000fe40007810000 */
[----:B------:R-:W-:Y:S02]  /*13850*/  FSEL R101, R101, -INF , P4 ;  /* 0xff80000065657808 */ /* 0x000fe40002000000 */
[----:B------:R-:W-:-:S04]  /*13860*/  FMNMX.FTZ R100, R97, R100, !PT ;  /* 0x0000006461647209 */ /* 0x000fc80007810000 */
[----:B------:R-:W-:-:S05]  /*13870*/  FMNMX.FTZ R100, R101, R100, !PT ;  /* 0x0000006465647209 */ /* 0x000fca0007810000 */
[----:B------:R-:W0:Y:S02]  /*13880*/  SHFL.BFLY PT, R3, R100, 0x2, 0x1f ;  /* 0x0c401f0064037f89 */ /* 0x000e2400000e0000 */
[----:B0-----:R-:W-:Y:S02]  /*13890*/  FMNMX.FTZ R120, R100, R3, !PT ;  /* 0x0000000364787209 */ /* 0x001fe40007810000 */
[----:B------:R-:W0:Y:S04]  /*138a0*/  SHFL.IDX PT, R3, R20, 0x1, 0x1c1f ;  /* 0x003c1f0014037f89 */ /* 0x000e2800000e0000 */
[----:B------:R-:W1:Y:S01]  /*138b0*/  SHFL.BFLY PT, R124, R120, 0x1, 0x1f ;  /* 0x0c201f00787c7f89 */ /* 0x000e6200000e0000 */
[----:B0-----:R-:W-:Y:S01]  /*138c0*/  IMAD.IADD R12, R12, 0x1, R3 ;  /* 0x000000010c0c7824 */ /* 0x001fe200078e0203 */
[----:B-1----:R-:W-:-:S04]  /*138d0*/  FMNMX.FTZ R3, R120, R124, !PT ;  /* 0x0000007c78037209 */ /* 0x002fc80007810000 */
[C---:B------:R-:W-:Y:S02]  /*138e0*/  ISETP.GT.AND P2, PT, R12.reuse, 0x8, PT ;  /* 0x000000080c00780c */ /* 0x040fe40003f44270 */
[----:B------:R-:W-:Y:S01]  /*138f0*/  ISETP.GT.AND P4, PT, R12, RZ, PT ;  /* 0x000000ff0c00720c */ /* 0x000fe20003f84270 */
[----:B------:R-:W-:-:S01]  /*13900*/  FFMA.FTZ R20, R2, R3, -8 ;  /* 0xc100000002147423 */ /* 0x000fc20000010003 */
[----:B------:R-:W-:Y:S02]  /*13910*/  FSEL R158, R158, -INF , P2 ;  /* 0xff8000009e9e7808 */ /* 0x000fe40001000000 */
[----:B------:R-:W-:Y:S02]  /*13920*/  FSEL R154, R154, -INF , P4 ;  /* 0xff8000009a9a7808 */ /* 0x000fe40002000000 */
[C---:B------:R-:W-:Y:S02]  /*13930*/  ISETP.GT.AND P2, PT, R12.reuse, 0x18, PT ;  /* 0x000000180c00780c */ /* 0x040fe40003f44270 */
[----:B------:R-:W-:-:S02]  /*13940*/  ISETP.GT.AND P3, PT, R12, 0x9, PT ;  /* 0x000000090c00780c */ /* 0x000fc40003f64270 */
[----:B------:R-:W-:Y:S02]  /*13950*/  ISETP.GT.AND P4, PT, R12, 0x10, PT ;  /* 0x000000100c00780c */ /* 0x000fe40003f84270 */
[----:B------:R-:W-:Y:S02]  /*13960*/  FSEL R166, R166, -INF , P2 ;  /* 0xff800000a6a67808 */ /* 0x000fe40001000000 */
        /* <DEDUP_REMOVED lines=8> */
[----:B------:R-:W-:Y:S02]  /*139f0*/  FSETP.NEU.FTZ.AND P2, PT, R3, -INF , PT ;  /* 0xff8000000300780b */ /* 0x000fe40003f5d000 */
[----:B------:R-:W-:-:S02]  /*13a00*/  ISETP.GT.AND P3, PT, R12, 0x29, PT ;  /* 0x000000290c00780c */ /* 0x000fc40003f64270 */
[----:B------:R-:W-:Y:S02]  /*13a10*/  ISETP.GT.AND P4, PT, R12, 0x30, PT ;  /* 0x000000300c00780c */ /* 0x000fe40003f84270 */
[----:B------:R-:W-:Y:S02]  /*13a20*/  FSEL R20, R20, RZ, P2 ;  /* 0x000000ff14147208 */ /* 0x000fe40001000000 */
[----:B------:R-:W-:Y:S02]  /*13a30*/  ISETP.GT.AND P5, PT, R12, 0x1, PT ;  /* 0x000000010c00780c */ /* 0x000fe40003fa4270 */
[----:B------:R-:W-:Y:S01]  /*13a40*/  FSEL R143, R143, -INF , P3 ;  /* 0xff8000008f8f7808 */ /* 0x000fe20001800000 */
[--C-:B------:R-:W-:Y:S01]  /*13a50*/  FFMA.FTZ R100, R2, R21, -R20.reuse ;  /* 0x0000001502647223 */ /* 0x100fe20000010814 */
[----:B------:R-:W-:Y:S01]  /*13a60*/  FSEL R146, R146, -INF , P4 ;  /* 0xff80000092927808 */ /* 0x000fe20002000000 */
[--C-:B------:R-:W-:Y:S01]  /*13a70*/  FFMA.FTZ R124, R2, R153, -R20.reuse ;  /* 0x00000099027c7223 */ /* 0x100fe20000010814 */
[----:B------:R-:W-:Y:S01]  /*13a80*/  ISETP.GT.AND P3, PT, R12, 0x38, PT ;  /* 0x000000380c00780c */ /* 0x000fe20003f64270 */
[--C-:B------:R-:W-:Y:S01]  /*13a90*/  FFMA.FTZ R128, R2, R171, -R20.reuse ;  /* 0x000000ab02807223 */ /* 0x100fe20000010814 */
[----:B------:R-:W-:Y:S01]  /*13aa0*/  ISETP.GT.AND P4, PT, R12, 0x39, PT ;  /* 0x000000390c00780c */ /* 0x000fe20003f84270 */
[C-C-:B------:R-:W-:Y:S01]  /*13ab0*/  FFMA.FTZ R152, R2.reuse, R108, -R20.reuse ;  /* 0x0000006c02987223 */ /* 0x140fe20000010814 */
[----:B------:R-:W-:Y:S01]  /*13ac0*/  FSEL R155, R155, -INF , P5 ;  /* 0xff8000009b9b7808 */ /* 0x000fe20002800000 */
[--C-:B------:R-:W-:Y:S01]  /*13ad0*/  FFMA.FTZ R108, R2, R112, -R20.reuse ;  /* 0x00000070026c7223 */ /* 0x100fe20000010814 */
[----:B------:R-:W-:Y:S01]  /*13ae0*/  ISETP.GT.AND P5, PT, R12, 0x11, PT ;  /* 0x000000110c00780c */ /* 0x000fe20003fa4270 */
[--C-:B------:R-:W-:Y:S01]  /*13af0*/  FFMA.FTZ R112, R2, R116, -R20.reuse ;  /* 0x0000007402707223 */ /* 0x100fe20000010814 */
[----:B------:R-:W-:Y:S01]  /*13b00*/  FSEL R21, R150, -INF , P3 ;  /* 0xff80000096157808 */ /* 0x000fe20001800000 */
[C-C-:B------:R-:W-:Y:S01]  /*13b10*/  FFMA.FTZ R137, R2.reuse, R137, -R20.reuse ;  /* 0x0000008902897223 */ /* 0x140fe20000010814 */
        /* <DEDUP_REMOVED lines=14> */
[C---:B------:R-:W-:Y:S01]  /*13c00*/  ISETP.GT.AND P4, PT, R12.reuse, 0x49, PT ;  /* 0x000000490c00780c */ /* 0x040fe20003f84270 */
[----:B------:R0:W-:Y:S01]  /*13c10*/  MUFU.EX2 R123, R124 ;  /* 0x0000007c007b7308 */ /* 0x0001e20000000800 */
[----:B------:R-:W-:Y:S01]  /*13c20*/  ISETP.GT.AND P3, PT, R12, 0x50, PT ;  /* 0x000000500c00780c */ /* 0x000fe20003f64270 */
[--C-:B------:R-:W-:Y:S01]  /*13c30*/  FFMA.FTZ R140, R2, R185, -R20.reuse ;  /* 0x000000b9028c7223 */ /* 0x100fe20000010814 */
[----:B------:R-:W-:Y:S01]  /*13c40*/  FSEL R142, R142, -INF , P5 ;  /* 0xff8000008e8e7808 */ /* 0x000fe20002800000 */
[--C-:B------:R-:W-:Y:S01]  /*13c50*/  FFMA.FTZ R125, R2, R125, -R20.reuse ;  /* 0x0000007d027d7223 */ /* 0x100fe20000010814 */
[----:B------:R-:W-:Y:S01]  /*13c60*/  ISETP.GT.AND P5, PT, R12, 0x31, PT ;  /* 0x000000310c00780c */ /* 0x000fe20003fa4270 */
[C-C-:B------:R-:W-:Y:S01]  /*13c70*/  FFMA.FTZ R144, R2.reuse, R187, -R20.reuse ;  /* 0x000000bb02907223 */ /* 0x140fe20000010814 */
[----:B------:R-:W-:Y:S01]  /*13c80*/  FSEL R127, R127, -INF , P4 ;  /* 0xff8000007f7f7808 */ /* 0x000fe20002000000 */
[--C-:B------:R-:W-:Y:S01]  /*13c90*/  FFMA.FTZ R129, R2, R129, -R20.reuse ;  /* 0x0000008102817223 */ /* 0x100fe20000010814 */
[----:B------:R-:W-:Y:S01]  /*13ca0*/  FSEL R169, R130, -INF , P3 ;  /* 0xff80000082a97808 */ /* 0x000fe20001800000 */
[--C-:B0-----:R-:W-:Y:S01]  /*13cb0*/  FFMA.FTZ R124, R2, R157, -R20.reuse ;  /* 0x0000009d027c7223 */ /* 0x101fe20000010814 */
        /* <DEDUP_REMOVED lines=19> */
[--C-:B------:R-:W-:Y:S01]  /*13df0*/  FFMA.FTZ R88, R2, R88, -R20.reuse ;  /* 0x0000005802587223 */ /* 0x100fe20000010814 */
[----:B------:R-:W-:Y:S01]  /*13e00*/  FSEL R106, R106, -INF , P4 ;  /* 0xff8000006a6a7808 */ /* 0x000fe20002000000 */
[C-C-:B------:R-:W-:Y:S01]  /*13e10*/  FFMA.FTZ R89, R2.reuse, R89, -R20.reuse ;  /* 0x0000005902597223 */ /* 0x140fe20000010814 */
        /* <DEDUP_REMOVED lines=9> */
[----:B------:R-:W-:Y:S01]  /*13eb0*/  FFMA.FTZ R97, R2, R97, -R20 ;  /* 0x0000006102617223 */ /* 0x000fe20000010814 */
[----:B------:R-:W-:Y:S01]  /*13ec0*/  FSEL R111, R111, -INF , P4 ;  /* 0xff8000006f6f7808 */ /* 0x000fe20002000000 */
[----:B------:R-:W-:Y:S01]  /*13ed0*/  MUFU.EX2 R100, R100 ;  /* 0x0000006400647308 */ /* 0x000fe20000000800 */
[----:B------:R-:W-:-:S02]  /*13ee0*/  FSEL R161, R114, -INF , P3 ;  /* 0xff80000072a17808 */ /* 0x000fc40001800000 */
[C---:B------:R-:W-:Y:S02]  /*13ef0*/  ISETP.GT.AND P4, PT, R12.reuse, 0x78, PT ;  /* 0x000000780c00780c */ /* 0x040fe40003f84270 */
[----:B------:R-:W-:Y:S02]  /*13f00*/  ISETP.GT.AND P3, PT, R12, 0x79, PT ;  /* 0x000000790c00780c */ /* 0x000fe40003f64270 */
[----:B------:R-:W-:Y:S01]  /*13f10*/  FSEL R171, R110, -INF , P5 ;  /* 0xff8000006eab7808 */ /* 0x000fe20002800000 */
[----:B------:R-:W-:Y:S01]  /*13f20*/  MUFU.EX2 R122, R122 ;  /* 0x0000007a007a7308 */ /* 0x000fe20000000800 */
[----:B------:R-:W-:Y:S02]  /*13f30*/  ISETP.GT.AND P5, PT, R12, 0x71, PT ;  /* 0x000000710c00780c */ /* 0x000fe40003fa4270 */
[----:B------:R-:W-:Y:S02]  /*13f40*/  FSEL R118, R118, -INF , P4 ;  /* 0xff80000076767808 */ /* 0x000fe40002000000 */
[----:B------:R-:W-:-:S02]  /*13f50*/  FSEL R119, R119, -INF , P3 ;  /* 0xff80000077777808 */ /* 0x000fc40001800000 */
[C---:B------:R-:W-:Y:S01]  /*13f60*/  ISETP.GT.AND P4, PT, R12.reuse, 0x80, PT ;  /* 0x000000800c00780c */ /* 0x040fe20003f84270 */
[----:B------:R0:W-:Y:S01]  /*13f70*/  MUFU.EX2 R110, R128 ;  /* 0x00000080006e7308 */ /* 0x0001e20000000800 */
[C---:B------:R-:W-:Y:S02]  /*13f80*/  ISETP.GT.AND P3, PT, R12.reuse, 0x81, PT ;  /* 0x000000810c00780c */ /* 0x040fe40003f64270 */
[----:B------:R-:W-:Y:S02]  /*13f90*/  FSEL R114, R115, -INF , P5 ;  /* 0xff80000073727808 */ /* 0x000fe40002800000 */
[----:B------:R-:W-:Y:S02]  /*13fa0*/  ISETP.GT.AND P5, PT, R12, 0x88, PT ;  /* 0x000000880c00780c */ /* 0x000fe40003fa4270 */
[----:B------:R-:W-:Y:S01]  /*13fb0*/  FSEL R91, R91, -INF , P3 ;  /* 0xff8000005b5b7808 */ /* 0x000fe20001800000 */
[----:B------:R1:W-:Y:S01]  /*13fc0*/  MUFU.EX2 R115, R124 ;  /* 0x0000007c00737308 */ /* 0x0003e20000000800 */
[----:B0-----:R-:W-:-:S01]  /*13fd0*/  FFMA.FTZ R128, R2, R173, -R20 ;  /* 0x000000ad02807223 */ /* 0x001fc20000010814 */
[----:B------:R-:W-:-:S02]  /*13fe0*/  FSEL R173, R90, -INF , P4 ;  /* 0xff8000005aad7808 */ /* 0x000fc40002000000 */
[C---:B------:R-:W-:Y:S02]  /*13ff0*/  ISETP.GT.AND P4, PT, R12.reuse, 0x89, PT ;  /* 0x000000890c00780c */ /* 0x040fe40003f84270 */
[----:B------:R-:W-:Y:S02]  /*14000*/  ISETP.GT.AND P3, PT, R12, 0x90, PT ;  /* 0x000000900c00780c */ /* 0x000fe40003f64270 */
[----:B------:R-:W-:Y:S01]  /*14010*/  FSEL R165, R94, -INF , P5 ;  /* 0xff8000005ea57808 */ /* 0x000fe20002800000 */
[----:B-1----:R-:W-:Y:S01]  /*14020*/  FFMA.FTZ R124, R2, R175, -R20 ;  /* 0x000000af027c7223 */ /* 0x002fe20000010814 */
[----:B------:R-:W-:Y:S01]  /*14030*/  FSEL R94, R95, -INF , P4 ;  /* 0xff8000005f5e7808 */ /* 0x000fe20002000000 */
[----:B------:R0:W-:Y:S01]  /*14040*/  MUFU.EX2 R90, R128 ;  /* 0x00000080005a7308 */ /* 0x0001e20000000800 */
[----:B------:R-:W-:Y:S02]  /*14050*/  FSEL R98, R98, -INF , P3 ;  /* 0xff80000062627808 */ /* 0x000fe40001800000 */
[----:B------:R-:W-:-:S02]  /*14060*/  ISETP.GT.AND P5, PT, R12, 0x91, PT ;  /* 0x000000910c00780c */ /* 0x000fc40003fa4270 */
[C---:B------:R-:W-:Y:S02]  /*14070*/  ISETP.GT.AND P4, PT, R12.reuse, 0x98, PT ;  /* 0x000000980c00780c */ /* 0x040fe40003f84270 */
[----:B------:R-:W-:Y:S01]  /*14080*/  ISETP.GT.AND P3, PT, R12, 0x99, PT ;  /* 0x000000990c00780c */ /* 0x000fe20003f64270 */
[----:B------:R1:W-:Y:S01]  /*14090*/  MUFU.EX2 R95, R130 ;  /* 0x00000082005f7308 */ /* 0x0003e20000000800 */
[----:B------:R-:W-:Y:S01]  /*140a0*/  FMNMX.FTZ R12, R154, R217, !PT ;  /* 0x000000d99a0c7209 */ /* 0x000fe20007810000 */
[--C-:B0-----:R-:W-:Y:S01]  /*140b0*/  FFMA.FTZ R128, R2, R177, -R20.reuse ;  /* 0x000000b102807223 */ /* 0x101fe20000010814 */
[----:B------:R-:W-:Y:S02]  /*140c0*/  FSEL R99, R99, -INF , P5 ;  /* 0xff80000063637808 */ /* 0x000fe40002800000 */
[----:B------:R-:W-:Y:S02]  /*140d0*/  FMNMX.FTZ R175, R155, R12, !PT ;  /* 0x0000000c9baf7209 */ /* 0x000fe40007810000 */
[----:B------:R-:W-:Y:S01]  /*140e0*/  FSEL R103, R103, -INF , P3 ;  /* 0xff80000067677808 */ /* 0x000fe20001800000 */
[----:B------:R-:W-:Y:S01]  /*140f0*/  MUFU.EX2 R124, R124 ;  /* 0x0000007c007c7308 */ /* 0x000fe20000000800 */
[----:B------:R-:W-:Y:S01]  /*14100*/  FMNMX.FTZ R12, R158, R175, !PT ;  /* 0x000000af9e0c7209 */ /* 0x000fe20007810000 */
[----:B-1----:R-:W-:-:S03]  /*14110*/  FFMA.FTZ R130, R2, R179, -R20 ;  /* 0x000000b302827223 */ /* 0x002fc60000010814 */
        /* <DEDUP_REMOVED lines=51> */
[----:B------:R-:W-:Y:S02]  /*14450*/  FSEL R175, R102, -INF , P4 ;  /* 0xff80000066af7808 */ /* 0x000fe40002000000 */
[----:B------:R-:W-:-:S03]  /*14460*/  FMNMX.FTZ R12, R99, R12, !PT ;  /* 0x0000000c630c7209 */ /* 0x000fc60007810000 */
[----:B------:R0:W-:Y:S01]  /*14470*/  MUFU.EX2 R102, R152 ;  /* 0x0000009800667308 */ /* 0x0001e20000000800 */
[----:B------:R-:W-:-:S04]  /*14480*/  FMNMX.FTZ R12, R175, R12, !PT ;  /* 0x0000000caf0c7209 */ /* 0x000fc80007810000 */
[----:B------:R-:W-:-:S03]  /*14490*/  FMNMX.FTZ R12, R103, R12, !PT ;  /* 0x0000000c670c7209 */ /* 0x000fc60007810000 */
[----:B------:R-:W-:Y:S02]  /*144a0*/  MUFU.EX2 R109, R109 ;  /* 0x0000006d006d7308 */ /* 0x000fe40000000800 */
[----:B------:R-:W1:Y:S06]  /*144b0*/  SHFL.BFLY PT, R177, R12, 0x2, 0x1f ;  /* 0x0c401f000cb17f89 */ /* 0x000e6c00000e0000 */
[----:B------:R-:W-:Y:S08]  /*144c0*/  MUFU.EX2 R108, R108 ;  /* 0x0000006c006c7308 */ /* 0x000ff00000000800 */
[----:B------:R-:W-:Y:S08]  /*144d0*/  MUFU.EX2 R113, R113 ;  /* 0x0000007100717308 */ /* 0x000ff00000000800 */
[----:B------:R-:W-:Y:S01]  /*144e0*/  MUFU.EX2 R112, R112 ;  /* 0x0000007000707308 */ /* 0x000fe20000000800 */
[----:B-1----:R-:W-:Y:S01]  /*144f0*/  FMNMX.FTZ R116, R12, R177, !PT ;  /* 0x000000b10c747209 */ /* 0x002fe20007810000 */
[C-C-:B------:R-:W-:Y:S01]  /*14500*/  FFMA.FTZ R177, R2.reuse, R104, -R20.reuse ;  /* 0x0000006802b17223 */ /* 0x140fe20000010814 */
[----:B------:R-:W-:-:S03]  /*14510*/  FFMA.FTZ R20, R2, R101, -R20 ;  /* 0x0000006502147223 */ /* 0x000fc60000010814 */
[----:B------:R-:W1:Y:S02]  /*14520*/  SHFL.BFLY PT, R179, R116, 0x1, 0x1f ;  /* 0x0c201f0074b37f89 */ /* 0x000e6400000e0000 */
[----:B------:R-:W-:Y:S08]  /*14530*/  MUFU.EX2 R117, R117 ;  /* 0x0000007500757308 */ /* 0x000ff00000000800 */
[----:B------:R-:W-:Y:S08]  /*14540*/  MUFU.EX2 R88, R88 ;  /* 0x0000005800587308 */ /* 0x000ff00000000800 */
[----:B------:R-:W-:Y:S01]  /*14550*/  MUFU.EX2 R89, R89 ;  /* 0x0000005900597308 */ /* 0x000fe20000000800 */
[----:B-1----:R-:W-:-:S07]  /*14560*/  FMNMX.FTZ R12, R116, R179, !PT ;  /* 0x000000b3740c7209 */ /* 0x002fce0007810000 */
[----:B------:R-:W-:Y:S01]  /*14570*/  MUFU.EX2 R92, R92 ;  /* 0x0000005c005c7308 */ /* 0x000fe20000000800 */
[----:B------:R-:W-:Y:S01]  /*14580*/  FSETP.NEU.FTZ.AND P3, PT, R12, -INF , PT ;  /* 0xff8000000c00780b */ /* 0x000fe20003f7d000 */
[----:B------:R-:W-:-:S06]  /*14590*/  FFMA.FTZ R101, R2, R12, -8 ;  /* 0xc100000002657423 */ /* 0x000fcc000001000c */
[----:B------:R-:W-:Y:S01]  /*145a0*/  MUFU.EX2 R93, R93 ;  /* 0x0000005d005d7308 */ /* 0x000fe20000000800 */
[----:B------:R-:W-:-:S05]  /*145b0*/  FSEL R101, R101, RZ, P3 ;  /* 0x000000ff65657208 */ /* 0x000fca0001800000 */
[C-C-:B------:R-:W-:Y:S01]  /*145c0*/  FFMA.FTZ R156, R2.reuse, R151, -R101.reuse ;  /* 0x00000097029c7223 */ /* 0x140fe20000010865 */
[----:B------:R-:W-:-:S01]  /*145d0*/  FFMA.FTZ R151, R2, R153, -R101 ;  /* 0x0000009902977223 */ /* 0x000fc20000010865 */
[----:B------:R-:W-:Y:S01]  /*145e0*/  FSEL R153, R3, RZ, P2 ;  /* 0x000000ff03997208 */ /* 0x000fe20001000000 */
[----:B------:R-:W-:-:S01]  /*145f0*/  FFMA.FTZ R104, R2, R155, -R101 ;  /* 0x0000009b02687223 */ /* 0x000fc20000010865 */
[C-C-:B------:R-:W-:Y:S01]  /*14600*/  FFMA.FTZ R155, R2.reuse, R159, -R101.reuse ;  /* 0x0000009f029b7223 */ /* 0x140fe20000010865 */
[----:B------:R-:W-:-:S01]  /*14610*/  FFMA.FTZ R159, R2, R163, -R101 ;  /* 0x000000a3029f7223 */ /* 0x000fc20000010865 */
[----:B------:R-:W-:Y:S01]  /*14620*/  FFMA.FTZ R163, R2, R167, -R101 ;  /* 0x000000a702a37223 */ /* 0x000fe20000010865 */
[----:B------:R-:W-:-:S01]  /*14630*/  FADD.FTZ R167, -R153, R218 ;  /* 0x000000da99a77221 */ /* 0x000fc20000010100 */
[----:B------:R-:W-:Y:S02]  /*14640*/  IMAD R153, R193, 0x8, R18 ;  /* 0x00000008c1997824 */ /* 0x000fe400078e0212 */
[----:B------:R-:W-:-:S01]  /*14650*/  FFMA.FTZ R116, R2, R158, -R101 ;  /* 0x0000009e02747223 */ /* 0x000fc20000010865 */
[----:B------:R-:W-:Y:S01]  /*14660*/  FSEL R158, R12, RZ, P3 ;  /* 0x000000ff0c9e7208 */ /* 0x000fe20001800000 */
[----:B------:R-:W-:-:S01]  /*14670*/  FFMA.FTZ R179, R2, R154, -R101 ;  /* 0x0000009a02b37223 */ /* 0x000fc20000010865 */
[----:B------:R-:W-:-:S02]  /*14680*/  VIADD R153, R153, 0x22840 ;  /* 0x0002284099997836 */ /* 0x000fc40000000000 */
[----:B------:R-:W-:Y:S01]  /*14690*/  FMUL.FTZ R167, R2, R167 ;  /* 0x000000a702a77220 */ /* 0x000fe20000410000 */
[----:B------:R-:W-:Y:S01]  /*146a0*/  MUFU.EX2 R104, R104 ;  /* 0x0000006800687308 */ /* 0x000fe20000000800 */
[----:B------:R-:W-:-:S01]  /*146b0*/  FADD.FTZ R181, -R158, R217 ;  /* 0x000000d99eb57221 */ /* 0x000fc20000010100 */
[----:B0-----:R-:W-:Y:S01]  /*146c0*/  FFMA.FTZ R152, R2, R162, -R101 ;  /* 0x000000a202987223 */ /* 0x001fe20000010865 */
[----:B------:R-:W-:Y:S01]  /*146d0*/  PRMT R158, R228, 0x654, R153 ;  /* 0x00000654e49e7816 */ /* 0x000fe20000000099 */
[C-C-:B------:R-:W-:Y:S01]  /*146e0*/  FFMA.FTZ R154, R2.reuse, R166, -R101.reuse ;  /* 0x000000a6029a7223 */ /* 0x140fe20000010865 */
[----:B------:R-:W-:-:S01]  /*146f0*/  FFMA.FTZ R138, R2, R138, -R101 ;  /* 0x0000008a028a7223 */ /* 0x000fc20000010865 */
[C-C-:B------:R-:W-:Y:S01]  /*14700*/  FFMA.FTZ R139, R2.reuse, R139, -R101.reuse ;  /* 0x0000008b028b7223 */ /* 0x140fe20000010865 */
[----:B------:R0:W-:Y:S01]  /*14710*/  SYNCS.ARRIVE.TRANS64.RED.A1T0 RZ, [R158+URZ], RZ ;  /* 0x000000ff9eff79a7 */ /* 0x0001e2000810043f */
[----:B------:R-:W1:Y:S01]  /*14720*/  MUFU.EX2 R153, R167 ;  /* 0x000000a700997308 */ /* 0x000e620000000800 */
[----:B------:R-:W-:-:S01]  /*14730*/  FFMA.FTZ R142, R2, R142, -R101 ;  /* 0x0000008e028e7223 */ /* 0x000fc20000010865 */
[C-C-:B------:R-:W-:Y:S01]  /*14740*/  FFMA.FTZ R143, R2.reuse, R143, -R101.reuse ;  /* 0x0000008f028f7223 */ /* 0x140fe20000010865 */
[----:B------:R-:W-:-:S01]  /*14750*/  FFMA.FTZ R146, R2, R146, -R101 ;  /* 0x0000009202927223 */ /* 0x000fc20000010865 */
[C-C-:B------:R-:W-:Y:S01]  /*14760*/  FFMA.FTZ R147, R2.reuse, R147, -R101.reuse ;  /* 0x0000009302937223 */ /* 0x140fe20000010865 */
[----:B------:R-:W-:-:S01]  /*14770*/  FFMA.FTZ R21, R2, R21, -R101 ;  /* 0x0000001502157223 */ /* 0x000fc20000010865 */
[C-C-:B------:R-:W-:Y:S01]  /*14780*/  FFMA.FTZ R120, R2.reuse, R120, -R101.reuse ;  /* 0x0000007802787223 */ /* 0x140fe20000010865 */
[C---:B0-----:R-:W-:Y:S01]  /*14790*/  FMUL.FTZ R158, R2.reuse, R181 ;  /* 0x000000b5029e7220 */ /* 0x041fe20000410000 */
        /* <DEDUP_REMOVED lines=8> */
[----:B------:R-:W0:Y:S01]  /*14820*/  MUFU.EX2 R158, R158 ;  /* 0x0000009e009e7308 */ /* 0x000e220000000800 */
        /* <DEDUP_REMOVED lines=16> */
[----:B0-----:R-:W-:-:S01]  /*14930*/  FFMA.FTZ R13, R158, R0, R179 ;  /* 0x000000009e0d7223 */ /* 0x001fc200000100b3 */
[C-C-:B------:R-:W-:Y:S01]  /*14940*/  FFMA.FTZ R175, R2.reuse, R175, -R101.reuse ;  /* 0x000000af02af7223 */ /* 0x140fe20000010865 */
[----:B------:R-:W-:-:S01]  /*14950*/  FFMA.FTZ R101, R2, R103, -R101 ;  /* 0x0000006702657223 */ /* 0x000fc20000010865 */
[----:B------:R-:W-:Y:S01]  /*14960*/  FADD.FTZ R103, R123, R162 ;  /* 0x000000a27b677221 */ /* 0x000fe20000010000 */
[----:B------:R-:W-:-:S03]  /*14970*/  FADD.FTZ R13, R104, R13 ;  /* 0x0000000d680d7221 */ /* 0x000fc60000010000 */
[----:B------:R-:W0:Y:S01]  /*14980*/  MUFU.EX2 R152, R152 ;  /* 0x0000009800987308 */ /* 0x000e220000000800 */
[----:B------:R-:W-:-:S01]  /*14990*/  FADD.FTZ R0, R122, R103 ;  /* 0x000000677a007221 */ /* 0x000fc20000010000 */
[----:B-1----:R-:W-:-:S03]  /*149a0*/  FADD.FTZ R162, R116, R13 ;  /* 0x0000000d74a27221 */ /* 0x002fc60000010000 */
[----:B------:R-:W-:-:S03]  /*149b0*/  FADD.FTZ R13, R135, R0 ;  /* 0x00000000870d7221 */ /* 0x000fc60000010000 */
        /* <DEDUP_REMOVED lines=22> */
[----:B------:R-:W-:-:S06]  /*14b20*/  FADD.FTZ R0, R132, R13 ;  /* 0x0000000d84007221 */ /* 0x000fcc0000010000 */
        /* <DEDUP_REMOVED lines=10> */
[----:B0-----:R-:W-:-:S07]  /*14bd0*/  FADD.FTZ R164, R147, R164 ;  /* 0x000000a493a47221 */ /* 0x001fce0000010000 */
        /* <DEDUP_REMOVED lines=37> */
[----:B------:R-:W1:Y:S08]  /*14e30*/  MUFU.EX2 R114, R114 ;  /* 0x0000007200727308 */ /* 0x000e700000000800 */
[----:B------:R-:W3:Y:S08]  /*14e40*/  MUFU.EX2 R118, R118 ;  /* 0x0000007600767308 */ /* 0x000ef00000000800 */
[----:B------:R4:W-:Y:S08]  /*14e50*/  MUFU.EX2 R164, R91 ;  /* 0x0000005b00a47308 */ /* 0x0009f00000000800 */
[----:B------:R-:W5:Y:S01]  /*14e60*/  MUFU.EX2 R119, R119 ;  /* 0x0000007700777308 */ /* 0x000f620000000800 */
[----:B----4-:R-:W-:-:S01]  /*14e70*/  FADD.FTZ R91, R109, R0 ;  /* 0x000000006d5b7221 */ /* 0x010fc20000010000 */
[----:B--2---:R-:W-:-:S03]  /*14e80*/  FADD.FTZ R0, R162, R13 ;  /* 0x0000000da2007221 */ /* 0x004fc60000010000 */
[----:B------:R-:W-:Y:S01]  /*14e90*/  FADD.FTZ R166, R108, R91 ;  /* 0x0000005b6ca67221 */ /* 0x000fe20000010000 */
[----:B0-----:R-:W-:-:S02]  /*14ea0*/  FADD.FTZ R13, R161, R0 ;  /* 0x00000000a10d7221 */ /* 0x001fc40000010000 */
[----:B------:R-:W0:Y:S01]  /*14eb0*/  MUFU.EX2 R173, R173 ;  /* 0x000000ad00ad7308 */ /* 0x000e220000000800 */
[----:B------:R-:W-:-:S01]  /*14ec0*/  FADD.FTZ R91, R113, R166 ;  /* 0x000000a6715b7221 */ /* 0x000fc20000010000 */
[----:B-1----:R-:W-:-:S03]  /*14ed0*/  FADD.FTZ R13, R114, R13 ;  /* 0x0000000d720d7221 */ /* 0x002fc60000010000 */
[----:B------:R-:W-:Y:S01]  /*14ee0*/  FADD.FTZ R0, R112, R91 ;  /* 0x0000005b70007221 */ /* 0x000fe20000010000 */
[----:B---3--:R-:W-:-:S02]  /*14ef0*/  FADD.FTZ R166, R118, R13 ;  /* 0x0000000d76a67221 */ /* 0x008fc40000010000 */
[----:B------:R-:W1:Y:S01]  /*14f00*/  MUFU.EX2 R165, R165 ;  /* 0x000000a500a57308 */ /* 0x000e620000000800 */
[----:B------:R-:W-:-:S01]  /*14f10*/  FADD.FTZ R13, R117, R0 ;  /* 0x00000000750d7221 */ /* 0x000fc20000010000 */
[----:B-----5:R-:W-:-:S03]  /*14f20*/  FADD.FTZ R166, R119, R166 ;  /* 0x000000a677a67221 */ /* 0x020fc60000010000 */
[----:B------:R-:W-:-:S03]  /*14f30*/  FADD.FTZ R0, R88, R13 ;  /* 0x0000000d58007221 */ /* 0x000fc60000010000 */
[----:B------:R-:W2:Y:S01]  /*14f40*/  MUFU.EX2 R94, R94 ;  /* 0x0000005e005e7308 */ /* 0x000ea20000000800 */
[----:B0-----:R-:W-:-:S01]  /*14f50*/  FADD.FTZ R13, R173, R166 ;  /* 0x000000a6ad0d7221 */ /* 0x001fc20000010000 */
[----:B------:R-:W-:-:S03]  /*14f60*/  FADD.FTZ R91, R89, R0 ;  /* 0x00000000595b7221 */ /* 0x000fc60000010000 */
[----:B------:R-:W-:Y:S01]  /*14f70*/  FADD.FTZ R0, R164, R13 ;  /* 0x0000000da4007221 */ /* 0x000fe20000010000 */
[----:B------:R-:W-:-:S02]  /*14f80*/  FADD.FTZ R168, R92, R91 ;  /* 0x0000005b5ca87221 */ /* 0x000fc40000010000 */
        /* <DEDUP_REMOVED lines=21> */
.L_x_3166:
[----:B------:R-:W-:Y:S01]  /*150e0*/  F2FP.SATFINITE.E4M3.F32.PACK_AB_MERGE_C R21, R156, R21, RZ ;  /* 0x000000159c15723e */ /* 0x000fe200048070ff */
[----:B------:R-:W-:Y:S01]  /*150f0*/  FMUL.FTZ R24, R24, R153 ;  /* 0x0000009918187220 */ /* 0x000fe20000410000 */
[----:B------:R-:W-:Y:S01]  /*15100*/  ISETP.GT.AND P2, PT, R219, R15, PT ;  /* 0x0000000fdb00720c */ /* 0x000fe20003f44270 */
[-C--:B------:R-:W-:Y:S01]  /*15110*/  FMUL.FTZ R25, R25, R153.reuse ;  /* 0x0000009919197220 */ /* 0x080fe20000410000 */
[----:B------:R-:W-:Y:S01]  /*15120*/  F2FP.SATFINITE.E4M3.F32.PACK_AB_MERGE_C R183, R147, R146, R21 ;  /* 0x0000009293b7723e */ /* 0x000fe20004807015 */
[----:B------:R-:W-:Y:S01]  /*15130*/  IMAD R21, R220, 0x8, R18 ;  /* 0x00000008dc157824 */ /* 0x000fe200078e0212 */
[----:B------:R-:W-:Y:S01]  /*15140*/  F2FP.SATFINITE.E4M3.F32.PACK_AB_MERGE_C R126, R127, R126, RZ ;  /* 0x0000007e7f7e723e */ /* 0x000fe200048070ff */
[----:B------:R-:W-:Y:S01]  /*15150*/  FMUL.FTZ R28, R28, R153 ;  /* 0x000000991c1c7220 */ /* 0x000fe20000410000 */
[----:B------:R-:W-:Y:S01]  /*15160*/  F2FP.SATFINITE.E4M3.F32.PACK_AB_MERGE_C R162, R162, R171, RZ ;  /* 0x000000aba2a2723e */ /* 0x000fe200048070ff */
[----:B------:R-:W-:Y:S01]  /*15170*/  VIADD R21, R21, 0x22860 ;  /* 0x0002286015157836 */ /* 0x000fe20000000000 */
[----:B------:R-:W-:Y:S01]  /*15180*/  F2FP.SATFINITE.E4M3.F32.PACK_AB_MERGE_C R116, R155, R116, RZ ;  /* 0x000000749b74723e */ /* 0x000fe200048070ff */
[----:B------:R-:W-:Y:S01]  /*15190*/  FMUL.FTZ R29, R29, R153 ;  /* 0x000000991d1d7220 */ /* 0x000fe20000410000 */
[----:B------:R-:W-:Y:S01]  /*151a0*/  F2FP.SATFINITE.E4M3.F32.PACK_AB_MERGE_C R94, R94, R165, RZ ;  /* 0x000000a55e5e723e */ /* 0x000fe200048070ff */
[-C--:B------:R-:W-:Y:S01]  /*151b0*/  FMUL.FTZ R32, R32, R153.reuse ;  /* 0x0000009920207220 */ /* 0x080fe20000410000 */
[----:B------:R-:W-:Y:S01]  /*151c0*/  PRMT R21, R228, 0x654, R21 ;  /* 0x00000654e4157816 */ /* 0x000fe20000000015 */
[----:B------:R-:W-:Y:S01]  /*151d0*/  FMUL.FTZ R33, R33, R153 ;  /* 0x0000009921217220 */ /* 0x000fe20000410000 */
[----:B------:R-:W-:Y:S01]  /*151e0*/  F2FP.SATFINITE.E4M3.F32.PACK_AB_MERGE_C R20, R20, R97, RZ ;  /* 0x000000611414723e */ /* 0x000fe200048070ff */
[----:B------:R-:W-:Y:S01]  /*151f0*/  FMUL.FTZ R36, R36, R153 ;  /* 0x0000009924247220 */ /* 0x000fe20000410000 */
[----:B------:R-:W-:Y:S01]  /*15200*/  F2FP.SATFINITE.E4M3.F32.PACK_AB_MERGE_C R126, R120, R151, R126 ;  /* 0x00000097787e723e */ /* 0x000fe2000480707e */
[----:B------:R0:W-:Y:S01]  /*15210*/  SYNCS.ARRIVE.TRANS64.RED.A1T0 RZ, [R21+URZ], RZ ;  /* 0x000000ff15ff79a7 */ /* 0x0001e2000810043f */
[----:B------:R-:W-:Y:S01]  /*15220*/  F2FP.SATFINITE.E4M3.F32.PACK_AB_MERGE_C R162, R107, R106, R162 ;  /* 0x0000006a6ba2723e */ /* 0x000fe200048070a2 */
        /* <DEDUP_REMOVED lines=92> */
[----:B------:R-:W-:Y:S02]  /*157f0*/  IMAD.MOV.U32 R223, RZ, RZ, R197 ;  /* 0x000000ffffdf7224 */ /* 0x000fe400078e00c5 */
[----:B------:R-:W-:Y:S02]  /*15800*/  IMAD.MOV.U32 R177, RZ, RZ, R126 ;  /* 0x000000ffffb17224 */ /* 0x000fe400078e007e */
[----:B------:R-:W-:Y:S01]  /*15810*/  IMAD.MOV.U32 R173, RZ, RZ, R162 ;  /* 0x000000ffffad7224 */ /* 0x000fe200078e00a2 */
[----:B0-----:R-:W-:Y:S06]  /*15820*/  @P2 BRA `(.L_x_3167) ;  /* 0xffffffc400c82947 */ /* 0x001fec000383ffff */
.L_x_3155:
[----:B------:R-:W-:-:S13]  /*15830*/  ISETP.GE.AND P0, PT, R219, RZ, PT ;  /* 0x000000ffdb00720c */ /* 0x000fda0003f06270 */
[----:B------:R-:W-:Y:S05]  /*15840*/  @!P0 BRA `(.L_x_3168) ;  /* 0x0000002c00688947 */ /* 0x000fea0003800000 */
[----:B------:R-:W-:Y:S02]  /*15850*/  IMAD.MOV.U32 R15, RZ, RZ, R12 ;  /* 0x000000ffff0f7224 */ /* 0x000fe400078e000c */
[----:B------:R-:W-:Y:S02]  /*15860*/  IMAD.MOV.U32 R189, RZ, RZ, R3 ;  /* 0x000000ffffbd7224 */ /* 0x000fe400078e0003 */
[----:B------:R-:W-:Y:S02]  /*15870*/  IMAD.MOV.U32 R217, RZ, RZ, R197 ;  /* 0x000000ffffd97224 */ /* 0x000fe400078e00c5 */
[----:B------:R-:W-:-:S07]  /*15880*/  IMAD.MOV.U32 R191, RZ, RZ, R193 ;  /* 0x000000ffffbf7224 */ /* 0x000fce00078e00c1 */
.L_x_3180:
        /* <DEDUP_REMOVED lines=10> */
.L_x_3170:
[----:B------:R-:W-:Y:S01]  /*15930*/  IMAD R3, R193, 0x8, R18 ;  /* 0x00000008c1037824 */ /* 0x000fe200078e0212 */
[----:B------:R-:W-:-:S04]  /*15940*/  SHF.L.U32 R12, R197, 0x1f, RZ ;  /* 0x0000001fc50c7819 */ /* 0x000fc800000006ff */
[----:B------:R0:W1:Y:S01]  /*15950*/  SYNCS.PHASECHK.TRANS64.TRYWAIT P0, [R3+URZ+0x22830], R12 ;  /* 0x0228300c030075a7 */ /* 0x000062000800017f */
[----:B------:R-:W-:Y:S05]  /*15960*/  @!P1 BRA `(.L_x_3171) ;  /* 0x0000000000049947 */ /* 0x000fea0003800000 */
[----:B------:R-:W-:Y:S01]  /*15970*/  BPT.TRAP 0x1 ;  /* 0x000000040000795c */ /* 0x000fe20000300000 */
.L_x_3171:
[----:B------:R-:W-:Y:S04]  /*15980*/  BSSY B0, `(.L_x_3169) ;  /* 0x0000004000007945 */ /* 0x000fe80003800000 */
[----:B-1----:R-:W-:Y:S05]  /*15990*/  @P0 BRA `(.L_x_3172) ;  /* 0x0000000000080947 */ /* 0x002fea0003800000 */
[----:B------:R-:W1:Y:S02]  /*159a0*/  SYNCS.PHASECHK.TRANS64.TRYWAIT P0, [R3+URZ+0x22830], R12 ;  /* 0x0228300c030075a7 */ /* 0x000e64000800017f */
[----:B-1----:R-:W-:Y:S05]  /*159b0*/  @!P0 BRA `(.L_x_3173) ;  /* 0x000000f000e88947 */ /* 0x002fea0003800000 */
.L_x_3172:
[----:B------:R-:W-:Y:S05]  /*159c0*/  BSYNC B0 ;  /* 0x0000000000007941 */ /* 0x000fea0003800000 */
.L_x_3169:
        /* <DEDUP_REMOVED lines=11> */
[C---:B------:R-:W-:Y:S01]  /*15a80*/  IADD3 R20, R88.reuse, 0x100, RZ ;  /* 0x0000010058147810 */ /* 0x040fe20007ffe0ff */
[----:B------:R-:W-:Y:S01]  /*15a90*/  VIADD R92, R88, 0x300 ;  /* 0x00000300585c7836 */ /* 0x000fe20000000000 */
[----:B------:R-:W-:Y:S01]  /*15aa0*/  R2UR UR35, R21 ;  /* 0x00000000152372ca */ /* 0x000fe200000e0000 */
[----:B------:R-:W-:Y:S01]  /*15ab0*/  IMAD.MOV.U32 R93, RZ, RZ, 0x40000040 ;  /* 0x40000040ff5d7424 */ /* 0x000fe200078e00ff */
[----:B------:R-:W-:Y:S01]  /*15ac0*/  R2UR UR34, R20 ;  /* 0x00000000142272ca */ /* 0x000fe200000e0000 */
[----:B------:R-:W-:Y:S01]  /*15ad0*/  VIADD R20, R88, 0x400 ;  /* 0x0000040058147836 */ /* 0x000fe20000000000 */
[----:B------:R-:W-:Y:S01]  /*15ae0*/  R2UR UR32, R8 ;  /* 0x00000000082072ca */ /* 0x000fe200000e0000 */
[C---:B------:R-:W-:Y:S01]  /*15af0*/  VIADD R94, R88.reuse, 0x402 ;  /* 0x00000402585e7836 */ /* 0x040fe20000000000 */
        /* <DEDUP_REMOVED lines=10> */
[----:B0-----:R-:W-:-:S02]  /*15ba0*/  SHF.R.U32.HI R3, RZ, 0x7, R3 ;  /* 0x00000007ff037819 */ /* 0x001fc40000011603 */
[----:B------:R-:W-:Y:S02]  /*15bb0*/  R2UR UR6, R92 ;  /* 0x000000005c0672ca */ /* 0x000fe400000e0000 */
[----:B------:R-:W-:Y:S01]  /*15bc0*/  IADD3 R92, R88, 0x202, RZ ;  /* 0x00000202585c7810 */ /* 0x000fe20007ffe0ff */
[----:B------:R-:W-:Y:S01]  /*15bd0*/  VIADD R3, R3, 0x8 ;  /* 0x0000000803037836 */ /* 0x000fe20000000000 */
[C---:B------:R-:W-:Y:S02]  /*15be0*/  R2UR UR51, R93.reuse ;  /* 0x000000005d3372ca */ /* 0x040fe400000e0000 */
[----:B------:R-:W-:Y:S02]  /*15bf0*/  R2UR UR50, R92 ;  /* 0x000000005c3272ca */ /* 0x000fe400000e0000 */
[----:B------:R0:W-:Y:S01]  /*15c00*/  BAR.SYNC.DEFER_BLOCKING R3, 0x100 ;  /* 0x000400030000751d */ /* 0x0001e20000010000 */
[----:B------:R-:W-:Y:S02]  /*15c10*/  R2UR UR7, R93 ;  /* 0x000000005d0772ca */ /* 0x000fe400000e0000 */
[----:B------:R-:W-:-:S02]  /*15c20*/  R2UR UR48, R8 ;  /* 0x00000000083072ca */ /* 0x000fc400000e0000 */
[----:B------:R-:W-:Y:S02]  /*15c30*/  R2UR UR49, R9 ;  /* 0x00000000093172ca */ /* 0x000fe400000e0000 */
[----:B------:R-:W-:Y:S01]  /*15c40*/  R2UR UR8, R20 ;  /* 0x00000000140872ca */ /* 0x000fe200000e0000 */
[----:B------:R-:W-:Y:S01]  /*15c50*/  VIADD R20, R88, 0x102 ;  /* 0x0000010258147836 */ /* 0x000fe20000000000 */
[----:B------:R-:W-:Y:S02]  /*15c60*/  MOV R92, UR51 ;  /* 0x00000033005c7c02 */ /* 0x000fe40008000f00 */
[----:B------:R-:W-:Y:S01]  /*15c70*/  MOV R93, UR50 ;  /* 0x00000032005d7c02 */ /* 0x000fe20008000f00 */
[----:B------:R-:W-:Y:S01]  /*15c80*/  UMOV UR50, UR6 ;  /* 0x0000000600327c82 */ /* 0x000fe20008000000 */
[----:B------:R-:W-:Y:S01]  /*15c90*/  R2UR UR4, R90 ;  /* 0x000000005a0472ca */ /* 0x000fe200000e0000 */
[----:B------:R-:W-:Y:S01]  /*15ca0*/  UMOV UR51, UR7 ;  /* 0x0000000700337c82 */ /* 0x000fe20008000000 */
[----:B------:R-:W-:Y:S01]  /*15cb0*/  R2UR UR46, R20 ;  /* 0x00000000142e72ca */ /* 0x000fe200000e0000 */
[C---:B------:R-:W-:Y:S01]  /*15cc0*/  VIADD R90, R88.reuse, 0x302 ;  /* 0x00000302585a7836 */ /* 0x040fe20000000000 */
[C---:B------:R-:W-:Y:S01]  /*15cd0*/  R2UR UR47, R21.reuse ;  /* 0x00000000152f72ca */ /* 0x040fe200000e0000 */
[----:B------:R-:W-:Y:S01]  /*15ce0*/  VIADD R20, R88, 0x104 ;  /* 0x0000010458147836 */ /* 0x000fe20000000000 */
[----:B------:R-:W-:-:S02]  /*15cf0*/  R2UR UR9, R21 ;  /* 0x00000000150972ca */ /* 0x000fc400000e0000 */
[----:B------:R-:W-:Y:S01]  /*15d00*/  R2UR UR54, R90 ;  /* 0x000000005a3672ca */ /* 0x000fe200000e0000 */
[----:B------:R-:W-:Y:S01]  /*15d10*/  VIADD R90, R88, 0x204 ;  /* 0x00000204585a7836 */ /* 0x000fe20000000000 */
[----:B------:R-:W-:Y:S01]  /*15d20*/  R2UR UR10, R20 ;  /* 0x00000000140a72ca */ /* 0x000fe200000e0000 */
[----:B------:R-:W-:Y:S01]  /*15d30*/  WARPGROUP.ARRIVE ;  /* 0x00000000000079c5 */ /* 0x000fe20000000000 */
[----:B------:R-:W-:Y:S01]  /*15d40*/  VIADD R20, R88, 0x304 ;  /* 0x0000030458147836 */ /* 0x000fe20000000000 */
[----:B------:R-:W-:Y:S02]  /*15d50*/  R2UR UR58, R94 ;  /* 0x000000005e3a72ca */ /* 0x000fe400000e0000 */
[----:B------:R-:W-:Y:S01]  /*15d60*/  R2UR UR14, R90 ;  /* 0x000000005a0e72ca */ /* 0x000fe200000e0000 */
[----:B------:R-:W-:Y:S01]  /*15d70*/  VIADD R90, R88, 0x404 ;  /* 0x00000404585a7836 */ /* 0x000fe20000000000 */
[----:B------:R-:W-:Y:S01]  /*15d80*/  QGMMA.64x32x32.F32.E4M3.E4M3 R152, gdesc[UR28], RZ, !UPT, gsb0 ;  /* 0x006000001c9879f3 */ /* 0x000fe2000c0008ff */
[----:B------:R-:W-:Y:S01]  /*15d90*/  R2UR UR18, R20 ;  /* 0x00000000141272ca */ /* 0x000fe200000e0000 */
[----:B------:R-:W-:Y:S01]  /*15da0*/  VIADD R20, R88, 0x106 ;  /* 0x0000010658147836 */ /* 0x000fe20000000000 */
[----:B------:R-:W-:-:S02]  /*15db0*/  R2UR UR5, R91 ;  /* 0x000000005b0572ca */ /* 0x000fc400000e0000 */
[----:B------:R-:W-:Y:S01]  /*15dc0*/  R2UR UR22, R90 ;  /* 0x000000005a1672ca */ /* 0x000fe200000e0000 */
[----:B------:R-:W-:Y:S01]  /*15dd0*/  VIADD R90, R88, 0x206 ;  /* 0x00000206585a7836 */ /* 0x000fe20000000000 */
[----:B------:R-:W-:Y:S01]  /*15de0*/  R2UR UR30, R20 ;  /* 0x00000000141e72ca */ /* 0x000fe200000e0000 */
[C---:B------:R-:W-:Y:S01]  /*15df0*/  VIADD R20, R88.reuse, 0x306 ;  /* 0x0000030658147836 */ /* 0x040fe20000000000 */
[C---:B------:R-:W-:Y:S02]  /*15e00*/  R2UR UR55, R91.reuse ;  /* 0x000000005b3772ca */ /* 0x040fe400000e0000 */
[C---:B------:R-:W-:Y:S02]  /*15e10*/  R2UR UR15, R91.reuse ;  /* 0x000000005b0f72ca */ /* 0x040fe400000e0000 */
[C---:B------:R-:W-:Y:S01]  /*15e20*/  IADD3 R94, R88.reuse, 0x6, RZ ;  /* 0x00000006585e7810 */ /* 0x040fe20007ffe0ff */
[----:B------:R-:W-:Y:S01]  /*15e30*/  VIADD R88, R88, 0x406 ;  /* 0x0000040658587836 */ /* 0x000fe20000000000 */
[----:B------:R-:W-:Y:S01]  /*15e40*/  R2UR UR23, R91 ;  /* 0x000000005b1772ca */ /* 0x000fe200000e0000 */
[----:B------:R-:W-:Y:S01]  /*15e50*/  IMAD.MOV.U32 R91, RZ, RZ, 0x40000040 ;  /* 0x40000040ff5b7424 */ /* 0x000fe200078e00ff */
[----:B------:R-:W-:-:S02]  /*15e60*/  R2UR UR44, R8 ;  /* 0x00000000082c72ca */ /* 0x000fc400000e0000 */
[----:B------:R-:W-:Y:S02]  /*15e70*/  R2UR UR45, R9 ;  /* 0x00000000092d72ca */ /* 0x000fe400000e0000 */
[----:B------:R-:W-:Y:S02]  /*15e80*/  R2UR UR59, R95 ;  /* 0x000000005f3b72ca */ /* 0x000fe400000e0000 */
[----:B------:R-:W-:Y:S02]  /*15e90*/  R2UR UR6, R96 ;  /* 0x00000000600672ca */ /* 0x000fe400000e0000 */
[----:B------:R-:W-:Y:S02]  /*15ea0*/  R2UR UR7, R97 ;  /* 0x00000000610772ca */ /* 0x000fe400000e0000 */
        /* <DEDUP_REMOVED lines=23> */
[----:B------:R-:W-:Y:S02]  /*16020*/  R2UR UR12, R6 ;  /* 0x00000000060c72ca */ /* 0x000fe400000e0000 */
[----:B------:R-:W-:Y:S02]  /*16030*/  R2UR UR13, R7 ;  /* 0x00000000070d72ca */ /* 0x000fe400000e0000 */
[----:B------:R-:W-:Y:S01]  /*16040*/  R2UR UR19, R21 ;  /* 0x00000000151372ca */ /* 0x000fe200000e0000 */
[----:B------:R-:W-:Y:S01]  /*16050*/  QGMMA.64x32x32.F32.E4M3.E4M3 R136, gdesc[UR32], RZ, !UPT, gsb0 ;  /* 0x00600000208879f3 */ /* 0x000fe2000c0008ff */
[----:B------:R-:W-:-:S02]  /*16060*/  R2UR UR34, R90 ;  /* 0x000000005a2272ca */ /* 0x000fc400000e0000 */
[----:B------:R-:W-:Y:S02]  /*16070*/  R2UR UR35, R91 ;  /* 0x000000005b2372ca */ /* 0x000fe400000e0000 */
[C---:B------:R-:W-:Y:S02]  /*16080*/  R2UR UR16, R6.reuse ;  /* 0x00000000061072ca */ /* 0x040fe400000e0000 */
[C---:B------:R-:W-:Y:S02]  /*16090*/  R2UR UR17, R7.reuse ;  /* 0x00000000071172ca */ /* 0x040fe400000e0000 */
[----:B------:R-:W-:Y:S02]  /*160a0*/  R2UR UR20, R6 ;  /* 0x00000000061472ca */ /* 0x000fe400000e0000 */
[----:B------:R-:W-:Y:S02]  /*160b0*/  R2UR UR21, R7 ;  /* 0x00000000071572ca */ /* 0x000fe400000e0000 */
[----:B------:R-:W-:-:S02]  /*160c0*/  R2UR UR24, R4 ;  /* 0x00000000041872ca */ /* 0x000fc400000e0000 */
[----:B------:R-:W-:Y:S02]  /*160d0*/  R2UR UR25, R5 ;  /* 0x00000000051972ca */ /* 0x000fe400000e0000 */
[----:B------:R-:W-:Y:S01]  /*160e0*/  R2UR UR31, R21 ;  /* 0x00000000151f72ca */ /* 0x000fe200000e0000 */
[----:B------:R-:W-:Y:S01]  /*160f0*/  IMAD.MOV.U32 R21, RZ, RZ, 0x40000040 ;  /* 0x40000040ff157424 */ /* 0x000fe200078e00ff */
[C---:B------:R-:W-:Y:S02]  /*16100*/  R2UR UR28, R4.reuse ;  /* 0x00000000041c72ca */ /* 0x040fe400000e0000 */
[C---:B------:R-:W-:Y:S02]  /*16110*/  R2UR UR29, R5.reuse ;  /* 0x00000000051d72ca */ /* 0x040fe400000e0000 */
[----:B------:R-:W-:Y:S02]  /*16120*/  R2UR UR32, R4 ;  /* 0x00000000042072ca */ /* 0x000fe400000e0000 */
[----:B------:R-:W-:-:S02]  /*16130*/  R2UR UR33, R5 ;  /* 0x00000000052172ca */ /* 0x000fc400000e0000 */
        /* <DEDUP_REMOVED lines=76> */
.L_x_3175:
[----:B------:R-:W-:Y:S01]  /*16600*/  SHF.L.U32 R3, R217, 0x1f, RZ ;  /* 0x0000001fd9037819 */ /* 0x000fe200000006ff */
[----:B------:R-:W-:-:S04]  /*16610*/  IMAD R12, R191, 0x8, R18 ;  /* 0x00000008bf0c7824 */ /* 0x000fc800078e0212 */
[----:B------:R0:W1:Y:S01]  /*16620*/  SYNCS.PHASECHK.TRANS64.TRYWAIT P0, [R12+URZ+0x22850], R3 ;  /* 0x022850030c0075a7 */ /* 0x000062000800017f */
[----:B------:R-:W-:Y:S05]  /*16630*/  @!P1 BRA `(.L_x_3176) ;  /* 0x0000000000049947 */ /* 0x000fea0003800000 */
[----:B------:R-:W-:Y:S01]  /*16640*/  BPT.TRAP 0x1 ;  /* 0x000000040000795c */ /* 0x000fe20000300000 */
.L_x_3176:
[----:B-1----:R-:W-:Y:S05]  /*16650*/  @P0 BRA `(.L_x_3174) ;  /* 0x0000000000080947 */ /* 0x002fea0003800000 */
[----:B------:R-:W1:Y:S02]  /*16660*/  SYNCS.PHASECHK.TRANS64.TRYWAIT P0, [R12+URZ+0x22850], R3 ;  /* 0x022850030c0075a7 */ /* 0x000e64000800017f */
[----:B-1----:R-:W-:Y:S05]  /*16670*/  @!P0 BRA `(.L_x_3177) ;  /* 0x000000e400cc8947 */ /* 0x002fea0003800000 */
.L_x_3174:
[----:B01----:R-:W-:Y:S01]  /*16680*/  VIADD R3, R18, 0x400 ;  /* 0x0000040012037836 */ /* 0x003fe20000000000 */
[----:B------:R-:W-:Y:S01]  /*16690*/  MOV R21, 0xc0000010 ;  /* 0xc000001000157802 */ /* 0x000fe20000000f00 */
[----:B------:R-:W-:Y:S05]  /*166a0*/  WARPSYNC.ALL ;  /* 0x0000000000007948 */ /* 0x000fea0003800000 */
[----:B------:R-:W-:Y:S01]  /*166b0*/  SHF.R.U32.HI R3, RZ, 0x4, R3 ;  /* 0x00000004ff037819 */ /* 0x000fe20000011603 */
[----:B------:R-:W-:Y:S01]  /*166c0*/  WARPGROUP.ARRIVE ;  /* 0x00000000000079c5 */ /* 0x000fe20000000000 */
[----:B------:R-:W-:Y:S01]  /*166d0*/  R2UR UR7, R21 ;  /* 0x00000000150772ca */ /* 0x000fe200000e0000 */
[----:B------:R-:W-:Y:S01]  /*166e0*/  IMAD.MOV.U32 R21, RZ, RZ, -0x3ffffff0 ;  /* 0xc0000010ff157424 */ /* 0x000fe200078e00ff */
[----:B------:R-:W-:-:S03]  /*166f0*/  LOP3.LUT R3, R3, 0x3fff, RZ, 0xc0, !PT ;  /* 0x00003fff03037812 */ /* 0x000fc600078ec0ff */
[----:B------:R-:W0:Y:S01]  /*16700*/  S2R R217, SR_TID.X ;  /* 0x0000000000d97919 */ /* 0x000e220000002100 */
        /* <DEDUP_REMOVED lines=37> */
.L_x_3178:
[----:B------:R-:W-:Y:S02]  /*16960*/  FMNMX.FTZ R12, R152, R189, !PT ;  /* 0x000000bd980c7209 */ /* 0x000fe40007810000 */
[----:B------:R-:W-:Y:S02]  /*16970*/  FMNMX.FTZ R20, R154, R15, !PT ;  /* 0x0000000f9a147209 */ /* 0x000fe40007810000 */
[----:B0-----:R-:W-:Y:S02]  /*16980*/  FMNMX.FTZ R3, R153, R12, !PT ;  /* 0x0000000c99037209 */ /* 0x001fe40007810000 */
        /* <DEDUP_REMOVED lines=85> */
[----:B------:R-:W-:Y:S01]  /*16ee0*/  FFMA.FTZ R21, R2, R3, -8 ;  /* 0xc100000002157423 */ /* 0x000fe20000010003 */
[----:B------:R-:W-:-:S03]  /*16ef0*/  FADD.FTZ R171, -R3, R189 ;  /* 0x000000bd03ab7221 */ /* 0x000fc60000010100 */
        /* <DEDUP_REMOVED lines=40> */
[----:B------:R-:W-:Y:S01]  /*17180*/  FADD.FTZ R15, -R12, R15 ;  /* 0x0000000f0c0f7221 */ /* 0x000fe20000010100 */
[----:B------:R-:W-:-:S01]  /*17190*/  FFMA.FTZ R101, R2, R12, -8 ;  /* 0xc100000002657423 */ /* 0x000fc2000001000c */
[C---:B------:R-:W-:Y:S01]  /*171a0*/  FMUL.FTZ R20, R2.reuse, R171 ;  /* 0x000000ab02147220 */ /* 0x040fe20000410000 */
[----:B------:R-:W-:Y:S01]  /*171b0*/  MUFU.EX2 R169, R169 ;  /* 0x000000a900a97308 */ /* 0x000fe20000000800 */
[C---:B------:R-:W-:Y:S01]  /*171c0*/  FMUL.FTZ R15, R2.reuse, R15 ;  /* 0x0000000f020f7220 */ /* 0x040fe20000410000 */
[C-C-:B------:R-:W-:Y:S01]  /*171d0*/  FFMA.FTZ R154, R2.reuse, R154, -R101.reuse ;  /* 0x0000009a029a7223 */ /* 0x140fe20000010865 */
[----:B------:R-:W-:-:S01]  /*171e0*/  FFMA.FTZ R155, R2, R155, -R101 ;  /* 0x0000009b029b7223 */ /* 0x000fc20000010865 */
[C-C-:B------:R-:W-:Y:S01]  /*171f0*/  FFMA.FTZ R158, R2.reuse, R158, -R101.reuse ;  /* 0x0000009e029e7223 */ /* 0x140fe20000010865 */
[----:B------:R-:W-:-:S01]  /*17200*/  FFMA.FTZ R165, R2, R166, -R101 ;  /* 0x000000a602a57223 */ /* 0x000fc20000010865 */
[C-C-:B------:R-:W-:Y:S01]  /*17210*/  FFMA.FTZ R159, R2.reuse, R159, -R101.reuse ;  /* 0x0000009f029f7223 */ /* 0x140fe20000010865 */
[----:B------:R-:W-:-:S01]  /*17220*/  FFMA.FTZ R166, R2, R167, -R101 ;  /* 0x000000a702a67223 */ /* 0x000fc20000010865 */
[----:B------:R-:W0:Y:S01]  /*17230*/  MUFU.EX2 R20, R20 ;  /* 0x0000001400147308 */ /* 0x000e220000000800 */
[----:B------:R-:W-:-:S02]  /*17240*/  IMAD R167, R193, 0x8, R18 ;  /* 0x00000008c1a77824 */ /* 0x000fc400078e0212 */
[C-C-:B------:R-:W-:Y:S01]  /*17250*/  FFMA.FTZ R162, R2.reuse, R162, -R101.reuse ;  /* 0x000000a202a27223 */ /* 0x140fe20000010865 */
[----:B------:R-:W-:-:S01]  /*17260*/  FFMA.FTZ R163, R2, R163, -R101 ;  /* 0x000000a302a37223 */ /* 0x000fc20000010865 */
[C-C-:B------:R-:W-:Y:S01]  /*17270*/  FFMA.FTZ R138, R2.reuse, R138, -R101.reuse ;  /* 0x0000008a028a7223 */ /* 0x140fe20000010865 */
[----:B------:R-:W-:-:S01]  /*17280*/  FFMA.FTZ R139, R2, R139, -R101 ;  /* 0x0000008b028b7223 */ /* 0x000fc20000010865 */
[----:B------:R-:W-:Y:S01]  /*17290*/  IADD3 R167, R167, 0x22840, RZ ;  /* 0x00022840a7a77810 */ /* 0x000fe20007ffe0ff */
[----:B------:R-:W-:-:S01]  /*172a0*/  FFMA.FTZ R142, R2, R142, -R101 ;  /* 0x0000008e028e7223 */ /* 0x000fc20000010865 */
[----:B------:R-:W-:Y:S01]  /*172b0*/  MUFU.EX2 R15, R15 ;  /* 0x0000000f000f7308 */ /* 0x000fe20000000800 */
[----:B------:R-:W-:-:S01]  /*172c0*/  FFMA.FTZ R143, R2, R143, -R101 ;  /* 0x0000008f028f7223 */ /* 0x000fc20000010865 */
[----:B------:R-:W-:Y:S01]  /*172d0*/  PRMT R167, R228, 0x654, R167 ;  /* 0x00000654e4a77816 */ /* 0x000fe200000000a7 */
[----:B------:R-:W-:-:S01]  /*172e0*/  FFMA.FTZ R146, R2, R146, -R101 ;  /* 0x0000009202927223 */ /* 0x000fc20000010865 */
[C-C-:B------:R-:W-:Y:S01]  /*172f0*/  FFMA.FTZ R147, R2.reuse, R147, -R101.reuse ;  /* 0x0000009302937223 */ /* 0x140fe20000010865 */
[----:B------:R-:W-:-:S01]  /*17300*/  FFMA.FTZ R150, R2, R150, -R101 ;  /* 0x0000009602967223 */ /* 0x000fc20000010865 */
[----:B------:R1:W-:Y:S01]  /*17310*/  SYNCS.ARRIVE.TRANS64.RED.A1T0 RZ, [R167+URZ], RZ ;  /* 0x000000ffa7ff79a7 */ /* 0x0003e2000810043f */
[----:B------:R-:W-:-:S01]  /*17320*/  FFMA.FTZ R151, R2, R151, -R101 ;  /* 0x0000009702977223 */ /* 0x000fc20000010865 */
[----:B------:R-:W2:Y:S01]  /*17330*/  MUFU.EX2 R154, R154 ;  /* 0x0000009a009a7308 */ /* 0x000ea20000000800 */
[----:B0-----:R-:W-:-:S01]  /*17340*/  FFMA.FTZ R13, R20, R13, R169 ;  /* 0x0000000d140d7223 */ /* 0x001fc200000100a9 */
[C-C-:B------:R-:W-:Y:S01]  /*17350*/  FFMA.FTZ R122, R2.reuse, R122, -R101.reuse ;  /* 0x0000007a027a7223 */ /* 0x140fe20000010865 */
[----:B------:R-:W-:-:S01]  /*17360*/  FFMA.FTZ R123, R2, R123, -R101 ;  /* 0x0000007b027b7223 */ /* 0x000fc20000010865 */
[C-C-:B------:R-:W-:Y:S01]  /*17370*/  FFMA.FTZ R126, R2.reuse, R126, -R101.reuse ;  /* 0x0000007e027e7223 */ /* 0x140fe20000010865 */
[----:B------:R-:W-:-:S01]  /*17380*/  FFMA.FTZ R127, R2, R127, -R101 ;  /* 0x0000007f027f7223 */ /* 0x000fc20000010865 */
[C-C-:B-1----:R-:W-:Y:S01]  /*17390*/  FFMA.FTZ R167, R2.reuse, R130, -R101.reuse ;  /* 0x0000008202a77223 */ /* 0x142fe20000010865 */
        /* <DEDUP_REMOVED lines=10> */
[----:B--2---:R-:W-:-:S01]  /*17440*/  FFMA.FTZ R0, R15, R0, R154 ;  /* 0x000000000f007223 */ /* 0x004fc2000001009a */
        /* <DEDUP_REMOVED lines=8> */
[C-C-:B------:R-:W-:Y:S01]  /*174d0*/  FFMA.FTZ R95, R2.reuse, R95, -R101.reuse ;  /* 0x0000005f025f7223 */ /* 0x140fe20000010865 */
[----:B------:R-:W-:-:S01]  /*174e0*/  FFMA.FTZ R98, R2, R98, -R101 ;  /* 0x0000006202627223 */ /* 0x000fc20000010865 */
[C-C-:B------:R-:W-:Y:S01]  /*174f0*/  FFMA.FTZ R99, R2.reuse, R99, -R101.reuse ;  /* 0x0000006302637223 */ /* 0x140fe20000010865 */
[----:B------:R-:W-:-:S01]  /*17500*/  FFMA.FTZ R102, R2, R102, -R101 ;  /* 0x0000006602667223 */ /* 0x000fc20000010865 */
[----:B------:R-:W-:-:S02]  /*17510*/  FFMA.FTZ R101, R2, R103, -R101 ;  /* 0x0000006702657223 */ /* 0x000fc40000010865 */
        /* <DEDUP_REMOVED lines=150> */
[----:B-1----:R-:W-:-:S03]  /*17e80*/  FADD.FTZ R13, R21, R0 ;  /* 0x00000000150d7221 */ /* 0x002fc60000010000 */
[----:B--2---:R-:W-:Y:S01]  /*17e90*/  FADD.FTZ R0, R101, R168 ;  /* 0x000000a865007221 */ /* 0x004fe20000010000 */
[----:B------:R-:W-:Y:S06]  /*17ea0*/  @!P1 BRA `(.L_x_3179) ;  /* 0x0000000000049947 */ /* 0x000fec0003800000 */
[----:B------:R-:W-:Y:S01]  /*17eb0*/  BPT.TRAP 0x1 ;  /* 0x000000040000795c */ /* 0x000fe20000300000 */
.L_x_3179:
[----:B------:R-:W-:Y:S01]  /*17ec0*/  F2FP.SATFINITE.E4M3.F32.PACK_AB_MERGE_C R100, R21, R100, RZ ;  /* 0x000000641564723e */ /* 0x000fe200048070ff */
[----:B------:R-:W-:Y:S01]  /*17ed0*/  IMAD R21, R191, 0x8, R18 ;  /* 0x00000008bf157824 */ /* 0x000fe200078e0212 */
[----:B------:R-:W-:Y:S01]  /*17ee0*/  ISETP.GT.AND P0, PT, R219, RZ, PT ;  /* 0x000000ffdb00720c */ /* 0x000fe20003f04270 */
        /* <DEDUP_REMOVED lines=112> */
.L_x_3168:
[----:B------:R-:W-:Y:S05]  /*185f0*/  WARPSYNC.ALL ;  /* 0x0000000000007948 */ /* 0x000fea0003800000 */
[----:B------:R-:W-:Y:S06]  /*18600*/  BAR.ARV 0x8, 0x180 ;  /* 0x0206000000007b1d */ /* 0x000fec0000002000 */
[----:B------:R-:W-:Y:S05]  /*18610*/  @!P1 BRA `(.L_x_3181) ;  /* 0x0000000000049947 */ /* 0x000fea0003800000 */
[----:B------:R-:W-:Y:S01]  /*18620*/  BPT.TRAP 0x1 ;  /* 0x000000040000795c */ /* 0x000fe20000300000 */
.L_x_3181:
[----:B------:R-:W-:Y:S01]  /*18630*/  IMAD R15, R193, 0x8, R18 ;  /* 0x00000008c10f7824 */ /* 0x000fe200078e0212 */
[----:B------:R-:W-:-:S04]  /*18640*/  SHF.L.U32 R4, R197, 0x1f, RZ ;  /* 0x0000001fc5047819 */ /* 0x000fc800000006ff */
[----:B------:R0:W1:Y:S01]  /*18650*/  SYNCS.PHASECHK.TRANS64.TRYWAIT P0, [R15+URZ+0x22850], R4 ;  /* 0x022850040f0075a7 */ /* 0x000062000800017f */
[----:B------:R-:W-:Y:S05]  /*18660*/  @!P1 BRA `(.L_x_3182) ;  /* 0x0000000000049947 */ /* 0x000fea0003800000 */
[----:B------:R-:W-:Y:S01]  /*18670*/  BPT.TRAP 0x1 ;  /* 0x000000040000795c */ /* 0x000fe20000300000 */
.L_x_3182:
[----:B------:R-:W-:-:S05]  /*18680*/  VIADD R18, R18, 0x400 ;  /* 0x0000040012127836 */ /* 0x000fca0000000000 */
[----:B------:R-:W-:-:S04]  /*18690*/  SHF.R.U32.HI R18, RZ, 0x4, R18 ;  /* 0x00000004ff127819 */ /* 0x000fc80000011612 */
[----:B------:R-:W-:-:S04]  /*186a0*/  LOP3.LUT R18, R18, 0x3fff, RZ, 0xc0, !PT ;  /* 0x00003fff12127812 */ /* 0x000fc800078ec0ff */
[----:B------:R-:W-:Y:S01]  /*186b0*/  LOP3.LUT R18, R18, 0x10000, RZ, 0xfc, !PT ;  /* 0x0001000012127812 */ /* 0x000fe200078efcff */
[----:B-1----:R-:W-:Y:S06]  /*186c0*/  @P0 BRA `(.L_x_3183) ;  /* 0x0000000000080947 */ /* 0x002fec0003800000 */
[----:B------:R-:W1:Y:S02]  /*186d0*/  SYNCS.PHASECHK.TRANS64.TRYWAIT P0, [R15+URZ+0x22850], R4 ;  /* 0x022850040f0075a7 */ /* 0x000e64000800017f */
[----:B-1----:R-:W-:Y:S05]  /*186e0*/  @!P0 BRA `(.L_x_3184) ;  /* 0x000000c400c48947 */ /* 0x002fea0003800000 */
.L_x_3183:
[----:B01----:R-:W-:Y:S01]  /*186f0*/  IMAD R4, R193, 0x500, R18 ;  /* 0x00000500c1047824 */ /* 0x003fe200078e0212 */
[----:B------:R-:W-:Y:S01]  /*18700*/  MOV R5, 0xc0000010 ;  /* 0xc000001000057802 */ /* 0x000fe20000000f00 */
[----:B------:R-:W-:Y:S05]  /*18710*/  WARPSYNC.ALL ;  /* 0x0000000000007948 */ /* 0x000fea0003800000 */
[C---:B------:R-:W-:Y:S01]  /*18720*/  R2UR UR6, R4.reuse ;  /* 0x00000000040672ca */ /* 0x040fe200000e0000 */
[----:B------:R-:W-:Y:S01]  /*18730*/  WARPGROUP.ARRIVE ;  /* 0x00000000000079c5 */ /* 0x000fe20000000000 */
[----:B------:R-:W-:Y:S01]  /*18740*/  R2UR UR7, R5 ;  /* 0x00000000050772ca */ /* 0x000fe200000e0000 */
[C---:B------:R-:W-:Y:S01]  /*18750*/  VIADD R6, R4.reuse, 0x100 ;  /* 0x0000010004067836 */ /* 0x040fe20000000000 */
[----:B------:R-:W-:Y:S01]  /*18760*/  ULDC.64 UR4, c[0x0][0x9a0] ;  /* 0x0002680000047ab9 */ /* 0x000fe20000000a00 */
[----:B------:R-:W-:Y:S01]  /*18770*/  IMAD.MOV.U32 R7, RZ, RZ, -0x3ffffff0 ;  /* 0xc0000010ff077424 */ /* 0x000fe200078e00ff */
[----:B------:R-:W-:Y:S01]  /*18780*/  ISETP.NE.U32.AND P0, PT, RZ, UR4, PT ;  /* 0x00000004ff007c0c */ /* 0x000fe2000bf05070 */
[----:B------:R-:W-:-:S02]  /*18790*/  VIADD R20, R4, 0x200 ;  /* 0x0000020004147836 */ /* 0x000fc40000000000 */
[----:B------:R-:W-:Y:S01]  /*187a0*/  IMAD.MOV.U32 R21, RZ, RZ, -0x3ffffff0 ;  /* 0xc0000010ff157424 */ /* 0x000fe200078e00ff */
[----:B------:R-:W-:-:S05]  /*187b0*/  ISETP.NE.AND.EX P0, PT, RZ, UR5, PT, P0 ;  /* 0x00000005ff007c0c */ /* 0x000fca000bf05300 */
[----:B------:R-:W-:Y:S01]  /*187c0*/  QGMMA.64x128x32.F32.E4M3.E4M3 R24, R184, gdesc[UR4], R24, gsb0 ;  /* 0x01e00004b8187df3 */ /* 0x000fe20008000818 */
[----:B------:R-:W-:Y:S02]  /*187d0*/  R2UR UR6, R6 ;  /* 0x00000000060672ca */ /* 0x000fe400000e0000 */
[----:B------:R-:W-:-:S05]  /*187e0*/  R2UR UR7, R7 ;  /* 0x00000000070772ca */ /* 0x000fca00000e0000 */
[----:B------:R-:W0:Y:S01]  /*187f0*/  @P0 LDC.64 R6, c[0x0][0x9c8] ;  /* 0x00027200ff060b82 */ /* 0x000e220000000a00 */
[----:B------:R-:W-:-:S07]  /*18800*/  @P0 SHF.R.S32.HI R9, RZ, 0x1f, R190 ;  /* 0x0000001fff090819 */ /* 0x000fce00000114be */
[----:B------:R-:W1:Y:S01]  /*18810*/  @P0 LDC.64 R10, c[0x0][0x9d0] ;  /* 0x00027400ff0a0b82 */ /* 0x000e620000000a00 */
[----:B0-----:R-:W-:-:S04]  /*18820*/  @P0 IMAD R5, R221, R6, RZ ;  /* 0x00000006dd050224 */ /* 0x001fc800078e02ff */
[C---:B------:R-:W-:Y:S02]  /*18830*/  @P0 IMAD R5, R210.reuse, R7, R5 ;  /* 0x00000007d2050224 */ /* 0x040fe400078e0205 */
        /* <DEDUP_REMOVED lines=65> */
.L_x_3185:
        /* <DEDUP_REMOVED lines=74> */
.L_x_3115:
        /* <DEDUP_REMOVED lines=41> */
[----:B------:R-:W-:Y:S02]  /*19380*/  F2FP.BF16.F32.PACK_AB R39, R76, R11 ;  /* 0x0000000b4c27723e */ /* 0x000fe400000010ff */
[----:B------:R-:W-:-:S02]  /*19390*/  F2FP.BF16.F32.PACK_AB R67, R63, R20 ;  /* 0x000000143f43723e */ /* 0x000fc400000010ff */
[----:B------:R-:W-:Y:S02]  /*193a0*/  F2FP.BF16.F32.PACK_AB R95, R95, R96 ;  /* 0x000000605f5f723e */ /* 0x000fe400000010ff */
[----:B------:R-:W-:Y:S02]  /*193b0*/  F2FP.BF16.F32.PACK_AB R94, R93, R94 ;  /* 0x0000005e5d5e723e */ /* 0x000fe400000010ff */
[----:B------:R-:W-:Y:S02]  /*193c0*/  ISETP.EQ.OR P0, PT, R2, 0x3, !P0 ;  /* 0x000000030200780c */ /* 0x000fe40004702670 */
        /* <DEDUP_REMOVED lines=82> */
[----:B------:R-:W0:Y:S01]  /*198f0*/  SHFL.IDX PT, R10, R5, R0, 0x1c1f ;  /* 0x001c1f00050a7589 */ /* 0x000e2200000e0000 */
[----:B------:R-:W-:Y:S02]  /*19900*/  SEL R45, R48, R49, P0 ;  /* 0x00000031302d7207 */ /* 0x000fe40000000000 */
[----:B------:R-:W-:Y:S01]  /*19910*/  SEL R47, R49, R48, P0 ;  /* 0x00000030312f7207 */ /* 0x000fe20000000000 */
[----:B------:R-:W-:Y:S01]  /*19920*/  SHFL.IDX PT, R34, R29, R0, 0x1c1f ;  /* 0x001c1f001d227589 */ /* 0x000fe200000e0000 */
[----:B------:R-:W-:-:S02]  /*19930*/  SEL R63, R62, R67, P0 ;  /* 0x000000433e3f7207 */ /* 0x000fc40000000000 */
[----:B------:R-:W-:Y:S01]  /*19940*/  SEL R65, R67, R62, P0 ;  /* 0x0000003e43417207 */ /* 0x000fe20000000000 */
[----:B------:R-:W2:Y:S01]  /*19950*/  SHFL.IDX PT, R31, R31, R2, 0x1c1f ;  /* 0x001c1f021f1f7589 */ /* 0x000ea200000e0000 */
        /* <DEDUP_REMOVED lines=8> */
[----:B------:R-:W3:Y:S01]  /*199e0*/  SHFL.IDX PT, R20, R39, R2, 0x1c1f ;  /* 0x001c1f0227147589 */ /* 0x000ee200000e0000 */
[----:B------:R-:W-:Y:S02]  /*199f0*/  SEL R57, R57, R46, P0 ;  /* 0x0000002e39397207 */ /* 0x000fe40000000000 */
[----:B------:R-:W-:Y:S01]  /*19a00*/  SEL R69, R69, R70, P0 ;  /* 0x0000004645457207 */ /* 0x000fe20000000000 */
[----:B------:R-:W4:Y:S01]  /*19a10*/  SHFL.IDX PT, R38, R33, R0, 0x1c1f ;  /* 0x001c1f0021267589 */ /* 0x000f2200000e0000 */
[----:B------:R-:W-:Y:S02]  /*19a20*/  SEL R73, R42, R73, P0 ;  /* 0x000000492a497207 */ /* 0x000fe40000000000 */
[----:B------:R-:W-:Y:S01]  /*19a30*/  SEL R75, R77, R50, P0 ;  /* 0x000000324d4b7207 */ /* 0x000fe20000000000 */
[----:B------:R-:W-:Y:S01]  /*19a40*/  SHFL.IDX PT, R42, R41, R0, 0x1c1f ;  /* 0x001c1f00292a7589 */ /* 0x000fe200000e0000 */
[----:B------:R-:W-:-:S02]  /*19a50*/  SEL R77, R50, R77, P0 ;  /* 0x0000004d324d7207 */ /* 0x000fc40000000000 */
[----:B0-----:R-:W-:Y:S01]  /*19a60*/  SEL R8, R10, R7, P0 ;  /* 0x000000070a087207 */ /* 0x001fe20000000000 */
[----:B------:R-:W0:Y:S01]  /*19a70*/  SHFL.IDX PT, R43, R43, R2, 0x1c1f ;  /* 0x001c1f022b2b7589 */ /* 0x000e2200000e0000 */
[----:B------:R-:W-:Y:S02]  /*19a80*/  SEL R28, R30, R27, P0 ;  /* 0x0000001b1e1c7207 */ /* 0x000fe40000000000 */
[----:B--2---:R-:W-:Y:S01]  /*19a90*/  SEL R32, R34, R31, P0 ;  /* 0x0000001f22207207 */ /* 0x004fe20000000000 */
        /* <DEDUP_REMOVED lines=8> */
[----:B---3--:R-:W-:Y:S01]  /*19b20*/  SEL R12, R37, R20, P0 ;  /* 0x00000014250c7207 */ /* 0x008fe20000000000 */
[----:B------:R-:W-:Y:S01]  /*19b30*/  SHFL.IDX PT, R59, R59, R0, 0x1c1f ;  /* 0x001c1f003b3b7589 */ /* 0x000fe200000e0000 */
[----:B----4-:R-:W-:Y:S02]  /*19b40*/  SEL R36, R38, R35, P0 ;  /* 0x0000002326247207 */ /* 0x010fe40000000000 */
[----:B------:R-:W-:Y:S01]  /*19b50*/  SEL R38, R35, R38, P0 ;  /* 0x0000002623267207 */ /* 0x000fe20000000000 */
[----:B------:R-:W-:Y:S01]  /*19b60*/  SHFL.IDX PT, R63, R63, R0, 0x1c1f ;  /* 0x001c1f003f3f7589 */ /* 0x000fe200000e0000 */
[----:B------:R-:W-:-:S02]  /*19b70*/  SEL R14, R20, R37, P0 ;  /* 0x00000025140e7207 */ /* 0x000fc40000000000 */
[----:B------:R-:W-:Y:S01]  /*19b80*/  SEL R6, R3, R6, P0 ;  /* 0x0000000603067207 */ /* 0x000fe20000000000 */
[----:B------:R-:W-:Y:S01]  /*19b90*/  SHFL.IDX PT, R67, R67, R0, 0x1c1f ;  /* 0x001c1f0043437589 */ /* 0x000fe200000e0000 */
[----:B0-----:R-:W-:Y:S02]  /*19ba0*/  SEL R40, R42, R43, P0 ;  /* 0x0000002b2a287207 */ /* 0x001fe40000000000 */
[----:B------:R-:W-:Y:S01]  /*19bb0*/  SEL R26, R21, R26, P0 ;  /* 0x0000001a151a7207 */ /* 0x000fe20000000000 */
[----:B------:R-:W-:Y:S01]  /*19bc0*/  SHFL.IDX PT, R71, R71, R0, 0x1c1f ;  /* 0x001c1f0047477589 */ /* 0x000fe200000e0000 */
[----:B------:R-:W-:-:S03]  /*19bd0*/  SEL R42, R43, R42, P0 ;  /* 0x0000002a2b2a7207 */ /* 0x000fc60000000000 */
        /* <DEDUP_REMOVED lines=24> */
.L_x_3442:
[----:B------:R-:W-:Y:S05]  /*19d60*/  WARPSYNC.ALL ;  /* 0x0000000000007948 */ /* 0x000fea0003800000 */
[----:B------:R-:W-:Y:S01]  /*19d70*/  BAR.SYNC.DEFER_BLOCKING 0x1, 0x100 ;  /* 0x0044000000007b1d */ /* 0x000fe20000010000 */
[----:B--2---:R-:W-:Y:S02]  /*19d80*/  SEL R41, R75, R60, P0 ;  /* 0x0000003c4b297207 */ /* 0x004fe40000000000 */
[----:B------:R-:W-:-:S03]  /*19d90*/  SEL R43, R60, R75, P0 ;  /* 0x0000004b3c2b7207 */ /* 0x000fc60000000000 */
[----:B------:R-:W-:Y:S02]  /*19da0*/  ULDC.64 UR4, c[0x0][0xc00] ;  /* 0x0003000000047ab9 */ /* 0x000fe40000000a00 */
[----:B------:R-:W0:Y:S01]  /*19db0*/  LDC R49, c[0x0][0xbe8] ;  /* 0x0002fa00ff317b82 */ /* 0x000e220000000800 */
[----:B------:R-:W-:Y:S02]  /*19dc0*/  ISETP.NE.U32.AND P1, PT, RZ, UR4, PT ;  /* 0x00000004ff007c0c */ /* 0x000fe4000bf25070 */
[----:B------:R-:W-:Y:S02]  /*19dd0*/  IADD3 R2, P2, R214, UR4, RZ ;  /* 0x00000004d6027c10 */ /* 0x000fe4000ff5e0ff */
[----:B------:R-:W-:Y:S02]  /*19de0*/  ISETP.NE.AND.EX P1, PT, RZ, UR5, PT, P1 ;  /* 0x00000005ff007c0c */ /* 0x000fe4000bf25310 */
[----:B------:R-:W-:Y:S01]  /*19df0*/  IADD3.X R3, R215, UR5, RZ, P2, !PT ;  /* 0x00000005d7037c10 */ /* 0x000fe200097fe4ff */
[----:B------:R-:W-:-:S02]  /*19e00*/  ULDC.64 UR4, c[0x0][0xc08] ;  /* 0x0003020000047ab9 */ /* 0x000fc40000000a00 */
[----:B------:R-:W-:Y:S01]  /*19e10*/  ISETP.NE.U32.AND P0, PT, RZ, UR4, PT ;  /* 0x00000004ff007c0c */ /* 0x000fe2000bf05070 */
[----:B------:R-:W-:Y:S04]  /*19e20*/  STSM.16.M88.4 [R79], R4 ;  /* 0x000000044f007844 */ /* 0x000fe80000000200 */
        /* <DEDUP_REMOVED lines=14> */
[----:B0-----:R-:W-:Y:S02]  /*19f10*/  ISETP.NE.AND P2, PT, R49, 0x1, PT ;  /* 0x000000013100780c */ /* 0x001fe40003f45270 */
[----:B-1----:R-:W-:Y:S01]  /*19f20*/  IADD3 R13, R208, R200, RZ ;  /* 0x000000c8d00d7210 */ /* 0x002fe20007ffe0ff */
[----:B------:R2:W5:Y:S10]  /*19f30*/  @P0 LDG.E R0, desc[UR60][R214.64] ;  /* 0x0000003cd6000981 */ /* 0x000574000c1e1900 */
[----:B------:R-:W0:Y:S08]  /*19f40*/  @P2 LDC R4, c[0x0][0xbec] ;  /* 0x0002fb00ff042b82 */ /* 0x000e300000000800 */
[----:B------:R-:W1:Y:S01]  /*19f50*/  @P2 LDC R5, c[0x0][0xbf0] ;  /* 0x0002fc00ff052b82 */ /* 0x000e620000000800 */
[----:B--2---:R-:W-:Y:S05]  /*19f60*/  @P0 BRA `(.L_x_3189) ;  /* 0x0000000000100947 */ /* 0x004fea0003800000 */
[----:B------:R-:W-:Y:S05]  /*19f70*/  @!P1 BRA `(.L_x_3189) ;  /* 0x00000000000c9947 */ /* 0x000fea0003800000 */
[----:B------:R-:W2:Y:S04]  /*19f80*/  LDG.E R7, desc[UR60][R2.64] ;  /* 0x0000003c02077981 */ /* 0x000ea8000c1e1900 */
[----:B-----5:R-:W2:Y:S02]  /*19f90*/  LDG.E R0, desc[UR60][R2.64+0x4] ;  /* 0x0000043c02007981 */ /* 0x020ea4000c1e1900 */
[----:B--2---:R-:W-:-:S07]  /*19fa0*/  IMAD.IADD R0, R0, 0x1, -R7 ;  /* 0x0000000100007824 */ /* 0x004fce00078e0a07 */
.L_x_3189:
[----:B------:R-:W2:Y:S01]  /*19fb0*/  LDL R10, [R1+0x18] ;  /* 0x00001800010a7983 */ /* 0x000ea20000100800 */
[----:B0-----:R-:W-:Y:S01]  /*19fc0*/  @P2 IMAD.HI.U32 R2, R13, R4, RZ ;  /* 0x000000040d022227 */ /* 0x001fe200078e00ff */
[----:B------:R-:W-:Y:S01]  /*19fd0*/  SHF.R.S32.HI R46, RZ, 0x1f, R213 ;  /* 0x0000001fff2e7819 */ /* 0x000fe200000114d5 */
[----:B------:R-:W-:Y:S01]  /*19fe0*/  ULDC.64 UR4, c[0x0][0xb90] ;  /* 0x0002e40000047ab9 */ /* 0x000fe20000000a00 */
[----:B-----5:R-:W-:Y:S01]  /*19ff0*/  SHF.R.S32.HI R3, RZ, 0x1f, R47 ;  /* 0x0000001fff037819 */ /* 0x020fe2000001142f */
[----:B------:R-:W-:Y:S01]  /*1a000*/  IMAD.MOV.U32 R7, RZ, RZ, R13 ;  /* 0x000000ffff077224 */ /* 0x000fe200078e000d */
[----:B-1----:R-:W-:Y:S01]  /*1a010*/  @P2 SHF.R.U32.HI R7, RZ, R5, R2 ;  /* 0x00000005ff072219 */ /* 0x002fe20000011602 */
[----:B------:R-:W-:Y:S01]  /*1a020*/  IMAD R6, R46, UR4, RZ ;  /* 0x000000042e067c24 */ /* 0x000fe2000f8e02ff */
[----:B------:R-:W-:Y:S01]  /*1a030*/  SEL R221, R221, RZ, !P1 ;  /* 0x000000ffdddd7207 */ /* 0x000fe20004800000 */
[----:B------:R-:W-:Y:S01]  /*1a040*/  IMAD.MOV.U32 R2, RZ, RZ, R47 ;  /* 0x000000ffff027224 */ /* 0x000fe200078e002f */
[----:B------:R-:W-:Y:S01]  /*1a050*/  SEL R51, R210, RZ, !P1 ;  /* 0x000000ffd2337207 */ /* 0x000fe20004800000 */
[C---:B------:R-:W-:Y:S01]  /*1a060*/  IMAD R9, R213.reuse, UR5, R6 ;  /* 0x00000005d5097c24 */ /* 0x040fe2000f8e0206 */
[----:B------:R-:W0:Y:S01]  /*1a070*/  @P2 LDC R57, c[0x0][0xbec] ;  /* 0x0002fb00ff392b82 */ /* 0x000e220000000800 */
[----:B------:R-:W-:Y:S01]  /*1a080*/  IMAD.WIDE.U32 R4, R213, UR4, R2 ;  /* 0x00000004d5047c25 */ /* 0x000fe2000f8e0002 */
[----:B------:R-:W-:-:S03]  /*1a090*/  ULDC.64 UR4, c[0x0][0xb98] ;  /* 0x0002e60000047ab9 */ /* 0x000fc60000000a00 */
[----:B------:R-:W-:Y:S02]  /*1a0a0*/  IMAD.MOV R2, RZ, RZ, -R7 ;  /* 0x000000ffff027224 */ /* 0x000fe400078e0a07 */
        /* <DEDUP_REMOVED lines=57> */
[--C-:B------:R-:W-:Y:S01]  /*1a440*/  IMAD.X R33, RZ, RZ, R55.reuse, P5 ;  /* 0x000000ffff217224 */ /* 0x100fe200028e0637 */
[----:B------:R-:W-:Y:S01]  /*1a450*/  LOP3.LUT R36, R36, R37, RZ, 0x3c, !PT ;  /* 0x0000002524247212 */ /* 0x000fe200078e3cff */
[----:B------:R-:W-:Y:S01]  /*1a460*/  IMAD.X R37, RZ, RZ, R55, P4 ;  /* 0x000000ffff257224 */ /* 0x000fe200020e0637 */
[----:B------:R-:W-:Y:S01]  /*1a470*/  LOP3.LUT R54, R7, R54, RZ, 0x3c, !PT ;  /* 0x0000003607367212 */ /* 0x000fe200078e3cff */
[----:B------:R-:W-:Y:S01]  /*1a480*/  BSSY B1, `(.L_x_3190) ;  /* 0x0000054000017945 */ /* 0x000fe20003800000 */
[----:B------:R-:W-:Y:S02]  /*1a490*/  SHF.R.S32.HI R48, RZ, 0x1f, R211 ;  /* 0x0000001fff307819 */ /* 0x000fe400000114d3 */
[----:B------:R-:W-:Y:S01]  /*1a4a0*/  SHF.R.S32.HI R50, RZ, 0x1f, R203 ;  /* 0x0000001fff327819 */ /* 0x000fe200000114cb */
[----:B--2---:R-:W-:-:S04]  /*1a4b0*/  IMAD.IADD R6, R10, 0x1, R200 ;  /* 0x000000010a067824 */ /* 0x004fc800078e02c8 */
        /* <DEDUP_REMOVED lines=25> */
[----:B0-----:R-:W-:Y:S01]  /*1a650*/  @P2 IMAD.HI.U32 R0, R44, R57, RZ ;  /* 0x000000392c002227 */ /* 0x001fe200078e00ff */
[----:B------:R-:W-:Y:S01]  /*1a660*/  IADD3 R3, R3, R21, RZ ;  /* 0x0000001503037210 */ /* 0x000fe20007ffe0ff */
[----:B------:R-:W5:Y:S02]  /*1a670*/  LD.E.128 R32, desc[UR60][R32.64] ;  /* 0x0000003c20207980 */ /* 0x000f64000c101d00 */
[----:B------:R-:W-:Y:S01]  /*1a680*/  IMAD.MOV.U32 R21, RZ, RZ, R44 ;  /* 0x000000ffff157224 */ /* 0x000fe200078e002c */
[----:B-1----:R-:W-:Y:S01]  /*1a690*/  @P2 SHF.R.U32.HI R21, RZ, R45, R0 ;  /* 0x0000002dff152219 */ /* 0x002fe20000011600 */
[----:B------:R-:W-:Y:S01]  /*1a6a0*/  IMAD R20, R221, UR4, RZ ;  /* 0x00000004dd147c24 */ /* 0x000fe2000f8e02ff */
[----:B------:R-:W5:Y:S01]  /*1a6b0*/  LD.E.128 R36, desc[UR60][R36.64] ;  /* 0x0000003c24247980 */ /* 0x000f62000c101d00 */
[----:B------:R-:W-:Y:S01]  /*1a6c0*/  IMAD.WIDE.U32 R2, R51, UR4, R2 ;  /* 0x0000000433027c25 */ /* 0x000fe2000f8e0002 */
[----:B------:R-:W-:-:S02]  /*1a6d0*/  SHF.R.S32.HI R0, RZ, 0x1f, R21 ;  /* 0x0000001fff007819 */ /* 0x000fc40000011415 */
        /* <DEDUP_REMOVED lines=40> */
[-C--:B-1----:R-:W-:Y:S02]  /*1a960*/  @!P2 LEA R2, P4, R203, R20.reuse, 0x1 ;  /* 0x00000014cb02a211 */ /* 0x082fe400078808ff */
[----:B------:R-:W-:Y:S02]  /*1a970*/  @!P3 LEA R20, P5, R211, R20, 0x1 ;  /* 0x00000014d314b211 */ /* 0x000fe400078a08ff */
[-C--:B0-----:R-:W-:Y:S02]  /*1a980*/  @!P2 LEA.HI.X R3, R203, R0.reuse, R50, 0x1, P4 ;  /* 0x00000000cb03a211 */ /* 0x081fe400020f0c32 */
[----:B------:R-:W-:-:S03]  /*1a990*/  @!P3 LEA.HI.X R21, R211, R0, R48, 0x1, P5 ;  /* 0x00000000d315b211 */ /* 0x000fc600028f0c30 */
[----:B-----5:R3:W-:Y:S04]  /*1a9a0*/  @!P2 ST.E.128 desc[UR60][R2.64], R4 ;  /* 0x000000040200a985 */ /* 0x0207e8000c101d3c */
[----:B------:R3:W-:Y:S02]  /*1a9b0*/  @!P3 ST.E.128 desc[UR60][R20.64], R28 ;  /* 0x0000001c1400b985 */ /* 0x0007e4000c101d3c */
.L_x_3191:
[----:B------:R-:W-:Y:S05]  /*1a9c0*/  BSYNC B1 ;  /* 0x0000000000017941 */ /* 0x000fea0003800000 */
.L_x_3190:
[----:B0-----:R0:W4:Y:S01]  /*1a9d0*/  SHFL.IDX PT, R0, R45, 0x1, 0x181f ;  /* 0x00381f002d007f89 */ /* 0x00112200000e0000 */
[----:B------:R-:W-:Y:S03]  /*1a9e0*/  BSSY B1, `(.L_x_3192) ;  /* 0x000000c000017945 */ /* 0x000fe60003800000 */
[----:B---3-5:R0:W3:Y:S01]  /*1a9f0*/  SHFL.IDX PT, R4, R44, 0x1, 0x181f ;  /* 0x00381f002c047f89 */ /* 0x0280e200000e0000 */
[----:B------:R-:W-:Y:S05]  /*1aa00*/  @P0 BRA `(.L_x_3193) ;  /* 0x0000000000240947 */ /* 0x000fea0003800000 */
[----:B------:R-:W-:Y:S02]  /*1aa10*/  ULDC UR4, c[0x0][0xac8] ;  /* 0x0002b20000047ab9 */ /* 0x000fe40000000800 */
[----:B------:R-:W-:Y:S02]  /*1aa20*/  ISETP.GE.AND P3, PT, R203, UR4, PT ;  /* 0x00000004cb007c0c */ /* 0x000fe4000bf66270 */
[----:B------:R-:W-:-:S11]  /*1aa30*/  ISETP.GE.AND P4, PT, R211, UR4, PT ;  /* 0x00000004d3007c0c */ /* 0x000fd6000bf86270 */
[-C--:B---3--:R-:W-:Y:S02]  /*1aa40*/  @!P3 LEA R2, P0, R203, R4.reuse, 0x1 ;  /* 0x00000004cb02b211 */ /* 0x088fe400078008ff */
[----:B------:R-:W-:Y:S02]  /*1aa50*/  @!P4 LEA R4, P2, R211, R4, 0x1 ;  /* 0x00000004d304c211 */ /* 0x000fe400078408ff */
[-C--:B----4-:R-:W-:Y:S02]  /*1aa60*/  @!P3 LEA.HI.X R3, R203, R0.reuse, R50, 0x1, P0 ;  /* 0x00000000cb03b211 */ /* 0x090fe400000f0c32 */
[----:B------:R-:W-:-:S03]  /*1aa70*/  @!P4 LEA.HI.X R5, R211, R0, R48, 0x1, P2 ;  /* 0x00000000d305c211 */ /* 0x000fc600010f0c30 */
[----:B------:R3:W-:Y:S04]  /*1aa80*/  @!P3 ST.E.128 desc[UR60][R2.64], R8 ;  /* 0x000000080200b985 */ /* 0x0007e8000c101d3c */
[----:B------:R3:W-:Y:S02]  /*1aa90*/  @!P4 ST.E.128 desc[UR60][R4.64], R32 ;  /* 0x000000200400c985 */ /* 0x0007e4000c101d3c */
.L_x_3193:
[----:B------:R-:W-:Y:S05]  /*1aaa0*/  BSYNC B1 ;  /* 0x0000000000017941 */ /* 0x000fea0003800000 */
.L_x_3192:
[----:B----4-:R4:W0:Y:S01]  /*1aab0*/  SHFL.IDX PT, R0, R45, 0x2, 0x181f ;  /* 0x00581f002d007f89 */ /* 0x01082200000e0000 */
[----:B------:R-:W-:Y:S03]  /*1aac0*/  BSSY B1, `(.L_x_3194) ;  /* 0x000000c000017945 */ /* 0x000fe60003800000 */
[----:B---3--:R4:W3:Y:S01]  /*1aad0*/  SHFL.IDX PT, R4, R44, 0x2, 0x181f ;  /* 0x00581f002c047f89 */ /* 0x0088e200000e0000 */
[----:B------:R-:W-:Y:S05]  /*1aae0*/  @P1 BRA `(.L_x_3195) ;  /* 0x0000000000241947 */ /* 0x000fea0003800000 */
[----:B------:R-:W-:Y:S02]  /*1aaf0*/  ULDC UR4, c[0x0][0xac8] ;  /* 0x0002b20000047ab9 */ /* 0x000fe40000000800 */
[----:B------:R-:W-:Y:S02]  /*1ab00*/  ISETP.GE.AND P2, PT, R203, UR4, PT ;  /* 0x00000004cb007c0c */ /* 0x000fe4000bf46270 */
[----:B------:R-:W-:-:S11]  /*1ab10*/  ISETP.GE.AND P3, PT, R211, UR4, PT ;  /* 0x00000004d3007c0c */ /* 0x000fd6000bf66270 */
[-C--:B---3--:R-:W-:Y:S02]  /*1ab20*/  @!P2 LEA R2, P0, R203, R4.reuse, 0x1 ;  /* 0x00000004cb02a211 */ /* 0x088fe400078008ff */
[----:B------:R-:W-:Y:S02]  /*1ab30*/  @!P3 LEA R4, P1, R211, R4, 0x1 ;  /* 0x00000004d304b211 */ /* 0x000fe400078208ff */
[-C--:B0-----:R-:W-:Y:S02]  /*1ab40*/  @!P2 LEA.HI.X R3, R203, R0.reuse, R50, 0x1, P0 ;  /* 0x00000000cb03a211 */ /* 0x081fe400000f0c32 */
[----:B------:R-:W-:-:S03]  /*1ab50*/  @!P3 LEA.HI.X R5, R211, R0, R48, 0x1, P1 ;  /* 0x00000000d305b211 */ /* 0x000fc600008f0c30 */
[----:B------:R0:W-:Y:S04]  /*1ab60*/  @!P2 ST.E.128 desc[UR60][R2.64], R12 ;  /* 0x0000000c0200a985 */ /* 0x0001e8000c101d3c */
[----:B------:R0:W-:Y:S02]  /*1ab70*/  @!P3 ST.E.128 desc[UR60][R4.64], R36 ;  /* 0x000000240400b985 */ /* 0x0001e4000c101d3c */
.L_x_3195:
[----:B------:R-:W-:Y:S05]  /*1ab80*/  BSYNC B1 ;  /* 0x0000000000017941 */ /* 0x000fea0003800000 */
.L_x_3194:
[----:B0-----:R-:W-:Y:S01]  /*1ab90*/  IADD3 R0, R200, 0x60, RZ ;  /* 0x00000060c8007810 */ /* 0x001fe20007ffe0ff */
[----:B---3--:R3:W0:Y:S03]  /*1aba0*/  SHFL.IDX PT, R4, R45, 0x3, 0x181f ;  /* 0x00781f002d047f89 */ /* 0x00862600000e0000 */
[----:B------:R-:W-:Y:S01]  /*1abb0*/  ISETP.GE.AND P0, PT, R0, R53, PT ;  /* 0x000000350000720c */ /* 0x000fe20003f06270 */
[----:B--2-4-:R-:W2:-:S12]  /*1abc0*/  SHFL.IDX PT, R44, R44, 0x3, 0x181f ;  /* 0x00781f002c2c7f89 */ /* 0x014e9800000e0000 */
[----:B---3--:R-:W-:Y:S05]  /*1abd0*/  @P0 BRA `(.L_x_3196) ;  /* 0x0000000c00200947 */ /* 0x008fea0003800000 */
[----:B------:R-:W-:Y:S02]  /*1abe0*/  ULDC UR4, c[0x0][0xac8] ;  /* 0x0002b20000047ab9 */ /* 0x000fe40000000800 */
[----:B------:R-:W-:-:S13]  /*1abf0*/  ISETP.GE.AND P1, PT, R203, UR4, PT ;  /* 0x00000004cb007c0c */ /* 0x000fda000bf26270 */
[----:B--2---:R-:W-:-:S04]  /*1ac00*/  @!P1 LEA R2, P0, R203, R44, 0x1 ;  /* 0x0000002ccb029211 */ /* 0x004fc800078008ff */
[----:B0-----:R-:W-:Y:S02]  /*1ac10*/  @!P1 LEA.HI.X R3, R203, R4, R50, 0x1, P0 ;  /* 0x00000004cb039211 */ /* 0x001fe400000f0c32 */
[----:B------:R-:W-:-:S03]  /*1ac20*/  ISETP.GE.AND P0, PT, R211, UR4, PT ;  /* 0x00000004d3007c0c */ /* 0x000fc6000bf06270 */
[----:B------:R3:W-:Y:S10]  /*1ac30*/  @!P1 ST.E.128 desc[UR60][R2.64], R24 ;  /* 0x0000001802009985 */ /* 0x0007f4000c101d3c */
[----:B------:R-:W-:Y:S05]  /*1ac40*/  @P0 BRA `(.L_x_3196) ;  /* 0x0000000c00040947 */ /* 0x000fea0003800000 */
[----:B---3--:R-:W-:-:S04]  /*1ac50*/  LEA R2, P0, R211, R44, 0x1 ;  /* 0x0000002cd3027211 */ /* 0x008fc800078008ff */
[----:B------:R-:W-:-:S05]  /*1ac60*/  LEA.HI.X R3, R211, R4, R48, 0x1, P0 ;  /* 0x00000004d3037211 */ /* 0x000fca00000f0c30 */
[----:B------:R4:W-:Y:S01]  /*1ac70*/  ST.E.128 desc[UR60][R2.64], R40 ;  /* 0x0000002802007985 */ /* 0x0009e2000c101d3c */
[----:B------:R-:W-:Y:S05]  /*1ac80*/  BRA `(.L_x_3196) ;  /* 0x0000000800f47947 */ /* 0x000fea0003800000 */
.L_x_3187:
        /* <DEDUP_REMOVED lines=27> */
.L_x_3197:
        /* <DEDUP_REMOVED lines=23> */
[----:B------:R-:W5:Y:S01]  /*1afb0*/  @P0 LDC R15, c[0x0][0xbf0] ;  /* 0x0002fc00ff0f0b82 */ /* 0x000f620000000800 */
[----:B------:R-:W-:-:S04]  /*1afc0*/  IMAD.WIDE.U32 R2, R13, UR4, R2 ;  /* 0x000000040d027c25 */ /* 0x000fc8000f8e0002 */
[----:B---3--:R-:W-:-:S05]  /*1afd0*/  @P0 IMAD.HI.U32 R4, R9, R4, RZ ;  /* 0x0000000409040227 */ /* 0x008fca00078e00ff */
[----:B-----5:R-:W-:Y:S01]  /*1afe0*/  @P0 SHF.R.U32.HI R5, RZ, R15, R4 ;  /* 0x0000000fff050219 */ /* 0x020fe20000011604 */
        /* <DEDUP_REMOVED lines=13> */
[----:B------:R-:W-:Y:S02]  /*1b0c0*/  LEA R4, P0, R2, UR4, 0x2 ;  /* 0x0000000402047c11 */ /* 0x000fe4000f8010ff */
[----:B------:R-:W-:-:S04]  /*1b0d0*/  IADD3 R3, R3, R5, RZ ;  /* 0x0000000503037210 */ /* 0x000fc80007ffe0ff */
[----:B------:R-:W-:Y:S01]  /*1b0e0*/  LEA.HI.X R5, R2, UR5, R3, 0x2, P0 ;  /* 0x0000000502057c11 */ /* 0x000fe200080f1403 */
[----:B------:R-:W-:-:S05]  /*1b0f0*/  IMAD.MOV.U32 R3, RZ, RZ, -0x800000 ;  /* 0xff800000ff037424 */ /* 0x000fca00078e00ff */
[----:B------:R3:W-:Y:S02]  /*1b100*/  STG.E desc[UR60][R4.64], R3 ;  /* 0x0000000304007986 */ /* 0x0007e4000c10193c */
.L_x_3199:
[----:B------:R-:W-:Y:S05]  /*1b110*/  BSYNC B1 ;  /* 0x0000000000017941 */ /* 0x000fea0003800000 */
.L_x_3198:
        /* <DEDUP_REMOVED lines=9> */
[----:B--2---:R-:W-:-:S04]  /*1b1b0*/  @P2 IMAD.HI.U32 R0, R9, R14, RZ ;  /* 0x0000000e09002227 */ /* 0x004fc800078e00ff */
[C---:B------:R-:W-:Y:S02]  /*1b1c0*/  IMAD R7, R213.reuse, UR5, R4 ;  /* 0x00000005d5077c24 */ /* 0x040fe4000f8e0204 */
        /* <DEDUP_REMOVED lines=24> */
[----:B------:R-:W-:Y:S01]  /*1b350*/  UMOV UR4, 0xffffffff ;  /* 0xffffffff00047882 */ /* 0x000fe20000000000 */
[----:B------:R-:W-:-:S04]  /*1b360*/  IADD3 R3, R5, R3, RZ ;  /* 0x0000000305037210 */ /* 0x000fc80007ffe0ff */
[----:B------:R-:W-:Y:S01]  /*1b370*/  LEA.HI.X R3, R4, UR5, R3, 0x1, P0 ;  /* 0x0000000504037c11 */ /* 0x000fe200080f0c03 */
[----:B------:R-:W-:Y:S06]  /*1b380*/  BRA.DIV UR4, `(.L_x_3200) ;  /* 0x000000aa04ac7947 */ /* 0x000fec000b800000 */
[----:B------:R2:W3:Y:S04]  /*1b390*/  SHFL.IDX PT, R0, R3, RZ, 0x181f ;  /* 0x00181fff03007589 */ /* 0x0004e800000e0000 */
[----:B------:R2:W4:Y:S02]  /*1b3a0*/  SHFL.IDX PT, R14, R2, RZ, 0x181f ;  /* 0x00181fff020e7589 */ /* 0x00052400000e0000 */
.L_x_3445:
        /* <DEDUP_REMOVED lines=16> */
.L_x_3202:
[----:B------:R-:W-:Y:S05]  /*1b4b0*/  BSYNC B1 ;  /* 0x0000000000017941 */ /* 0x000fea0003800000 */
.L_x_3201:
[----:B------:R-:W-:-:S03]  /*1b4c0*/  UMOV UR4, 0xffffffff ;  /* 0xffffffff00047882 */ /* 0x000fc60000000000 */
[----:B------:R-:W-:Y:S05]  /*1b4d0*/  BRA.DIV UR4, `(.L_x_3203) ;  /* 0x000000aa048c7947 */ /* 0x000fea000b800000 */
[----:B---3--:R3:W0:Y:S04]  /*1b4e0*/  SHFL.IDX PT, R0, R3, 0x1, 0x181f ;  /* 0x00381f0003007f89 */ /* 0x00862800000e0000 */
[----:B----4-:R3:W4:Y:S02]  /*1b4f0*/  SHFL.IDX PT, R14, R2, 0x1, 0x181f ;  /* 0x00381f00020e7f89 */ /* 0x01072400000e0000 */
.L_x_3449:
        /* <DEDUP_REMOVED lines=15> */
.L_x_3205:
[----:B------:R-:W-:Y:S05]  /*1b5f0*/  BSYNC B1 ;  /* 0x0000000000017941 */ /* 0x000fea0003800000 */
.L_x_3204:
[----:B------:R-:W-:-:S03]  /*1b600*/  UMOV UR4, 0xffffffff ;  /* 0xffffffff00047882 */ /* 0x000fc60000000000 */
[----:B------:R-:W-:Y:S05]  /*1b610*/  BRA.DIV UR4, `(.L_x_3206) ;  /* 0x000000aa04847947 */ /* 0x000fea000b800000 */
[----:B0-----:R0:W0:Y:S04]  /*1b620*/  SHFL.IDX PT, R0, R3, 0x2, 0x181f ;  /* 0x00581f0003007f89 */ /* 0x00102800000e0000 */
[----:B----4-:R4:W0:Y:S02]  /*1b630*/  SHFL.IDX PT, R14, R2, 0x2, 0x181f ;  /* 0x00581f00020e7f89 */ /* 0x01082400000e0000 */
.L_x_3453:
        /* <DEDUP_REMOVED lines=15> */
.L_x_3208:
[----:B------:R-:W-:Y:S05]  /*1b730*/  BSYNC B1 ;  /* 0x0000000000017941 */ /* 0x000fea0003800000 */
.L_x_3207:
[----:B------:R-:W-:-:S03]  /*1b740*/  UMOV UR4, 0xffffffff ;  /* 0xffffffff00047882 */ /* 0x000fc60000000000 */
[----:B------:R-:W-:Y:S05]  /*1b750*/  BRA.DIV UR4, `(.L_x_3209) ;  /* 0x000000aa047c7947 */ /* 0x000fea000b800000 */
[----:B0-----:R0:W0:Y:S04]  /*1b760*/  SHFL.IDX PT, R0, R3, 0x3, 0x181f ;  /* 0x00781f0003007f89 */ /* 0x00102800000e0000 */
[----:B------:R0:W0:Y:S02]  /*1b770*/  SHFL.IDX PT, R14, R2, 0x3, 0x181f ;  /* 0x00781f00020e7f89 */ /* 0x00002400000e0000 */
.L_x_3457:
        /* <DEDUP_REMOVED lines=14> */
.L_x_3196:
[----:B------:R-:W-:Y:S05]  /*1b860*/  BSYNC B0 ;  /* 0x0000000000007941 */ /* 0x000fea0003800000 */
.L_x_3186:
[----:B------:R-:W-:Y:S02]  /*1b870*/  ULDC UR4, c[0x0][0xc3c] ;  /* 0x00030f0000047ab9 */ /* 0x000fe40000000800 */
[----:B-1----:R-:W-:-:S13]  /*1b880*/  ISETP.GE.AND P0, PT, R191, UR4, PT ;  /* 0x00000004bf007c0c */ /* 0x002fda000bf06270 */
[----:B------:R-:W-:Y:S05]  /*1b890*/  @!P0 BRA `(.L_x_3210) ;  /* 0xfffffe5400e48947 */ /* 0x000fea000383ffff */
[----:B------:R-:W-:Y:S05]  /*1b8a0*/  BRA `(.L_x_3030) ;  /* 0x0000007c009c7947 */ /* 0x000fea0003800000 */
.L_x_3028:
        /* <DEDUP_REMOVED lines=56> */
.L_x_3216:
        /* <DEDUP_REMOVED lines=12> */
.L_x_3215:
[----:B------:R-:W-:Y:S05]  /*1bcf0*/  BSYNC B0 ;  /* 0x0000000000007941 */ /* 0x000fea0003800000 */
.L_x_3214:
        /* <DEDUP_REMOVED lines=20> */
.L_x_3212:
        /* <DEDUP_REMOVED lines=20> */
.L_x_3217:
[----:B-1----:R-:W-:Y:S02]  /*1bf80*/  IMAD.MOV R2, RZ, RZ, -R3 ;  /* 0x000000ffff027224 */ /* 0x002fe400078e0a03 */
[----:B---3--:R-:W-:Y:S02]  /*1bf90*/  IMAD R16, R16, UR5, R11 ;  /* 0x0000000510107c24 */ /* 0x008fe4000f8e020b */
[----:B------:R-:W-:Y:S01]  /*1bfa0*/  IMAD.MOV.U32 R11, RZ, RZ, R2 ;  /* 0x000000ffff0b7224 */ /* 0x000fe200078e0002 */
[----:B------:R-:W-:Y:S02]  /*1bfb0*/  IABS R2, R4 ;  /* 0x0000000400027213 */ /* 0x000fe40000000000 */
[----:B--2---:R-:W-:Y:S01]  /*1bfc0*/  IADD3 R9, -R16, UR6, RZ ;  /* 0x0000000610097c10 */ /* 0x004fe2000fffe1ff */
[----:B------:R-:W-:Y:S02]  /*1bfd0*/  IMAD R11, R11, R12, RZ ;  /* 0x0000000c0b0b7224 */ /* 0x000fe400078e02ff */
[----:B------:R-:W-:Y:S01]  /*1bfe0*/  IMAD.MOV R8, RZ, RZ, -R2 ;  /* 0x000000ffff087224 */ /* 0x000fe200078e0a02 */
[----:B------:R-:W-:-:S02]  /*1bff0*/  MOV R2, RZ ;  /* 0x000000ff00027202 */ /* 0x000fc40000000f00 */
[----:B------:R-:W-:-:S03]  /*1c000*/  IABS R6, R9 ;  /* 0x0000000900067213 */ /* 0x000fc60000000000 */
        /* <DEDUP_REMOVED lines=28> */
[----:B0-----:R-:W-:-:S05]  /*1c1d0*/  IADD3 R10, RZ, -R3, RZ ;  /* 0x80000003ff0a7210 */ /* 0x001fca0007ffe0ff */
        /* <DEDUP_REMOVED lines=19> */
[----:B------:R-:W-:-:S03]  /*1c310*/  IMAD R18, R2, R18, R3 ;  /* 0x0000001202127224 */ /* 0x000fc600078e0203 */
[----:B------:R-:W-:Y:S01]  /*1c320*/  IADD3 R17, R0, R17, RZ ;  /* 0x0000001100117210 */ /* 0x000fe20007ffe0ff */
[----:B------:R-:W-:Y:S06]  /*1c330*/  BRA `(.L_x_3218) ;  /* 0x00000000000c7947 */ /* 0x000fec0003800000 */
.L_x_3213:
[----:B------:R-:W-:Y:S02]  /*1c340*/  IMAD.MOV.U32 R17, RZ, RZ, RZ ;  /* 0x000000ffff117224 */ /* 0x000fe400078e00ff */
[----:B------:R-:W-:Y:S02]  /*1c350*/  IMAD.U32 R16, RZ, RZ, UR6 ;  /* 0x00000006ff107e24 */ /* 0x000fe4000f8e00ff */
[----:B------:R-:W-:-:S07]  /*1c360*/  IMAD.MOV.U32 R18, RZ, RZ, RZ ;  /* 0x000000ffff127224 */ /* 0x000fce00078e00ff */
.L_x_3218:
[----:B------:R-:W-:-:S13]  /*1c370*/  ISETP.NE.AND P0, PT, R5, RZ, PT ;  /* 0x000000ff0500720c */ /* 0x000fda0003f05270 */
[----:B------:R-:W0:Y:S01]  /*1c380*/  @!P0 S2R R3, SR_CgaCtaId ;  /* 0x0000000000038919 */ /* 0x000e220000008800 */
[----:B------:R-:W-:-:S04]  /*1c390*/  @!P0 MOV R0, 0x400 ;  /* 0x0000040000008802 */ /* 0x000fc80000000f00 */
[----:B0-----:R-:W-:-:S05]  /*1c3a0*/  @!P0 LEA R0, R3, R0, 0x18 ;  /* 0x0000000003008211 */ /* 0x001fca00078ec0ff */
[----:B------:R2:W-:Y:S01]  /*1c3b0*/  @!P0 STS.128 [R0+0x228d0], R16 ;  /* 0x0228d01000008388 */ /* 0x0005e20000000c00 */
[----:B------:R-:W-:Y:S06]  /*1c3c0*/  BAR.ARV 0x5, 0x180 ;  /* 0x0146000000007b1d */ /* 0x000fec0000002000 */
.L_x_3211:
        /* <DEDUP_REMOVED lines=45> */
[----:B------:R-:W-:Y:S02]  /*1c6a0*/  IMAD.MOV.U32 R37, RZ, RZ, 0x1 ;  /* 0x00000001ff257424 */ /* 0x000fe400078e00ff */
[----:B------:R-:W-:-:S02]  /*1c6b0*/  IMAD.MOV.U32 R34, RZ, RZ, RZ ;  /* 0x000000ffff227224 */ /* 0x000fc400078e00ff */
[----:B------:R-:W-:Y:S02]  /*1c6c0*/  IMAD.MOV.U32 R32, RZ, RZ, RZ ;  /* 0x000000ffff207224 */ /* 0x000fe400078e00ff */
        /* <DEDUP_REMOVED lines=12> */
.L_x_3327:
[----:B0-----:R-:W0:Y:S02]  /*1c790*/  LDC.64 R24, c[0x0][0xc88] ;  /* 0x00032200ff187b82 */ /* 0x001e240000000a00 */
[----:B0-----:R-:W-:-:S06]  /*1c7a0*/  IMAD.WIDE R24, R19, 0x4, R24 ;  /* 0x0000000413187825 */ /* 0x001fcc00078e0218 */
[----:B-1----:R-:W1:Y:S01]  /*1c7b0*/  LDG.E R24, desc[UR60][R24.64] ;  /* 0x0000003c18187981 */ /* 0x002e62000c1e1900 */
[----:B------:R-:W-:Y:S05]  /*1c7c0*/  YIELD ;  /* 0x0000000000007946 */ /* 0x000fea0003800000 */
[----:B------:R-:W-:Y:S01]  /*1c7d0*/  ULDC.64 UR4, c[0x0][0xa28] ;  /* 0x00028a0000047ab9 */ /* 0x000fe20000000a00 */
[----:B------:R-:W-:Y:S01]  /*1c7e0*/  IMAD.MOV.U32 R8, RZ, RZ, RZ ;  /* 0x000000ffff087224 */ /* 0x000fe200078e00ff */
[----:B------:R-:W-:Y:S01]  /*1c7f0*/  ISETP.NE.U32.AND P0, PT, RZ, UR4, PT ;  /* 0x00000004ff007c0c */ /* 0x000fe2000bf05070 */
[----:B------:R-:W-:Y:S01]  /*1c800*/  ULDC.64 UR6, c[0x0][0xa10] ;  /* 0x0002840000067ab9 */ /* 0x000fe20000000a00 */
[----:B------:R-:W-:Y:S01]  /*1c810*/  IMAD.MOV.U32 R28, RZ, RZ, RZ ;  /* 0x000000ffff1c7224 */ /* 0x000fe200078e00ff */
[----:B------:R-:W-:Y:S01]  /*1c820*/  ULDC.64 UR8, c[0x0][0xa18] ;  /* 0x0002860000087ab9 */ /* 0x000fe20000000a00 */
[----:B------:R-:W-:-:S02]  /*1c830*/  ISETP.NE.AND.EX P0, PT, RZ, UR5, PT, P0 ;  /* 0x00000005ff007c0c */ /* 0x000fc4000bf05300 */
[----:B-12---:R-:W-:-:S11]  /*1c840*/  SHF.R.S32.HI R0, RZ, 0x1f, R24 ;  /* 0x0000001fff007819 */ /* 0x006fd60000011418 */
[C---:B------:R-:W-:Y:S02]  /*1c850*/  @P0 LEA R2, P1, R24.reuse, UR4, 0x2 ;  /* 0x0000000418020c11 */ /* 0x040fe4000f8210ff */
[C---:B------:R-:W-:Y:S01]  /*1c860*/  SHF.L.U32 R25, R24.reuse, 0x2, RZ ;  /* 0x0000000218197819 */ /* 0x040fe200000006ff */
[----:B------:R0:W-:Y:S01]  /*1c870*/  STL [R1+0x38], R0 ;  /* 0x0000380001007387 */ /* 0x0001e20000100800 */
[----:B------:R-:W-:Y:S01]  /*1c880*/  @P0 LEA.HI.X R3, R24, UR5, R0, 0x2, P1 ;  /* 0x0000000518030c11 */ /* 0x000fe200088f1400 */
[----:B------:R-:W-:-:S04]  /*1c890*/  ULDC.64 UR4, c[0x0][0xa00] ;  /* 0x0002800000047ab9 */ /* 0x000fc80000000a00 */
[----:B------:R1:W2:Y:S01]  /*1c8a0*/  @P0 LDG.E R8, desc[UR60][R2.64] ;  /* 0x0000003c02080981 */ /* 0x0002a2000c1e1900 */
[----:B------:R-:W-:Y:S02]  /*1c8b0*/  ISETP.NE.U32.AND P0, PT, RZ, UR4, PT ;  /* 0x00000004ff007c0c */ /* 0x000fe4000bf05070 */
[----:B------:R-:W-:Y:S02]  /*1c8c0*/  ISETP.NE.U32.AND P1, PT, RZ, UR6, PT ;  /* 0x00000006ff007c0c */ /* 0x000fe4000bf25070 */
[----:B------:R-:W-:Y:S02]  /*1c8d0*/  ISETP.NE.AND.EX P0, PT, RZ, UR5, PT, P0 ;  /* 0x00000005ff007c0c */ /* 0x000fe4000bf05300 */
[----:B------:R-:W-:Y:S02]  /*1c8e0*/  ISETP.NE.AND.EX P1, PT, RZ, UR7, PT, P1 ;  /* 0x00000007ff007c0c */ /* 0x000fe4000bf25310 */
[----:B------:R-:W-:Y:S01]  /*1c8f0*/  SHF.L.U64.HI R26, R24, 0x2, R0 ;  /* 0x00000002181a7819 */ /* 0x000fe20000010200 */
[----:B0-----:R-:W-:Y:S01]  /*1c900*/  IMAD.MOV.U32 R0, RZ, RZ, RZ ;  /* 0x000000ffff007224 */ /* 0x001fe200078e00ff */
[----:B-1----:R-:W-:-:S02]  /*1c910*/  IADD3 R2, P3, R25, UR4, RZ ;  /* 0x0000000419027c10 */ /* 0x002fc4000ff7e0ff */
[----:B------:R-:W-:Y:S02]  /*1c920*/  IADD3 R4, P4, R25, UR6, RZ ;  /* 0x0000000619047c10 */ /* 0x000fe4000ff9e0ff */
[C---:B------:R-:W-:Y:S02]  /*1c930*/  IADD3.X R3, R26.reuse, UR5, RZ, P3, !PT ;  /* 0x000000051a037c10 */ /* 0x040fe40009ffe4ff */
[----:B------:R-:W-:Y:S02]  /*1c940*/  IADD3.X R5, R26, UR7, RZ, P4, !PT ;  /* 0x000000071a057c10 */ /* 0x000fe4000a7fe4ff */
[----:B------:R-:W-:Y:S01]  /*1c950*/  ISETP.NE.U32.AND P2, PT, RZ, UR8, PT ;  /* 0x00000008ff007c0c */ /* 0x000fe2000bf45070 */
[----:B------:R-:W5:Y:S01]  /*1c960*/  @P0 LDG.E R28, desc[UR60][R2.64] ;  /* 0x0000003c021c0981 */ /* 0x000f62000c1e1900 */
[----:B------:R-:W-:Y:S02]  /*1c970*/  ULDC UR4, c[0x0][0x288] ;  /* 0x0000a20000047ab9 */ /* 0x000fe40000000800 */
[----:B------:R-:W-:Y:S01]  /*1c980*/  ISETP.NE.AND.EX P2, PT, RZ, UR9, PT, P2 ;  /* 0x00000009ff007c0c */ /* 0x000fe2000bf45320 */
[----:B------:R-:W5:Y:S01]  /*1c990*/  @P1 LDG.E R0, desc[UR60][R4.64] ;  /* 0x0000003c04001981 */ /* 0x000f62000c1e1900 */
[----:B------:R-:W-:Y:S01]  /*1c9a0*/  IMAD.U32 R29, RZ, RZ, UR4 ;  /* 0x00000004ff1d7e24 */ /* 0x000fe2000f8e00ff */
[----:B------:R-:W-:-:S02]  /*1c9b0*/  ULDC.64 UR4, c[0x0][0x418] ;  /* 0x0001060000047ab9 */ /* 0x000fc40000000a00 */
[----:B------:R-:W-:-:S03]  /*1c9c0*/  UISETP.NE.U32.AND UP0, UPT, UR4, URZ, UPT ;  /* 0x0000003f0400728c */ /* 0x000fc6000bf05070 */
[----:B------:R-:W-:Y:S01]  /*1c9d0*/  ULDC UR4, c[0x0][0x424] ;  /* 0x0001090000047ab9 */ /* 0x000fe20000000800 */
[----:B------:R-:W-:-:S03]  /*1c9e0*/  UISETP.NE.AND.EX UP0, UPT, UR5, URZ, UPT, UP0 ;  /* 0x0000003f0500728c */ /* 0x000fc6000bf05300 */
[----:B------:R-:W-:Y:S01]  /*1c9f0*/  ULDC UR5, c[0x0][0x2f0] ;  /* 0x0000bc0000057ab9 */ /* 0x000fe20000000800 */
[----:B------:R-:W-:Y:S01]  /*1ca00*/  @P2 IADD3 R6, P3, R25, UR8, RZ ;  /* 0x0000000819062c10 */ /* 0x000fe2000ff7e0ff */
[----:B------:R-:W-:-:S03]  /*1ca10*/  USEL UR4, UR4, 0x1, UP0 ;  /* 0x0000000104047887 */ /* 0x000fc60008000000 */
[----:B------:R-:W-:Y:S01]  /*1ca20*/  @P2 IADD3.X R7, R26, UR9, RZ, P3, !PT ;  /* 0x000000091a072c10 */ /* 0x000fe20009ffe4ff */
[----:B------:R-:W-:-:S03]  /*1ca30*/  UIMAD UR4, UR4, UR5, URZ ;  /* 0x00000005040472a4 */ /* 0x000fc6000f8e023f */
[----:B------:R-:W-:Y:S01]  /*1ca40*/  ULDC UR5, c[0x0][0x348] ;  /* 0x0000d20000057ab9 */ /* 0x000fe20000000800 */
[----:B------:R0:W5:Y:S02]  /*1ca50*/  @P2 LDG.E R29, desc[UR60][R6.64] ;  /* 0x0000003c061d2981 */ /* 0x000164000c1e1900 */
[----:B0-----:R-:W-:Y:S02]  /*1ca60*/  IMAD.U32 R6, RZ, RZ, UR5 ;  /* 0x00000005ff067e24 */ /* 0x001fe4000f8e00ff */
[----:B------:R-:W-:Y:S01]  /*1ca70*/  IMAD.U32 R7, RZ, RZ, UR4 ;  /* 0x00000004ff077e24 */ /* 0x000fe2000f8e00ff */
[----:B--2---:R0:W-:Y:S01]  /*1ca80*/  STL [R1+0x4], R8 ;  /* 0x0000040801007387 */ /* 0x0041e20000100800 */
[----:B------:R-:W-:Y:S05]  /*1ca90*/  @P2 BRA `(.L_x_3220) ;  /* 0x0000000000102947 */ /* 0x000fea0003800000 */
[----:B------:R-:W-:Y:S05]  /*1caa0*/  @!P0 BRA `(.L_x_3220) ;  /* 0x00000000000c8947 */ /* 0x000fea0003800000 */
[----:B-----5:R-:W2:Y:S04]  /*1cab0*/  LDG.E R29, desc[UR60][R2.64] ;  /* 0x0000003c021d7981 */ /* 0x020ea8000c1e1900 */
[----:B------:R-:W2:Y:S02]  /*1cac0*/  LDG.E R2, desc[UR60][R2.64+0x4] ;  /* 0x0000043c02027981 */ /* 0x000ea4000c1e1900 */
[----:B--2---:R-:W-:-:S07]  /*1cad0*/  IMAD.IADD R29, R2, 0x1, -R29 ;  /* 0x00000001021d7824 */ /* 0x004fce00078e0a1d */
.L_x_3220:
        /* <DEDUP_REMOVED lines=9> */
.L_x_3221:
        /* <DEDUP_REMOVED lines=9> */
.L_x_3222:
[----:B-1----:R-:W2:Y:S01]  /*1cc00*/  @P1 LDG.E R2, desc[UR60][R4.64] ;  /* 0x0000003c04021981 */ /* 0x002ea2000c1e1900 */
[----:B------:R-:W1:Y:S03]  /*1cc10*/  LDC R3, c[0x0][0x448] ;  /* 0x00011200ff037b82 */ /* 0x000e660000000800 */
[----:B------:R3:W2:Y:S01]  /*1cc20*/  @P1 LDG.E R5, desc[UR60][R4.64+0x4] ;  /* 0x0000043c04051981 */ /* 0x0006a2000c1e1900 */
[----:B-----5:R-:W-:Y:S01]  /*1cc30*/  IMAD.IADD R7, R7, 0x1, -R8 ;  /* 0x0000000107077824 */ /* 0x020fe200078e0a08 */
[----:B------:R-:W-:Y:S01]  /*1cc40*/  BSSY B0, `(.L_x_3223) ;  /* 0x00000e8000007945 */ /* 0x000fe20003800000 */
[----:B-1----:R-:W-:-:S13]  /*1cc50*/  ISETP.NE.AND P0, PT, R3, 0x1, PT ;  /* 0x000000010300780c */ /* 0x002fda0003f05270 */
[----:B------:R-:W1:Y:S08]  /*1cc60*/  @P0 LDC R3, c[0x0][0x44c] ;  /* 0x00011300ff030b82 */ /* 0x000e700000000800 */
[----:B---3--:R-:W3:Y:S01]  /*1cc70*/  @P0 LDC R4, c[0x0][0x450] ;  /* 0x00011400ff040b82 */ /* 0x008ee20000000800 */
[----:B--2---:R-:W-:Y:S01]  /*1cc80*/  @P1 IMAD.IADD R6, R5, 0x1, -R2 ;  /* 0x0000000105061824 */ /* 0x004fe200078e0a02 */
[----:B------:R-:W-:-:S03]  /*1cc90*/  SHF.L.U32 R2, R17, 0x7, RZ ;  /* 0x0000000711027819 */ /* 0x000fc600000006ff */
[----:B------:R-:W-:Y:S02]  /*1cca0*/  IMAD.IADD R27, R7, 0x1, R6 ;  /* 0x00000001071b7824 */ /* 0x000fe400078e0206 */
[----:B------:R-:W-:Y:S02]  /*1ccb0*/  VIADD R2, R2, 0x7f ;  /* 0x0000007f02027836 */ /* 0x000fe40000000000 */
[----:B------:R-:W-:Y:S02]  /*1ccc0*/  VIADD R33, R27, 0x9f ;  /* 0x0000009f1b217836 */ /* 0x000fe40000000000 */
[----:B-1----:R-:W-:-:S04]  /*1ccd0*/  @P0 IMAD.HI.U32 R5, R2, R3, RZ ;  /* 0x0000000302050227 */ /* 0x002fc800078e00ff */
[----:B------:R-:W-:-:S04]  /*1cce0*/  IMAD.HI R33, R33, 0x66666667, RZ ;  /* 0x6666666721217827 */ /* 0x000fc800078e02ff */
[----:B------:R-:W-:Y:S01]  /*1ccf0*/  IMAD.MOV.U32 R3, RZ, RZ, R2 ;  /* 0x000000ffff037224 */ /* 0x000fe200078e0002 */
[----:B------:R-:W-:Y:S02]  /*1cd00*/  SHF.R.U32.HI R2, RZ, 0x1f, R33 ;  /* 0x0000001fff027819 */ /* 0x000fe40000011621 */
[----:B---3--:R-:W-:Y:S02]  /*1cd10*/  @P0 SHF.R.U32.HI R3, RZ, R4, R5 ;  /* 0x00000004ff030219 */ /* 0x008fe40000011605 */
[----:B------:R-:W-:Y:S02]  /*1cd20*/  LEA.HI.SX32 R33, R33, R2, 0x1a ;  /* 0x0000000221217211 */ /* 0x000fe400078fd2ff */
[----:B------:R-:W-:-:S05]  /*1cd30*/  IADD3 R2, R27, 0xa0, -R29 ;  /* 0x000000a01b027810 */ /* 0x000fca0007ffe81d */
[----:B------:R-:W-:-:S04]  /*1cd40*/  IMAD.IADD R3, R2, 0x1, R3 ;  /* 0x0000000102037824 */ /* 0x000fc800078e0203 */
[----:B------:R-:W-:-:S05]  /*1cd50*/  IMAD.HI R3, R3, 0x66666667, RZ ;  /* 0x6666666703037827 */ /* 0x000fca00078e02ff */
[----:B------:R-:W-:-:S04]  /*1cd60*/  SHF.R.U32.HI R4, RZ, 0x1f, R3 ;  /* 0x0000001fff047819 */ /* 0x000fc80000011603 */
[----:B------:R-:W-:-:S04]  /*1cd70*/  LEA.HI.SX32 R4, R3, R4, 0x1a ;  /* 0x0000000403047211 */ /* 0x000fc800078fd2ff */
[----:B------:R-:W-:-:S05]  /*1cd80*/  VIMNMX R3, R33, R4, PT ;  /* 0x0000000421037248 */ /* 0x000fca0003fe0100 */
[--C-:B------:R-:W-:Y:S02]  /*1cd90*/  IMAD R3, R3, 0xa0, -R7.reuse ;  /* 0x000000a003037824 */ /* 0x100fe400078e0a07 */
[----:B------:R-:W-:-:S03]  /*1cda0*/  IMAD.MOV R7, RZ, RZ, -R7 ;  /* 0x000000ffff077224 */ /* 0x000fc600078e0a07 */
[----:B------:R-:W-:Y:S02]  /*1cdb0*/  VIMNMX R3, R3, R6, PT ;  /* 0x0000000603037248 */ /* 0x000fe40003fe0100 */
        /* <DEDUP_REMOVED lines=19> */
.L_x_3460:
[----:B--2---:R-:W-:Y:S02]  /*1cef0*/  ISETP.NE.AND P0, PT, R14, RZ, PT ;  /* 0x000000ff0e00720c */ /* 0x004fe40003f05270 */
[----:B------:R-:W-:-:S11]  /*1cf00*/  PLOP3.LUT P6, PT, PT, PT, PT, 0x8, 0x0 ;  /* 0x000000000000781c */ /* 0x000fd60003fce170 */
[----:B------:R-:W-:Y:S05]  /*1cf10*/  @P0 BRA `(.L_x_3226) ;  /* 0x00000000000c0947 */ /* 0x000fea0003800000 */
[----:B------:R-:W-:-:S03]  /*1cf20*/  UMOV UR4, 0xffffffff ;  /* 0xffffffff00047882 */ /* 0x000fc60000000000 */
[----:B------:R-:W-:Y:S05]  /*1cf30*/  BRA.DIV UR4, `(.L_x_3227) ;  /* 0x0000009604007947 */ /* 0x000fea000b800000 */
[----:B------:R-:W-:-:S13]  /*1cf40*/  ELECT P6, URZ, PT ;  /* 0x00000000003f782f */ /* 0x000fda00038c0000 */
.L_x_3226:
[----:B-1----:R-:W2:Y:S01]  /*1cf50*/  LDL R6, [R1+0x3c] ;  /* 0x00003c0001067983 */ /* 0x002ea20000100800 */
[----:B------:R-:W-:Y:S01]  /*1cf60*/  BSSY B1, `(.L_x_3228) ;  /* 0x0000008000017945 */ /* 0x000fe20003800000 */
[----:B--2---:R-:W-:-:S04]  /*1cf70*/  IADD3 R6, R6, 0x1, RZ ;  /* 0x0000000106067810 */ /* 0x004fc80007ffe0ff */
[----:B------:R-:W-:-:S04]  /*1cf80*/  LEA.HI R7, R6, R6, RZ, 0x1 ;  /* 0x0000000606077211 */ /* 0x000fc800078f08ff */
[----:B------:R-:W-:-:S05]  /*1cf90*/  LOP3.LUT R7, R7, 0xfffffffe, RZ, 0xc0, !PT ;  /* 0xfffffffe07077812 */ /* 0x000fca00078ec0ff */
[----:B------:R-:W-:-:S05]  /*1cfa0*/  IMAD.IADD R6, R6, 0x1, -R7 ;  /* 0x0000000106067824 */ /* 0x000fca00078e0a07 */
[----:B------:R-:W-:-:S04]  /*1cfb0*/  SHF.L.U32 R6, R6, 0x1f, RZ ;  /* 0x0000001f06067819 */ /* 0x000fc800000006ff */
[----:B------:R-:W1:Y:S02]  /*1cfc0*/  SYNCS.PHASECHK.TRANS64.TRYWAIT P0, [R22+URZ+0x22820], R6 ;  /* 0x02282006160075a7 */ /* 0x000e64000800017f */
[----:B-1----:R-:W-:Y:S05]  /*1cfd0*/  @!P0 BRA `(.L_x_3229) ;  /* 0x0000009000f88947 */ /* 0x002fea0003800000 */
.L_x_3463:
[----:B------:R-:W-:Y:S05]  /*1cfe0*/  BSYNC B1 ;  /* 0x0000000000017941 */ /* 0x000fea0003800000 */
.L_x_3228:
[----:B------:R-:W-:Y:S04]  /*1cff0*/  BSSY B1, `(.L_x_3230) ;  /* 0x000004d000017945 */ /* 0x000fe80003800000 */
[----:B------:R-:W-:Y:S05]  /*1d000*/  @!P6 BRA `(.L_x_3231) ;  /* 0x00000004002ce947 */ /* 0x000fea0003800000 */
[----:B------:R-:W0:Y:S01]  /*1d010*/  S2R R7, SR_TID.X ;  /* 0x0000000000077919 */ /* 0x000e220000002100 */
[----:B-1----:R-:W-:Y:S01]  /*1d020*/  IMAD R6, R34, 0x8, R22 ;  /* 0x0000000822067824 */ /* 0x002fe200078e0216 */
[----:B------:R-:W-:Y:S01]  /*1d030*/  BSSY B2, `(.L_x_3232) ;  /* 0x0000006000027945 */ /* 0x000fe20003800000 */
[----:B0-----:R-:W-:Y:S02]  /*1d040*/  LOP3.LUT R8, R7, 0x7f, RZ, 0xc0, !PT ;  /* 0x0000007f07087812 */ /* 0x001fe400078ec0ff */
[----:B------:R-:W-:Y:S02]  /*1d050*/  SHF.L.U32 R7, R37, 0x1f, RZ ;  /* 0x0000001f25077819 */ /* 0x000fe400000006ff */
[----:B------:R-:W-:Y:S02]  /*1d060*/  ISETP.NE.AND P1, PT, R8, RZ, PT ;  /* 0x000000ff0800720c */ /* 0x000fe40003f25270 */
[----:B------:R-:W0:Y:S02]  /*1d070*/  SYNCS.PHASECHK.TRANS64.TRYWAIT P0, [R6+URZ+0x228a0], R7 ;  /* 0x0228a007060075a7 */ /* 0x000e24000800017f */
[----:B0-----:R-:W-:Y:S09]  /*1d080*/  @!P0 BRA `(.L_x_3233) ;  /* 0x0000009000e08947 */ /* 0x001ff20003800000 */
.L_x_3464:
[----:B------:R-:W-:Y:S05]  /*1d090*/  BSYNC B2 ;  /* 0x0000000000027941 */ /* 0x000fea0003800000 */
.L_x_3232:
        /* <DEDUP_REMOVED lines=9> */
.L_x_3235:
[----:B------:R-:W-:Y:S05]  /*1d130*/  BSYNC B2 ;  /* 0x0000000000027941 */ /* 0x000fea0003800000 */
.L_x_3234:
        /* <DEDUP_REMOVED lines=12> */
.L_x_3236:
        /* <DEDUP_REMOVED lines=13> */
.L_x_3465:
[----:B------:R-:W-:Y:S05]  /*1d2d0*/  BSYNC B2 ;  /* 0x0000000000027941 */ /* 0x000fea0003800000 */
.L_x_3237:
[----:B------:R-:W-:Y:S01]  /*1d2e0*/  BSSY B2, `(.L_x_3239) ;  /* 0x000000b000027945 */ /* 0x000fe20003800000 */
[----:B------:R-:W-:Y:S02]  /*1d2f0*/  IMAD.MOV.U32 R10, RZ, RZ, 0x0 ;  /* 0x00000000ff0a7424 */ /* 0x000fe400078e00ff */
[----:B------:R-:W-:Y:S01]  /*1d300*/  IMAD.MOV.U32 R11, RZ, RZ, 0x12f00000 ;  /* 0x12f00000ff0b7424 */ /* 0x000fe200078e00ff */
[----:B------:R-:W-:Y:S06]  /*1d310*/  @P1 BRA `(.L_x_3240) ;  /* 0x00000000001c1947 */ /* 0x000fec0003800000 */
[----:B------:R-:W2:Y:S01]  /*1d320*/  S2R R13, SR_TID.X ;  /* 0x00000000000d7919 */ /* 0x000ea20000002100 */
[----:B01----:R-:W-:-:S04]  /*1d330*/  MOV R7, 0x5000 ;  /* 0x0000500000077802 */ /* 0x003fc80000000f00 */
[----:B------:R3:W-:Y:S01]  /*1d340*/  SYNCS.ARRIVE.TRANS64 RZ, [R6+URZ+0x228b0], R7 ;  /* 0x0228b00706ff79a7 */ /* 0x0007e2000800003f */
[----:B--2---:R-:W-:-:S04]  /*1d350*/  LOP3.LUT R13, R13, 0x1f, RZ, 0xc0, !PT ;  /* 0x0000001f0d0d7812 */ /* 0x004fc800078ec0ff */
[----:B------:R-:W-:-:S13]  /*1d360*/  ISETP.NE.AND P0, PT, R13, RZ, PT ;  /* 0x000000ff0d00720c */ /* 0x000fda0003f05270 */
[----:B---3--:R-:W-:Y:S05]  /*1d370*/  @!P0 BRA `(.L_x_3240) ;  /* 0x0000000000048947 */ /* 0x008fea0003800000 */
[----:B------:R-:W-:Y:S01]  /*1d380*/  BPT.TRAP 0x1 ;  /* 0x000000040000795c */ /* 0x000fe20000300000 */
.L_x_3240:
[----:B------:R-:W-:Y:S05]  /*1d390*/  BSYNC B2 ;  /* 0x0000000000027941 */ /* 0x000fea0003800000 */
.L_x_3239:
        /* <DEDUP_REMOVED lines=8> */
.L_x_3241:
        /* <DEDUP_REMOVED lines=10> */
.L_x_3231:
[----:B------:R-:W-:Y:S05]  /*1d4c0*/  BSYNC B1 ;  /* 0x0000000000017941 */ /* 0x000fea0003800000 */
.L_x_3230:
[----:B------:R-:W-:Y:S01]  /*1d4d0*/  VIADD R4, R4, 0xfffffffe ;  /* 0xfffffffe04047836 */ /* 0x000fe20000000000 */
[----:B------:R-:W-:Y:S01]  /*1d4e0*/  PLOP3.LUT P0, PT, PT, PT, PT, 0x8, 0x0 ;  /* 0x000000000000781c */ /* 0x000fe20003f0e170 */
[----:B------:R-:W-:-:S03]  /*1d4f0*/  VIADD R34, R34, 0x1 ;  /* 0x0000000122227836 */ /* 0x000fc60000000000 */
[----:B------:R-:W-:Y:S02]  /*1d500*/  ISETP.GE.AND P2, PT, R4, R5, PT ;  /* 0x000000050400720c */ /* 0x000fe40003f46270 */
[----:B------:R-:W-:-:S04]  /*1d510*/  ISETP.NE.AND P1, PT, R34, 0x2, PT ;  /* 0x000000022200780c */ /* 0x000fc80003f25270 */
[----:B-1----:R-:W-:Y:S02]  /*1d520*/  SEL R6, RZ, 0x1, P1 ;  /* 0x00000001ff067807 */ /* 0x002fe40000800000 */
[----:B------:R-:W-:Y:S02]  /*1d530*/  SEL R34, R34, RZ, P1 ;  /* 0x000000ff22227207 */ /* 0x000fe40000800000 */
[----:B------:R-:W-:-:S03]  /*1d540*/  LOP3.LUT R37, R37, R6, RZ, 0x3c, !PT ;  /* 0x0000000625257212 */ /* 0x000fc600078e3cff */
[----:B------:R-:W-:Y:S05]  /*1d550*/  @!P2 BRA `(.L_x_3224) ;  /* 0x000000040058a947 */ /* 0x000fea0003800000 */
.L_x_3254:
[----:B------:R-:W-:Y:S05]  /*1d560*/  YIELD ;  /* 0x0000000000007946 */ /* 0x000fea0003800000 */
[----:B------:R-:W-:Y:S04]  /*1d570*/  BSSY B1, `(.L_x_3242) ;  /* 0x000004c000017945 */ /* 0x000fe80003800000 */
[----:B------:R-:W-:Y:S05]  /*1d580*/  @!P6 BRA `(.L_x_3243) ;  /* 0x000000040028e947 */ /* 0x000fea0003800000 */
[----:B------:R-:W0:Y:S01]  /*1d590*/  S2R R6, SR_TID.X ;  /* 0x0000000000067919 */ /* 0x000e220000002100 */
[----:B------:R-:W-:Y:S01]  /*1d5a0*/  SHF.L.U32 R7, R37, 0x1f, RZ ;  /* 0x0000001f25077819 */ /* 0x000fe200000006ff */
[----:B------:R-:W-:Y:S01]  /*1d5b0*/  BSSY B2, `(.L_x_3244) ;  /* 0x0000006000027945 */ /* 0x000fe20003800000 */
[----:B0-----:R-:W-:Y:S01]  /*1d5c0*/  LOP3.LUT R8, R6, 0x7f, RZ, 0xc0, !PT ;  /* 0x0000007f06087812 */ /* 0x001fe200078ec0ff */
[----:B------:R-:W-:-:S03]  /*1d5d0*/  IMAD R6, R34, 0x8, R22 ;  /* 0x0000000822067824 */ /* 0x000fc600078e0216 */
[----:B------:R-:W-:Y:S01]  /*1d5e0*/  ISETP.NE.AND P2, PT, R8, RZ, PT ;  /* 0x000000ff0800720c */ /* 0x000fe20003f45270 */
[----:B------:R-:W0:Y:S02]  /*1d5f0*/  SYNCS.PHASECHK.TRANS64.TRYWAIT P1, [R6+URZ+0x228a0], R7 ;  /* 0x0228a007060075a7 */ /* 0x000e24000802017f */
[----:B0-----:R-:W-:Y:S10]  /*1d600*/  @!P1 BRA `(.L_x_3245) ;  /* 0x0000008c00a89947 */ /* 0x001ff40003800000 */
.L_x_3466:
[----:B------:R-:W-:Y:S05]  /*1d610*/  BSYNC B2 ;  /* 0x0000000000027941 */ /* 0x000fea0003800000 */
.L_x_3244:
        /* <DEDUP_REMOVED lines=9> */
.L_x_3247:
[----:B------:R-:W-:Y:S05]  /*1d6b0*/  BSYNC B2 ;  /* 0x0000000000027941 */ /* 0x000fea0003800000 */
.L_x_3246:
        /* <DEDUP_REMOVED lines=11> */
.L_x_3248:
        /* <DEDUP_REMOVED lines=13> */
.L_x_3467:
[----:B------:R-:W-:Y:S05]  /*1d840*/  BSYNC B2 ;  /* 0x0000000000027941 */ /* 0x000fea0003800000 */
.L_x_3249:
[----:B------:R-:W-:Y:S01]  /*1d850*/  BSSY B2, `(.L_x_3251) ;  /* 0x000000b000027945 */ /* 0x000fe20003800000 */
[----:B------:R-:W-:Y:S01]  /*1d860*/  MOV R10, 0x0 ;  /* 0x00000000000a7802 */ /* 0x000fe20000000f00 */
[----:B------:R-:W-:Y:S02]  /*1d870*/  IMAD.MOV.U32 R11, RZ, RZ, 0x12f00000 ;  /* 0x12f00000ff0b7424 */ /* 0x000fe400078e00ff */
        /* <DEDUP_REMOVED lines=8> */
.L_x_3252:
[----:B------:R-:W-:Y:S05]  /*1d900*/  BSYNC B2 ;  /* 0x0000000000027941 */ /* 0x000fea0003800000 */
.L_x_3251:
        /* <DEDUP_REMOVED lines=8> */
.L_x_3253:
        /* <DEDUP_REMOVED lines=10> */
.L_x_3243:
[----:B------:R-:W-:Y:S05]  /*1da30*/  BSYNC B1 ;  /* 0x0000000000017941 */ /* 0x000fea0003800000 */
.L_x_3242:
[----:B------:R-:W-:Y:S01]  /*1da40*/  ISETP.GT.AND P2, PT, R4, R5, PT ;  /* 0x000000050400720c */ /* 0x000fe20003f44270 */
[----:B------:R-:W-:Y:S02]  /*1da50*/  VIADD R34, R34, 0x1 ;  /* 0x0000000122227836 */ /* 0x000fe40000000000 */
[----:B------:R-:W-:-:S03]  /*1da60*/  VIADD R4, R4, 0xffffffff ;  /* 0xffffffff04047836 */ /* 0x000fc60000000000 */
[----:B------:R-:W-:-:S04]  /*1da70*/  ISETP.NE.AND P1, PT, R34, 0x2, PT ;  /* 0x000000022200780c */ /* 0x000fc80003f25270 */
[----:B------:R-:W-:Y:S02]  /*1da80*/  SEL R6, RZ, 0x1, P1 ;  /* 0x00000001ff067807 */ /* 0x000fe40000800000 */
[----:B------:R-:W-:Y:S02]  /*1da90*/  SEL R34, R34, RZ, P1 ;  /* 0x000000ff22227207 */ /* 0x000fe40000800000 */
[----:B------:R-:W-:Y:S01]  /*1daa0*/  LOP3.LUT R37, R37, R6, RZ, 0x3c, !PT ;  /* 0x0000000625257212 */ /* 0x000fe200078e3cff */
[----:B------:R-:W-:Y:S06]  /*1dab0*/  @P2 BRA `(.L_x_3254) ;  /* 0xfffffff800a82947 */ /* 0x000fec000383ffff */
.L_x_3224:
[----:B------:R-:W-:Y:S05]  /*1dac0*/  BSYNC B0 ;  /* 0x0000000000007941 */ /* 0x000fea0003800000 */
.L_x_3223:
[----:B------:R-:W1:Y:S01]  /*1dad0*/  LDC R0, c[0x0][0x448] ;  /* 0x00011200ff007b82 */ /* 0x000e620000000800 */
[----:B------:R-:W-:Y:S01]  /*1dae0*/  LEA R3, R17, 0x7f, 0x7 ;  /* 0x0000007f11037811 */ /* 0x000fe200078e38ff */
[----:B------:R-:W-:Y:S06]  /*1daf0*/  @!P0 WARPSYNC.ALL ;  /* 0x0000000000008948 */ /* 0x000fec0003800000 */
[----:B------:R-:W-:Y:S01]  /*1db00*/  @!P0 BAR.SYNC.DEFER_BLOCKING 0xc, 0x180 ;  /* 0x0306000000008b1d */ /* 0x000fe20000010000 */
[----:B-1----:R-:W-:-:S13]  /*1db10*/  ISETP.NE.AND P1, PT, R0, 0x1, PT ;  /* 0x000000010000780c */ /* 0x002fda0003f25270 */
[----:B------:R-:W1:Y:S08]  /*1db20*/  @P1 LDC R4, c[0x0][0x44c] ;  /* 0x00011300ff041b82 */ /* 0x000e700000000800 */
[----:B------:R-:W2:Y:S01]  /*1db30*/  @P1 LDC R0, c[0x0][0x450] ;  /* 0x00011400ff001b82 */ /* 0x000ea20000000800 */
[----:B-1----:R-:W-:-:S05]  /*1db40*/  @P1 IMAD.HI.U32 R4, R3, R4, RZ ;  /* 0x0000000403041227 */ /* 0x002fca00078e00ff */
[----:B--2---:R-:W-:-:S05]  /*1db50*/  @P1 SHF.R.U32.HI R3, RZ, R0, R4 ;  /* 0x00000000ff031219 */ /* 0x004fca0000011604 */
[----:B------:R-:W-:-:S04]  /*1db60*/  IMAD.IADD R0, R2, 0x1, R3 ;  /* 0x0000000102007824 */ /* 0x000fc800078e0203 */
[----:B------:R-:W-:-:S05]  /*1db70*/  IMAD.HI R0, R0, 0x66666667, RZ ;  /* 0x6666666700007827 */ /* 0x000fca00078e02ff */
[----:B------:R-:W-:-:S04]  /*1db80*/  SHF.R.U32.HI R2, RZ, 0x1f, R0 ;  /* 0x0000001fff027819 */ /* 0x000fc80000011600 */
[----:B------:R-:W-:-:S04]  /*1db90*/  LEA.HI.SX32 R2, R0, R2, 0x1a ;  /* 0x0000000200027211 */ /* 0x000fc800078fd2ff */
[----:B------:R-:W-:-:S04]  /*1dba0*/  VIMNMX R33, R33, R2, PT ;  /* 0x0000000221217248 */ /* 0x000fc80003fe0100 */
        /* <DEDUP_REMOVED lines=19> */
.L_x_3255:
        /* <DEDUP_REMOVED lines=15> */
[----:B0-----:R-:W-:Y:S02]  /*1ddd0*/  IMAD.MOV.U32 R8, RZ, RZ, 0x70 ;  /* 0x00000070ff087424 */ /* 0x001fe400078e00ff */
[----:B------:R-:W-:Y:S02]  /*1dde0*/  IMAD.MOV.U32 R12, RZ, RZ, 0x1 ;  /* 0x00000001ff0c7424 */ /* 0x000fe400078e00ff */
[----:B------:R-:W-:-:S07]  /*1ddf0*/  IMAD.MOV.U32 R13, RZ, RZ, RZ ;  /* 0x000000ffff0d7224 */ /* 0x000fce00078e00ff */
[----:B------:R-:W-:-:S07]  /*1de00*/  LEPC R20, `(.L_x_3258) ;  /* 0x000000001014794e */ /* 0x000fce0000000000 */
[----:B-1----:R-:W-:Y:S05]  /*1de10*/  CALL.ABS.NOINC R2 ;  /* 0x0000000002007343 */ /* 0x002fea0003c00000 */
.L_x_3258:
[----:B------:R-:W-:Y:S05]  /*1de20*/  BSYNC B6 ;  /* 0x0000000000067941 */ /* 0x000fea0003800000 */
.L_x_3257:
        /* <DEDUP_REMOVED lines=22> */
.L_x_3260:
[----:B------:R-:W-:Y:S05]  /*1df90*/  BSYNC B6 ;  /* 0x0000000000067941 */ /* 0x000fea0003800000 */
.L_x_3259:
        /* <DEDUP_REMOVED lines=20> */
.L_x_3262:
[----:B------:R-:W-:Y:S05]  /*1e0e0*/  BSYNC B6 ;  /* 0x0000000000067941 */ /* 0x000fea0003800000 */
.L_x_3261:
        /* <DEDUP_REMOVED lines=19> */
.L_x_3264:
[----:B------:R-:W-:Y:S05]  /*1e220*/  BSYNC B6 ;  /* 0x0000000000067941 */ /* 0x000fea0003800000 */
.L_x_3263:
        /* <DEDUP_REMOVED lines=9> */
[----:B------:R0:W3:Y:S01]  /*1e2c0*/  @P0 LDG.E R35, desc[UR60][R2.64] ;  /* 0x0000003c02230981 */ /* 0x0000e2000c1e1900 */
[----:B-1----:R-:W-:Y:S01]  /*1e2d0*/  ISETP.NE.AND P2, PT, R11, 0x1, PT ;  /* 0x000000010b00780c */ /* 0x002fe20003f45270 */
[----:B------:R-:W-:Y:S01]  /*1e2e0*/  IMAD.MOV.U32 R9, RZ, RZ, 0xa0 ;  /* 0x000000a0ff097424 */ /* 0x000fe200078e00ff */
[C---:B----4-:R-:W-:Y:S01]  /*1e2f0*/  LOP3.LUT R30, R20.reuse, 0x7f, RZ, 0xc0, !PT ;  /* 0x0000007f141e7812 */ /* 0x050fe200078ec0ff */
[----:B------:R-:W-:-:S10]  /*1e300*/  IMAD.SHL.U32 R20, R20, 0x10, RZ ;  /* 0x0000001014147824 */ /* 0x000fd400078e00ff */
[----:B0-----:R-:W0:Y:S01]  /*1e310*/  @P2 LDC R3, c[0x0][0x434] ;  /* 0x00010d00ff032b82 */ /* 0x001e220000000800 */
[----:B------:R-:W-:Y:S01]  /*1e320*/  SHF.R.U32.HI R30, RZ, 0x3, R30 ;  /* 0x00000003ff1e7819 */ /* 0x000fe2000001161e */
[----:B------:R-:W-:-:S03]  /*1e330*/  IMAD R9, R33, R9, -0xa0 ;  /* 0xffffff6021097424 */ /* 0x000fc600078e0209 */
[----:B------:R-:W-:-:S03]  /*1e340*/  LOP3.LUT R20, R30, 0x70, R20, 0xf8, !PT ;  /* 0x000000701e147812 */ /* 0x000fc600078ef814 */
[----:B------:R-:W1:Y:S02]  /*1e350*/  @P2 LDC R2, c[0x0][0x438] ;  /* 0x00010e00ff022b82 */ /* 0x000e640000000800 */
        /* <DEDUP_REMOVED lines=8> */
[----:B------:R-:W-:-:S05]  /*1e3e0*/  LOP3.LUT R20, R20, 0x80, RZ, 0xfc, !PT ;  /* 0x0000008014147812 */ /* 0x000fca00078efcff */
[----:B------:R-:W-:Y:S01]  /*1e3f0*/  IMAD.IADD R9, R20, 0x1, R9 ;  /* 0x0000000114097824 */ /* 0x000fe200078e0209 */
[----:B------:R-:W-:Y:S01]  /*1e400*/  LOP3.LUT R23, R23, 0xfffffffd, RZ, 0xc0, !PT ;  /* 0xfffffffd17177812 */ /* 0x000fe200078ec0ff */
[----:B------:R-:W-:Y:S01]  /*1e410*/  UMOV UR4, 0xffffffff ;  /* 0xffffffff00047882 */ /* 0x000fe20000000000 */
[----:B--2---:R-:W-:-:S05]  /*1e420*/  IADD3 R8, R8, R21, RZ ;  /* 0x0000001508087210 */ /* 0x004fca0007ffe0ff */
[----:B0-----:R-:W-:-:S04]  /*1e430*/  @P2 IMAD.HI.U32 R3, R8, R3, RZ ;  /* 0x0000000308032227 */ /* 0x001fc800078e00ff */
[----:B------:R-:W-:Y:S01]  /*1e440*/  IMAD.MOV.U32 R0, RZ, RZ, R8 ;  /* 0x000000ffff007224 */ /* 0x000fe200078e0008 */
[----:B-1----:R-:W-:Y:S02]  /*1e450*/  @P2 SHF.R.U32.HI R0, RZ, R2, R3 ;  /* 0x00000002ff002219 */ /* 0x002fe40000011603 */
        /* <DEDUP_REMOVED lines=15> */
[----:B------:R2:W5:Y:S06]  /*1e550*/  @!P1 LDG.E R5, desc[UR60][R2.64] ;  /* 0x0000003c02059981 */ /* 0x00056c000c1e1900 */
[----:B--2---:R-:W2:Y:S01]  /*1e560*/  @!P0 LDC.64 R2, c[0x0][0x428] ;  /* 0x00010a00ff028b82 */ /* 0x004ea20000000a00 */
[----:B------:R-:W-:-:S04]  /*1e570*/  IMAD.IADD R9, R9, 0x1, R21 ;  /* 0x0000000109097824 */ /* 0x000fc800078e0215 */
[----:B0-----:R-:W-:-:S04]  /*1e580*/  @P2 IMAD.HI.U32 R4, R9, R4, RZ ;  /* 0x0000000409042227 */ /* 0x001fc800078e00ff */
[----:B------:R-:W-:Y:S01]  /*1e590*/  IMAD.MOV.U32 R10, RZ, RZ, R9 ;  /* 0x000000ffff0a7224 */ /* 0x000fe200078e0009 */
[----:B-1----:R-:W-:Y:S01]  /*1e5a0*/  @P2 SHF.R.U32.HI R10, RZ, R6, R4 ;  /* 0x00000006ff0a2219 */ /* 0x002fe20000011604 */
[----:B------:R-:W-:-:S03]  /*1e5b0*/  IMAD.MOV R4, RZ, RZ, -R0 ;  /* 0x000000ffff047224 */ /* 0x000fc600078e0a00 */
[----:B------:R-:W-:Y:S02]  /*1e5c0*/  @!P0 SHF.R.S32.HI R7, RZ, 0x1f, R10 ;  /* 0x0000001fff078819 */ /* 0x000fe4000001140a */
[----:B------:R-:W-:Y:S01]  /*1e5d0*/  @!P0 MOV R6, R10 ;  /* 0x0000000a00068202 */ /* 0x000fe20000000f00 */
[----:B--2---:R-:W-:-:S04]  /*1e5e0*/  @!P0 IMAD R0, R13, R2, RZ ;  /* 0x000000020d008224 */ /* 0x004fc800078e02ff */
        /* <DEDUP_REMOVED lines=18> */
.L_x_3470:
[----:B------:R-:W-:Y:S01]  /*1e710*/  SHF.R.S32.HI R0, RZ, 0x1f, R18 ;  /* 0x0000001fff007819 */ /* 0x000fe20000011412 */
[----:B------:R-:W-:-:S04]  /*1e720*/  VIADD R9, R33, 0xffffffff ;  /* 0xffffffff21097836 */ /* 0x000fc80000000000 */
[----:B------:R0:W-:Y:S01]  /*1e730*/  STL [R1], R0 ;  /* 0x0000000001007387 */ /* 0x0001e20000100800 */
[----:B------:R-:W-:Y:S05]  /*1e740*/  @!P0 BRA `(.L_x_3266) ;  /* 0x0000000000048947 */ /* 0x000fea0003800000 */
[----:B------:R-:W-:Y:S01]  /*1e750*/  BPT.TRAP 0x1 ;  /* 0x000000040000795c */ /* 0x000fe20000300000 */
.L_x_3266:
[----:B------:R-:W-:Y:S01]  /*1e760*/  IMAD R6, R32, 0x8, R22 ;  /* 0x0000000820067824 */ /* 0x000fe200078e0216 */
[----:B0-----:R-:W-:Y:S01]  /*1e770*/  SHF.L.U32 R0, R36, 0x1f, RZ ;  /* 0x0000001f24007819 */ /* 0x001fe200000006ff */
[----:B------:R-:W-:Y:S03]  /*1e780*/  BSSY B0, `(.L_x_3267) ;  /* 0x0000006000007945 */ /* 0x000fe60003800000 */
[----:B------:R0:W1:Y:S01]  /*1e790*/  SYNCS.PHASECHK.TRANS64.TRYWAIT P0, [R6+URZ+0x22880], R0 ;  /* 0x02288000060075a7 */ /* 0x000062000800017f */
[----:B------:R0:W-:Y:S02]  /*1e7a0*/  STL [R1+0x30], R0 ;  /* 0x0000300001007387 */ /* 0x0001e40000100800 */
[----:B0-----:R-:W-:-:S05]  /*1e7b0*/  SHF.R.S32.HI R0, RZ, 0x1f, R4 ;  /* 0x0000001fff007819 */ /* 0x001fca0000011404 */
[----:B------:R0:W-:Y:S02]  /*1e7c0*/  STL [R1+0x24], R0 ;  /* 0x0000240001007387 */ /* 0x0001e40000100800 */
[----:B01----:R-:W-:Y:S05]  /*1e7d0*/  @!P0 BRA `(.L_x_3268) ;  /* 0x0000007c00908947 */ /* 0x003fea0003800000 */
.L_x_3471:
[----:B------:R-:W-:Y:S05]  /*1e7e0*/  BSYNC B0 ;  /* 0x0000000000007941 */ /* 0x000fea0003800000 */
.L_x_3267:
        /* <DEDUP_REMOVED lines=52> */
[----:B------:R-:W-:Y:S02]  /*1eb30*/  ISETP.GE.AND P2, PT, R9, 0x21, PT ;  /* 0x000000210900780c */ /* 0x000fe40003f46270 */
        /* <DEDUP_REMOVED lines=74> */
.L_x_3493:
        /* <DEDUP_REMOVED lines=9> */
.L_x_3270:
        /* <DEDUP_REMOVED lines=11> */
.L_x_3271:
[----:B------:R1:W-:Y:S01]  /*1f120*/  SYNCS.ARRIVE.TRANS64.A1T0 RZ, [R6+URZ+0x22870], RZ ;  /* 0x022870ff06ff79a7 */ /* 0x0003e2000810003f */
[----:B------:R-:W-:Y:S05]  /*1f130*/  @!P6 BRA `(.L_x_3272) ;  /* 0x000000000004e947 */ /* 0x000fea0003800000 */
[----:B------:R-:W-:Y:S01]  /*1f140*/  BPT.TRAP 0x1 ;  /* 0x000000040000795c */ /* 0x000fe20000300000 */
.L_x_3272:
[----:B------:R-:W2:Y:S01]  /*1f150*/  LDL R0, [R1+0x30] ;  /* 0x0000300001007983 */ /* 0x000ea20000100800 */
[----:B------:R-:W-:Y:S01]  /*1f160*/  BSSY B0, `(.L_x_3273) ;  /* 0x0000003000007945 */ /* 0x000fe20003800000 */
[----:B--2---:R-:W2:Y:S03]  /*1f170*/  SYNCS.PHASECHK.TRANS64.TRYWAIT P0, [R6+URZ+0x22840], R0 ;  /* 0x02284000060075a7 */ /* 0x004ea6000800017f */
[----:B--2---:R-:W-:Y:S05]  /*1f180*/  @!P0 BRA `(.L_x_3274) ;  /* 0x0000008000608947 */ /* 0x004fea0003800000 */
.L_x_3494:
[----:B------:R-:W-:Y:S05]  /*1f190*/  BSYNC B0 ;  /* 0x0000000000007941 */ /* 0x000fea0003800000 */
.L_x_3273:
[----:B--2---:R-:W2:Y:S01]  /*1f1a0*/  LDL.LU R0, [R1+0x24] ;  /* 0x0000240001007983 */ /* 0x004ea20000300800 */
[----:B------:R-:W-:Y:S01]  /*1f1b0*/  ULDC.64 UR4, c[0x0][0x300] ;  /* 0x0000c00000047ab9 */ /* 0x000fe20000000a00 */
[----:B------:R-:W-:Y:S02]  /*1f1c0*/  ULDC.64 UR6, c[0x0][0x310] ;  /* 0x0000c40000067ab9 */ /* 0x000fe40000000a00 */
[----:B------:R-:W3:Y:S04]  /*1f1d0*/  LDL.LU R9, [R1+0x2c] ;  /* 0x00002c0001097983 */ /* 0x000ee80000300800 */
[----:B------:R-:W4:Y:S01]  /*1f1e0*/  LDL R2, [R1] ;  /* 0x0000000001027983 */ /* 0x000f220000100800 */
[----:B0-----:R-:W-:-:S04]  /*1f1f0*/  IMAD.WIDE.U32 R10, R4, UR4, RZ ;  /* 0x00000004040a7c25 */ /* 0x001fc8000f8e00ff */
[----:B--2---:R-:W-:-:S04]  /*1f200*/  IMAD R0, R0, UR4, RZ ;  /* 0x0000000400007c24 */ /* 0x004fc8000f8e02ff */
[----:B------:R-:W-:-:S04]  /*1f210*/  IMAD R0, R4, UR5, R0 ;  /* 0x0000000504007c24 */ /* 0x000fc8000f8e0200 */
[----:B------:R-:W-:Y:S02]  /*1f220*/  IMAD.IADD R11, R11, 0x1, R0 ;  /* 0x000000010b0b7824 */ /* 0x000fe400078e0200 */
[----:B---3--:R-:W-:Y:S02]  /*1f230*/  IMAD R0, R9, UR6, RZ ;  /* 0x0000000609007c24 */ /* 0x008fe4000f8e02ff */
[C---:B------:R-:W-:Y:S01]  /*1f240*/  IMAD.WIDE.U32 R10, R5.reuse, UR6, R10 ;  /* 0x00000006050a7c25 */ /* 0x040fe2000f8e000a */
[----:B------:R-:W0:Y:S03]  /*1f250*/  LDC R9, c[0x0][0x2f4] ;  /* 0x0000bd00ff097b82 */ /* 0x000e260000000800 */
        /* <DEDUP_REMOVED lines=8> */
[----:B------:R-:W-:Y:S01]  /*1f2e0*/  IMAD R0, R25, UR6, RZ ;  /* 0x0000000619007c24 */ /* 0x000fe2000f8e02ff */
[----:B0-----:R-:W-:Y:S01]  /*1f2f0*/  ISETP.GE.AND P3, PT, R31, R9, PT ;  /* 0x000000091f00720c */ /* 0x001fe20003f66270 */
        /* <DEDUP_REMOVED lines=96> */
.L_x_3516:
        /* <DEDUP_REMOVED lines=11> */
.L_x_3276:
        /* <DEDUP_REMOVED lines=11> */
.L_x_3277:
        /* <DEDUP_REMOVED lines=26> */
[----:B01----:R-:W-:Y:S02]  /*1fc00*/  IMAD.U32 R6, RZ, RZ, UR6 ;  /* 0x00000006ff067e24 */ /* 0x003fe4000f8e00ff */
[----:B------:R-:W-:Y:S02]  /*1fc10*/  IMAD.U32 R7, RZ, RZ, UR7 ;  /* 0x00000007ff077e24 */ /* 0x000fe4000f8e00ff */
[----:B------:R-:W-:-:S02]  /*1fc20*/  IMAD.U32 R10, RZ, RZ, UR8 ;  /* 0x00000008ff0a7e24 */ /* 0x000fc4000f8e00ff */
[----:B------:R-:W-:Y:S02]  /*1fc30*/  IMAD.U32 R11, RZ, RZ, UR9 ;  /* 0x00000009ff0b7e24 */ /* 0x000fe4000f8e00ff */
[----:B------:R-:W-:Y:S02]  /*1fc40*/  IMAD.MOV.U32 R8, RZ, RZ, 0x70 ;  /* 0x00000070ff087424 */ /* 0x000fe400078e00ff */
[----:B------:R-:W-:Y:S02]  /*1fc50*/  IMAD.MOV.U32 R12, RZ, RZ, 0x1 ;  /* 0x00000001ff0c7424 */ /* 0x000fe400078e00ff */
[----:B------:R-:W-:-:S07]  /*1fc60*/  IMAD.MOV.U32 R13, RZ, RZ, RZ ;  /* 0x000000ffff0d7224 */ /* 0x000fce00078e00ff */
[----:B------:R-:W-:-:S07]  /*1fc70*/  LEPC R20, `(.L_x_3279) ;  /* 0x000000001014794e */ /* 0x000fce0000000000 */
[----:B--2---:R-:W-:Y:S05]  /*1fc80*/  CALL.ABS.NOINC R2 ;  /* 0x0000000002007343 */ /* 0x004fea0003c00000 */
.L_x_3279:
[----:B------:R-:W-:Y:S05]  /*1fc90*/  BSYNC B6 ;  /* 0x0000000000067941 */ /* 0x000fea0003800000 */
.L_x_3278:
[----:B------:R-:W2:Y:S01]  /*1fca0*/  LDL R20, [R1] ;  /* 0x0000000001147983 */ /* 0x000ea20000100800 */
[----:B------:R-:W3:Y:S01]  /*1fcb0*/  LDC R7, c[0x0][0x448] ;  /* 0x00011200ff077b82 */ /* 0x000ee20000000800 */
[----:B------:R-:W-:Y:S01]  /*1fcc0*/  ULDC.64 UR4, c[0x0][0x2d8] ;  /* 0x0000b60000047ab9 */ /* 0x000fe20000000a00 */
[----:B------:R-:W-:Y:S01]  /*1fcd0*/  MOV R3, R25 ;  /* 0x0000001900037202 */ /* 0x000fe20000000f00 */
[----:B------:R4:W5:Y:S01]  /*1fce0*/  LDL R8, [R1+0x28] ;  /* 0x0000280001087983 */ /* 0x0009620000100800 */
[----:B------:R-:W-:Y:S01]  /*1fcf0*/  IMAD.MOV.U32 R2, RZ, RZ, R26 ;  /* 0x000000ffff027224 */ /* 0x000fe200078e001a */
[----:B------:R-:W-:-:S03]  /*1fd00*/  ULDC.64 UR6, c[0x0][0x280] ;  /* 0x0000a00000067ab9 */ /* 0x000fc60000000a00 */
[----:B------:R-:W-:Y:S01]  /*1fd10*/  IMAD.WIDE.U32 R2, R18, UR4, R2 ;  /* 0x0000000412027c25 */ /* 0x000fe2000f8e0002 */
[----:B---3--:R-:W-:-:S13]  /*1fd20*/  ISETP.NE.AND P0, PT, R7, 0x1, PT ;  /* 0x000000010700780c */ /* 0x008fda0003f05270 */
[----:B01----:R-:W0:Y:S01]  /*1fd30*/  @P0 LDC R6, c[0x0][0x44c] ;  /* 0x00011300ff060b82 */ /* 0x003e220000000800 */
[----:B--2---:R-:W-:Y:S02]  /*1fd40*/  IMAD R0, R20, UR4, RZ ;  /* 0x0000000414007c24 */ /* 0x004fe4000f8e02ff */
        /* <DEDUP_REMOVED lines=14> */
[----:B------:R-:W-:-:S04]  /*1fe30*/  IMAD R5, R17, 0x80, R20 ;  /* 0x0000008011057824 */ /* 0x000fc800078e0214 */
        /* <DEDUP_REMOVED lines=23> */
[----:B----4-:R-:W-:Y:S06]  /*1ffb0*/  BRA.DIV UR4, `(.L_x_3280) ;  /* 0x0000008204047947 */ /* 0x010fec000b800000 */
[----:B------:R-:W-:Y:S01]  /*1ffc0*/  IMAD R17, R17, 0x80, R9 ;  /* 0x0000008011117824 */ /* 0x000fe200078e0209 */
[----:B------:R-:W0:Y:S01]  /*1ffd0*/  SHFL.IDX PT, R3, R0, RZ, 0x181f ;  /* 0x00181fff00037589 */ /* 0x000e2200000e0000 */
[----:B------:R-:W-:Y:S02]  /*1ffe0*/  IMAD R29, R29, R7, RZ ;  /* 0x000000071d1d7224 */ /* 0x000fe400078e02ff */
        /* <DEDUP_REMOVED lines=13> */
[----:B-----5:R0:W-:Y:S02]  /*200c0*/  @!P2 LDGSTS.E.BYPASS.LTC128B.128 [R8+0x14400], desc[UR60][R2.64], !P0 ;  /* 0x144000000208afae */ /* 0x0201e4000c101d7c */
[----:B0-----:R-:W-:Y:S02]  /*200d0*/  @!P1 IMAD.MOV.U32 R2, RZ, RZ, R5 ;  /* 0x000000ffff029224 */ /* 0x001fe400078e0005 */
[----:B------:R-:W-:Y:S02]  /*200e0*/  @!P1 IMAD.MOV.U32 R3, RZ, RZ, R6 ;  /* 0x000000ffff039224 */ /* 0x000fe400078e0006 */
[----:B------:R-:W-:-:S03]  /*200f0*/  VIADD R6, R17, 0x20 ;  /* 0x0000002011067836 */ /* 0x000fc60000000000 */
[----:B------:R0:W-:Y:S02]  /*20100*/  @!P1 LDGSTS.E.BYPASS.LTC128B.128 [R8+0x14c00], desc[UR60][R2.64], !P0 ;  /* 0x14c0000002089fae */ /* 0x0001e4000c101d7c */
[----:B------:R-:W-:Y:S01]  /*20110*/  ISETP.GE.AND P1, PT, R6, R29, PT ;  /* 0x0000001d0600720c */ /* 0x000fe20003f26270 */
[----:B------:R-:W-:Y:S01]  /*20120*/  VIADD R6, R17, 0x30 ;  /* 0x0000003011067836 */ /* 0x000fe20000000000 */
[----:B0-----:R-:W0:Y:S04]  /*20130*/  SHFL.IDX PT, R3, R0, 0x2, 0x181f ;  /* 0x00581f0000037f89 */ /* 0x001e2800000e0000 */
[----:B------:R-:W1:Y:S07]  /*20140*/  SHFL.IDX PT, R2, R4, 0x2, 0x181f ;  /* 0x00581f0004027f89 */ /* 0x000e6e00000e0000 */
[----:B0-----:R-:W-:-:S05]  /*20150*/  @!P1 IADD3 R3, P2, R31, R3, RZ ;  /* 0x000000031f039210 */ /* 0x001fca0007f5e0ff */
[----:B-1----:R-:W-:-:S05]  /*20160*/  @!P1 IMAD.X R2, RZ, RZ, R2, P2 ;  /* 0x000000ffff029224 */ /* 0x002fca00010e0602 */
[----:B------:R-:W-:-:S04]  /*20170*/  @!P1 LOP3.LUT R3, R3, R2, RZ, 0x3c, !PT ;  /* 0x0000000203039212 */ /* 0x000fc800078e3cff */
[----:B------:R-:W-:-:S04]  /*20180*/  @!P1 LOP3.LUT R2, R3, R2, RZ, 0x3c, !PT ;  /* 0x0000000203029212 */ /* 0x000fc800078e3cff */
[----:B------:R-:W-:-:S05]  /*20190*/  @!P1 LOP3.LUT R3, R3, R2, RZ, 0x3c, !PT ;  /* 0x0000000203039212 */ /* 0x000fca00078e3cff */
[----:B------:R0:W-:Y:S01]  /*201a0*/  @!P1 LDGSTS.E.BYPASS.LTC128B.128 [R8+0x15400], desc[UR60][R2.64], !P0 ;  /* 0x1540000002089fae */ /* 0x0001e2000c101d7c */
[----:B------:R-:W-:Y:S02]  /*201b0*/  ISETP.GE.AND P1, PT, R6, R29, PT ;  /* 0x0000001d0600720c */ /* 0x000fe40003f26270 */
[----:B------:R-:W-:Y:S01]  /*201c0*/  IADD3 R6, R17, 0x40, RZ ;  /* 0x0000004011067810 */ /* 0x000fe20007ffe0ff */
[----:B0-----:R-:W0:Y:S04]  /*201d0*/  SHFL.IDX PT, R3, R0, 0x3, 0x181f ;  /* 0x00781f0000037f89 */ /* 0x001e2800000e0000 */
[----:B------:R-:W1:Y:S06]  /*201e0*/  SHFL.IDX PT, R2, R4, 0x3, 0x181f ;  /* 0x00781f0004027f89 */ /* 0x000e6c00000e0000 */
[----:B0-----:R-:W-:-:S05]  /*201f0*/  @!P1 IADD3 R3, P2, R31, R3, RZ ;  /* 0x000000031f039210 */ /* 0x001fca0007f5e0ff */
[----:B-1----:R-:W-:-:S05]  /*20200*/  @!P1 IMAD.X R2, RZ, RZ, R2, P2 ;  /* 0x000000ffff029224 */ /* 0x002fca00010e0602 */
[----:B------:R-:W-:-:S04]  /*20210*/  @!P1 LOP3.LUT R3, R3, R2, RZ, 0x3c, !PT ;  /* 0x0000000203039212 */ /* 0x000fc800078e3cff */
[----:B------:R-:W-:-:S04]  /*20220*/  @!P1 LOP3.LUT R2, R3, R2, RZ, 0x3c, !PT ;  /* 0x0000000203029212 */ /* 0x000fc800078e3cff */
[----:B------:R-:W-:-:S05]  /*20230*/  @!P1 LOP3.LUT R3, R3, R2, RZ, 0x3c, !PT ;  /* 0x0000000203039212 */ /* 0x000fca00078e3cff */
[----:B------:R0:W-:Y:S01]  /*20240*/  @!P1 LDGSTS.E.BYPASS.LTC128B.128 [R8+0x15c00], desc[UR60][R2.64], !P0 ;  /* 0x15c0000002089fae */ /* 0x0001e2000c101d7c */
[----:B------:R-:W-:Y:S01]  /*20250*/  ISETP.GE.AND P1, PT, R6, R29, PT ;  /* 0x0000001d0600720c */ /* 0x000fe20003f26270 */
[----:B------:R-:W-:Y:S02]  /*20260*/  VIADD R6, R17, 0x50 ;  /* 0x0000005011067836 */ /* 0x000fe40000000000 */
        /* <DEDUP_REMOVED lines=13> */
[----:B-1----:R-:W-:Y:S01]  /*20340*/  @!P1 IMAD.X R2, RZ, RZ, R2, P2 ;  /* 0x000000ffff029224 */ /* 0x002fe200010e0602 */
[----:B------:R-:W-:-:S04]  /*20350*/  ISETP.GE.AND P2, PT, R6, R29, PT ;  /* 0x0000001d0600720c */ /* 0x000fc80003f46270 */
[----:B------:R-:W-:-:S04]  /*20360*/  @!P1 LOP3.LUT R3, R3, R2, RZ, 0x3c, !PT ;  /* 0x0000000203039212 */ /* 0x000fc800078e3cff */
[----:B------:R-:W-:-:S04]  /*20370*/  @!P1 LOP3.LUT R2, R3, R2, RZ, 0x3c, !PT ;  /* 0x0000000203029212 */ /* 0x000fc800078e3cff */
[----:B------:R-:W-:-:S05]  /*20380*/  @!P1 LOP3.LUT R3, R3, R2, RZ, 0x3c, !PT ;  /* 0x0000000203039212 */ /* 0x000fca00078e3cff */
[----:B------:R0:W-:Y:S04]  /*20390*/  @!P1 LDGSTS.E.BYPASS.LTC128B.128 [R8+0x16c00], desc[UR60][R2.64], !P0 ;  /* 0x16c0000002089fae */ /* 0x0001e8000c101d7c */
[----:B0-----:R-:W0:Y:S04]  /*203a0*/  SHFL.IDX PT, R3, R0, 0x6, 0x181f ;  /* 0x00d81f0000037f89 */ /* 0x001e2800000e0000 */
[----:B------:R-:W1:Y:S04]  /*203b0*/  SHFL.IDX PT, R2, R4, 0x6, 0x181f ;  /* 0x00d81f0004027f89 */ /* 0x000e6800000e0000 */
[----:B------:R-:W2:Y:S01]  /*203c0*/  SHFL.IDX PT, R4, R4, 0x7, 0x181f ;  /* 0x00f81f0004047f89 */ /* 0x000ea200000e0000 */
[----:B0-----:R-:W-:-:S05]  /*203d0*/  @!P2 IADD3 R3, P1, R31, R3, RZ ;  /* 0x000000031f03a210 */ /* 0x001fca0007f3e0ff */
[----:B-1----:R-:W-:-:S05]  /*203e0*/  @!P2 IMAD.X R2, RZ, RZ, R2, P1 ;  /* 0x000000ffff02a224 */ /* 0x002fca00008e0602 */
[----:B------:R-:W-:-:S04]  /*203f0*/  @!P2 LOP3.LUT R3, R3, R2, RZ, 0x3c, !PT ;  /* 0x000000020303a212 */ /* 0x000fc800078e3cff */
[----:B------:R-:W-:-:S04]  /*20400*/  @!P2 LOP3.LUT R2, R3, R2, RZ, 0x3c, !PT ;  /* 0x000000020302a212 */ /* 0x000fc800078e3cff */
[----:B------:R-:W-:-:S05]  /*20410*/  @!P2 LOP3.LUT R3, R3, R2, RZ, 0x3c, !PT ;  /* 0x000000020303a212 */ /* 0x000fca00078e3cff */
[----:B--2---:R0:W-:Y:S02]  /*20420*/  @!P2 LDGSTS.E.BYPASS.LTC128B.128 [R8+0x17400], desc[UR60][R2.64], !P0 ;  /* 0x174000000208afae */ /* 0x0041e4000c101d7c */
.L_x_3533:
        /* <DEDUP_REMOVED lines=10> */
.L_x_3281:
        /* <DEDUP_REMOVED lines=19> */
.L_x_3534:
[----:B------:R-:W-:Y:S05]  /*20600*/  BSYNC B0 ;  /* 0x0000000000007941 */ /* 0x000fea0003800000 */
.L_x_3282:
[----:B------:R-:W-:Y:S05]  /*20610*/  @!P1 BRA `(.L_x_3284) ;  /* 0x00000018002c9947 */ /* 0x000fea0003800000 */
[----:B------:R-:W-:Y:S01]  /*20620*/  IADD3 R33, R33, -0x2, RZ ;  /* 0xfffffffe21217810 */ /* 0x000fe20007ffe0ff */
[----:B------:R-:W-:Y:S02]  /*20630*/  IMAD.MOV.U32 R24, RZ, RZ, R32 ;  /* 0x000000ffff187224 */ /* 0x000fe400078e0020 */
[----:B------:R-:W-:-:S07]  /*20640*/  IMAD.MOV.U32 R25, RZ, RZ, R36 ;  /* 0x000000ffff197224 */ /* 0x000fce00078e0024 */
.L_x_3304:
        /* <DEDUP_REMOVED lines=25> */
[----:B-1----:R-:W-:-:S04]  /*207e0*/  @P0 IMAD.HI.U32 R5, R4, R5, RZ ;  /* 0x0000000504050227 */ /* 0x002fc800078e00ff */
[----:B------:R-:W-:Y:S01]  /*207f0*/  IMAD.MOV.U32 R2, RZ, RZ, R4 ;  /* 0x000000ffff027224 */ /* 0x000fe200078e0004 */
        /* <DEDUP_REMOVED lines=24> */
[----:B------:R-:W-:Y:S02]  /*20980*/  VIADD R32, R24, 0x1 ;  /* 0x0000000118207836 */ /* 0x000fe40000000000 */
        /* <DEDUP_REMOVED lines=12> */
.L_x_3285:
[----:B------:R-:W-:Y:S01]  /*20a50*/  IMAD R0, R32, 0x8, R22 ;  /* 0x0000000820007824 */ /* 0x000fe200078e0216 */
[----:B------:R-:W-:Y:S01]  /*20a60*/  SHF.L.U32 R30, R36, 0x1f, RZ ;  /* 0x0000001f241e7819 */ /* 0x000fe200000006ff */
[----:B------:R-:W-:Y:S01]  /*20a70*/  BSSY B0, `(.L_x_3286) ;  /* 0x0000004000007945 */ /* 0x000fe20003800000 */
[----:B------:R-:W-:Y:S02]  /*20a80*/  SHF.R.S32.HI R28, RZ, 0x1f, R4 ;  /* 0x0000001fff1c7819 */ /* 0x000fe40000011404 */
[----:B------:R-:W0:Y:S02]  /*20a90*/  SYNCS.PHASECHK.TRANS64.TRYWAIT P0, [R0+URZ+0x22880], R30 ;  /* 0x0228801e000075a7 */ /* 0x000e24000800017f */
[----:B0-----:R-:W-:Y:S05]  /*20aa0*/  @!P0 BRA `(.L_x_3287) ;  /* 0x0000007c00f48947 */ /* 0x001fea0003800000 */
.L_x_3535:
[----:B------:R-:W-:Y:S05]  /*20ab0*/  BSYNC B0 ;  /* 0x0000000000007941 */ /* 0x000fea0003800000 */
.L_x_3286:
        /* <DEDUP_REMOVED lines=85> */
.L_x_3557:
        /* <DEDUP_REMOVED lines=8> */
.L_x_3289:
        /* <DEDUP_REMOVED lines=11> */
.L_x_3290:
[----:B------:R2:W-:Y:S01]  /*21140*/  SYNCS.ARRIVE.TRANS64.A1T0 RZ, [R0+URZ+0x22870], RZ ;  /* 0x022870ff00ff79a7 */ /* 0x0005e2000810003f */
[----:B------:R-:W-:Y:S05]  /*21150*/  @!P3 BRA `(.L_x_3291) ;  /* 0x000000000004b947 */ /* 0x000fea0003800000 */
[----:B------:R-:W-:Y:S01]  /*21160*/  BPT.TRAP 0x1 ;  /* 0x000000040000795c */ /* 0x000fe20000300000 */
.L_x_3291:
[----:B------:R-:W3:Y:S01]  /*21170*/  SYNCS.PHASECHK.TRANS64.TRYWAIT P0, [R0+URZ+0x22840], R30 ;  /* 0x0228401e000075a7 */ /* 0x000ee2000800017f */
[----:B------:R-:W-:Y:S04]  /*21180*/  BSSY B0, `(.L_x_3292) ;  /* 0x0000002000007945 */ /* 0x000fe80003800000 */
[----:B---3--:R-:W-:Y:S05]  /*21190*/  @!P0 BRA `(.L_x_3293) ;  /* 0x0000008400088947 */ /* 0x008fea0003800000 */
.L_x_3558:
[----:B------:R-:W-:Y:S05]  /*211a0*/  BSYNC B0 ;  /* 0x0000000000007941 */ /* 0x000fea0003800000 */
.L_x_3292:
        /* <DEDUP_REMOVED lines=81> */
.L_x_3580:
        /* <DEDUP_REMOVED lines=8> */
.L_x_3295:
        /* <DEDUP_REMOVED lines=11> */
.L_x_3296:
[----:B------:R-:W4:Y:S01]  /*217f0*/  LDL R2, [R1+0x34] ;  /* 0x0000340001027983 */ /* 0x000f220000100800 */
[----:B------:R1:W-:Y:S01]  /*21800*/  SYNCS.ARRIVE.TRANS64.A1T0 RZ, [R0+URZ+0x22830], RZ ;  /* 0x022830ff00ff79a7 */ /* 0x0003e2000810003f */
[----:B----4-:R-:W-:-:S13]  /*21810*/  ISETP.NE.AND P0, PT, R2, 0x3, PT ;  /* 0x000000030200780c */ /* 0x010fda0003f05270 */
[----:B-1----:R-:W-:Y:S05]  /*21820*/  @!P0 BRA `(.L_x_3297) ;  /* 0x0000000000048947 */ /* 0x002fea0003800000 */
[----:B------:R-:W-:Y:S01]  /*21830*/  BPT.TRAP 0x1 ;  /* 0x000000040000795c */ /* 0x000fe20000300000 */
.L_x_3297:
[----:B------:R-:W-:Y:S01]  /*21840*/  LOP3.LUT R3, R25, 0x1, RZ, 0x3c, !PT ;  /* 0x0000000119037812 */ /* 0x000fe200078e3cff */
[----:B--23--:R-:W-:Y:S01]  /*21850*/  IMAD R0, R24, 0x8, R22 ;  /* 0x0000000818007824 */ /* 0x00cfe200078e0216 */
[----:B------:R-:W-:Y:S02]  /*21860*/  BSSY B0, `(.L_x_3298) ;  /* 0x0000004000007945 */ /* 0x000fe40003800000 */
[----:B------:R-:W-:-:S04]  /*21870*/  SHF.L.U32 R3, R3, 0x1f, RZ ;  /* 0x0000001f03037819 */ /* 0x000fc800000006ff */
[----:B------:R-:W1:Y:S02]  /*21880*/  SYNCS.PHASECHK.TRANS64.TRYWAIT P2, [R0+URZ+0x22870], R3 ;  /* 0x02287003000075a7 */ /* 0x000e64000804017f */
[----:B-1----:R-:W-:Y:S05]  /*21890*/  @!P2 BRA `(.L_x_3299) ;  /* 0x00000088000ca947 */ /* 0x002fea0003800000 */
.L_x_3581:
[----:B------:R-:W-:Y:S05]  /*218a0*/  BSYNC B0 ;  /* 0x0000000000007941 */ /* 0x000fea0003800000 */
.L_x_3298:
[----:B------:R-:W2:Y:S02]  /*218b0*/  LDL R2, [R1+0x40] ;  /* 0x0000400001027983 */ /* 0x000ea40000100800 */
[----:B--2---:R-:W-:-:S13]  /*218c0*/  ISETP.NE.AND P2, PT, R2, 0x3, PT ;  /* 0x000000030200780c */ /* 0x004fda0003f45270 */
[----:B------:R-:W-:Y:S05]  /*218d0*/  @!P2 BRA `(.L_x_3300) ;  /* 0x000000000004a947 */ /* 0x000fea0003800000 */
[----:B------:R-:W-:Y:S01]  /*218e0*/  BPT.TRAP 0x1 ;  /* 0x000000040000795c */ /* 0x000fe20000300000 */
.L_x_3300:
[----:B-1----:R-:W-:Y:S01]  /*218f0*/  SHF.L.U32 R3, R25, 0x1f, RZ ;  /* 0x0000001f19037819 */ /* 0x002fe200000006ff */
[----:B------:R-:W-:-:S03]  /*21900*/  IMAD R12, R24, 0x5000, RZ ;  /* 0x00005000180c7824 */ /* 0x000fc600078e02ff */
[----:B------:R-:W1:Y:S02]  /*21910*/  SYNCS.PHASECHK.TRANS64.TRYWAIT P2, [R0+URZ+0x22860], R3 ;  /* 0x02286003000075a7 */ /* 0x000e64000804017f */
[----:B-1----:R-:W-:Y:S05]  /*21920*/  @!P2 BRA `(.L_x_3301) ;  /* 0x0000008400fca947 */ /* 0x002fea0003800000 */
.L_x_3582:
        /* <DEDUP_REMOVED lines=79> */
.L_x_3302:
[----:B-1----:R1:W-:Y:S01]  /*21e20*/  SYNCS.ARRIVE.TRANS64.A1T0 RZ, [R0+URZ+0x22850], RZ ;  /* 0x022850ff00ff79a7 */ /* 0x0023e2000810003f */
[----:B------:R-:W-:Y:S06]  /*21e30*/  BAR.SYNC.DEFER_BLOCKING 0x2, 0x80 ;  /* 0x0082000000007b1d */ /* 0x000fec0000010000 */
[----:B------:R-:W-:Y:S05]  /*21e40*/  @!P0 BRA `(.L_x_3303) ;  /* 0x0000000000048947 */ /* 0x000fea0003800000 */
[----:B------:R-:W-:Y:S01]  /*21e50*/  BPT.TRAP 0x1 ;  /* 0x000000040000795c */ /* 0x000fe20000300000 */
.L_x_3303:
[----:B------:R-:W2:Y:S01]  /*21e60*/  LDL R2, [R1+0xc] ;  /* 0x00000c0001027983 */ /* 0x000ea20000100800 */
[----:B-1----:R-:W-:Y:S02]  /*21e70*/  VIADD R0, R0, 0x22880 ;  /* 0x0002288000007836 */ /* 0x002fe40000000000 */
[----:B------:R-:W-:Y:S02]  /*21e80*/  IMAD.MOV.U32 R24, RZ, RZ, R32 ;  /* 0x000000ffff187224 */ /* 0x000fe400078e0020 */
[----:B------:R-:W-:Y:S01]  /*21e90*/  IMAD.MOV.U32 R25, RZ, RZ, R36 ;  /* 0x000000ffff197224 */ /* 0x000fe200078e0024 */
[----:B--2---:R-:W-:-:S04]  /*21ea0*/  PRMT R0, R2, 0x654, R0 ;  /* 0x0000065402007816 */ /* 0x004fc80000000000 */
[----:B------:R1:W-:Y:S01]  /*21eb0*/  SYNCS.ARRIVE.TRANS64.RED.A1T0 RZ, [R0+URZ], RZ ;  /* 0x000000ff00ff79a7 */ /* 0x0003e2000810043f */
[----:B------:R-:W-:Y:S05]  /*21ec0*/  @P1 BRA `(.L_x_3304) ;  /* 0xffffffe400e01947 */ /* 0x000fea000383ffff */
.L_x_3284:
        /* <DEDUP_REMOVED lines=19> */
.L_x_3306:
[----:B------:R-:W-:Y:S05]  /*22000*/  BSYNC B0 ;  /* 0x0000000000007941 */ /* 0x000fea0003800000 */
.L_x_3305:
[----:B------:R-:W-:Y:S05]  /*22010*/  @!P0 BRA `(.L_x_3307) ;  /* 0x0000000000048947 */ /* 0x000fea0003800000 */
[----:B------:R-:W-:Y:S01]  /*22020*/  BPT.TRAP 0x1 ;  /* 0x000000040000795c */ /* 0x000fe20000300000 */
.L_x_3307:
[----:B------:R-:W-:Y:S01]  /*22030*/  LOP3.LUT R0, R36, 0x1, RZ, 0x3c, !PT ;  /* 0x0000000124007812 */ /* 0x000fe200078e3cff */
[----:B0-----:R-:W-:Y:S01]  /*22040*/  IMAD R17, R32, 0x8, R22 ;  /* 0x0000000820117824 */ /* 0x001fe200078e0216 */
[----:B------:R-:W-:Y:S02]  /*22050*/  BSSY B0, `(.L_x_3308) ;  /* 0x0000004000007945 */ /* 0x000fe40003800000 */
[----:B------:R-:W-:-:S04]  /*22060*/  SHF.L.U32 R0, R0, 0x1f, RZ ;  /* 0x0000001f00007819 */ /* 0x000fc800000006ff */
[----:B------:R-:W0:Y:S02]  /*22070*/  SYNCS.PHASECHK.TRANS64.TRYWAIT P1, [R17+URZ+0x22870], R0 ;  /* 0x02287000110075a7 */ /* 0x000e24000802017f */
[----:B0-----:R-:W-:Y:S05]  /*22080*/  @!P1 BRA `(.L_x_3309) ;  /* 0x0000008000389947 */ /* 0x001fea0003800000 */
.L_x_3583:
[----:B------:R-:W-:Y:S05]  /*22090*/  BSYNC B0 ;  /* 0x0000000000007941 */ /* 0x000fea0003800000 */
.L_x_3308:
[----:B------:R-:W2:Y:S02]  /*220a0*/  LDL R2, [R1+0x40] ;  /* 0x0000400001027983 */ /* 0x000ea40000100800 */
[----:B--2---:R-:W-:-:S13]  /*220b0*/  ISETP.NE.AND P1, PT, R2, 0x3, PT ;  /* 0x000000030200780c */ /* 0x004fda0003f25270 */
[----:B------:R-:W-:Y:S05]  /*220c0*/  @!P1 BRA `(.L_x_3310) ;  /* 0x0000000000049947 */ /* 0x000fea0003800000 */
[----:B------:R-:W-:Y:S01]  /*220d0*/  BPT.TRAP 0x1 ;  /* 0x000000040000795c */ /* 0x000fe20000300000 */
.L_x_3310:
[----:B0-----:R-:W-:-:S04]  /*220e0*/  SHF.L.U32 R0, R36, 0x1f, RZ ;  /* 0x0000001f24007819 */ /* 0x001fc800000006ff */
[----:B------:R-:W0:Y:S02]  /*220f0*/  SYNCS.PHASECHK.TRANS64.TRYWAIT P1, [R17+URZ+0x22860], R0 ;  /* 0x02286000110075a7 */ /* 0x000e24000802017f */
[----:B0-----:R-:W-:Y:S05]  /*22100*/  @!P1 BRA `(.L_x_3311) ;  /* 0x00000080002c9947 */ /* 0x001fea0003800000 */
.L_x_3584:
        /* <DEDUP_REMOVED lines=80> */
.L_x_3312:
[----:B0-----:R0:W-:Y:S01]  /*22610*/  SYNCS.ARRIVE.TRANS64.A1T0 RZ, [R17+URZ+0x22850], RZ ;  /* 0x022850ff11ff79a7 */ /* 0x0011e2000810003f */
[----:B------:R-:W-:Y:S06]  /*22620*/  BAR.SYNC.DEFER_BLOCKING 0x2, 0x80 ;  /* 0x0082000000007b1d */ /* 0x000fec0000010000 */
[----:B------:R-:W-:Y:S05]  /*22630*/  @!P0 BRA `(.L_x_3313) ;  /* 0x0000000000048947 */ /* 0x000fea0003800000 */
[----:B------:R-:W-:Y:S01]  /*22640*/  BPT.TRAP 0x1 ;  /* 0x000000040000795c */ /* 0x000fe20000300000 */
.L_x_3313:
        /* <DEDUP_REMOVED lines=9> */
.L_x_3256:
        /* <DEDUP_REMOVED lines=12> */
.L_x_3314:
        /* <DEDUP_REMOVED lines=17> */
[----:B--2---:R-:W-:Y:S01]  /*228b0*/  @!P1 IMAD.MOV.U32 R17, RZ, RZ, R2 ;  /* 0x000000ffff119224 */ /* 0x004fe200078e0002 */
[----:B------:R-:W-:-:S04]  /*228c0*/  ISETP.NE.AND P1, PT, R8, RZ, PT ;  /* 0x000000ff0800720c */ /* 0x000fc80003f25270 */
[----:B------:R-:W0:Y:S02]  /*228d0*/  SHFL.UP PT, R14, R17, 0x1, RZ ;  /* 0x04200000110e7989 */ /* 0x000e2400000e00ff */
[----:B0-----:R-:W-:-:S05]  /*228e0*/  SEL R4, R14, RZ, P1 ;  /* 0x000000ff0e047207 */ /* 0x001fca0000800000 */
[----:B------:R-:W-:-:S05]  /*228f0*/  IMAD.IADD R4, R17, 0x1, R4 ;  /* 0x0000000111047824 */ /* 0x000fca00078e0204 */
[----:B------:R-:W0:Y:S02]  /*22900*/  SHFL.UP PT, R14, R4, 0x2, RZ ;  /* 0x04400000040e7989 */ /* 0x000e2400000e00ff */
[----:B0-----:R-:W-:-:S05]  /*22910*/  SEL R5, R14, RZ, P2 ;  /* 0x000000ff0e057207 */ /* 0x001fca0001000000 */
[----:B------:R-:W-:Y:S02]  /*22920*/  IMAD.IADD R6, R4, 0x1, R5 ;  /* 0x0000000104067824 */ /* 0x000fe400078e0205 */
[----:B------:R-:W-:Y:S04]  /*22930*/  SHFL.IDX PT, R5, R16, 0x1, 0x1f ;  /* 0x00201f0010057f89 */ /* 0x000fe800000e0000 */
        /* <DEDUP_REMOVED lines=10> */
.L_x_3594:
[----:B------:R-:W-:Y:S02]  /*229e0*/  ULDC UR4, c[0x0][0xc38] ;  /* 0x00030e0000047ab9 */ /* 0x000fe40000000800 */
[----:B------:R-:W-:-:S05]  /*229f0*/  MOV R4, UR4 ;  /* 0x0000000400047c02 */ /* 0x000fca0008000f00 */
[----:B-1----:R-:W-:-:S04]  /*22a00*/  IMAD R14, R14, R4, RZ ;  /* 0x000000040e0e7224 */ /* 0x002fc800078e02ff */
[----:B------:R-:W-:-:S05]  /*22a10*/  IMAD.IADD R5, R5, 0x1, R14 ;  /* 0x0000000105057824 */ /* 0x000fca00078e020e */
[----:B------:R-:W-:-:S13]  /*22a20*/  ISETP.GT.AND P6, PT, R5, R0, PT ;  /* 0x000000000500720c */ /* 0x000fda0003fc4270 */
[----:B------:R-:W-:Y:S05]  /*22a30*/  @P6 BRA `(.L_x_3317) ;  /* 0x00000000009c6947 */ /* 0x000fea0003800000 */
.L_x_3322:
[----:B------:R-:W1:Y:S01]  /*22a40*/  LDC R2, c[0x0][0xc3c] ;  /* 0x00030f00ff027b82 */ /* 0x000e620000000800 */
[----:B------:R-:W-:-:S05]  /*22a50*/  VIADD R19, R19, 0x1f ;  /* 0x0000001f13137836 */ /* 0x000fca0000000000 */
[----:B-1----:R-:W-:-:S13]  /*22a60*/  ISETP.GE.AND P6, PT, R19, R2, PT ;  /* 0x000000021300720c */ /* 0x002fda0003fc6270 */
[----:B------:R-:W-:Y:S05]  /*22a70*/  @P6 BRA `(.L_x_3318) ;  /* 0x0000000400d06947 */ /* 0x000fea0003800000 */
[----:B0-----:R-:W0:Y:S01]  /*22a80*/  S2R R3, SR_TID.X ;  /* 0x0000000000037919 */ /* 0x001e220000002100 */
        /* <DEDUP_REMOVED lines=9> */
.L_x_3320:
[----:B------:R-:W-:Y:S05]  /*22b20*/  BSYNC B0 ;  /* 0x0000000000007941 */ /* 0x000fea0003800000 */
.L_x_3319:
[----:B------:R-:W-:-:S03]  /*22b30*/  UMOV UR4, 0xffffffff ;  /* 0xffffffff00047882 */ /* 0x000fc60000000000 */
[----:B------:R-:W-:Y:S05]  /*22b40*/  BRA.DIV UR4, `(.L_x_3321) ;  /* 0x0000007a04d47947 */ /* 0x000fea000b800000 */
[----:B-----5:R-:W1:Y:S02]  /*22b50*/  SHFL.UP PT, R14, R17, 0x1, RZ ;  /* 0x04200000110e7989 */ /* 0x020e6400000e00ff */
[----:B-1----:R-:W-:-:S05]  /*22b60*/  SEL R14, R14, RZ, P1 ;  /* 0x000000ff0e0e7207 */ /* 0x002fca0000800000 */
        /* <DEDUP_REMOVED lines=14> */
.L_x_3602:
[----:B------:R-:W-:Y:S02]  /*22c50*/  ULDC UR4, c[0x0][0xc38] ;  /* 0x00030e0000047ab9 */ /* 0x000fe40000000800 */
[----:B------:R-:W-:-:S05]  /*22c60*/  MOV R4, UR4 ;  /* 0x0000000400047c02 */ /* 0x000fca0008000f00 */
[----:B-1----:R-:W-:-:S04]  /*22c70*/  IMAD R14, R14, R4, RZ ;  /* 0x000000040e0e7224 */ /* 0x002fc800078e02ff */
[----:B------:R-:W-:-:S05]  /*22c80*/  IMAD.IADD R5, R14, 0x1, R5 ;  /* 0x000000010e057824 */ /* 0x000fca00078e0205 */
[----:B------:R-:W-:-:S13]  /*22c90*/  ISETP.GT.AND P6, PT, R5, R0, PT ;  /* 0x000000000500720c */ /* 0x000fda0003fc4270 */
[----:B------:R-:W-:Y:S05]  /*22ca0*/  @!P6 BRA `(.L_x_3322) ;  /* 0xfffffffc0064e947 */ /* 0x000fea000383ffff */
.L_x_3317:
        /* <DEDUP_REMOVED lines=8> */
.L_x_3606:
[----:B------:R-:W-:Y:S01]  /*22d30*/  ISETP.NE.AND P0, PT, R2, RZ, PT ;  /* 0x000000ff0200720c */ /* 0x000fe20003f05270 */
[----:B------:R-:W-:-:S12]  /*22d40*/  IMAD.MOV.U32 R14, RZ, RZ, RZ ;  /* 0x000000ffff0e7224 */ /* 0x000fd800078e00ff */
[----:B------:R-:W-:Y:S05]  /*22d50*/  @!P0 BRA `(.L_x_3324) ;  /* 0x0000000000108947 */ /* 0x000fea0003800000 */
[----:B------:R-:W-:Y:S01]  /*22d60*/  UMOV UR4, 0xffffffff ;  /* 0xffffffff00047882 */ /* 0x000fe20000000000 */
[----:B------:R-:W-:Y:S02]  /*22d70*/  VIADD R12, R6, 0xffffffff ;  /* 0xffffffff060c7836 */ /* 0x000fe40000000000 */
[----:B------:R-:W-:Y:S05]  /*22d80*/  BRA.DIV UR4, `(.L_x_3325) ;  /* 0x0000007e04487947 */ /* 0x000fea000b800000 */
[----:B------:R3:W4:Y:S02]  /*22d90*/  SHFL.IDX PT, R14, R3, R12, 0x1f ;  /* 0x00001f0c030e7589 */ /* 0x00072400000e0000 */
.L_x_3324:
[----:B0--3--:R-:W0:Y:S01]  /*22da0*/  LDC.64 R2, c[0x0][0xc90] ;  /* 0x00032400ff027b82 */ /* 0x009e220000000a00 */
[----:B------:R-:W-:-:S04]  /*22db0*/  IMAD.IADD R19, R6, 0x1, R19 ;  /* 0x0000000106137824 */ /* 0x000fc800078e0213 */
[----:B0-----:R-:W-:-:S05]  /*22dc0*/  IMAD.WIDE R2, R19, 0x4, R2 ;  /* 0x0000000413027825 */ /* 0x001fca00078e0202 */
[----:B-1----:R0:W2:Y:S01]  /*22dd0*/  LDG.E R6, desc[UR60][R2.64] ;  /* 0x0000003c02067981 */ /* 0x0020a2000c1e1900 */
[----:B----4-:R-:W-:-:S04]  /*22de0*/  IMAD R16, R14, R4, R16 ;  /* 0x000000040e107224 */ /* 0x010fc800078e0210 */
[----:B------:R-:W-:Y:S02]  /*22df0*/  IMAD.IADD R0, R0, 0x1, -R16 ;  /* 0x0000000100007824 */ /* 0x000fe400078e0a10 */
[----:B0-----:R-:W-:Y:S02]  /*22e00*/  IMAD.MOV.U32 R2, RZ, RZ, RZ ;  /* 0x000000ffff027224 */ /* 0x001fe400078e00ff */
[----:B--2---:R-:W-:-:S05]  /*22e10*/  IMAD R5, R17, R6, RZ ;  /* 0x0000000611057224 */ /* 0x004fca00078e02ff */
[----:B------:R-:W-:-:S04]  /*22e20*/  IABS R7, R5 ;  /* 0x0000000500077213 */ /* 0x000fc80000000000 */
[----:B------:R-:W0:Y:S08]  /*22e30*/  I2F.RP R8, R7 ;  /* 0x0000000700087306 */ /* 0x000e300000209400 */
[----:B0-----:R-:W0:Y:S02]  /*22e40*/  MUFU.RCP R8, R8 ;  /* 0x0000000800087308 */ /* 0x001e240000001000 */
[----:B0-----:R-:W-:Y:S01]  /*22e50*/  VIADD R9, R8, 0xffffffe ;  /* 0x0ffffffe08097836 */ /* 0x001fe20000000000 */
[----:B------:R-:W-:-:S05]  /*22e60*/  IABS R8, R5 ;  /* 0x0000000500087213 */ /* 0x000fca0000000000 */
[----:B------:R-:W0:Y:S01]  /*22e70*/  F2I.FTZ.U32.TRUNC.NTZ R3, R9 ;  /* 0x0000000900037305 */ /* 0x000e22000021f000 */
[----:B------:R-:W-:Y:S01]  /*22e80*/  IADD3 R8, RZ, -R8, RZ ;  /* 0x80000008ff087210 */ /* 0x000fe20007ffe0ff */
        /* <DEDUP_REMOVED lines=20> */
[----:B------:R-:W-:-:S04]  /*22fd0*/  VIADDMNMX R4, R3, R4, R6, PT ;  /* 0x0000000403047246 */ /* 0x000fc80003800106 */
[----:B------:R-:W-:-:S04]  /*22fe0*/  IABS R6, R4 ;  /* 0x0000000400067213 */ /* 0x000fc80000000000 */
[----:B------:R-:W0:Y:S08]  /*22ff0*/  I2F.RP R8, R6 ;  /* 0x0000000600087306 */ /* 0x000e300000209400 */
[----:B0-----:R-:W0:Y:S02]  /*23000*/  MUFU.RCP R8, R8 ;  /* 0x0000000800087308 */ /* 0x001e240000001000 */
[----:B0-----:R-:W-:Y:S01]  /*23010*/  VIADD R2, R8, 0xffffffe ;  /* 0x0ffffffe08027836 */ /* 0x001fe20000000000 */
[----:B------:R-:W-:-:S05]  /*23020*/  IABS R8, R0 ;  /* 0x0000000000087213 */ /* 0x000fca0000000000 */
[----:B------:R0:W1:Y:S02]  /*23030*/  F2I.FTZ.U32.TRUNC.NTZ R3, R2 ;  /* 0x0000000200037305 */ /* 0x000064000021f000 */
[----:B0-----:R-:W-:Y:S01]  /*23040*/  MOV R2, RZ ;  /* 0x000000ff00027202 */ /* 0x001fe20000000f00 */
[----:B-1----:R-:W-:-:S04]  /*23050*/  IMAD.MOV R5, RZ, RZ, -R3 ;  /* 0x000000ffff057224 */ /* 0x002fc800078e0a03 */
[----:B------:R-:W-:-:S04]  /*23060*/  IMAD R5, R5, R6, RZ ;  /* 0x0000000605057224 */ /* 0x000fc800078e02ff */
[----:B------:R-:W-:Y:S01]  /*23070*/  IMAD.HI.U32 R3, R3, R5, R2 ;  /* 0x0000000503037227 */ /* 0x000fe200078e0002 */
[-C--:B------:R-:W-:Y:S02]  /*23080*/  IABS R5, R4.reuse ;  /* 0x0000000400057213 */ /* 0x080fe40000000000 */
[C---:B------:R-:W-:Y:S01]  /*23090*/  LOP3.LUT R2, R0.reuse, R4, RZ, 0x3c, !PT ;  /* 0x0000000400027212 */ /* 0x040fe200078e3cff */
[----:B------:R-:W-:Y:S02]  /*230a0*/  IMAD.IADD R0, R0, 0x1, R7 ;  /* 0x0000000100007824 */ /* 0x000fe400078e0207 */
[----:B------:R-:W-:Y:S01]  /*230b0*/  IMAD.MOV R5, RZ, RZ, -R5 ;  /* 0x000000ffff057224 */ /* 0x000fe200078e0a05 */
[----:B------:R-:W-:Y:S01]  /*230c0*/  ISETP.GE.AND P2, PT, R2, RZ, PT ;  /* 0x000000ff0200720c */ /* 0x000fe20003f46270 */
[----:B------:R-:W-:-:S04]  /*230d0*/  IMAD.HI.U32 R3, R3, R8, RZ ;  /* 0x0000000803037227 */ /* 0x000fc800078e00ff */
[----:B------:R-:W-:-:S05]  /*230e0*/  IMAD R5, R3, R5, R8 ;  /* 0x0000000503057224 */ /* 0x000fca00078e0208 */
[----:B------:R-:W-:-:S13]  /*230f0*/  ISETP.GT.U32.AND P1, PT, R6, R5, PT ;  /* 0x000000050600720c */ /* 0x000fda0003f24070 */
[----:B------:R-:W-:Y:S02]  /*23100*/  @!P1 IMAD.IADD R5, R5, 0x1, -R6 ;  /* 0x0000000105059824 */ /* 0x000fe400078e0a06 */
[----:B------:R-:W-:Y:S01]  /*23110*/  @!P1 VIADD R3, R3, 0x1 ;  /* 0x0000000103039836 */ /* 0x000fe20000000000 */
[----:B------:R-:W-:Y:S02]  /*23120*/  ISETP.NE.AND P1, PT, R4, RZ, PT ;  /* 0x000000ff0400720c */ /* 0x000fe40003f25270 */
[----:B------:R-:W-:-:S13]  /*23130*/  ISETP.GE.U32.AND P0, PT, R5, R6, PT ;  /* 0x000000060500720c */ /* 0x000fda0003f06070 */
[----:B------:R-:W-:-:S04]  /*23140*/  @P0 VIADD R3, R3, 0x1 ;  /* 0x0000000103030836 */ /* 0x000fc80000000000 */
[----:B------:R-:W-:Y:S01]  /*23150*/  @!P2 IMAD.MOV R3, RZ, RZ, -R3 ;  /* 0x000000ffff03a224 */ /* 0x000fe200078e0a03 */
[----:B------:R-:W-:Y:S01]  /*23160*/  @!P1 LOP3.LUT R3, RZ, R4, RZ, 0x33, !PT ;  /* 0x00000004ff039212 */ /* 0x000fe200078e33ff */
[----:B------:R-:W-:-:S04]  /*23170*/  IMAD.MOV R4, RZ, RZ, -R4 ;  /* 0x000000ffff047224 */ /* 0x000fc800078e0a04 */
[----:B------:R-:W-:Y:S01]  /*23180*/  IMAD R18, R3, R4, R0 ;  /* 0x0000000403127224 */ /* 0x000fe200078e0200 */
[----:B------:R-:W-:-:S05]  /*23190*/  LOP3.LUT R0, RZ, R3, RZ, 0x33, !PT ;  /* 0x00000003ff007212 */ /* 0x000fca00078e33ff */
[----:B------:R-:W-:Y:S01]  /*231a0*/  IMAD.IADD R17, R17, 0x1, R0 ;  /* 0x0000000111117824 */ /* 0x000fe200078e0200 */
[----:B------:R-:W-:Y:S06]  /*231b0*/  BRA `(.L_x_3326) ;  /* 0x00000000001c7947 */ /* 0x000fec0003800000 */
.L_x_3318:
[----:B------:R-:W-:Y:S01]  /*231c0*/  UMOV UR4, URZ ;  /* 0x0000003f00047c82 */ /* 0x000fe20008000000 */
[----:B------:R-:W-:Y:S01]  /*231d0*/  UMOV UR5, URZ ;  /* 0x0000003f00057c82 */ /* 0x000fe20008000000 */
[----:B------:R-:W-:Y:S01]  /*231e0*/  ULDC UR6, c[0x0][0xc3c] ;  /* 0x00030f0000067ab9 */ /* 0x000fe20000000800 */
[----:B------:R-:W-:Y:S01]  /*231f0*/  MOV R16, R0 ;  /* 0x0000000000107202 */ /* 0x000fe20000000f00 */
[----:B------:R-:W-:Y:S02]  /*23200*/  IMAD.U32 R17, RZ, RZ, UR4 ;  /* 0x00000004ff117e24 */ /* 0x000fe4000f8e00ff */
[----:B------:R-:W-:Y:S02]  /*23210*/  IMAD.U32 R18, RZ, RZ, UR5 ;  /* 0x00000005ff127e24 */ /* 0x000fe4000f8e00ff */
[----:B------:R-:W-:-:S07]  /*23220*/  IMAD.U32 R19, RZ, RZ, UR6 ;  /* 0x00000006ff137e24 */ /* 0x000fce000f8e00ff */
.L_x_3326:
        /* <DEDUP_REMOVED lines=12> */
.L_x_3315:
[----:B------:R-:W-:Y:S02]  /*232f0*/  ULDC UR4, c[0x0][0xc3c] ;  /* 0x00030f0000047ab9 */ /* 0x000fe40000000800 */
[----:B---3--:R-:W-:-:S13]  /*23300*/  ISETP.GE.AND P0, PT, R19, UR4, PT ;  /* 0x0000000413007c0c */ /* 0x008fda000bf06270 */
[----:B------:R-:W-:Y:S05]  /*23310*/  @!P0 BRA `(.L_x_3327) ;  /* 0xffffff94001c8947 */ /* 0x000fea000383ffff */
[----:B------:R-:W-:Y:S05]  /*23320*/  BSYNC B7 ;  /* 0x0000000000077941 */ /* 0x000fea0003800000 */
.L_x_3219:
        /* <DEDUP_REMOVED lines=12> */
.L_x_3609:
[----:B------:R-:W-:Y:S05]  /*233f0*/  BSYNC B0 ;  /* 0x0000000000007941 */ /* 0x000fea0003800000 */
.L_x_3328:
[----:B------:R-:W-:-:S03]  /*23400*/  UMOV UR4, 0xffffffff ;  /* 0xffffffff00047882 */ /* 0x000fc60000000000 */
[----:B------:R-:W-:Y:S05]  /*23410*/  BRA.DIV UR4, `(.L_x_3330) ;  /* 0x0000007604dc7947 */ /* 0x000fea000b800000 */
[----:B0-----:R-:W0:Y:S02]  /*23420*/  S2R R0, SR_TID.X ;  /* 0x0000000000007919 */ /* 0x001e240000002100 */
[----:B0-----:R-:W-:-:S04]  /*23430*/  SHF.R.U32.HI R0, RZ, 0x5, R0 ;  /* 0x00000005ff007819 */ /* 0x001fc80000011600 */
[----:B------:R-:W-:-:S05]  /*23440*/  LOP3.LUT R0, R0, 0x3, RZ, 0xc0, !PT ;  /* 0x0000000300007812 */ /* 0x000fca00078ec0ff */
[----:B------:R0:W1:Y:S02]  /*23450*/  SHFL.IDX PT, R14, R0, RZ, 0x1f ;  /* 0x00001fff000e7589 */ /* 0x00006400000e0000 */
.L_x_3612:
[----:B-1----:R-:W-:-:S13]  /*23460*/  ISETP.NE.AND P0, PT, R14, RZ, PT ;  /* 0x000000ff0e00720c */ /* 0x002fda0003f05270 */
[----:B------:R-:W-:Y:S05]  /*23470*/  @P0 BRA `(.L_x_3030) ;  /* 0x0000000000a80947 */ /* 0x000fea0003800000 */
[----:B------:R-:W-:-:S03]  /*23480*/  UMOV UR4, 0xffffffff ;  /* 0xffffffff00047882 */ /* 0x000fc60000000000 */
[----:B------:R-:W-:Y:S05]  /*23490*/  BRA.DIV UR4, `(.L_x_3331) ;  /* 0x0000007604f07947 */ /* 0x000fea000b800000 */
[----:B------:R-:W-:-:S13]  /*234a0*/  ELECT P6, URZ, PT ;  /* 0x00000000003f782f */ /* 0x000fda00038c0000 */
.L_x_3615:
[----:B------:R-:W-:Y:S05]  /*234b0*/  @!P6 BRA `(.L_x_3030) ;  /* 0x000000000098e947 */ /* 0x000fea0003800000 */
[----:B0-----:R-:W2:Y:S02]  /*234c0*/  LDL.LU R0, [R1+0x10] ;  /* 0x0000100001007983 */ /* 0x001ea40000300800 */
[----:B--2---:R-:W-:-:S04]  /*234d0*/  LOP3.LUT R0, R0, 0x2, RZ, 0xfc, !PT ;  /* 0x0000000200007812 */ /* 0x004fc800078efcff */
[----:B------:R-:W-:-:S13]  /*234e0*/  ISETP.NE.AND P0, PT, R0, 0x3, PT ;  /* 0x000000030000780c */ /* 0x000fda0003f05270 */
[----:B------:R-:W-:Y:S05]  /*234f0*/  @!P0 BRA `(.L_x_3332) ;  /* 0x0000000000048947 */ /* 0x000fea0003800000 */
[----:B------:R-:W-:Y:S01]  /*23500*/  BPT.TRAP 0x1 ;  /* 0x000000040000795c */ /* 0x000fe20000300000 */
.L_x_3332:
[----:B------:R-:W-:Y:S01]  /*23510*/  IMAD R5, R32, 0x8, R7 ;  /* 0x0000000820057824 */ /* 0x000fe200078e0207 */
[----:B------:R-:W-:Y:S01]  /*23520*/  SHF.L.U32 R0, R36, 0x1f, RZ ;  /* 0x0000001f24007819 */ /* 0x000fe200000006ff */
[----:B------:R-:W-:-:S03]  /*23530*/  VIADD R32, R32, 0x1 ;  /* 0x0000000120207836 */ /* 0x000fc60000000000 */
[----:B------:R-:W0:Y:S02]  /*23540*/  SYNCS.PHASECHK.TRANS64.TRYWAIT P1, [R5+URZ+0x22840], R0 ;  /* 0x02284000050075a7 */ /* 0x000e24000802017f */
[----:B------:R-:W-:-:S04]  /*23550*/  ISETP.NE.AND P2, PT, R32, 0x2, PT ;  /* 0x000000022000780c */ /* 0x000fc80003f45270 */
[----:B------:R-:W-:Y:S01]  /*23560*/  SEL R3, RZ, 0x1, P2 ;  /* 0x00000001ff037807 */ /* 0x000fe20001000000 */
[----:B0-----:R-:W-:Y:S08]  /*23570*/  @!P1 BRA `(.L_x_3333) ;  /* 0x0000007400d89947 */ /* 0x001ff00003800000 */
.L_x_3616:
[----:B------:R-:W-:Y:S02]  /*23580*/  SEL R32, R32, RZ, P2 ;  /* 0x000000ff20207207 */ /* 0x000fe40001000000 */
[----:B------:R-:W-:Y:S01]  /*23590*/  LOP3.LUT R2, R36, R3, RZ, 0x3c, !PT ;  /* 0x0000000324027212 */ /* 0x000fe200078e3cff */
[----:B------:R-:W-:Y:S06]  /*235a0*/  @!P0 BRA `(.L_x_3334) ;  /* 0x0000000000048947 */ /* 0x000fec0003800000 */
[----:B------:R-:W-:Y:S01]  /*235b0*/  BPT.TRAP 0x1 ;  /* 0x000000040000795c */ /* 0x000fe20000300000 */
.L_x_3334:
[----:B------:R-:W-:Y:S01]  /*235c0*/  IMAD R3, R32, 0x8, R7 ;  /* 0x0000000820037824 */ /* 0x000fe200078e0207 */
[----:B------:R-:W-:-:S04]  /*235d0*/  SHF.L.U32 R2, R2, 0x1f, RZ ;  /* 0x0000001f02027819 */ /* 0x000fc800000006ff */
[----:B------:R-:W1:Y:S02]  /*235e0*/  SYNCS.PHASECHK.TRANS64.TRYWAIT P1, [R3+URZ+0x22840], R2 ;  /* 0x02284002030075a7 */ /* 0x000e64000802017f */
[----:B-1----:R-:W-:Y:S05]  /*235f0*/  @!P1 BRA `(.L_x_3335) ;  /* 0x0000007400cc9947 */ /* 0x002fea0003800000 */
.L_x_3617:
[----:B------:R-:W-:Y:S05]  /*23600*/  @!P0 BRA `(.L_x_3336) ;  /* 0x0000000000048947 */ /* 0x000fea0003800000 */
[----:B------:R-:W-:Y:S01]  /*23610*/  BPT.TRAP 0x1 ;  /* 0x000000040000795c */ /* 0x000fe20000300000 */
.L_x_3336:
[----:B------:R-:W2:Y:S02]  /*23620*/  SYNCS.PHASECHK.TRANS64.TRYWAIT P1, [R5+URZ+0x22860], R0 ;  /* 0x02286000050075a7 */ /* 0x000ea4000802017f */
[----:B--2---:R-:W-:Y:S05]  /*23630*/  @!P1 BRA `(.L_x_3337) ;  /* 0x0000007400d09947 */ /* 0x004fea0003800000 */
.L_x_3618:
[----:B------:R-:W-:Y:S05]  /*23640*/  @!P0 BRA `(.L_x_3338) ;  /* 0x0000000000048947 */ /* 0x000fea0003800000 */
[----:B------:R-:W-:Y:S01]  /*23650*/  BPT.TRAP 0x1 ;  /* 0x000000040000795c */ /* 0x000fe20000300000 */
.L_x_3338:
[----:B------:R-:W3:Y:S02]  /*23660*/  SYNCS.PHASECHK.TRANS64.TRYWAIT P1, [R3+URZ+0x22860], R2 ;  /* 0x02286002030075a7 */ /* 0x000ee4000802017f */
[----:B---3--:R-:W-:Y:S05]  /*23670*/  @!P1 BRA `(.L_x_3339) ;  /* 0x0000007400d49947 */ /* 0x008fea0003800000 */
.L_x_3619:
[----:B------:R-:W-:Y:S05]  /*23680*/  @!P0 BRA `(.L_x_3340) ;  /* 0x0000000000048947 */ /* 0x000fea0003800000 */
[----:B------:R-:W-:Y:S01]  /*23690*/  BPT.TRAP 0x1 ;  /* 0x000000040000795c */ /* 0x000fe20000300000 */
.L_x_3340:
[----:B------:R-:W4:Y:S02]  /*236a0*/  SYNCS.PHASECHK.TRANS64.TRYWAIT P1, [R5+URZ+0x22880], R0 ;  /* 0x02288000050075a7 */ /* 0x000f24000802017f */
[----:B----4-:R-:W-:Y:S05]  /*236b0*/  @!P1 BRA `(.L_x_3341) ;  /* 0x0000007400d89947 */ /* 0x010fea0003800000 */
.L_x_3620:
[----:B------:R-:W-:Y:S05]  /*236c0*/  @!P0 BRA `(.L_x_3342) ;  /* 0x0000000000048947 */ /* 0x000fea0003800000 */
[----:B------:R-:W-:Y:S01]  /*236d0*/  BPT.TRAP 0x1 ;  /* 0x000000040000795c */ /* 0x000fe20000300000 */
.L_x_3342:
[----:B------:R0:W0:Y:S02]  /*236e0*/  SYNCS.PHASECHK.TRANS64.TRYWAIT P0, [R3+URZ+0x22880], R2 ;  /* 0x02288002030075a7 */ /* 0x000024000800017f */
[----:B0-----:R-:W-:Y:S05]  /*236f0*/  @!P0 NANOSLEEP.SYNCS 0x989680 ;  /* 0x009896800000895d */ /* 0x001fea0003900000 */
[----:B------:R-:W0:Y:S02]  /*23700*/  @!P0 SYNCS.PHASECHK.TRANS64 P0, [R3+URZ+0x22880], R2 ;  /* 0x02288002030085a7 */ /* 0x000e24000800007f */
[----:B0-----:R-:W-:Y:S05]  /*23710*/  @!P0 BRA `(.L_x_3342) ;  /* 0xfffffffc00f08947 */ /* 0x001fea000383ffff */
.L_x_3030:
[----:B------:R-:W-:Y:S05]  /*23720*/  BSYNC B8 ;  /* 0x0000000000087941 */ /* 0x000fea0003800000 */
.L_x_3027:
[----:B------:R-:W-:Y:S05]  /*23730*/  EXIT ;  /* 0x000000000000794d */ /* 0x000fea0003800000 */
.L_x_3050:
[----:B-1----:R1:W2:Y:S02]  /*23740*/  SYNCS.PHASECHK.TRANS64.TRYWAIT P6, [R88+URZ+0x22890], R100 ;  /* 0x02289064580075a7 */ /* 0x0022a400080c017f */
[----:B--2---:R-:W-:Y:S05]  /*23750*/  @!P6 NANOSLEEP.SYNCS 0x989680 ;  /* 0x009896800000e95d */ /* 0x004fea0003900000 */
[----:B------:R-:W2:Y:S02]  /*23760*/  @!P6 SYNCS.PHASECHK.TRANS64 P6, [R88+URZ+0x22890], R100 ;  /* 0x022890645800e5a7 */ /* 0x000ea400080c007f */
[----:B--2---:R-:W-:Y:S05]  /*23770*/  @!P6 BRA `(.L_x_3050) ;  /* 0xfffffffc00f0e947 */ /* 0x004fea000383ffff */
[----:B------:R-:W-:Y:S05]  /*23780*/  BRA `(.L_x_3343) ;  /* 0xfffffdf000b07947 */ /* 0x000fea000383ffff */
.L_x_3051:
[----:B------:R-:W-:Y:S01]  /*23790*/  BSSY B1, `(.L_x_3344) ;  /* 0x0000008000017945 */ /* 0x000fe20003800000 */
[----:B------:R-:W-:Y:S01]  /*237a0*/  MOV R13, R102 ;  /* 0x00000066000d7202 */ /* 0x000fe20000000f00 */
[----:B------:R-:W-:Y:S02]  /*237b0*/  IMAD.MOV.U32 R12, RZ, RZ, RZ ;  /* 0x000000ffff0c7224 */ /* 0x000fe400078e00ff */
[----:B------:R-:W-:Y:S02]  /*237c0*/  IMAD.MOV.U32 R11, RZ, RZ, 0x1c1f ;  /* 0x00001c1fff0b7424 */ /* 0x000fe400078e00ff */
[----:B------:R-:W-:-:S07]  /*237d0*/  IMAD.MOV.U32 R15, RZ, RZ, -0x1 ;  /* 0xffffffffff0f7424 */ /* 0x000fce00078e00ff */
[----:B01----:R-:W-:Y:S05]  /*237e0*/  WARPSYNC.COLLECTIVE R15, `(.L_x_3345) ;  /* 0x000000000f087348 */ /* 0x003fea0003c00000 */
[----:B------:R2:W3:Y:S02]  /*237f0*/  SHFL.IDX P6, R14, R13, R12, R11 ;  /* 0x0000000c0d0e7389 */ /* 0x0004e400000c000b */
[----:B0123--:R-:W-:Y:S01]  /*23800*/  ENDCOLLECTIVE ;  /* 0x000000000000791b */ /* 0x00ffe20003800000 */
.L_x_3345:
[----:B------:R-:W-:Y:S05]  /*23810*/  BSYNC B1 ;  /* 0x0000000000017941 */ /* 0x000fea0003800000 */
.L_x_3344:
        /* <DEDUP_REMOVED lines=8> */
.L_x_3346:
[----:B------:R-:W-:Y:S05]  /*238a0*/  BRA `(.L_x_3347) ;  /* 0xfffffdf0007c7947 */ /* 0x000fea000383ffff */
.L_x_3060:
[----:B------:R-:W-:Y:S01]  /*238b0*/  BSSY B1, `(.L_x_3348) ;  /* 0x0000008000017945 */ /* 0x000fe20003800000 */
[----:B------:R-:W-:Y:S01]  /*238c0*/  MOV R13, R102 ;  /* 0x00000066000d7202 */ /* 0x000fe20000000f00 */
[----:B------:R-:W-:Y:S02]  /*238d0*/  IMAD.MOV.U32 R12, RZ, RZ, 0x1 ;  /* 0x00000001ff0c7424 */ /* 0x000fe400078e00ff */
[----:B0-----:R-:W-:Y:S02]  /*238e0*/  IMAD.MOV.U32 R11, RZ, RZ, 0x1c1f ;  /* 0x00001c1fff0b7424 */ /* 0x001fe400078e00ff */
[----:B------:R-:W-:-:S07]  /*238f0*/  IMAD.MOV.U32 R15, RZ, RZ, -0x1 ;  /* 0xffffffffff0f7424 */ /* 0x000fce00078e00ff */
[----:B-1234-:R-:W-:Y:S05]  /*23900*/  WARPSYNC.COLLECTIVE R15, `(.L_x_3349) ;  /* 0x000000000f087348 */ /* 0x01efea0003c00000 */
[----:B----4-:R0:W4:Y:S02]  /*23910*/  SHFL.IDX P6, R14, R13, R12, R11 ;  /* 0x0000000c0d0e7389 */ /* 0x01012400000c000b */
[----:B01234-:R-:W-:Y:S01]  /*23920*/  ENDCOLLECTIVE ;  /* 0x000000000000791b */ /* 0x01ffe20003800000 */
.L_x_3349:
[----:B------:R-:W-:Y:S05]  /*23930*/  BSYNC B1 ;  /* 0x0000000000017941 */ /* 0x000fea0003800000 */
.L_x_3348:
        /* <DEDUP_REMOVED lines=8> */
.L_x_3350:
[----:B------:R-:W-:Y:S05]  /*239c0*/  BRA `(.L_x_3351) ;  /* 0xfffffdfc00e47947 */ /* 0x000fea000383ffff */
.L_x_3069:
[----:B------:R-:W-:Y:S01]  /*239d0*/  BSSY B1, `(.L_x_3352) ;  /* 0x0000008000017945 */ /* 0x000fe20003800000 */
[----:B------:R-:W-:Y:S01]  /*239e0*/  MOV R13, R102 ;  /* 0x00000066000d7202 */ /* 0x000fe20000000f00 */
[----:B------:R-:W-:Y:S02]  /*239f0*/  IMAD.MOV.U32 R12, RZ, RZ, 0x2 ;  /* 0x00000002ff0c7424 */ /* 0x000fe400078e00ff */
[----:B0-----:R-:W-:Y:S02]  /*23a00*/  IMAD.MOV.U32 R11, RZ, RZ, 0x1c1f ;  /* 0x00001c1fff0b7424 */ /* 0x001fe400078e00ff */
[----:B------:R-:W-:-:S07]  /*23a10*/  IMAD.MOV.U32 R15, RZ, RZ, -0x1 ;  /* 0xffffffffff0f7424 */ /* 0x000fce00078e00ff */
[----:B-1234-:R-:W-:Y:S05]  /*23a20*/  WARPSYNC.COLLECTIVE R15, `(.L_x_3353) ;  /* 0x000000000f087348 */ /* 0x01efea0003c00000 */
[----:B------:R0:W0:Y:S02]  /*23a30*/  SHFL.IDX P6, R14, R13, R12, R11 ;  /* 0x0000000c0d0e7389 */ /* 0x00002400000c000b */
[----:B01234-:R-:W-:Y:S01]  /*23a40*/  ENDCOLLECTIVE ;  /* 0x000000000000791b */ /* 0x01ffe20003800000 */
.L_x_3353:
[----:B------:R-:W-:Y:S05]  /*23a50*/  BSYNC B1 ;  /* 0x0000000000017941 */ /* 0x000fea0003800000 */
.L_x_3352:
        /* <DEDUP_REMOVED lines=8> */
.L_x_3354:
[----:B------:R-:W-:Y:S05]  /*23ae0*/  BRA `(.L_x_3355) ;  /* 0xfffffe0c00507947 */ /* 0x000fea000383ffff */
.L_x_3079:
[----:B-1----:R1:W2:Y:S02]  /*23af0*/  SYNCS.PHASECHK.TRANS64.TRYWAIT P3, [R88+URZ+0x22890], R100 ;  /* 0x02289064580075a7 */ /* 0x0022a4000806017f */
[----:B--2---:R-:W-:Y:S05]  /*23b00*/  @!P3 NANOSLEEP.SYNCS 0x989680 ;  /* 0x009896800000b95d */ /* 0x004fea0003900000 */
[----:B------:R-:W2:Y:S02]  /*23b10*/  @!P3 SYNCS.PHASECHK.TRANS64 P3, [R88+URZ+0x22890], R100 ;  /* 0x022890645800b5a7 */ /* 0x000ea4000806007f */
[----:B--2---:R-:W-:Y:S05]  /*23b20*/  @!P3 BRA `(.L_x_3079) ;  /* 0xfffffffc00f0b947 */ /* 0x004fea000383ffff */
[----:B------:R-:W-:Y:S05]  /*23b30*/  BRA `(.L_x_3356) ;  /* 0xfffffe2000047947 */ /* 0x000fea000383ffff */
.L_x_3080:
[----:B------:R-:W-:Y:S01]  /*23b40*/  BSSY B1, `(.L_x_3357) ;  /* 0x0000008000017945 */ /* 0x000fe20003800000 */
[----:B------:R-:W-:Y:S01]  /*23b50*/  MOV R13, R102 ;  /* 0x00000066000d7202 */ /* 0x000fe20000000f00 */
[----:B------:R-:W-:Y:S02]  /*23b60*/  IMAD.MOV.U32 R12, RZ, RZ, RZ ;  /* 0x000000ffff0c7224 */ /* 0x000fe400078e00ff */
[----:B------:R-:W-:Y:S02]  /*23b70*/  IMAD.MOV.U32 R11, RZ, RZ, 0x1c1f ;  /* 0x00001c1fff0b7424 */ /* 0x000fe400078e00ff */
[----:B------:R-:W-:-:S07]  /*23b80*/  IMAD.MOV.U32 R15, RZ, RZ, -0x1 ;  /* 0xffffffffff0f7424 */ /* 0x000fce00078e00ff */
[----:B-1----:R-:W-:Y:S05]  /*23b90*/  WARPSYNC.COLLECTIVE R15, `(.L_x_3358) ;  /* 0x000000000f087348 */ /* 0x002fea0003c00000 */
[----:B------:R0:W2:Y:S02]  /*23ba0*/  SHFL.IDX P6, R14, R13, R12, R11 ;  /* 0x0000000c0d0e7389 */ /* 0x0000a400000c000b */
[----:B012---:R-:W-:Y:S01]  /*23bb0*/  ENDCOLLECTIVE ;  /* 0x000000000000791b */ /* 0x007fe20003800000 */
.L_x_3358:
[----:B------:R-:W-:Y:S05]  /*23bc0*/  BSYNC B1 ;  /* 0x0000000000017941 */ /* 0x000fea0003800000 */
.L_x_3357:
        /* <DEDUP_REMOVED lines=8> */
.L_x_3359:
[----:B------:R-:W-:Y:S01]  /*23c50*/  MOV R106, R14 ;  /* 0x0000000e006a7202 */ /* 0x000fe20000000f00 */
[----:B------:R-:W-:Y:S06]  /*23c60*/  BRA `(.L_x_3360) ;  /* 0xfffffe1c00d07947 */ /* 0x000fec000383ffff */
.L_x_3085:
        /* <DEDUP_REMOVED lines=8> */
.L_x_3362:
[----:B------:R-:W-:Y:S05]  /*23cf0*/  BSYNC B1 ;  /* 0x0000000000017941 */ /* 0x000fea0003800000 */
.L_x_3361:
        /* <DEDUP_REMOVED lines=8> */
.L_x_3363:
[----:B------:R-:W-:Y:S05]  /*23d80*/  BRA `(.L_x_3364) ;  /* 0xfffffe2c00447947 */ /* 0x000fea000383ffff */
.L_x_3090:
        /* <DEDUP_REMOVED lines=8> */
.L_x_3366:
[----:B------:R-:W-:Y:S05]  /*23e10*/  BSYNC B1 ;  /* 0x0000000000017941 */ /* 0x000fea0003800000 */
.L_x_3365:
        /* <DEDUP_REMOVED lines=8> */
.L_x_3367:
[----:B------:R-:W-:Y:S05]  /*23ea0*/  BRA `(.L_x_3368) ;  /* 0xfffffe3800d47947 */ /* 0x000fea000383ffff */
.L_x_3095:
[----:B0-----:R0:W1:Y:S02]  /*23eb0*/  SYNCS.PHASECHK.TRANS64.TRYWAIT P2, [R88+URZ+0x22890], R100 ;  /* 0x02289064580075a7 */ /* 0x001064000804017f */
[----:B-1----:R-:W-:Y:S05]  /*23ec0*/  @!P2 NANOSLEEP.SYNCS 0x989680 ;  /* 0x009896800000a95d */ /* 0x002fea0003900000 */
[----:B------:R-:W1:Y:S02]  /*23ed0*/  @!P2 SYNCS.PHASECHK.TRANS64 P2, [R88+URZ+0x22890], R100 ;  /* 0x022890645800a5a7 */ /* 0x000e64000804007f */
[----:B-1----:R-:W-:Y:S05]  /*23ee0*/  @!P2 BRA `(.L_x_3095) ;  /* 0xfffffffc00f0a947 */ /* 0x002fea000383ffff */
[----:B------:R-:W-:Y:S05]  /*23ef0*/  BRA `(.L_x_3369) ;  /* 0xfffffe4800a87947 */ /* 0x000fea000383ffff */
.L_x_3096:
        /* <DEDUP_REMOVED lines=8> */
.L_x_3371:
[----:B------:R-:W-:Y:S05]  /*23f80*/  BSYNC B1 ;  /* 0x0000000000017941 */ /* 0x000fea0003800000 */
.L_x_3370:
[----:B------:R-:W-:Y:S01]  /*23f90*/  IMAD.MOV.U32 R13, RZ, RZ, R8 ;  /* 0x000000ffff0d7224 */ /* 0x000fe200078e0008 */
[----:B------:R-:W-:Y:S01]  /*23fa0*/  MOV R15, 0xffffffff ;  /* 0xffffffff000f7802 */ /* 0x000fe20000000f00 */
[----:B------:R-:W-:Y:S02]  /*23fb0*/  IMAD.MOV.U32 R12, RZ, RZ, RZ ;  /* 0x000000ffff0c7224 */ /* 0x000fe400078e00ff */
[----:B------:R-:W-:Y:S02]  /*23fc0*/  IMAD.MOV.U32 R11, RZ, RZ, 0x1c1f ;  /* 0x00001c1fff0b7424 */ /* 0x000fe400078e00ff */
[----:B------:R-:W-:-:S07]  /*23fd0*/  IMAD.MOV.U32 R5, RZ, RZ, R14 ;  /* 0x000000ffff057224 */ /* 0x000fce00078e000e */
[----:B------:R-:W-:Y:S05]  /*23fe0*/  WARPSYNC.COLLECTIVE R15, `(.L_x_3372) ;  /* 0x000000000f087348 */ /* 0x000fea0003c00000 */
[----:B------:R0:W1:Y:S02]  /*23ff0*/  SHFL.IDX P6, R14, R13, R12, R11 ;  /* 0x0000000c0d0e7389 */ /* 0x00006400000c000b */
[----:B01----:R-:W-:Y:S01]  /*24000*/  ENDCOLLECTIVE ;  /* 0x000000000000791b */ /* 0x003fe20003800000 */
.L_x_3372:
[----:B------:R-:W-:Y:S05]  /*24010*/  BRA `(.L_x_3373) ;  /* 0xfffffe4800cc7947 */ /* 0x000fea000383ffff */
.L_x_3099:
        /* <DEDUP_REMOVED lines=8> */
.L_x_3375:
[----:B------:R-:W-:Y:S05]  /*240a0*/  BSYNC B1 ;  /* 0x0000000000017941 */ /* 0x000fea0003800000 */
.L_x_3374:
        /* <DEDUP_REMOVED lines=8> */
.L_x_3376:
[----:B------:R-:W-:Y:S05]  /*24130*/  BRA `(.L_x_3377) ;  /* 0xfffffe4800cc7947 */ /* 0x000fea000383ffff */
.L_x_3102:
        /* <DEDUP_REMOVED lines=8> */
.L_x_3379:
[----:B------:R-:W-:Y:S05]  /*241c0*/  BSYNC B1 ;  /* 0x0000000000017941 */ /* 0x000fea0003800000 */
.L_x_3378:
        /* <DEDUP_REMOVED lines=8> */
.L_x_3380:
[----:B------:R-:W-:Y:S05]  /*24250*/  BRA `(.L_x_3381) ;  /* 0xfffffe4800d07947 */ /* 0x000fea000383ffff */
.L_x_3106:
[----:B------:R0:W0:Y:S02]  /*24260*/  SYNCS.PHASECHK.TRANS64.TRYWAIT P3, [R88+URZ+0x228b0], R100 ;  /* 0x0228b064580075a7 */ /* 0x000024000806017f */
[----:B0-----:R-:W-:Y:S05]  /*24270*/  @!P3 NANOSLEEP.SYNCS 0x989680 ;  /* 0x009896800000b95d */ /* 0x001fea0003900000 */
[----:B------:R-:W0:Y:S02]  /*24280*/  @!P3 SYNCS.PHASECHK.TRANS64 P3, [R88+URZ+0x228b0], R100 ;  /* 0x0228b0645800b5a7 */ /* 0x000e24000806007f */
[----:B0-----:R-:W-:Y:S05]  /*24290*/  @!P3 BRA `(.L_x_3106) ;  /* 0xfffffffc00f0b947 */ /* 0x001fea000383ffff */
[----:B------:R-:W-:Y:S05]  /*242a0*/  BRA `(.L_x_3382) ;  /* 0xfffffe4c00447947 */ /* 0x000fea000383ffff */
.L_x_3116:
        /* <DEDUP_REMOVED lines=13> */
.L_x_3384:
[----:B------:R-:W-:Y:S05]  /*24380*/  BSYNC B0 ;  /* 0x0000000000007941 */ /* 0x000fea0003800000 */
.L_x_3383:
[----:B------:R-:W-:Y:S01]  /*24390*/  IMAD.MOV.U32 R188, RZ, RZ, R14 ;  /* 0x000000ffffbc7224 */ /* 0x000fe200078e000e */
[----:B------:R-:W-:Y:S06]  /*243a0*/  BRA `(.L_x_3385) ;  /* 0xfffffe5800087947 */ /* 0x000fec000383ffff */
.L_x_3128:
[----:B------:R-:W-:Y:S01]  /*243b0*/  BSSY B1, `(.L_x_3386) ;  /* 0x0000008000017945 */ /* 0x000fe20003800000 */
[----:B------:R-:W-:Y:S01]  /*243c0*/  IMAD.MOV.U32 R13, RZ, RZ, R4 ;  /* 0x000000ffff0d7224 */ /* 0x000fe200078e0004 */
[----:B------:R-:W-:Y:S01]  /*243d0*/  MOV R11, 0x1c1f ;  /* 0x00001c1f000b7802 */ /* 0x000fe20000000f00 */
[----:B------:R-:W-:Y:S02]  /*243e0*/  IMAD.MOV.U32 R12, RZ, RZ, RZ ;  /* 0x000000ffff0c7224 */ /* 0x000fe400078e00ff */
[----:B------:R-:W-:-:S07]  /*243f0*/  IMAD.MOV.U32 R15, RZ, RZ, -0x1 ;  /* 0xffffffffff0f7424 */ /* 0x000fce00078e00ff */
[----:B------:R-:W-:Y:S05]  /*24400*/  WARPSYNC.COLLECTIVE R15, `(.L_x_3387) ;  /* 0x000000000f087348 */ /* 0x000fea0003c00000 */
[----:B------:R0:W1:Y:S02]  /*24410*/  SHFL.IDX P6, R14, R13, R12, R11 ;  /* 0x0000000c0d0e7389 */ /* 0x00006400000c000b */
[----:B01----:R-:W-:Y:S01]  /*24420*/  ENDCOLLECTIVE ;  /* 0x000000000000791b */ /* 0x003fe20003800000 */
.L_x_3387:
[----:B------:R-:W-:Y:S05]  /*24430*/  BSYNC B1 ;  /* 0x0000000000017941 */ /* 0x000fea0003800000 */
.L_x_3386:
        /* <DEDUP_REMOVED lines=8> */
.L_x_3388:
[----:B------:R-:W-:Y:S02]  /*244c0*/  IMAD.MOV.U32 R13, RZ, RZ, R8 ;  /* 0x000000ffff0d7224 */ /* 0x000fe400078e0008 */
[----:B------:R-:W-:-:S07]  /*244d0*/  IMAD.MOV.U32 R5, RZ, RZ, R14 ;  /* 0x000000ffff057224 */ /* 0x000fce00078e000e */
[----:B------:R-:W-:Y:S05]  /*244e0*/  WARPSYNC.COLLECTIVE R15, `(.L_x_3389) ;  /* 0x000000000f087348 */ /* 0x000fea0003c00000 */
[----:B------:R0:W1:Y:S02]  /*244f0*/  SHFL.IDX P6, R14, R13, R12, R11 ;  /* 0x0000000c0d0e7389 */ /* 0x00006400000c000b */
[----:B01----:R-:W-:Y:S01]  /*24500*/  ENDCOLLECTIVE ;  /* 0x000000000000791b */ /* 0x003fe20003800000 */
.L_x_3389:
[----:B------:R-:W-:Y:S01]  /*24510*/  IMAD.MOV.U32 R13, RZ, RZ, R6 ;  /* 0x000000ffff0d7224 */ /* 0x000fe200078e0006 */
[----:B------:R-:W-:-:S07]  /*24520*/  MOV R7, R14 ;  /* 0x0000000e00077202 */ /* 0x000fce0000000f00 */
[----:B------:R-:W-:Y:S05]  /*24530*/  WARPSYNC.COLLECTIVE R15, `(.L_x_3390) ;  /* 0x000000000f087348 */ /* 0x000fea0003c00000 */
[----:B------:R0:W1:Y:S02]  /*24540*/  SHFL.IDX P6, R14, R13, R12, R11 ;  /* 0x0000000c0d0e7389 */ /* 0x00006400000c000b */
[----:B01----:R-:W-:Y:S01]  /*24550*/  ENDCOLLECTIVE ;  /* 0x000000000000791b */ /* 0x003fe20003800000 */
.L_x_3390:
[----:B------:R-:W-:Y:S05]  /*24560*/  BRA `(.L_x_3391) ;  /* 0xfffffe5c005c7947 */ /* 0x000fea000383ffff */
.L_x_3131:
[----:B------:R-:W-:Y:S01]  /*24570*/  BSSY B1, `(.L_x_3392) ;  /* 0x0000008000017945 */ /* 0x000fe20003800000 */
[----:B-1----:R-:W-:Y:S02]  /*24580*/  IMAD.MOV.U32 R13, RZ, RZ, R4 ;  /* 0x000000ffff0d7224 */ /* 0x002fe400078e0004 */
[----:B------:R-:W-:Y:S02]  /*24590*/  IMAD.MOV.U32 R12, RZ, RZ, 0x1 ;  /* 0x00000001ff0c7424 */ /* 0x000fe400078e00ff */
[----:B------:R-:W-:Y:S02]  /*245a0*/  IMAD.MOV.U32 R11, RZ, RZ, 0x1c1f ;  /* 0x00001c1fff0b7424 */ /* 0x000fe400078e00ff */
[----:B------:R-:W-:-:S07]  /*245b0*/  IMAD.MOV.U32 R15, RZ, RZ, -0x1 ;  /* 0xffffffffff0f7424 */ /* 0x000fce00078e00ff */
[----:B0-2345:R-:W-:Y:S05]  /*245c0*/  WARPSYNC.COLLECTIVE R15, `(.L_x_3393) ;  /* 0x000000000f087348 */ /* 0x03dfea0003c00000 */
[----:B----4-:R1:W4:Y:S02]  /*245d0*/  SHFL.IDX P6, R14, R13, R12, R11 ;  /* 0x0000000c0d0e7389 */ /* 0x01032400000c000b */
[----:B012345:R-:W-:Y:S01]  /*245e0*/  ENDCOLLECTIVE ;  /* 0x000000000000791b */ /* 0x03ffe20003800000 */
.L_x_3393:
[----:B------:R-:W-:Y:S05]  /*245f0*/  BSYNC B1 ;  /* 0x0000000000017941 */ /* 0x000fea0003800000 */
.L_x_3392:
        /* <DEDUP_REMOVED lines=8> */
.L_x_3394:
[----:B------:R-:W-:Y:S02]  /*24680*/  IMAD.MOV.U32 R13, RZ, RZ, R8 ;  /* 0x000000ffff0d7224 */ /* 0x000fe400078e0008 */
[----:B------:R-:W-:-:S07]  /*24690*/  IMAD.MOV.U32 R5, RZ, RZ, R14 ;  /* 0x000000ffff057224 */ /* 0x000fce00078e000e */
[----:B------:R-:W-:Y:S05]  /*246a0*/  WARPSYNC.COLLECTIVE R15, `(.L_x_3395) ;  /* 0x000000000f087348 */ /* 0x000fea0003c00000 */
[----:B------:R0:W1:Y:S02]  /*246b0*/  SHFL.IDX P6, R14, R13, R12, R11 ;  /* 0x0000000c0d0e7389 */ /* 0x00006400000c000b */
[----:B01----:R-:W-:Y:S01]  /*246c0*/  ENDCOLLECTIVE ;  /* 0x000000000000791b */ /* 0x003fe20003800000 */
.L_x_3395:
[----:B------:R-:W-:Y:S02]  /*246d0*/  IMAD.MOV.U32 R13, RZ, RZ, R6 ;  /* 0x000000ffff0d7224 */ /* 0x000fe400078e0006 */
[----:B------:R-:W-:-:S07]  /*246e0*/  IMAD.MOV.U32 R7, RZ, RZ, R14 ;  /* 0x000000ffff077224 */ /* 0x000fce00078e000e */
[----:B------:R-:W-:Y:S05]  /*246f0*/  WARPSYNC.COLLECTIVE R15, `(.L_x_3396) ;  /* 0x000000000f087348 */ /* 0x000fea0003c00000 */
[----:B------:R0:W1:Y:S02]  /*24700*/  SHFL.IDX P6, R14, R13, R12, R11 ;  /* 0x0000000c0d0e7389 */ /* 0x00006400000c000b */
[----:B01----:R-:W-:Y:S01]  /*24710*/  ENDCOLLECTIVE ;  /* 0x000000000000791b */ /* 0x003fe20003800000 */
.L_x_3396:
[----:B------:R-:W-:Y:S05]  /*24720*/  BRA `(.L_x_3397) ;  /* 0xfffffe5c007c7947 */ /* 0x000fea000383ffff */
.L_x_3135:
[----:B0-----:R0:W1:Y:S02]  /*24730*/  SYNCS.PHASECHK.TRANS64.TRYWAIT P0, [R18+URZ+0x22800], R35 ;  /* 0x02280023120075a7 */ /* 0x001064000800017f */
[----:B-1----:R-:W-:Y:S05]  /*24740*/  @!P0 NANOSLEEP.SYNCS 0x989680 ;  /* 0x009896800000895d */ /* 0x002fea0003900000 */
[----:B------:R-:W1:Y:S02]  /*24750*/  @!P0 SYNCS.PHASECHK.TRANS64 P0, [R18+URZ+0x22800], R35 ;  /* 0x02280023120085a7 */ /* 0x000e64000800007f */
[----:B-1----:R-:W-:Y:S05]  /*24760*/  @!P0 BRA `(.L_x_3135) ;  /* 0xfffffffc00f08947 */ /* 0x002fea000383ffff */
[----:B------:R-:W-:Y:S05]  /*24770*/  BRA `(.L_x_3398) ;  /* 0xfffffe6000207947 */ /* 0x000fea000383ffff */
.L_x_3143:
[----:B------:R-:W0:Y:S01]  /*24780*/  LDC R41, c[0x0][0x3f4] ;  /* 0x0000fd00ff297b82 */ /* 0x000e220000000800 */
        /* <DEDUP_REMOVED lines=8> */
.L_x_3400:
[----:B------:R-:W-:Y:S05]  /*24810*/  BSYNC B1 ;  /* 0x0000000000017941 */ /* 0x000fea0003800000 */
.L_x_3399:
        /* <DEDUP_REMOVED lines=10> */
.L_x_3401:
[----:B------:R-:W-:Y:S01]  /*248c0*/  ISETP.GE.OR P1, PT, R36, R39, P0 ;  /* 0x000000272400720c */ /* 0x000fe20000726670 */
[----:B------:R-:W-:Y:S02]  /*248d0*/  IMAD.MOV.U32 R13, RZ, RZ, R37 ;  /* 0x000000ffff0d7224 */ /* 0x000fe400078e0025 */
[----:B------:R-:W-:-:S10]  /*248e0*/  IMAD.MOV.U32 R5, RZ, RZ, R14 ;  /* 0x000000ffff057224 */ /* 0x000fd400078e000e */
[----:B------:R-:W-:Y:S05]  /*248f0*/  WARPSYNC.COLLECTIVE R15, `(.L_x_3402) ;  /* 0x000000000f087348 */ /* 0x000fea0003c00000 */
[----:B------:R0:W1:Y:S02]  /*24900*/  SHFL.IDX P6, R14, R13, R12, R11 ;  /* 0x0000000c0d0e7389 */ /* 0x00006400000c000b */
[----:B01----:R-:W-:Y:S01]  /*24910*/  ENDCOLLECTIVE ;  /* 0x000000000000791b */ /* 0x003fe20003800000 */
.L_x_3402:
[----:B------:R-:W-:-:S05]  /*24920*/  @!P1 IADD3 R0, P2, R16, R5, RZ ;  /* 0x0000000510009210 */ /* 0x000fca0007f5e0ff */
[----:B------:R-:W-:Y:S02]  /*24930*/  @!P1 IMAD.X R5, R3, 0x1, R17, P2 ;  /* 0x0000000103059824 */ /* 0x000fe400010e0611 */
[----:B------:R-:W-:Y:S01]  /*24940*/  @!P1 IMAD.MOV.U32 R4, RZ, RZ, R0 ;  /* 0x000000ffff049224 */ /* 0x000fe200078e0000 */
[----:B------:R-:W-:Y:S01]  /*24950*/  MOV R13, R9 ;  /* 0x00000009000d7202 */ /* 0x000fe20000000f00 */
[----:B------:R-:W-:-:S07]  /*24960*/  IMAD.MOV.U32 R7, RZ, RZ, R14 ;  /* 0x000000ffff077224 */ /* 0x000fce00078e000e */
[----:B------:R-:W-:Y:S05]  /*24970*/  WARPSYNC.COLLECTIVE R15, `(.L_x_3403) ;  /* 0x000000000f087348 */ /* 0x000fea0003c00000 */
[----:B------:R0:W1:Y:S02]  /*24980*/  SHFL.IDX P6, R14, R13, R12, R11 ;  /* 0x0000000c0d0e7389 */ /* 0x00006400000c000b */
[----:B01----:R-:W-:Y:S01]  /*24990*/  ENDCOLLECTIVE ;  /* 0x000000000000791b */ /* 0x003fe20003800000 */
.L_x_3403:
        /* <DEDUP_REMOVED lines=15> */
.L_x_3404:
[----:B------:R-:W-:Y:S01]  /*24a90*/  MOV R13, R35 ;  /* 0x00000023000d7202 */ /* 0x000fe20000000f00 */
[----:B------:R-:W-:-:S07]  /*24aa0*/  IMAD.MOV.U32 R3, RZ, RZ, R14 ;  /* 0x000000ffff037224 */ /* 0x000fce00078e000e */
[----:B------:R-:W-:Y:S05]  /*24ab0*/  WARPSYNC.COLLECTIVE R15, `(.L_x_3405) ;  /* 0x000000000f087348 */ /* 0x000fea0003c00000 */
[----:B------:R0:W1:Y:S02]  /*24ac0*/  SHFL.IDX P6, R14, R13, R12, R11 ;  /* 0x0000000c0d0e7389 */ /* 0x00006400000c000b */
[----:B01----:R-:W-:Y:S01]  /*24ad0*/  ENDCOLLECTIVE ;  /* 0x000000000000791b */ /* 0x003fe20003800000 */
.L_x_3405:
[----:B------:R-:W-:Y:S02]  /*24ae0*/  IMAD.MOV.U32 R13, RZ, RZ, R37 ;  /* 0x000000ffff0d7224 */ /* 0x000fe400078e0025 */
[----:B------:R-:W-:-:S07]  /*24af0*/  IMAD.MOV.U32 R35, RZ, RZ, R14 ;  /* 0x000000ffff237224 */ /* 0x000fce00078e000e */
[----:B------:R-:W-:Y:S05]  /*24b00*/  WARPSYNC.COLLECTIVE R15, `(.L_x_3406) ;  /* 0x000000000f087348 */ /* 0x000fea0003c00000 */
[----:B------:R0:W1:Y:S02]  /*24b10*/  SHFL.IDX P6, R14, R13, R12, R11 ;  /* 0x0000000c0d0e7389 */ /* 0x00006400000c000b */
[----:B01----:R-:W-:Y:S01]  /*24b20*/  ENDCOLLECTIVE ;  /* 0x000000000000791b */ /* 0x003fe20003800000 */
.L_x_3406:
[----:B------:R-:W-:Y:S02]  /*24b30*/  IMAD.MOV.U32 R13, RZ, RZ, R9 ;  /* 0x000000ffff0d7224 */ /* 0x000fe400078e0009 */
[----:B------:R-:W-:-:S07]  /*24b40*/  IMAD.MOV.U32 R37, RZ, RZ, R14 ;  /* 0x000000ffff257224 */ /* 0x000fce00078e000e */
[----:B------:R-:W-:Y:S05]  /*24b50*/  WARPSYNC.COLLECTIVE R15, `(.L_x_3407) ;  /* 0x000000000f087348 */ /* 0x000fea0003c00000 */
[----:B------:R0:W1:Y:S02]  /*24b60*/  SHFL.IDX P6, R14, R13, R12, R11 ;  /* 0x0000000c0d0e7389 */ /* 0x00006400000c000b */
[----:B01----:R-:W-:Y:S01]  /*24b70*/  ENDCOLLECTIVE ;  /* 0x000000000000791b */ /* 0x003fe20003800000 */
.L_x_3407:
[----:B------:R-:W-:Y:S02]  /*24b80*/  @!P1 IMAD.MOV.U32 R32, RZ, RZ, R4 ;  /* 0x000000ffff209224 */ /* 0x000fe400078e0004 */
[----:B------:R-:W-:Y:S01]  /*24b90*/  @!P1 IMAD.MOV.U32 R33, RZ, RZ, R5 ;  /* 0x000000ffff219224 */ /* 0x000fe200078e0005 */
[----:B------:R-:W-:Y:S01]  /*24ba0*/  CS2R R4, SRZ ;  /* 0x0000000000047805 */ /* 0x000fe2000001ff00 */
[----:B------:R-:W-:Y:S02]  /*24bb0*/  @!P1 IMAD.MOV.U32 R30, RZ, RZ, R6 ;  /* 0x000000ffff1e9224 */ /* 0x000fe400078e0006 */
[----:B------:R-:W-:Y:S01]  /*24bc0*/  @!P1 IMAD.MOV.U32 R31, RZ, RZ, R7 ;  /* 0x000000ffff1f9224 */ /* 0x000fe200078e0007 */
[----:B------:R-:W-:Y:S01]  /*24bd0*/  @!P1 MOV R28, R24 ;  /* 0x00000018001c9202 */ /* 0x000fe20000000f00 */
[----:B------:R-:W-:Y:S02]  /*24be0*/  @!P1 IMAD.MOV.U32 R29, RZ, RZ, R25 ;  /* 0x000000ffff1d9224 */ /* 0x000fe400078e0019 */
[----:B------:R-:W-:-:S02]  /*24bf0*/  @!P1 IMAD.MOV.U32 R20, RZ, RZ, R26 ;  /* 0x000000ffff149224 */ /* 0x000fc400078e001a */
[----:B------:R-:W-:Y:S01]  /*24c00*/  @!P1 IMAD.MOV.U32 R21, RZ, RZ, R27 ;  /* 0x000000ffff159224 */ /* 0x000fe200078e001b */
[----:B------:R-:W-:Y:S06]  /*24c10*/  BRA `(.L_x_3408) ;  /* 0xfffffe7c00cc7947 */ /* 0x000fec000383ffff */
.L_x_3147:
[----:B0-----:R0:W1:Y:S02]  /*24c20*/  SYNCS.PHASECHK.TRANS64.TRYWAIT P1, [R18+URZ+0x22800], R13 ;  /* 0x0228000d120075a7 */ /* 0x001064000802017f */
[----:B-1----:R-:W-:Y:S05]  /*24c30*/  @!P1 NANOSLEEP.SYNCS 0x989680 ;  /* 0x009896800000995d */ /* 0x002fea0003900000 */
[----:B------:R-:W1:Y:S02]  /*24c40*/  @!P1 SYNCS.PHASECHK.TRANS64 P1, [R18+URZ+0x22800], R13 ;  /* 0x0228000d120095a7 */ /* 0x000e64000802007f */
[----:B-1----:R-:W-:Y:S05]  /*24c50*/  @!P1 BRA `(.L_x_3147) ;  /* 0xfffffffc00f09947 */ /* 0x002fea000383ffff */
[----:B------:R-:W-:Y:S05]  /*24c60*/  BRA `(.L_x_3409) ;  /* 0xfffffe80002c7947 */ /* 0x000fea000383ffff */
.L_x_3153:
[----:B0-----:R0:W2:Y:S02]  /*24c70*/  SYNCS.PHASECHK.TRANS64.TRYWAIT P0, [R0+URZ+0x22830], R5 ;  /* 0x02283005000075a7 */ /* 0x0010a4000800017f */
[----:B--2---:R-:W-:Y:S05]  /*24c80*/  @!P0 NANOSLEEP.SYNCS 0x989680 ;  /* 0x009896800000895d */ /* 0x004fea0003900000 */
[----:B------:R-:W2:Y:S02]  /*24c90*/  @!P0 SYNCS.PHASECHK.TRANS64 P0, [R0+URZ+0x22830], R5 ;  /* 0x02283005000085a7 */ /* 0x000ea4000800007f */
[----:B--2---:R-:W-:Y:S05]  /*24ca0*/  @!P0 BRA `(.L_x_3153) ;  /* 0xfffffffc00f08947 */ /* 0x004fea000383ffff */
[----:B------:R-:W-:Y:S05]  /*24cb0*/  BRA `(.L_x_3152) ;  /* 0xfffffea000507947 */ /* 0x000fea000383ffff */
.L_x_3160:
[----:B-1----:R1:W2:Y:S02]  /*24cc0*/  SYNCS.PHASECHK.TRANS64.TRYWAIT P3, [R3+URZ+0x22830], R12 ;  /* 0x0228300c030075a7 */ /* 0x0022a4000806017f */
[----:B--2---:R-:W-:Y:S05]  /*24cd0*/  @!P3 NANOSLEEP.SYNCS 0x989680 ;  /* 0x009896800000b95d */ /* 0x004fea0003900000 */
[----:B------:R-:W2:Y:S02]  /*24ce0*/  @!P3 SYNCS.PHASECHK.TRANS64 P3, [R3+URZ+0x22830], R12 ;  /* 0x0228300c0300b5a7 */ /* 0x000ea4000806007f */
[----:B--2---:R-:W-:Y:S05]  /*24cf0*/  @!P3 BRA `(.L_x_3160) ;  /* 0xfffffffc00f0b947 */ /* 0x004fea000383ffff */
[----:B------:R-:W-:Y:S05]  /*24d00*/  BRA `(.L_x_3159) ;  /* 0xfffffed000e07947 */ /* 0x000fea000383ffff */
.L_x_3164:
[----:B-1----:R1:W2:Y:S02]  /*24d10*/  SYNCS.PHASECHK.TRANS64.TRYWAIT P2, [R12+URZ+0x22850], R3 ;  /* 0x022850030c0075a7 */ /* 0x0022a4000804017f */
[----:B--2---:R-:W-:Y:S05]  /*24d20*/  @!P2 NANOSLEEP.SYNCS 0x989680 ;  /* 0x009896800000a95d */ /* 0x004fea0003900000 */
[----:B------:R-:W2:Y:S02]  /*24d30*/  @!P2 SYNCS.PHASECHK.TRANS64 P2, [R12+URZ+0x22850], R3 ;  /* 0x022850030c00a5a7 */ /* 0x000ea4000804007f */
[----:B--2---:R-:W-:Y:S05]  /*24d40*/  @!P2 BRA `(.L_x_3164) ;  /* 0xfffffffc00f0a947 */ /* 0x004fea000383ffff */
[----:B------:R-:W-:Y:S05]  /*24d50*/  BRA `(.L_x_3161) ;  /* 0xfffffee000047947 */ /* 0x000fea000383ffff */
.L_x_3173:
[----:B-1----:R1:W2:Y:S02]  /*24d60*/  SYNCS.PHASECHK.TRANS64.TRYWAIT P0, [R3+URZ+0x22830], R12 ;  /* 0x0228300c030075a7 */ /* 0x0022a4000800017f */
[----:B--2---:R-:W-:Y:S05]  /*24d70*/  @!P0 NANOSLEEP.SYNCS 0x989680 ;  /* 0x009896800000895d */ /* 0x004fea0003900000 */
[----:B------:R-:W2:Y:S02]  /*24d80*/  @!P0 SYNCS.PHASECHK.TRANS64 P0, [R3+URZ+0x22830], R12 ;  /* 0x0228300c030085a7 */ /* 0x000ea4000800007f */
[----:B--2---:R-:W-:Y:S05]  /*24d90*/  @!P0 BRA `(.L_x_3173) ;  /* 0xfffffffc00f08947 */ /* 0x004fea000383ffff */
[----:B------:R-:W-:Y:S05]  /*24da0*/  BRA `(.L_x_3172) ;  /* 0xffffff0c00047947 */ /* 0x000fea000383ffff */
.L_x_3177:
[----:B-1----:R1:W2:Y:S02]  /*24db0*/  SYNCS.PHASECHK.TRANS64.TRYWAIT P0, [R12+URZ+0x22850], R3 ;  /* 0x022850030c0075a7 */ /* 0x0022a4000800017f */
[----:B--2---:R-:W-:Y:S05]  /*24dc0*/  @!P0 NANOSLEEP.SYNCS 0x989680 ;  /* 0x009896800000895d */ /* 0x004fea0003900000 */
[----:B------:R-:W2:Y:S02]  /*24dd0*/  @!P0 SYNCS.PHASECHK.TRANS64 P0, [R12+URZ+0x22850], R3 ;  /* 0x022850030c0085a7 */ /* 0x000ea4000800007f */
[----:B--2---:R-:W-:Y:S05]  /*24de0*/  @!P0 BRA `(.L_x_3177) ;  /* 0xfffffffc00f08947 */ /* 0x004fea000383ffff */
[----:B------:R-:W-:Y:S05]  /*24df0*/  BRA `(.L_x_3174) ;  /* 0xffffff1800207947 */ /* 0x000fea000383ffff */
.L_x_3184:
[----:B-1----:R1:W2:Y:S02]  /*24e00*/  SYNCS.PHASECHK.TRANS64.TRYWAIT P0, [R15+URZ+0x22850], R4 ;  /* 0x022850040f0075a7 */ /* 0x0022a4000800017f */
[----:B--2---:R-:W-:Y:S05]  /*24e10*/  @!P0 NANOSLEEP.SYNCS 0x989680 ;  /* 0x009896800000895d */ /* 0x004fea0003900000 */
[----:B------:R-:W2:Y:S02]  /*24e20*/  @!P0 SYNCS.PHASECHK.TRANS64 P0, [R15+URZ+0x22850], R4 ;  /* 0x022850040f0085a7 */ /* 0x000ea4000800007f */
[----:B--2---:R-:W-:Y:S05]  /*24e30*/  @!P0 BRA `(.L_x_3184) ;  /* 0xfffffffc00f08947 */ /* 0x004fea000383ffff */
[----:B------:R-:W-:Y:S05]  /*24e40*/  BRA `(.L_x_3183) ;  /* 0xffffff3800287947 */ /* 0x000fea000383ffff */
.L_x_3188:
        /* <DEDUP_REMOVED lines=10> */
.L_x_3410:
        /* <DEDUP_REMOVED lines=18> */
.L_x_3411:
        /* <DEDUP_REMOVED lines=19> */
.L_x_3412:
[----:B------:R-:W-:Y:S02]  /*25140*/  SEL R69, R69, R70, P0 ;  /* 0x0000004645457207 */ /* 0x000fe40000000000 */
        /* <DEDUP_REMOVED lines=8> */
.L_x_3413:
[----:B------:R-:W-:Y:S01]  /*251d0*/  IMAD.MOV.U32 R13, RZ, RZ, R9 ;  /* 0x000000ffff0d7224 */ /* 0x000fe200078e0009 */
[----:B------:R-:W-:Y:S01]  /*251e0*/  MOV R12, R0 ;  /* 0x00000000000c7202 */ /* 0x000fe20000000f00 */
[----:B------:R-:W-:-:S07]  /*251f0*/  IMAD.MOV.U32 R7, RZ, RZ, R14 ;  /* 0x000000ffff077224 */ /* 0x000fce00078e000e */
[----:B------:R-:W-:Y:S05]  /*25200*/  WARPSYNC.COLLECTIVE R15, `(.L_x_3414) ;  /* 0x000000000f087348 */ /* 0x000fea0003c00000 */
[----:B------:R0:W1:Y:S02]  /*25210*/  SHFL.IDX P6, R14, R13, R12, R11 ;  /* 0x0000000c0d0e7389 */ /* 0x00006400000c000b */
[----:B01----:R-:W-:Y:S01]  /*25220*/  ENDCOLLECTIVE ;  /* 0x000000000000791b */ /* 0x003fe20003800000 */
.L_x_3414:
        /* <DEDUP_REMOVED lines=8> */
.L_x_3415:
[----:B------:R-:W-:Y:S02]  /*252b0*/  IMAD.MOV.U32 R13, RZ, RZ, R25 ;  /* 0x000000ffff0d7224 */ /* 0x000fe400078e0019 */
[----:B------:R-:W-:Y:S02]  /*252c0*/  IMAD.MOV.U32 R12, RZ, RZ, R0 ;  /* 0x000000ffff0c7224 */ /* 0x000fe400078e0000 */
[----:B------:R-:W-:-:S07]  /*252d0*/  IMAD.MOV.U32 R21, RZ, RZ, R14 ;  /* 0x000000ffff157224 */ /* 0x000fce00078e000e */
[----:B------:R-:W-:Y:S05]  /*252e0*/  WARPSYNC.COLLECTIVE R15, `(.L_x_3416) ;  /* 0x000000000f087348 */ /* 0x000fea0003c00000 */
[----:B------:R0:W1:Y:S02]  /*252f0*/  SHFL.IDX P6, R14, R13, R12, R11 ;  /* 0x0000000c0d0e7389 */ /* 0x00006400000c000b */
[----:B01----:R-:W-:Y:S01]  /*25300*/  ENDCOLLECTIVE ;  /* 0x000000000000791b */ /* 0x003fe20003800000 */
.L_x_3416:
        /* <DEDUP_REMOVED lines=8> */
.L_x_3417:
[----:B------:R-:W-:Y:S02]  /*25390*/  IMAD.MOV.U32 R13, RZ, RZ, R29 ;  /* 0x000000ffff0d7224 */ /* 0x000fe400078e001d */
[----:B------:R-:W-:Y:S02]  /*253a0*/  IMAD.MOV.U32 R12, RZ, RZ, R0 ;  /* 0x000000ffff0c7224 */ /* 0x000fe400078e0000 */
[----:B------:R-:W-:-:S07]  /*253b0*/  IMAD.MOV.U32 R27, RZ, RZ, R14 ;  /* 0x000000ffff1b7224 */ /* 0x000fce00078e000e */
[----:B------:R-:W-:Y:S05]  /*253c0*/  WARPSYNC.COLLECTIVE R15, `(.L_x_3418) ;  /* 0x000000000f087348 */ /* 0x000fea0003c00000 */
[----:B------:R0:W1:Y:S02]  /*253d0*/  SHFL.IDX P6, R14, R13, R12, R11 ;  /* 0x0000000c0d0e7389 */ /* 0x00006400000c000b */
[----:B01----:R-:W-:Y:S01]  /*253e0*/  ENDCOLLECTIVE ;  /* 0x000000000000791b */ /* 0x003fe20003800000 */
.L_x_3418:
        /* <DEDUP_REMOVED lines=8> */
.L_x_3419:
[----:B------:R-:W-:Y:S01]  /*25470*/  IMAD.MOV.U32 R13, RZ, RZ, R33 ;  /* 0x000000ffff0d7224 */ /* 0x000fe200078e0021 */
[----:B------:R-:W-:Y:S01]  /*25480*/  MOV R12, R0 ;  /* 0x00000000000c7202 */ /* 0x000fe20000000f00 */
[----:B------:R-:W-:-:S07]  /*25490*/  IMAD.MOV.U32 R31, RZ, RZ, R14 ;  /* 0x000000ffff1f7224 */ /* 0x000fce00078e000e */
[----:B------:R-:W-:Y:S05]  /*254a0*/  WARPSYNC.COLLECTIVE R15, `(.L_x_3420) ;  /* 0x000000000f087348 */ /* 0x000fea0003c00000 */
[----:B------:R0:W1:Y:S02]  /*254b0*/  SHFL.IDX P6, R14, R13, R12, R11 ;  /* 0x0000000c0d0e7389 */ /* 0x00006400000c000b */
[----:B01----:R-:W-:Y:S01]  /*254c0*/  ENDCOLLECTIVE ;  /* 0x000000000000791b */ /* 0x003fe20003800000 */
.L_x_3420:
        /* <DEDUP_REMOVED lines=8> */
.L_x_3421:
[----:B------:R-:W-:Y:S02]  /*25550*/  IMAD.MOV.U32 R13, RZ, RZ, R37 ;  /* 0x000000ffff0d7224 */ /* 0x000fe400078e0025 */
[----:B------:R-:W-:Y:S02]  /*25560*/  IMAD.MOV.U32 R12, RZ, RZ, R0 ;  /* 0x000000ffff0c7224 */ /* 0x000fe400078e0000 */
[----:B------:R-:W-:-:S07]  /*25570*/  IMAD.MOV.U32 R35, RZ, RZ, R14 ;  /* 0x000000ffff237224 */ /* 0x000fce00078e000e */
[----:B------:R-:W-:Y:S05]  /*25580*/  WARPSYNC.COLLECTIVE R15, `(.L_x_3422) ;  /* 0x000000000f087348 */ /* 0x000fea0003c00000 */
[----:B------:R0:W1:Y:S02]  /*25590*/  SHFL.IDX P6, R14, R13, R12, R11 ;  /* 0x0000000c0d0e7389 */ /* 0x00006400000c000b */
[----:B01----:R-:W-:Y:S01]  /*255a0*/  ENDCOLLECTIVE ;  /* 0x000000000000791b */ /* 0x003fe20003800000 */
.L_x_3422:
        /* <DEDUP_REMOVED lines=8> */
.L_x_3423:
[----:B------:R-:W-:Y:S02]  /*25630*/  IMAD.MOV.U32 R13, RZ, RZ, R41 ;  /* 0x000000ffff0d7224 */ /* 0x000fe400078e0029 */
[----:B------:R-:W-:Y:S02]  /*25640*/  IMAD.MOV.U32 R12, RZ, RZ, R0 ;  /* 0x000000ffff0c7224 */ /* 0x000fe400078e0000 */
[----:B------:R-:W-:-:S07]  /*25650*/  IMAD.MOV.U32 R20, RZ, RZ, R14 ;  /* 0x000000ffff147224 */ /* 0x000fce00078e000e */
[----:B------:R-:W-:Y:S05]  /*25660*/  WARPSYNC.COLLECTIVE R15, `(.L_x_3424) ;  /* 0x000000000f087348 */ /* 0x000fea0003c00000 */
[----:B------:R0:W1:Y:S02]  /*25670*/  SHFL.IDX P6, R14, R13, R12, R11 ;  /* 0x0000000c0d0e7389 */ /* 0x00006400000c000b */
[----:B01----:R-:W-:Y:S01]  /*25680*/  ENDCOLLECTIVE ;  /* 0x000000000000791b */ /* 0x003fe20003800000 */
.L_x_3424:
[----:B------:R-:W-:Y:S02]  /*25690*/  IMAD.MOV.U32 R13, RZ, RZ, R43 ;  /* 0x000000ffff0d7224 */ /* 0x000fe400078e002b */
[----:B------:R-:W-:Y:S02]  /*256a0*/  IMAD.MOV.U32 R12, RZ, RZ, R2 ;  /* 0x000000ffff0c7224 */ /* 0x000fe400078e0002 */
[----:B------:R-:W-:-:S07]  /*256b0*/  IMAD.MOV.U32 R42, RZ, RZ, R14 ;  /* 0x000000ffff2a7224 */ /* 0x000fce00078e000e */
[----:B------:R-:W-:Y:S05]  /*256c0*/  WARPSYNC.COLLECTIVE R15, `(.L_x_3425) ;  /* 0x000000000f087348 */ /* 0x000fea0003c00000 */
[----:B------:R0:W1:Y:S02]  /*256d0*/  SHFL.IDX P6, R14, R13, R12, R11 ;  /* 0x0000000c0d0e7389 */ /* 0x00006400000c000b */
[----:B01----:R-:W-:Y:S01]  /*256e0*/  ENDCOLLECTIVE ;  /* 0x000000000000791b */ /* 0x003fe20003800000 */
.L_x_3425:
[----:B------:R-:W-:Y:S01]  /*256f0*/  IMAD.MOV.U32 R13, RZ, RZ, R45 ;  /* 0x000000ffff0d7224 */ /* 0x000fe200078e002d */
[----:B------:R-:W-:Y:S01]  /*25700*/  MOV R12, R0 ;  /* 0x00000000000c7202 */ /* 0x000fe20000000f00 */
[----:B------:R-:W-:-:S07]  /*25710*/  IMAD.MOV.U32 R43, RZ, RZ, R14 ;  /* 0x000000ffff2b7224 */ /* 0x000fce00078e000e */
[----:B------:R-:W-:Y:S05]  /*25720*/  WARPSYNC.COLLECTIVE R15, `(.L_x_3426) ;  /* 0x000000000f087348 */ /* 0x000fea0003c00000 */
[----:B------:R0:W1:Y:S02]  /*25730*/  SHFL.IDX P6, R14, R13, R12, R11 ;  /* 0x0000000c0d0e7389 */ /* 0x00006400000c000b */
[----:B01----:R-:W-:Y:S01]  /*25740*/  ENDCOLLECTIVE ;  /* 0x000000000000791b */ /* 0x003fe20003800000 */
.L_x_3426:
        /* <DEDUP_REMOVED lines=9> */
.L_x_3427:
[----:B------:R-:W-:Y:S02]  /*257e0*/  IMAD.MOV.U32 R13, RZ, RZ, R49 ;  /* 0x000000ffff0d7224 */ /* 0x000fe400078e0031 */
[----:B------:R-:W-:Y:S02]  /*257f0*/  IMAD.MOV.U32 R12, RZ, RZ, R0 ;  /* 0x000000ffff0c7224 */ /* 0x000fe400078e0000 */
[----:B------:R-:W-:-:S07]  /*25800*/  IMAD.MOV.U32 R44, RZ, RZ, R14 ;  /* 0x000000ffff2c7224 */ /* 0x000fce00078e000e */
[----:B------:R-:W-:Y:S05]  /*25810*/  WARPSYNC.COLLECTIVE R15, `(.L_x_3428) ;  /* 0x000000000f087348 */ /* 0x000fea0003c00000 */
[----:B------:R0:W1:Y:S02]  /*25820*/  SHFL.IDX P6, R14, R13, R12, R11 ;  /* 0x0000000c0d0e7389 */ /* 0x00006400000c000b */
[----:B01----:R-:W-:Y:S01]  /*25830*/  ENDCOLLECTIVE ;  /* 0x000000000000791b */ /* 0x003fe20003800000 */
.L_x_3428:
        /* <DEDUP_REMOVED lines=8> */
.L_x_3429:
[----:B------:R-:W-:Y:S02]  /*258c0*/  IMAD.MOV.U32 R13, RZ, RZ, R53 ;  /* 0x000000ffff0d7224 */ /* 0x000fe400078e0035 */
[----:B------:R-:W-:Y:S02]  /*258d0*/  IMAD.MOV.U32 R12, RZ, RZ, R0 ;  /* 0x000000ffff0c7224 */ /* 0x000fe400078e0000 */
[----:B------:R-:W-:-:S07]  /*258e0*/  IMAD.MOV.U32 R46, RZ, RZ, R14 ;  /* 0x000000ffff2e7224 */ /* 0x000fce00078e000e */
[----:B------:R-:W-:Y:S05]  /*258f0*/  WARPSYNC.COLLECTIVE R15, `(.L_x_3430) ;  /* 0x000000000f087348 */ /* 0x000fea0003c00000 */
[----:B------:R0:W1:Y:S02]  /*25900*/  SHFL.IDX P6, R14, R13, R12, R11 ;  /* 0x0000000c0d0e7389 */ /* 0x00006400000c000b */
[----:B01----:R-:W-:Y:S01]  /*25910*/  ENDCOLLECTIVE ;  /* 0x000000000000791b */ /* 0x003fe20003800000 */
.L_x_3430:
[----:B------:R-:W-:Y:S01]  /*25920*/  SEL R9, R49, R46, P0 ;  /* 0x0000002e31097207 */ /* 0x000fe20000000000 */
[----:B------:R-:W-:Y:S02]  /*25930*/  IMAD.MOV.U32 R13, RZ, RZ, R57 ;  /* 0x000000ffff0d7224 */ /* 0x000fe400078e0039 */
[----:B------:R-:W-:Y:S02]  /*25940*/  IMAD.MOV.U32 R12, RZ, RZ, R2 ;  /* 0x000000ffff0c7224 */ /* 0x000fe400078e0002 */
[----:B------:R-:W-:-:S07]  /*25950*/  IMAD.MOV.U32 R53, RZ, RZ, R14 ;  /* 0x000000ffff357224 */ /* 0x000fce00078e000e */
[----:B------:R-:W-:Y:S05]  /*25960*/  WARPSYNC.COLLECTIVE R15, `(.L_x_3431) ;  /* 0x000000000f087348 */ /* 0x000fea0003c00000 */
[----:B------:R0:W1:Y:S02]  /*25970*/  SHFL.IDX P6, R14, R13, R12, R11 ;  /* 0x0000000c0d0e7389 */ /* 0x00006400000c000b */
[----:B01----:R-:W-:Y:S01]  /*25980*/  ENDCOLLECTIVE ;  /* 0x000000000000791b */ /* 0x003fe20003800000 */
.L_x_3431:
[----:B------:R-:W-:Y:S01]  /*25990*/  IMAD.MOV.U32 R13, RZ, RZ, R59 ;  /* 0x000000ffff0d7224 */ /* 0x000fe200078e003b */
[----:B------:R-:W-:Y:S01]  /*259a0*/  MOV R12, R0 ;  /* 0x00000000000c7202 */ /* 0x000fe20000000f00 */
[----:B------:R-:W-:-:S07]  /*259b0*/  IMAD.MOV.U32 R48, RZ, RZ, R14 ;  /* 0x000000ffff307224 */ /* 0x000fce00078e000e */
[----:B------:R-:W-:Y:S05]  /*259c0*/  WARPSYNC.COLLECTIVE R15, `(.L_x_3432) ;  /* 0x000000000f087348 */ /* 0x000fea0003c00000 */
[----:B------:R0:W1:Y:S02]  /*259d0*/  SHFL.IDX P6, R14, R13, R12, R11 ;  /* 0x0000000c0d0e7389 */ /* 0x00006400000c000b */
[----:B01----:R-:W-:Y:S01]  /*259e0*/  ENDCOLLECTIVE ;  /* 0x000000000000791b */ /* 0x003fe20003800000 */
.L_x_3432:
        /* <DEDUP_REMOVED lines=8> */
.L_x_3433:
[----:B------:R-:W-:Y:S02]  /*25a70*/  IMAD.MOV.U32 R13, RZ, RZ, R63 ;  /* 0x000000ffff0d7224 */ /* 0x000fe400078e003f */
[----:B------:R-:W-:Y:S02]  /*25a80*/  IMAD.MOV.U32 R12, RZ, RZ, R0 ;  /* 0x000000ffff0c7224 */ /* 0x000fe400078e0000 */
[----:B------:R-:W-:-:S07]  /*25a90*/  IMAD.MOV.U32 R50, RZ, RZ, R14 ;  /* 0x000000ffff327224 */ /* 0x000fce00078e000e */
[----:B------:R-:W-:Y:S05]  /*25aa0*/  WARPSYNC.COLLECTIVE R15, `(.L_x_3434) ;  /* 0x000000000f087348 */ /* 0x000fea0003c00000 */
[----:B------:R0:W1:Y:S02]  /*25ab0*/  SHFL.IDX P6, R14, R13, R12, R11 ;  /* 0x0000000c0d0e7389 */ /* 0x00006400000c000b */
[----:B01----:R-:W-:Y:S01]  /*25ac0*/  ENDCOLLECTIVE ;  /* 0x000000000000791b */ /* 0x003fe20003800000 */
.L_x_3434:
        /* <DEDUP_REMOVED lines=8> */
.L_x_3435:
[----:B------:R-:W-:Y:S02]  /*25b50*/  IMAD.MOV.U32 R13, RZ, RZ, R67 ;  /* 0x000000ffff0d7224 */ /* 0x000fe400078e0043 */
[----:B------:R-:W-:Y:S02]  /*25b60*/  IMAD.MOV.U32 R12, RZ, RZ, R0 ;  /* 0x000000ffff0c7224 */ /* 0x000fe400078e0000 */
[----:B------:R-:W-:-:S07]  /*25b70*/  IMAD.MOV.U32 R52, RZ, RZ, R14 ;  /* 0x000000ffff347224 */ /* 0x000fce00078e000e */
[----:B------:R-:W-:Y:S05]  /*25b80*/  WARPSYNC.COLLECTIVE R15, `(.L_x_3436) ;  /* 0x000000000f087348 */ /* 0x000fea0003c00000 */
[----:B------:R0:W1:Y:S02]  /*25b90*/  SHFL.IDX P6, R14, R13, R12, R11 ;  /* 0x0000000c0d0e7389 */ /* 0x00006400000c000b */
[----:B01----:R-:W-:Y:S01]  /*25ba0*/  ENDCOLLECTIVE ;  /* 0x000000000000791b */ /* 0x003fe20003800000 */
.L_x_3436:
        /* <DEDUP_REMOVED lines=8> */
.L_x_3437:
[----:B------:R-:W-:Y:S01]  /*25c30*/  IMAD.MOV.U32 R13, RZ, RZ, R71 ;  /* 0x000000ffff0d7224 */ /* 0x000fe200078e0047 */
[----:B------:R-:W-:Y:S01]  /*25c40*/  MOV R12, R0 ;  /* 0x00000000000c7202 */ /* 0x000fe20000000f00 */
[----:B------:R-:W-:-:S07]  /*25c50*/  IMAD.MOV.U32 R56, RZ, RZ, R14 ;  /* 0x000000ffff387224 */ /* 0x000fce00078e000e */
[----:B------:R-:W-:Y:S05]  /*25c60*/  WARPSYNC.COLLECTIVE R15, `(.L_x_3438) ;  /* 0x000000000f087348 */ /* 0x000fea0003c00000 */
[----:B------:R0:W1:Y:S02]  /*25c70*/  SHFL.IDX P6, R14, R13, R12, R11 ;  /* 0x0000000c0d0e7389 */ /* 0x00006400000c000b */
[----:B01----:R-:W-:Y:S01]  /*25c80*/  ENDCOLLECTIVE ;  /* 0x000000000000791b */ /* 0x003fe20003800000 */
.L_x_3438:
[----:B------:R-:W-:Y:S01]  /*25c90*/  SEL R39, R56, R67, P0 ;  /* 0x0000004338277207 */ /* 0x000fe20000000000 */
[----:B------:R-:W-:Y:S02]  /*25ca0*/  IMAD.MOV.U32 R13, RZ, RZ, R73 ;  /* 0x000000ffff0d7224 */ /* 0x000fe400078e0049 */
[----:B------:R-:W-:Y:S02]  /*25cb0*/  IMAD.MOV.U32 R12, RZ, RZ, R2 ;  /* 0x000000ffff0c7224 */ /* 0x000fe400078e0002 */
[----:B------:R-:W-:-:S07]  /*25cc0*/  IMAD.MOV.U32 R71, RZ, RZ, R14 ;  /* 0x000000ffff477224 */ /* 0x000fce00078e000e */
[----:B------:R-:W-:Y:S05]  /*25cd0*/  WARPSYNC.COLLECTIVE R15, `(.L_x_3439) ;  /* 0x000000000f087348 */ /* 0x000fea0003c00000 */
[----:B------:R0:W1:Y:S02]  /*25ce0*/  SHFL.IDX P6, R14, R13, R12, R11 ;  /* 0x0000000c0d0e7389 */ /* 0x00006400000c000b */
[----:B01----:R-:W-:Y:S01]  /*25cf0*/  ENDCOLLECTIVE ;  /* 0x000000000000791b */ /* 0x003fe20003800000 */
.L_x_3439:
[----:B------:R-:W-:Y:S02]  /*25d00*/  IMAD.MOV.U32 R13, RZ, RZ, R75 ;  /* 0x000000ffff0d7224 */ /* 0x000fe400078e004b */
[----:B------:R-:W-:Y:S02]  /*25d10*/  IMAD.MOV.U32 R12, RZ, RZ, R0 ;  /* 0x000000ffff0c7224 */ /* 0x000fe400078e0000 */
[----:B------:R-:W-:-:S07]  /*25d20*/  IMAD.MOV.U32 R58, RZ, RZ, R14 ;  /* 0x000000ffff3a7224 */ /* 0x000fce00078e000e */
[----:B------:R-:W-:Y:S05]  /*25d30*/  WARPSYNC.COLLECTIVE R15, `(.L_x_3440) ;  /* 0x000000000f087348 */ /* 0x000fea0003c00000 */
[----:B------:R0:W1:Y:S02]  /*25d40*/  SHFL.IDX P6, R14, R13, R12, R11 ;  /* 0x0000000c0d0e7389 */ /* 0x00006400000c000b */
[----:B01----:R-:W-:Y:S01]  /*25d50*/  ENDCOLLECTIVE ;  /* 0x000000000000791b */ /* 0x003fe20003800000 */
.L_x_3440:
[----:B------:R-:W-:Y:S01]  /*25d60*/  IMAD.MOV.U32 R13, RZ, RZ, R77 ;  /* 0x000000ffff0d7224 */ /* 0x000fe200078e004d */
[----:B------:R-:W-:Y:S01]  /*25d70*/  MOV R12, R2 ;  /* 0x00000002000c7202 */ /* 0x000fe20000000f00 */
[----:B------:R-:W-:-:S07]  /*25d80*/  IMAD.MOV.U32 R75, RZ, RZ, R14 ;  /* 0x000000ffff4b7224 */ /* 0x000fce00078e000e */
[----:B------:R-:W-:Y:S05]  /*25d90*/  WARPSYNC.COLLECTIVE R15, `(.L_x_3441) ;  /* 0x000000000f087348 */ /* 0x000fea0003c00000 */
[----:B------:R0:W1:Y:S02]  /*25da0*/  SHFL.IDX P6, R14, R13, R12, R11 ;  /* 0x0000000c0d0e7389 */ /* 0x00006400000c000b */
[----:B01----:R-:W-:Y:S01]  /*25db0*/  ENDCOLLECTIVE ;  /* 0x000000000000791b */ /* 0x003fe20003800000 */
.L_x_3441:
        /* <DEDUP_REMOVED lines=8> */
.L_x_3200:
[----:B------:R-:W-:Y:S02]  /*25e40*/  IMAD.MOV.U32 R13, RZ, RZ, R3 ;  /* 0x000000ffff0d7224 */ /* 0x000fe400078e0003 */
[----:B------:R-:W-:Y:S02]  /*25e50*/  IMAD.MOV.U32 R12, RZ, RZ, RZ ;  /* 0x000000ffff0c7224 */ /* 0x000fe400078e00ff */
[----:B------:R-:W-:Y:S02]  /*25e60*/  IMAD.MOV.U32 R11, RZ, RZ, 0x181f ;  /* 0x0000181fff0b7424 */ /* 0x000fe400078e00ff */
[----:B------:R-:W-:-:S07]  /*25e70*/  IMAD.MOV.U32 R15, RZ, RZ, -0x1 ;  /* 0xffffffffff0f7424 */ /* 0x000fce00078e00ff */
[----:B01----:R-:W-:Y:S05]  /*25e80*/  WARPSYNC.COLLECTIVE R15, `(.L_x_3443) ;  /* 0x000000000f087348 */ /* 0x003fea0003c00000 */
[----:B------:R2:W3:Y:S02]  /*25e90*/  SHFL.IDX P6, R14, R13, R12, R11 ;  /* 0x0000000c0d0e7389 */ /* 0x0004e400000c000b */
[----:B0123--:R-:W-:Y:S01]  /*25ea0*/  ENDCOLLECTIVE ;  /* 0x000000000000791b */ /* 0x00ffe20003800000 */
.L_x_3443:
[----:B------:R-:W-:Y:S02]  /*25eb0*/  IMAD.MOV.U32 R13, RZ, RZ, R2 ;  /* 0x000000ffff0d7224 */ /* 0x000fe400078e0002 */
[----:B------:R-:W-:-:S07]  /*25ec0*/  IMAD.MOV.U32 R0, RZ, RZ, R14 ;  /* 0x000000ffff007224 */ /* 0x000fce00078e000e */
[----:B------:R-:W-:Y:S05]  /*25ed0*/  WARPSYNC.COLLECTIVE R15, `(.L_x_3444) ;  /* 0x000000000f087348 */ /* 0x000fea0003c00000 */
[----:B------:R0:W1:Y:S02]  /*25ee0*/  SHFL.IDX P6, R14, R13, R12, R11 ;  /* 0x0000000c0d0e7389 */ /* 0x00006400000c000b */
[----:B01----:R-:W-:Y:S01]  /*25ef0*/  ENDCOLLECTIVE ;  /* 0x000000000000791b */ /* 0x003fe20003800000 */
.L_x_3444:
[----:B------:R-:W-:Y:S05]  /*25f00*/  BRA `(.L_x_3445) ;  /* 0xffffff5400287947 */ /* 0x000fea000383ffff */
.L_x_3203:
[----:B------:R-:W-:Y:S01]  /*25f10*/  BSSY B1, `(.L_x_3446) ;  /* 0x0000008000017945 */ /* 0x000fe20003800000 */
[----:B------:R-:W-:Y:S01]  /*25f20*/  MOV R13, R3 ;  /* 0x00000003000d7202 */ /* 0x000fe20000000f00 */
[----:B------:R-:W-:Y:S02]  /*25f30*/  IMAD.MOV.U32 R12, RZ, RZ, 0x1 ;  /* 0x00000001ff0c7424 */ /* 0x000fe400078e00ff */
[----:B------:R-:W-:Y:S02]  /*25f40*/  IMAD.MOV.U32 R11, RZ, RZ, 0x181f ;  /* 0x0000181fff0b7424 */ /* 0x000fe400078e00ff */
[----:B---3--:R-:W-:-:S07]  /*25f50*/  IMAD.MOV.U32 R15, RZ, RZ, -0x1 ;  /* 0xffffffffff0f7424 */ /* 0x008fce00078e00ff */
[----:B012-4-:R-:W-:Y:S05]  /*25f60*/  WARPSYNC.COLLECTIVE R15, `(.L_x_3447) ;  /* 0x000000000f087348 */ /* 0x017fea0003c00000 */
[----:B----4-:R3:W4:Y:S02]  /*25f70*/  SHFL.IDX P6, R14, R13, R12, R11 ;  /* 0x0000000c0d0e7389 */ /* 0x01072400000c000b */
[----:B01234-:R-:W-:Y:S01]  /*25f80*/  ENDCOLLECTIVE ;  /* 0x000000000000791b */ /* 0x01ffe20003800000 */
.L_x_3447:
[----:B------:R-:W-:Y:S05]  /*25f90*/  BSYNC B1 ;  /* 0x0000000000017941 */ /* 0x000fea0003800000 */
.L_x_3446:
        /* <DEDUP_REMOVED lines=8> */
.L_x_3448:
[----:B------:R-:W-:Y:S05]  /*26020*/  BRA `(.L_x_3449) ;  /* 0xffffff5400347947 */ /* 0x000fea000383ffff */
.L_x_3206:
[----:B------:R-:W-:Y:S01]  /*26030*/  BSSY B1, `(.L_x_3450) ;  /* 0x0000008000017945 */ /* 0x000fe20003800000 */
[----:B------:R-:W-:Y:S01]  /*26040*/  MOV R13, R3 ;  /* 0x00000003000d7202 */ /* 0x000fe20000000f00 */
[----:B------:R-:W-:Y:S02]  /*26050*/  IMAD.MOV.U32 R12, RZ, RZ, 0x2 ;  /* 0x00000002ff0c7424 */ /* 0x000fe400078e00ff */
[----:B------:R-:W-:Y:S02]  /*26060*/  IMAD.MOV.U32 R11, RZ, RZ, 0x181f ;  /* 0x0000181fff0b7424 */ /* 0x000fe400078e00ff */
[----:B0-----:R-:W-:-:S07]  /*26070*/  IMAD.MOV.U32 R15, RZ, RZ, -0x1 ;  /* 0xffffffffff0f7424 */ /* 0x001fce00078e00ff */
[----:B-1234-:R-:W-:Y:S05]  /*26080*/  WARPSYNC.COLLECTIVE R15, `(.L_x_3451) ;  /* 0x000000000f087348 */ /* 0x01efea0003c00000 */
[----:B----4-:R0:W4:Y:S02]  /*26090*/  SHFL.IDX P6, R14, R13, R12, R11 ;  /* 0x0000000c0d0e7389 */ /* 0x01012400000c000b */
[----:B01234-:R-:W-:Y:S01]  /*260a0*/  ENDCOLLECTIVE ;  /* 0x000000000000791b */ /* 0x01ffe20003800000 */
.L_x_3451:
[----:B------:R-:W-:Y:S05]  /*260b0*/  BSYNC B1 ;  /* 0x0000000000017941 */ /* 0x000fea0003800000 */
.L_x_3450:
        /* <DEDUP_REMOVED lines=8> */
.L_x_3452:
[----:B------:R-:W-:Y:S05]  /*26140*/  BRA `(.L_x_3453) ;  /* 0xffffff54003c7947 */ /* 0x000fea000383ffff */
.L_x_3209:
[----:B------:R-:W-:Y:S01]  /*26150*/  BSSY B1, `(.L_x_3454) ;  /* 0x0000008000017945 */ /* 0x000fe20003800000 */
[----:B------:R-:W-:Y:S01]  /*26160*/  MOV R13, R3 ;  /* 0x00000003000d7202 */ /* 0x000fe20000000f00 */
[----:B------:R-:W-:Y:S02]  /*26170*/  IMAD.MOV.U32 R12, RZ, RZ, 0x3 ;  /* 0x00000003ff0c7424 */ /* 0x000fe400078e00ff */
[----:B------:R-:W-:Y:S02]  /*26180*/  IMAD.MOV.U32 R11, RZ, RZ, 0x181f ;  /* 0x0000181fff0b7424 */ /* 0x000fe400078e00ff */
[----:B0-----:R-:W-:-:S07]  /*26190*/  IMAD.MOV.U32 R15, RZ, RZ, -0x1 ;  /* 0xffffffffff0f7424 */ /* 0x001fce00078e00ff */
[----:B-1234-:R-:W-:Y:S05]  /*261a0*/  WARPSYNC.COLLECTIVE R15, `(.L_x_3455) ;  /* 0x000000000f087348 */ /* 0x01efea0003c00000 */
[----:B------:R0:W0:Y:S02]  /*261b0*/  SHFL.IDX P6, R14, R13, R12, R11 ;  /* 0x0000000c0d0e7389 */ /* 0x00002400000c000b */
[----:B01234-:R-:W-:Y:S01]  /*261c0*/  ENDCOLLECTIVE ;  /* 0x000000000000791b */ /* 0x01ffe20003800000 */
.L_x_3455:
[----:B------:R-:W-:Y:S05]  /*261d0*/  BSYNC B1 ;  /* 0x0000000000017941 */ /* 0x000fea0003800000 */
.L_x_3454:
        /* <DEDUP_REMOVED lines=8> */
.L_x_3456:
[----:B------:R-:W-:Y:S05]  /*26260*/  BRA `(.L_x_3457) ;  /* 0xffffff5400447947 */ /* 0x000fea000383ffff */
.L_x_3225:
[----:B0-----:R-:W0:Y:S01]  /*26270*/  S2R R8, SR_TID.X ;  /* 0x0000000000087919 */ /* 0x001e220000002100 */
[----:B------:R-:W-:Y:S01]  /*26280*/  BSSY B1, `(.L_x_3458) ;  /* 0x000000a000017945 */ /* 0x000fe20003800000 */
[----:B------:R-:W-:Y:S02]  /*26290*/  IMAD.MOV.U32 R12, RZ, RZ, RZ ;  /* 0x000000ffff0c7224 */ /* 0x000fe400078e00ff */
[----:B------:R-:W-:Y:S02]  /*262a0*/  IMAD.MOV.U32 R11, RZ, RZ, 0x1f ;  /* 0x0000001fff0b7424 */ /* 0x000fe400078e00ff */
[----:B------:R-:W-:Y:S01]  /*262b0*/  IMAD.MOV.U32 R15, RZ, RZ, -0x1 ;  /* 0xffffffffff0f7424 */ /* 0x000fe200078e00ff */
[----:B0-----:R-:W-:-:S04]  /*262c0*/  SHF.R.U32.HI R8, RZ, 0x5, R8 ;  /* 0x00000005ff087819 */ /* 0x001fc80000011608 */
[----:B------:R-:W-:-:S04]  /*262d0*/  LOP3.LUT R8, R8, 0x3, RZ, 0xc0, !PT ;  /* 0x0000000308087812 */ /* 0x000fc800078ec0ff */
[----:B------:R-:W-:-:S07]  /*262e0*/  MOV R13, R8 ;  /* 0x00000008000d7202 */ /* 0x000fce0000000f00 */
[----:B------:R-:W-:Y:S05]  /*262f0*/  WARPSYNC.COLLECTIVE R15, `(.L_x_3459) ;  /* 0x000000000f087348 */ /* 0x000fea0003c00000 */
[----:B------:R0:W1:Y:S02]  /*26300*/  SHFL.IDX P6, R14, R13, R12, R11 ;  /* 0x0000000c0d0e7389 */ /* 0x00006400000c000b */
[----:B01----:R-:W-:Y:S01]  /*26310*/  ENDCOLLECTIVE ;  /* 0x000000000000791b */ /* 0x003fe20003800000 */
.L_x_3459:
[----:B------:R-:W-:Y:S05]  /*26320*/  BSYNC B1 ;  /* 0x0000000000017941 */ /* 0x000fea0003800000 */
.L_x_3458:
[----:B------:R-:W-:Y:S05]  /*26330*/  BRA `(.L_x_3460) ;  /* 0xffffff6800ec7947 */ /* 0x000fea000383ffff */
.L_x_3227:
[----:B------:R-:W-:Y:S01]  /*26340*/  BSSY B1, `(.L_x_3461) ;  /* 0x0000006000017945 */ /* 0x000fe20003800000 */
[----:B------:R-:W-:-:S07]  /*26350*/  IMAD.MOV.U32 R15, RZ, RZ, -0x1 ;  /* 0xffffffffff0f7424 */ /* 0x000fce00078e00ff */
[----:B01----:R-:W-:Y:S05]  /*26360*/  WARPSYNC.COLLECTIVE R15, `(.L_x_3462) ;  /* 0x000000000f0c7348 */ /* 0x003fea0003c00000 */
[----:B------:R-:W-:Y:S02]  /*26370*/  ELECT P6, UR62, PT ;  /* 0x00000000003e782f */ /* 0x000fe400038c0000 */
[----:B------:R-:W-:Y:S01]  /*26380*/  MOV R14, UR62 ;  /* 0x0000003e000e7c02 */ /* 0x000fe20008000f00 */
[----:B01----:R-:W-:Y:S10]  /*26390*/  ENDCOLLECTIVE ;  /* 0x000000000000791b */ /* 0x003ff40003800000 */
.L_x_3462:
[----:B------:R-:W-:Y:S05]  /*263a0*/  BSYNC B1 ;  /* 0x0000000000017941 */ /* 0x000fea0003800000 */
.L_x_3461:
[----:B------:R-:W-:Y:S05]  /*263b0*/  BRA `(.L_x_3226) ;  /* 0xffffff6800e47947 */ /* 0x000fea000383ffff */
.L_x_3229:
[----:B-1----:R1:W2:Y:S02]  /*263c0*/  SYNCS.PHASECHK.TRANS64.TRYWAIT P0, [R22+URZ+0x22820], R6 ;  /* 0x02282006160075a7 */ /* 0x0022a4000800017f */
[----:B--2---:R-:W-:Y:S05]  /*263d0*/  @!P0 NANOSLEEP.SYNCS 0x989680 ;  /* 0x009896800000895d */ /* 0x004fea0003900000 */
[----:B------:R-:W2:Y:S02]  /*263e0*/  @!P0 SYNCS.PHASECHK.TRANS64 P0, [R22+URZ+0x22820], R6 ;  /* 0x02282006160085a7 */ /* 0x000ea4000800007f */
[----:B--2---:R-:W-:Y:S05]  /*263f0*/  @!P0 BRA `(.L_x_3229) ;  /* 0xfffffffc00f08947 */ /* 0x004fea000383ffff */
[----:B------:R-:W-:Y:S05]  /*26400*/  BRA `(.L_x_3463) ;  /* 0xffffff6800f47947 */ /* 0x000fea000383ffff */
.L_x_3233:
[----:B0-----:R0:W1:Y:S02]  /*26410*/  SYNCS.PHASECHK.TRANS64.TRYWAIT P0, [R6+URZ+0x228a0], R7 ;  /* 0x0228a007060075a7 */ /* 0x001064000800017f */
[----:B-1----:R-:W-:Y:S05]  /*26420*/  @!P0 NANOSLEEP.SYNCS 0x989680 ;  /* 0x009896800000895d */ /* 0x002fea0003900000 */
[----:B------:R-:W1:Y:S02]  /*26430*/  @!P0 SYNCS.PHASECHK.TRANS64 P0, [R6+URZ+0x228a0], R7 ;  /* 0x0228a007060085a7 */ /* 0x000e64000800007f */
[----:B-1----:R-:W-:Y:S05]  /*26440*/  @!P0 BRA `(.L_x_3233) ;  /* 0xfffffffc00f08947 */ /* 0x002fea000383ffff */
[----:B------:R-:W-:Y:S05]  /*26450*/  BRA `(.L_x_3464) ;  /* 0xffffff6c000c7947 */ /* 0x000fea000383ffff */
.L_x_3238:
[----:B-1----:R1:W2:Y:S02]  /*26460*/  SYNCS.PHASECHK.TRANS64.TRYWAIT P0, [R6+URZ+0x228c0], R7 ;  /* 0x0228c007060075a7 */ /* 0x0022a4000800017f */
[----:B--2---:R-:W-:Y:S05]  /*26470*/  @!P0 NANOSLEEP.SYNCS 0x989680 ;  /* 0x009896800000895d */ /* 0x004fea0003900000 */
[----:B------:R-:W2:Y:S02]  /*26480*/  @!P0 SYNCS.PHASECHK.TRANS64 P0, [R6+URZ+0x228c0], R7 ;  /* 0x0228c007060085a7 */ /* 0x000ea4000800007f */
[----:B--2---:R-:W-:Y:S05]  /*26490*/  @!P0 BRA `(.L_x_3238) ;  /* 0xfffffffc00f08947 */ /* 0x004fea000383ffff */
[----:B------:R-:W-:Y:S05]  /*264a0*/  BRA `(.L_x_3465) ;  /* 0xffffff6c00887947 */ /* 0x000fea000383ffff */
.L_x_3245:
[----:B0-----:R0:W1:Y:S02]  /*264b0*/  SYNCS.PHASECHK.TRANS64.TRYWAIT P1, [R6+URZ+0x228a0], R7 ;  /* 0x0228a007060075a7 */ /* 0x001064000802017f */
[----:B-1----:R-:W-:Y:S05]  /*264c0*/  @!P1 NANOSLEEP.SYNCS 0x989680 ;  /* 0x009896800000995d */ /* 0x002fea0003900000 */
[----:B------:R-:W1:Y:S02]  /*264d0*/  @!P1 SYNCS.PHASECHK.TRANS64 P1, [R6+URZ+0x228a0], R7 ;  /* 0x0228a007060095a7 */ /* 0x000e64000802007f */
[----:B-1----:R-:W-:Y:S05]  /*264e0*/  @!P1 BRA `(.L_x_3245) ;  /* 0xfffffffc00f09947 */ /* 0x002fea000383ffff */
[----:B------:R-:W-:Y:S05]  /*264f0*/  BRA `(.L_x_3466) ;  /* 0xffffff7000447947 */ /* 0x000fea000383ffff */
.L_x_3250:
[----:B-1----:R1:W2:Y:S02]  /*26500*/  SYNCS.PHASECHK.TRANS64.TRYWAIT P1, [R6+URZ+0x228c0], R7 ;  /* 0x0228c007060075a7 */ /* 0x0022a4000802017f */
[----:B--2---:R-:W-:Y:S05]  /*26510*/  @!P1 NANOSLEEP.SYNCS 0x989680 ;  /* 0x009896800000995d */ /* 0x004fea0003900000 */
[----:B------:R-:W2:Y:S02]  /*26520*/  @!P1 SYNCS.PHASECHK.TRANS64 P1, [R6+URZ+0x228c0], R7 ;  /* 0x0228c007060095a7 */ /* 0x000ea4000802007f */
[----:B--2---:R-:W-:Y:S05]  /*26530*/  @!P1 BRA `(.L_x_3250) ;  /* 0xfffffffc00f09947 */ /* 0x004fea000383ffff */
[----:B------:R-:W-:Y:S05]  /*26540*/  BRA `(.L_x_3467) ;  /* 0xffffff7000bc7947 */ /* 0x000fea000383ffff */
.L_x_3265:
        /* <DEDUP_REMOVED lines=8> */
[----:B-----5:R-:W-:Y:S05]  /*265d0*/  WARPSYNC.COLLECTIVE R15, `(.L_x_3469) ;  /* 0x000000000f087348 */ /* 0x020fea0003c00000 */
[----:B------:R0:W1:Y:S02]  /*265e0*/  SHFL.IDX P6, R14, R13, R12, R11 ;  /* 0x0000000c0d0e7389 */ /* 0x00006400000c000b */
[----:B01---5:R-:W-:Y:S01]  /*265f0*/  ENDCOLLECTIVE ;  /* 0x000000000000791b */ /* 0x023fe20003800000 */
.L_x_3469:
[----:B------:R-:W-:Y:S05]  /*26600*/  BSYNC B0 ;  /* 0x0000000000007941 */ /* 0x000fea0003800000 */
.L_x_3468:
[----:B------:R-:W-:Y:S05]  /*26610*/  BRA `(.L_x_3470) ;  /* 0xffffff80003c7947 */ /* 0x000fea000383ffff */
.L_x_3268:
[----:B0-----:R-:W2:Y:S02]  /*26620*/  LDL R0, [R1+0x30] ;  /* 0x0000300001007983 */ /* 0x001ea40000100800 */
[----:B--2---:R0:W1:Y:S02]  /*26630*/  SYNCS.PHASECHK.TRANS64.TRYWAIT P0, [R6+URZ+0x22880], R0 ;  /* 0x02288000060075a7 */ /* 0x004064000800017f */
[----:B-1----:R-:W-:Y:S05]  /*26640*/  @!P0 NANOSLEEP.SYNCS 0x989680 ;  /* 0x009896800000895d */ /* 0x002fea0003900000 */
[----:B------:R-:W1:Y:S02]  /*26650*/  @!P0 SYNCS.PHASECHK.TRANS64 P0, [R6+URZ+0x22880], R0 ;  /* 0x02288000060085a7 */ /* 0x000e64000800007f */
[----:B-1----:R-:W-:Y:S05]  /*26660*/  @!P0 BRA `(.L_x_3268) ;  /* 0xfffffffc00ec8947 */ /* 0x002fea000383ffff */
[----:B------:R-:W-:Y:S05]  /*26670*/  BRA `(.L_x_3471) ;  /* 0xffffff8000587947 */ /* 0x000fea000383ffff */
.L_x_3269:
        /* <DEDUP_REMOVED lines=8> */
.L_x_3473:
[----:B------:R-:W-:Y:S05]  /*26700*/  BSYNC B0 ;  /* 0x0000000000007941 */ /* 0x000fea0003800000 */
.L_x_3472:
        /* <DEDUP_REMOVED lines=13> */
.L_x_3474:
        /* <DEDUP_REMOVED lines=8> */
.L_x_3475:
        /* <DEDUP_REMOVED lines=11> */
.L_x_3476:
        /* <DEDUP_REMOVED lines=8> */
.L_x_3477:
        /* <DEDUP_REMOVED lines=10> */
.L_x_3478:
        /* <DEDUP_REMOVED lines=8> */
.L_x_3479:
        /* <DEDUP_REMOVED lines=10> */
.L_x_3480:
        /* <DEDUP_REMOVED lines=8> */
.L_x_3481:
        /* <DEDUP_REMOVED lines=10> */
.L_x_3482:
        /* <DEDUP_REMOVED lines=8> */
.L_x_3483:
        /* <DEDUP_REMOVED lines=10> */
.L_x_3484:
        /* <DEDUP_REMOVED lines=8> */
.L_x_3485:
        /* <DEDUP_REMOVED lines=10> */
.L_x_3486:
        /* <DEDUP_REMOVED lines=8> */
.L_x_3487:
        /* <DEDUP_REMOVED lines=10> */
.L_x_3488:
[----:B------:R-:W-:Y:S01]  /*26fd0*/  MOV R13, R10 ;  /* 0x0000000a000d7202 */ /* 0x000fe20000000f00 */
[----:B------:R-:W-:Y:S02]  /*26fe0*/  IMAD.MOV.U32 R12, RZ, RZ, RZ ;  /* 0x000000ffff0c7224 */ /* 0x000fe400078e00ff */
[----:B------:R-:W-:-:S07]  /*26ff0*/  IMAD.MOV.U32 R2, RZ, RZ, R14 ;  /* 0x000000ffff027224 */ /* 0x000fce00078e000e */
[----:B------:R-:W-:Y:S05]  /*27000*/  WARPSYNC.COLLECTIVE R15, `(.L_x_3489) ;  /* 0x000000000f087348 */ /* 0x000fea0003c00000 */
[----:B------:R0:W1:Y:S02]  /*27010*/  SHFL.IDX P6, R14, R13, R12, R11 ;  /* 0x0000000c0d0e7389 */ /* 0x00006400000c000b */
[----:B01----:R-:W-:Y:S01]  /*27020*/  ENDCOLLECTIVE ;  /* 0x000000000000791b */ /* 0x003fe20003800000 */
.L_x_3489:
        /* <DEDUP_REMOVED lines=12> */
.L_x_3490:
        /* <DEDUP_REMOVED lines=9> */
.L_x_3491:
[----:B------:R-:W-:Y:S01]  /*27180*/  @!PT LDS RZ, [RZ] ;  /* 0x00000000fffff984 */ /* 0x000fe20000000800 */
[----:B------:R-:W-:Y:S01]  /*27190*/  @!PT LDS RZ, [RZ] ;  /* 0x00000000fffff984 */ /* 0x000fe20000000800 */
[----:B------:R-:W-:Y:S01]  /*271a0*/  @!PT LDS RZ, [RZ] ;  /* 0x00000000fffff984 */ /* 0x000fe20000000800 */
[----:B------:R0:W-:Y:S01]  /*271b0*/  LDGSTS.E.BYPASS.LTC128B.128 [R3+0xe400], desc[UR60][R26.64], !P1 ;  /* 0x0e4000001a037fae */ /* 0x0001e2000c901d7c */
[----:B------:R-:W-:Y:S02]  /*271c0*/  ISETP.GE.AND P1, PT, R9, 0x11, PT ;  /* 0x000000110900780c */ /* 0x000fe40003f26270 */
[----:B------:R-:W-:Y:S01]  /*271d0*/  MOV R13, R20 ;  /* 0x00000014000d7202 */ /* 0x000fe20000000f00 */
[----:B------:R-:W-:-:S10]  /*271e0*/  IMAD.MOV.U32 R0, RZ, RZ, R14 ;  /* 0x000000ffff007224 */ /* 0x000fd400078e000e */
[----:B0-----:R-:W-:-:S07]  /*271f0*/  @P1 LOP3.LUT R23, R23, 0x10, RZ, 0xfc, !PT ;  /* 0x0000001017171812 */ /* 0x001fce00078efcff */
[----:B------:R-:W-:Y:S05]  /*27200*/  WARPSYNC.COLLECTIVE R15, `(.L_x_3492) ;  /* 0x000000000f087348 */ /* 0x000fea0003c00000 */
[----:B------:R0:W1:Y:S02]  /*27210*/  SHFL.IDX P6, R14, R13, R12, R11 ;  /* 0x0000000c0d0e7389 */ /* 0x00006400000c000b */
[----:B01----:R-:W-:Y:S01]  /*27220*/  ENDCOLLECTIVE ;  /* 0x000000000000791b */ /* 0x003fe20003800000 */
.L_x_3492:
        /* <DEDUP_REMOVED lines=14> */
.L_x_3274:
[----:B--2---:R-:W2:Y:S02]  /*27310*/  LDL R0, [R1+0x30] ;  /* 0x0000300001007983 */ /* 0x004ea40000100800 */
[----:B--2---:R2:W3:Y:S02]  /*27320*/  SYNCS.PHASECHK.TRANS64.TRYWAIT P0, [R6+URZ+0x22840], R0 ;  /* 0x02284000060075a7 */ /* 0x0044e4000800017f */
[----:B---3--:R-:W-:Y:S05]  /*27330*/  @!P0 NANOSLEEP.SYNCS 0x989680 ;  /* 0x009896800000895d */ /* 0x008fea0003900000 */
[----:B------:R-:W3:Y:S02]  /*27340*/  @!P0 SYNCS.PHASECHK.TRANS64 P0, [R6+URZ+0x22840], R0 ;  /* 0x02284000060085a7 */ /* 0x000ee4000800007f */
[----:B---3--:R-:W-:Y:S05]  /*27350*/  @!P0 BRA `(.L_x_3274) ;  /* 0xfffffffc00ec8947 */ /* 0x008fea000383ffff */
[----:B------:R-:W-:Y:S05]  /*27360*/  BRA `(.L_x_3494) ;  /* 0xffffff7c00887947 */ /* 0x000fea000383ffff */
.L_x_3275:
        /* <DEDUP_REMOVED lines=8> */
.L_x_3496:
[----:B------:R-:W-:Y:S05]  /*273f0*/  BSYNC B0 ;  /* 0x0000000000007941 */ /* 0x000fea0003800000 */
.L_x_3495:
        /* <DEDUP_REMOVED lines=8> */
.L_x_3497:
        /* <DEDUP_REMOVED lines=16> */
.L_x_3498:
[----:B------:R-:W-:Y:S02]  /*27580*/  IMAD.MOV.U32 R13, RZ, RZ, R8 ;  /* 0x000000ffff0d7224 */ /* 0x000fe400078e0008 */
[----:B------:R-:W-:-:S07]  /*27590*/  IMAD.MOV.U32 R4, RZ, RZ, R14 ;  /* 0x000000ffff047224 */ /* 0x000fce00078e000e */
[----:B------:R-:W-:Y:S05]  /*275a0*/  WARPSYNC.COLLECTIVE R15, `(.L_x_3499) ;  /* 0x000000000f087348 */ /* 0x000fea0003c00000 */
[----:B------:R0:W1:Y:S02]  /*275b0*/  SHFL.IDX P6, R14, R13, R12, R11 ;  /* 0x0000000c0d0e7389 */ /* 0x00006400000c000b */
[----:B01----:R-:W-:Y:S01]  /*275c0*/  ENDCOLLECTIVE ;  /* 0x000000000000791b */ /* 0x003fe20003800000 */
.L_x_3499:
        /* <DEDUP_REMOVED lines=16> */
.L_x_3500:
[----:B------:R-:W-:Y:S02]  /*276d0*/  IMAD.MOV.U32 R13, RZ, RZ, R8 ;  /* 0x000000ffff0d7224 */ /* 0x000fe400078e0008 */
[----:B------:R-:W-:-:S07]  /*276e0*/  IMAD.MOV.U32 R4, RZ, RZ, R14 ;  /* 0x000000ffff047224 */ /* 0x000fce00078e000e */
[----:B------:R-:W-:Y:S05]  /*276f0*/  WARPSYNC.COLLECTIVE R15, `(.L_x_3501) ;  /* 0x000000000f087348 */ /* 0x000fea0003c00000 */
[----:B------:R0:W1:Y:S02]  /*27700*/  SHFL.IDX P6, R14, R13, R12, R11 ;  /* 0x0000000c0d0e7389 */ /* 0x00006400000c000b */
[----:B01----:R-:W-:Y:S01]  /*27710*/  ENDCOLLECTIVE ;  /* 0x000000000000791b */ /* 0x003fe20003800000 */
.L_x_3501:
        /* <DEDUP_REMOVED lines=16> */
.L_x_3502:
[----:B------:R-:W-:Y:S01]  /*27820*/  IMAD.MOV.U32 R13, RZ, RZ, R8 ;  /* 0x000000ffff0d7224 */ /* 0x000fe200078e0008 */
[----:B------:R-:W-:-:S07]  /*27830*/  MOV R4, R14 ;  /* 0x0000000e00047202 */ /* 0x000fce0000000f00 */
[----:B------:R-:W-:Y:S05]  /*27840*/  WARPSYNC.COLLECTIVE R15, `(.L_x_3503) ;  /* 0x000000000f087348 */ /* 0x000fea0003c00000 */
[----:B------:R0:W1:Y:S02]  /*27850*/  SHFL.IDX P6, R14, R13, R12, R11 ;  /* 0x0000000c0d0e7389 */ /* 0x00006400000c000b */
[----:B01----:R-:W-:Y:S01]  /*27860*/  ENDCOLLECTIVE ;  /* 0x000000000000791b */ /* 0x003fe20003800000 */
.L_x_3503:
[----:B------:R-:W-:Y:S02]  /*27870*/  IMAD.MOV.U32 R13, RZ, RZ, R7 ;  /* 0x000000ffff0d7224 */ /* 0x000fe400078e0007 */
[----:B------:R-:W-:Y:S02]  /*27880*/  IMAD.MOV.U32 R12, RZ, RZ, 0x4 ;  /* 0x00000004ff0c7424 */ /* 0x000fe400078e00ff */
[----:B------:R-:W-:-:S07]  /*27890*/  IMAD.MOV.U32 R5, RZ, RZ, R14 ;  /* 0x000000ffff057224 */ /* 0x000fce00078e000e */
[----:B------:R-:W-:Y:S05]  /*278a0*/  WARPSYNC.COLLECTIVE R15, `(.L_x_3504) ;  /* 0x000000000f087348 */ /* 0x000fea0003c00000 */
[----:B------:R0:W1:Y:S02]  /*278b0*/  SHFL.IDX P6, R14, R13, R12, R11 ;  /* 0x0000000c0d0e7389 */ /* 0x00006400000c000b */
[----:B01----:R-:W-:Y:S01]  /*278c0*/  ENDCOLLECTIVE ;  /* 0x000000000000791b */ /* 0x003fe20003800000 */
.L_x_3504:
        /* <DEDUP_REMOVED lines=15> */
.L_x_3505:
        /* <DEDUP_REMOVED lines=16> */
.L_x_3506:
[----:B------:R-:W-:Y:S02]  /*27ac0*/  IMAD.MOV.U32 R13, RZ, RZ, R8 ;  /* 0x000000ffff0d7224 */ /* 0x000fe400078e0008 */
[----:B------:R-:W-:-:S07]  /*27ad0*/  IMAD.MOV.U32 R4, RZ, RZ, R14 ;  /* 0x000000ffff047224 */ /* 0x000fce00078e000e */
[----:B------:R-:W-:Y:S05]  /*27ae0*/  WARPSYNC.COLLECTIVE R15, `(.L_x_3507) ;  /* 0x000000000f087348 */ /* 0x000fea0003c00000 */
[----:B------:R0:W1:Y:S02]  /*27af0*/  SHFL.IDX P6, R14, R13, R12, R11 ;  /* 0x0000000c0d0e7389 */ /* 0x00006400000c000b */
[----:B01----:R-:W-:Y:S01]  /*27b00*/  ENDCOLLECTIVE ;  /* 0x000000000000791b */ /* 0x003fe20003800000 */
.L_x_3507:
[----:B------:R-:W-:Y:S02]  /*27b10*/  IMAD.MOV.U32 R13, RZ, RZ, R7 ;  /* 0x000000ffff0d7224 */ /* 0x000fe400078e0007 */
[----:B------:R-:W-:Y:S02]  /*27b20*/  IMAD.MOV.U32 R12, RZ, RZ, 0x6 ;  /* 0x00000006ff0c7424 */ /* 0x000fe400078e00ff */
[----:B------:R-:W-:-:S07]  /*27b30*/  IMAD.MOV.U32 R5, RZ, RZ, R14 ;  /* 0x000000ffff057224 */ /* 0x000fce00078e000e */
[----:B------:R-:W-:Y:S05]  /*27b40*/  WARPSYNC.COLLECTIVE R15, `(.L_x_3508) ;  /* 0x000000000f087348 */ /* 0x000fea0003c00000 */
[----:B------:R0:W1:Y:S02]  /*27b50*/  SHFL.IDX P6, R14, R13, R12, R11 ;  /* 0x0000000c0d0e7389 */ /* 0x00006400000c000b */
[----:B01----:R-:W-:Y:S01]  /*27b60*/  ENDCOLLECTIVE ;  /* 0x000000000000791b */ /* 0x003fe20003800000 */
.L_x_3508:
        /* <DEDUP_REMOVED lines=10> */
[----:B0-----:R-:W-:-:S07]  /*27c10*/  MOV R4, R14 ;  /* 0x0000000e00047202 */ /* 0x001fce0000000f00 */
[----:B------:R-:W-:Y:S05]  /*27c20*/  WARPSYNC.COLLECTIVE R15, `(.L_x_3509) ;  /* 0x000000000f087348 */ /* 0x000fea0003c00000 */
[----:B------:R0:W1:Y:S02]  /*27c30*/  SHFL.IDX P6, R14, R13, R12, R11 ;  /* 0x0000000c0d0e7389 */ /* 0x00006400000c000b */
[----:B01----:R-:W-:Y:S01]  /*27c40*/  ENDCOLLECTIVE ;  /* 0x000000000000791b */ /* 0x003fe20003800000 */
.L_x_3509:
[----:B------:R-:W-:Y:S02]  /*27c50*/  IMAD.MOV.U32 R13, RZ, RZ, R7 ;  /* 0x000000ffff0d7224 */ /* 0x000fe400078e0007 */
[----:B------:R-:W-:Y:S02]  /*27c60*/  IMAD.MOV.U32 R12, RZ, RZ, 0x7 ;  /* 0x00000007ff0c7424 */ /* 0x000fe400078e00ff */
[----:B------:R-:W-:-:S07]  /*27c70*/  IMAD.MOV.U32 R5, RZ, RZ, R14 ;  /* 0x000000ffff057224 */ /* 0x000fce00078e000e */
[----:B------:R-:W-:Y:S05]  /*27c80*/  WARPSYNC.COLLECTIVE R15, `(.L_x_3510) ;  /* 0x000000000f087348 */ /* 0x000fea0003c00000 */
[----:B------:R0:W1:Y:S02]  /*27c90*/  SHFL.IDX P6, R14, R13, R12, R11 ;  /* 0x0000000c0d0e7389 */ /* 0x00006400000c000b */
[----:B01----:R-:W-:Y:S01]  /*27ca0*/  ENDCOLLECTIVE ;  /* 0x000000000000791b */ /* 0x003fe20003800000 */
.L_x_3510:
        /* <DEDUP_REMOVED lines=10> */
.L_x_3511:
        /* <DEDUP_REMOVED lines=10> */
.L_x_3512:
[----:B------:R-:W-:-:S04]  /*27df0*/  @P1 IADD3 R4, P0, R31, R4, RZ ;  /* 0x000000041f041210 */ /* 0x000fc80007f1e0ff */
[----:B------:R-:W-:-:S05]  /*27e00*/  @P1 IADD3.X R5, RZ, R7, RZ, P0, !PT ;  /* 0x00000007ff051210 */ /* 0x000fca00007fe4ff */
        /* <DEDUP_REMOVED lines=9> */
.L_x_3513:
[----:B------:R-:W-:Y:S02]  /*27ea0*/  IMAD.MOV.U32 R13, RZ, RZ, R2 ;  /* 0x000000ffff0d7224 */ /* 0x000fe400078e0002 */
[----:B------:R-:W-:Y:S02]  /*27eb0*/  IMAD.MOV.U32 R12, RZ, RZ, 0x1 ;  /* 0x00000001ff0c7424 */ /* 0x000fe400078e00ff */
[----:B------:R-:W-:-:S07]  /*27ec0*/  IMAD.MOV.U32 R8, RZ, RZ, R14 ;  /* 0x000000ffff087224 */ /* 0x000fce00078e000e */
[----:B------:R-:W-:Y:S05]  /*27ed0*/  WARPSYNC.COLLECTIVE R15, `(.L_x_3514) ;  /* 0x000000000f087348 */ /* 0x000fea0003c00000 */
[----:B------:R0:W1:Y:S02]  /*27ee0*/  SHFL.IDX P6, R14, R13, R12, R11 ;  /* 0x0000000c0d0e7389 */ /* 0x00006400000c000b */
[----:B01----:R-:W-:Y:S01]  /*27ef0*/  ENDCOLLECTIVE ;  /* 0x000000000000791b */ /* 0x003fe20003800000 */
.L_x_3514:
        /* <DEDUP_REMOVED lines=11> */
.L_x_3515:
[----:B------:R-:W-:Y:S01]  /*27fb0*/  IMAD.MOV.U32 R0, RZ, RZ, R14 ;  /* 0x000000ffff007224 */ /* 0x000fe200078e000e */
[----:B------:R-:W-:Y:S06]  /*27fc0*/  BRA `(.L_x_3516) ;  /* 0xffffff78004c7947 */ /* 0x000fec000383ffff */
.L_x_3280:
[----:B------:R-:W-:Y:S02]  /*27fd0*/  IMAD.MOV.U32 R13, RZ, RZ, R4 ;  /* 0x000000ffff0d7224 */ /* 0x000fe400078e0004 */
[----:B------:R-:W-:Y:S02]  /*27fe0*/  IMAD.MOV.U32 R12, RZ, RZ, RZ ;  /* 0x000000ffff0c7224 */ /* 0x000fe400078e00ff */
[----:B------:R-:W-:Y:S02]  /*27ff0*/  IMAD.MOV.U32 R11, RZ, RZ, 0x181f ;  /* 0x0000181fff0b7424 */ /* 0x000fe400078e00ff */
[----:B------:R-:W-:Y:S02]  /*28000*/  IMAD.MOV.U32 R15, RZ, RZ, -0x1 ;  /* 0xffffffffff0f7424 */ /* 0x000fe400078e00ff */
[----:B------:R-:W-:Y:S02]  /*28010*/  IMAD R29, R29, R7, RZ ;  /* 0x000000071d1d7224 */ /* 0x000fe400078e02ff */
[----:B------:R-:W-:-:S07]  /*28020*/  IMAD R17, R17, 0x80, R9 ;  /* 0x0000008011117824 */ /* 0x000fce00078e0209 */
[----:B-----5:R-:W-:Y:S05]  /*28030*/  WARPSYNC.COLLECTIVE R15, `(.L_x_3517) ;  /* 0x000000000f087348 */ /* 0x020fea0003c00000 */
[----:B------:R0:W1:Y:S02]  /*28040*/  SHFL.IDX P6, R14, R13, R12, R11 ;  /* 0x0000000c0d0e7389 */ /* 0x00006400000c000b */
[----:B01---5:R-:W-:Y:S01]  /*28050*/  ENDCOLLECTIVE ;  /* 0x000000000000791b */ /* 0x023fe20003800000 */
.L_x_3517:
[C---:B------:R-:W-:Y:S01]  /*28060*/  VIADD R6, R17.reuse, 0x10 ;  /* 0x0000001011067836 */ /* 0x040fe20000000000 */
[----:B------:R-:W-:Y:S01]  /*28070*/  ISETP.GE.AND P1, PT, R17, R29, PT ;  /* 0x0000001d1100720c */ /* 0x000fe20003f26270 */
[----:B------:R-:W-:Y:S02]  /*28080*/  IMAD.MOV.U32 R13, RZ, RZ, R0 ;  /* 0x000000ffff0d7224 */ /* 0x000fe400078e0000 */
[----:B------:R-:W-:-:S10]  /*28090*/  IMAD.MOV.U32 R2, RZ, RZ, R14 ;  /* 0x000000ffff027224 */ /* 0x000fd400078e000e */
[----:B------:R-:W-:Y:S05]  /*280a0*/  WARPSYNC.COLLECTIVE R15, `(.L_x_3518) ;  /* 0x000000000f087348 */ /* 0x000fea0003c00000 */
[----:B------:R0:W1:Y:S02]  /*280b0*/  SHFL.IDX P6, R14, R13, R12, R11 ;  /* 0x0000000c0d0e7389 */ /* 0x00006400000c000b */
[----:B01----:R-:W-:Y:S01]  /*280c0*/  ENDCOLLECTIVE ;  /* 0x000000000000791b */ /* 0x003fe20003800000 */
.L_x_3518:
[----:B------:R-:W-:Y:S02]  /*280d0*/  IMAD.MOV.U32 R13, RZ, RZ, R4 ;  /* 0x000000ffff0d7224 */ /* 0x000fe400078e0004 */
[----:B------:R-:W-:Y:S01]  /*280e0*/  IMAD.MOV.U32 R12, RZ, RZ, 0x1 ;  /* 0x00000001ff0c7424 */ /* 0x000fe200078e00ff */
[----:B------:R-:W-:-:S07]  /*280f0*/  MOV R3, R14 ;  /* 0x0000000e00037202 */ /* 0x000fce0000000f00 */
[----:B------:R-:W-:Y:S05]  /*28100*/  WARPSYNC.COLLECTIVE R15, `(.L_x_3519) ;  /* 0x000000000f087348 */ /* 0x000fea0003c00000 */
[----:B------:R0:W1:Y:S02]  /*28110*/  SHFL.IDX P6, R14, R13, R12, R11 ;  /* 0x0000000c0d0e7389 */ /* 0x00006400000c000b */
[----:B01----:R-:W-:Y:S01]  /*28120*/  ENDCOLLECTIVE ;  /* 0x000000000000791b */ /* 0x003fe20003800000 */
.L_x_3519:
[----:B------:R-:W-:-:S05]  /*28130*/  @!P1 IADD3 R3, P3, R31, R3, RZ ;  /* 0x000000031f039210 */ /* 0x000fca0007f7e0ff */
[----:B------:R-:W-:Y:S02]  /*28140*/  @!P1 IMAD.X R7, RZ, RZ, R2, P3 ;  /* 0x000000ffff079224 */ /* 0x000fe400018e0602 */
[----:B------:R-:W-:Y:S02]  /*28150*/  @!P1 IMAD.MOV.U32 R2, RZ, RZ, R3 ;  /* 0x000000ffff029224 */ /* 0x000fe400078e0003 */
[----:B------:R-:W-:Y:S01]  /*28160*/  @!P1 IMAD.MOV.U32 R3, RZ, RZ, R7 ;  /* 0x000000ffff039224 */ /* 0x000fe200078e0007 */
[----:B------:R-:W-:-:S04]  /*28170*/  MOV R13, R0 ;  /* 0x00000000000d7202 */ /* 0x000fc80000000f00 */
[----:B------:R-:W-:Y:S01]  /*28180*/  @!PT LDS RZ, [RZ] ;  /* 0x00000000fffff984 */ /* 0x000fe20000000800 */
[----:B------:R-:W-:Y:S01]  /*28190*/  @!PT LDS RZ, [RZ] ;  /* 0x00000000fffff984 */ /* 0x000fe20000000800 */
[----:B------:R-:W-:Y:S01]  /*281a0*/  @!PT LDS RZ, [RZ] ;  /* 0x00000000fffff984 */ /* 0x000fe20000000800 */
[----:B------:R0:W-:Y:S01]  /*281b0*/  @!P1 LDGSTS.E.BYPASS.LTC128B.128 [R8+0x14400], desc[UR60][R2.64], !P0 ;  /* 0x1440000002089fae */ /* 0x0001e2000c101d7c */
[----:B------:R-:W-:Y:S01]  /*281c0*/  ISETP.GE.AND P1, PT, R6, R29, PT ;  /* 0x0000001d0600720c */ /* 0x000fe20003f26270 */
[----:B0-----:R-:W-:-:S12]  /*281d0*/  IMAD.MOV.U32 R2, RZ, RZ, R14 ;  /* 0x000000ffff027224 */ /* 0x001fd800078e000e */
[----:B------:R-:W-:Y:S05]  /*281e0*/  WARPSYNC.COLLECTIVE R15, `(.L_x_3520) ;  /* 0x000000000f087348 */ /* 0x000fea0003c00000 */
[----:B------:R0:W1:Y:S02]  /*281f0*/  SHFL.IDX P6, R14, R13, R12, R11 ;  /* 0x0000000c0d0e7389 */ /* 0x00006400000c000b */
[----:B01----:R-:W-:Y:S01]  /*28200*/  ENDCOLLECTIVE ;  /* 0x000000000000791b */ /* 0x003fe20003800000 */
.L_x_3520:
[----:B------:R-:W-:Y:S02]  /*28210*/  IMAD.MOV.U32 R13, RZ, RZ, R4 ;  /* 0x000000ffff0d7224 */ /* 0x000fe400078e0004 */
[----:B------:R-:W-:Y:S02]  /*28220*/  IMAD.MOV.U32 R12, RZ, RZ, 0x2 ;  /* 0x00000002ff0c7424 */ /* 0x000fe400078e00ff */
[----:B------:R-:W-:-:S07]  /*28230*/  IMAD.MOV.U32 R5, RZ, RZ, R14 ;  /* 0x000000ffff057224 */ /* 0x000fce00078e000e */
[----:B------:R-:W-:Y:S05]  /*28240*/  WARPSYNC.COLLECTIVE R15, `(.L_x_3521) ;  /* 0x000000000f087348 */ /* 0x000fea0003c00000 */
[----:B------:R0:W1:Y:S02]  /*28250*/  SHFL.IDX P6, R14, R13, R12, R11 ;  /* 0x0000000c0d0e7389 */ /* 0x00006400000c000b */
[----:B01----:R-:W-:Y:S01]  /*28260*/  ENDCOLLECTIVE ;  /* 0x000000000000791b */ /* 0x003fe20003800000 */
.L_x_3521:
[----:B------:R-:W-:-:S05]  /*28270*/  @!P1 IADD3 R5, P3, R31, R5, RZ ;  /* 0x000000051f059210 */ /* 0x000fca0007f7e0ff */
[----:B------:R-:W-:Y:S02]  /*28280*/  @!P1 IMAD.X R6, RZ, RZ, R2, P3 ;  /* 0x000000ffff069224 */ /* 0x000fe400018e0602 */
[----:B------:R-:W-:Y:S02]  /*28290*/  @!P1 IMAD.MOV.U32 R2, RZ, RZ, R5 ;  /* 0x000000ffff029224 */ /* 0x000fe400078e0005 */
[----:B------:R-:W-:Y:S01]  /*282a0*/  @!P1 IMAD.MOV.U32 R3, RZ, RZ, R6 ;  /* 0x000000ffff039224 */ /* 0x000fe200078e0006 */
[----:B------:R-:W-:Y:S01]  /*282b0*/  MOV R13, R0 ;  /* 0x00000000000d7202 */ /* 0x000fe20000000f00 */
[----:B------:R-:W-:-:S03]  /*282c0*/  VIADD R6, R17, 0x20 ;  /* 0x0000002011067836 */ /* 0x000fc60000000000 */
[----:B------:R-:W-:Y:S01]  /*282d0*/  @!PT LDS RZ, [RZ] ;  /* 0x00000000fffff984 */ /* 0x000fe20000000800 */
[----:B------:R-:W-:Y:S01]  /*282e0*/  @!PT LDS RZ, [RZ] ;  /* 0x00000000fffff984 */ /* 0x000fe20000000800 */
[----:B------:R-:W-:Y:S01]  /*282f0*/  @!PT LDS RZ, [RZ] ;  /* 0x00000000fffff984 */ /* 0x000fe20000000800 */
[----:B------:R0:W-:Y:S02]  /*28300*/  @!P1 LDGSTS.E.BYPASS.LTC128B.128 [R8+0x14c00], desc[UR60][R2.64], !P0 ;  /* 0x14c0000002089fae */ /* 0x0001e4000c101d7c */
[----:B------:R-:W-:Y:S01]  /*28310*/  ISETP.GE.AND P1, PT, R6, R29, PT ;  /* 0x0000001d0600720c */ /* 0x000fe20003f26270 */
[----:B------:R-:W-:Y:S02]  /*28320*/  VIADD R6, R17, 0x30 ;  /* 0x0000003011067836 */ /* 0x000fe40000000000 */
[----:B0-----:R-:W-:-:S10]  /*28330*/  IMAD.MOV.U32 R2, RZ, RZ, R14 ;  /* 0x000000ffff027224 */ /* 0x001fd400078e000e */
[----:B------:R-:W-:Y:S05]  /*28340*/  WARPSYNC.COLLECTIVE R15, `(.L_x_3522) ;  /* 0x000000000f087348 */ /* 0x000fea0003c00000 */
[----:B------:R0:W1:Y:S02]  /*28350*/  SHFL.IDX P6, R14, R13, R12, R11 ;  /* 0x0000000c0d0e7389 */ /* 0x00006400000c000b */
[----:B01----:R-:W-:Y:S01]  /*28360*/  ENDCOLLECTIVE ;  /* 0x000000000000791b */ /* 0x003fe20003800000 */
.L_x_3522:
[----:B------:R-:W-:Y:S02]  /*28370*/  IMAD.MOV.U32 R13, RZ, RZ, R4 ;  /* 0x000000ffff0d7224 */ /* 0x000fe400078e0004 */
[----:B------:R-:W-:Y:S02]  /*28380*/  IMAD.MOV.U32 R12, RZ, RZ, 0x3 ;  /* 0x00000003ff0c7424 */ /* 0x000fe400078e00ff */
[----:B------:R-:W-:-:S07]  /*28390*/  IMAD.MOV.U32 R3, RZ, RZ, R14 ;  /* 0x000000ffff037224 */ /* 0x000fce00078e000e */
[----:B------:R-:W-:Y:S05]  /*283a0*/  WARPSYNC.COLLECTIVE R15, `(.L_x_3523) ;  /* 0x000000000f087348 */ /* 0x000fea0003c00000 */
[----:B------:R0:W1:Y:S02]  /*283b0*/  SHFL.IDX P6, R14, R13, R12, R11 ;  /* 0x0000000c0d0e7389 */ /* 0x00006400000c000b */
[----:B01----:R-:W-:Y:S01]  /*283c0*/  ENDCOLLECTIVE ;  /* 0x000000000000791b */ /* 0x003fe20003800000 */
.L_x_3523:
        /* <DEDUP_REMOVED lines=9> */
[----:B------:R0:W-:Y:S01]  /*28460*/  @!P1 LDGSTS.E.BYPASS.LTC128B.128 [R8+0x15400], desc[UR60][R2.64], !P0 ;  /* 0x1540000002089fae */ /* 0x0001e2000c101d7c */
[----:B------:R-:W-:Y:S01]  /*28470*/  ISETP.GE.AND P1, PT, R6, R29, PT ;  /* 0x0000001d0600720c */ /* 0x000fe20003f26270 */
[----:B------:R-:W-:Y:S02]  /*28480*/  VIADD R6, R17, 0x40 ;  /* 0x0000004011067836 */ /* 0x000fe40000000000 */
[----:B0-----:R-:W-:-:S10]  /*28490*/  IMAD.MOV.U32 R2, RZ, RZ, R14 ;  /* 0x000000ffff027224 */ /* 0x001fd400078e000e */
[----:B------:R-:W-:Y:S05]  /*284a0*/  WARPSYNC.COLLECTIVE R15, `(.L_x_3524) ;  /* 0x000000000f087348 */ /* 0x000fea0003c00000 */
[----:B------:R0:W1:Y:S02]  /*284b0*/  SHFL.IDX P6, R14, R13, R12, R11 ;  /* 0x0000000c0d0e7389 */ /* 0x00006400000c000b */
[----:B01----:R-:W-:Y:S01]  /*284c0*/  ENDCOLLECTIVE ;  /* 0x000000000000791b */ /* 0x003fe20003800000 */
.L_x_3524:
[----:B------:R-:W-:Y:S02]  /*284d0*/  IMAD.MOV.U32 R13, RZ, RZ, R4 ;  /* 0x000000ffff0d7224 */ /* 0x000fe400078e0004 */
[----:B------:R-:W-:Y:S02]  /*284e0*/  IMAD.MOV.U32 R12, RZ, RZ, 0x4 ;  /* 0x00000004ff0c7424 */ /* 0x000fe400078e00ff */
[----:B------:R-:W-:-:S07]  /*284f0*/  IMAD.MOV.U32 R3, RZ, RZ, R14 ;  /* 0x000000ffff037224 */ /* 0x000fce00078e000e */
[----:B------:R-:W-:Y:S05]  /*28500*/  WARPSYNC.COLLECTIVE R15, `(.L_x_3525) ;  /* 0x000000000f087348 */ /* 0x000fea0003c00000 */
[----:B------:R0:W1:Y:S02]  /*28510*/  SHFL.IDX P6, R14, R13, R12, R11 ;  /* 0x0000000c0d0e7389 */ /* 0x00006400000c000b */
[----:B01----:R-:W-:Y:S01]  /*28520*/  ENDCOLLECTIVE ;  /* 0x000000000000791b */ /* 0x003fe20003800000 */
.L_x_3525:
[----:B------:R-:W-:-:S04]  /*28530*/  @!P1 IADD3 R3, P2, R31, R3, RZ ;  /* 0x000000031f039210 */ /* 0x000fc80007f5e0ff */
[----:B------:R-:W-:-:S04]  /*28540*/  @!P1 IADD3.X R2, RZ, R2, RZ, P2, !PT ;  /* 0x00000002ff029210 */ /* 0x000fc800017fe4ff */
        /* <DEDUP_REMOVED lines=14> */
.L_x_3526:
[----:B------:R-:W-:Y:S01]  /*28630*/  MOV R13, R4 ;  /* 0x00000004000d7202 */ /* 0x000fe20000000f00 */
[----:B------:R-:W-:Y:S02]  /*28640*/  IMAD.MOV.U32 R12, RZ, RZ, 0x5 ;  /* 0x00000005ff0c7424 */ /* 0x000fe400078e00ff */
[----:B------:R-:W-:-:S07]  /*28650*/  IMAD.MOV.U32 R3, RZ, RZ, R14 ;  /* 0x000000ffff037224 */ /* 0x000fce00078e000e */
[----:B------:R-:W-:Y:S05]  /*28660*/  WARPSYNC.COLLECTIVE R15, `(.L_x_3527) ;  /* 0x000000000f087348 */ /* 0x000fea0003c00000 */
[----:B------:R0:W1:Y:S02]  /*28670*/  SHFL.IDX P6, R14, R13, R12, R11 ;  /* 0x0000000c0d0e7389 */ /* 0x00006400000c000b */
[----:B01----:R-:W-:Y:S01]  /*28680*/  ENDCOLLECTIVE ;  /* 0x000000000000791b */ /* 0x003fe20003800000 */
.L_x_3527:
        /* <DEDUP_REMOVED lines=16> */
.L_x_3528:
[----:B------:R-:W-:Y:S02]  /*28790*/  IMAD.MOV.U32 R13, RZ, RZ, R4 ;  /* 0x000000ffff0d7224 */ /* 0x000fe400078e0004 */
[----:B------:R-:W-:Y:S02]  /*287a0*/  IMAD.MOV.U32 R12, RZ, RZ, 0x6 ;  /* 0x00000006ff0c7424 */ /* 0x000fe400078e00ff */
[----:B------:R-:W-:-:S07]  /*287b0*/  IMAD.MOV.U32 R3, RZ, RZ, R14 ;  /* 0x000000ffff037224 */ /* 0x000fce00078e000e */
[----:B------:R-:W-:Y:S05]  /*287c0*/  WARPSYNC.COLLECTIVE R15, `(.L_x_3529) ;  /* 0x000000000f087348 */ /* 0x000fea0003c00000 */
[----:B------:R0:W1:Y:S02]  /*287d0*/  SHFL.IDX P6, R14, R13, R12, R11 ;  /* 0x0000000c0d0e7389 */ /* 0x00006400000c000b */
[----:B01----:R-:W-:Y:S01]  /*287e0*/  ENDCOLLECTIVE ;  /* 0x000000000000791b */ /* 0x003fe20003800000 */
.L_x_3529:
[----:B------:R-:W-:-:S05]  /*287f0*/  @!P1 IADD3 R3, P2, R31, R3, RZ ;  /* 0x000000031f039210 */ /* 0x000fca0007f5e0ff */
[----:B------:R-:W-:Y:S01]  /*28800*/  @!P1 IMAD.X R2, RZ, RZ, R2, P2 ;  /* 0x000000ffff029224 */ /* 0x000fe200010e0602 */
[----:B------:R-:W-:-:S04]  /*28810*/  ISETP.GE.AND P2, PT, R6, R29, PT ;  /* 0x0000001d0600720c */ /* 0x000fc80003f46270 */
[----:B------:R-:W-:Y:S02]  /*28820*/  @!P1 LOP3.LUT R3, R3, R2, RZ, 0x3c, !PT ;  /* 0x0000000203039212 */ /* 0x000fe400078e3cff */
[----:B------:R-:W-:Y:S02]  /*28830*/  MOV R13, R0 ;  /* 0x00000000000d7202 */ /* 0x000fe40000000f00 */
        /* <DEDUP_REMOVED lines=10> */
.L_x_3530:
[----:B------:R-:W-:Y:S02]  /*288e0*/  IMAD.MOV.U32 R13, RZ, RZ, R4 ;  /* 0x000000ffff0d7224 */ /* 0x000fe400078e0004 */
[----:B------:R-:W-:Y:S02]  /*288f0*/  IMAD.MOV.U32 R12, RZ, RZ, 0x7 ;  /* 0x00000007ff0c7424 */ /* 0x000fe400078e00ff */
[----:B------:R-:W-:-:S07]  /*28900*/  IMAD.MOV.U32 R3, RZ, RZ, R14 ;  /* 0x000000ffff037224 */ /* 0x000fce00078e000e */
[----:B------:R-:W-:Y:S05]  /*28910*/  WARPSYNC.COLLECTIVE R15, `(.L_x_3531) ;  /* 0x000000000f087348 */ /* 0x000fea0003c00000 */
[----:B------:R0:W1:Y:S02]  /*28920*/  SHFL.IDX P6, R14, R13, R12, R11 ;  /* 0x0000000c0d0e7389 */ /* 0x00006400000c000b */
[----:B01----:R-:W-:Y:S01]  /*28930*/  ENDCOLLECTIVE ;  /* 0x000000000000791b */ /* 0x003fe20003800000 */
.L_x_3531:
[----:B------:R-:W-:-:S05]  /*28940*/  @!P2 IADD3 R3, P1, R31, R3, RZ ;  /* 0x000000031f03a210 */ /* 0x000fca0007f3e0ff */
[----:B------:R-:W-:-:S05]  /*28950*/  @!P2 IMAD.X R2, RZ, RZ, R2, P1 ;  /* 0x000000ffff02a224 */ /* 0x000fca00008e0602 */
[----:B------:R-:W-:Y:S01]  /*28960*/  @!P2 LOP3.LUT R3, R3, R2, RZ, 0x3c, !PT ;  /* 0x000000020303a212 */ /* 0x000fe200078e3cff */
[----:B------:R-:W-:-:S03]  /*28970*/  IMAD.MOV.U32 R13, RZ, RZ, R0 ;  /* 0x000000ffff0d7224 */ /* 0x000fc600078e0000 */
        /* <DEDUP_REMOVED lines=10> */
.L_x_3532:
[----:B------:R-:W-:Y:S05]  /*28a20*/  BRA `(.L_x_3533) ;  /* 0xffffff7800807947 */ /* 0x000fea000383ffff */
.L_x_3283:
[----:B0-----:R0:W1:Y:S02]  /*28a30*/  SYNCS.PHASECHK.TRANS64.TRYWAIT P0, [R22+URZ+0x22820], R3 ;  /* 0x02282003160075a7 */ /* 0x001064000800017f */
[----:B-1----:R-:W-:Y:S05]  /*28a40*/  @!P0 NANOSLEEP.SYNCS 0x989680 ;  /* 0x009896800000895d */ /* 0x002fea0003900000 */
[----:B------:R-:W1:Y:S02]  /*28a50*/  @!P0 SYNCS.PHASECHK.TRANS64 P0, [R22+URZ+0x22820], R3 ;  /* 0x02282003160085a7 */ /* 0x000e64000800007f */
[----:B-1----:R-:W-:Y:S05]  /*28a60*/  @!P0 BRA `(.L_x_3283) ;  /* 0xfffffffc00f08947 */ /* 0x002fea000383ffff */
[----:B------:R-:W-:Y:S05]  /*28a70*/  BRA `(.L_x_3534) ;  /* 0xffffff7800e07947 */ /* 0x000fea000383ffff */
.L_x_3287:
[----:B0-----:R0:W1:Y:S02]  /*28a80*/  SYNCS.PHASECHK.TRANS64.TRYWAIT P0, [R0+URZ+0x22880], R30 ;  /* 0x0228801e000075a7 */ /* 0x001064000800017f */
[----:B-1----:R-:W-:Y:S05]  /*28a90*/  @!P0 NANOSLEEP.SYNCS 0x989680 ;  /* 0x009896800000895d */ /* 0x002fea0003900000 */
[----:B------:R-:W1:Y:S02]  /*28aa0*/  @!P0 SYNCS.PHASECHK.TRANS64 P0, [R0+URZ+0x22880], R30 ;  /* 0x0228801e000085a7 */ /* 0x000e64000800007f */
[----:B-1----:R-:W-:Y:S05]  /*28ab0*/  @!P0 BRA `(.L_x_3287) ;  /* 0xfffffffc00f08947 */ /* 0x002fea000383ffff */
[----:B------:R-:W-:Y:S05]  /*28ac0*/  BRA `(.L_x_3535) ;  /* 0xffffff7c00f87947 */ /* 0x000fea000383ffff */
.L_x_3288:
[----:B------:R-:W-:Y:S01]  /*28ad0*/  BSSY B0, `(.L_x_3536) ;  /* 0x0000008000007945 */ /* 0x000fe20003800000 */
[----:B------:R-:W-:Y:S01]  /*28ae0*/  IMAD.MOV.U32 R13, RZ, RZ, R20 ;  /* 0x000000ffff0d7224 */ /* 0x000fe200078e0014 */
[----:B------:R-:W-:Y:S01]  /*28af0*/  MOV R12, RZ ;  /* 0x000000ff000c7202 */ /* 0x000fe20000000f00 */
[----:B------:R-:W-:Y:S02]  /*28b00*/  IMAD.MOV.U32 R11, RZ, RZ, 0x181f ;  /* 0x0000181fff0b7424 */ /* 0x000fe400078e00ff */
[----:B------:R-:W-:-:S07]  /*28b10*/  IMAD.MOV.U32 R15, RZ, RZ, -0x1 ;  /* 0xffffffffff0f7424 */ /* 0x000fce00078e00ff */
[----:B0-----:R-:W-:Y:S05]  /*28b20*/  WARPSYNC.COLLECTIVE R15, `(.L_x_3537) ;  /* 0x000000000f087348 */ /* 0x001fea0003c00000 */
[----:B------:R1:W2:Y:S02]  /*28b30*/  SHFL.IDX P6, R14, R13, R12, R11 ;  /* 0x0000000c0d0e7389 */ /* 0x0002a400000c000b */
[----:B012---:R-:W-:Y:S01]  /*28b40*/  ENDCOLLECTIVE ;  /* 0x000000000000791b */ /* 0x007fe20003800000 */
.L_x_3537:
[----:B------:R-:W-:Y:S05]  /*28b50*/  BSYNC B0 ;  /* 0x0000000000007941 */ /* 0x000fea0003800000 */
.L_x_3536:
        /* <DEDUP_REMOVED lines=9> */
.L_x_3538:
[----:B------:R-:W-:Y:S02]  /*28bf0*/  IMAD.MOV.U32 R13, RZ, RZ, R20 ;  /* 0x000000ffff0d7224 */ /* 0x000fe400078e0014 */
[----:B------:R-:W-:Y:S02]  /*28c00*/  IMAD.MOV.U32 R12, RZ, RZ, 0x1 ;  /* 0x00000001ff0c7424 */ /* 0x000fe400078e00ff */
[----:B------:R-:W-:-:S07]  /*28c10*/  IMAD.MOV.U32 R2, RZ, RZ, R14 ;  /* 0x000000ffff027224 */ /* 0x000fce00078e000e */
[----:B------:R-:W-:Y:S05]  /*28c20*/  WARPSYNC.COLLECTIVE R15, `(.L_x_3539) ;  /* 0x000000000f087348 */ /* 0x000fea0003c00000 */
[----:B------:R0:W1:Y:S02]  /*28c30*/  SHFL.IDX P6, R14, R13, R12, R11 ;  /* 0x0000000c0d0e7389 */ /* 0x00006400000c000b */
[----:B01----:R-:W-:Y:S01]  /*28c40*/  ENDCOLLECTIVE ;  /* 0x000000000000791b */ /* 0x003fe20003800000 */
.L_x_3539:
        /* <DEDUP_REMOVED lines=11> */
.L_x_3540:
        /* <DEDUP_REMOVED lines=9> */
.L_x_3541:
        /* <DEDUP_REMOVED lines=9> */
.L_x_3542:
[----:B------:R-:W-:Y:S02]  /*28e20*/  IMAD.MOV.U32 R13, RZ, RZ, R20 ;  /* 0x000000ffff0d7224 */ /* 0x000fe400078e0014 */
[----:B------:R-:W-:Y:S02]  /*28e30*/  IMAD.MOV.U32 R12, RZ, RZ, 0x3 ;  /* 0x00000003ff0c7424 */ /* 0x000fe400078e00ff */
[----:B------:R-:W-:-:S07]  /*28e40*/  IMAD.MOV.U32 R2, RZ, RZ, R14 ;  /* 0x000000ffff027224 */ /* 0x000fce00078e000e */
[----:B------:R-:W-:Y:S05]  /*28e50*/  WARPSYNC.COLLECTIVE R15, `(.L_x_3543) ;  /* 0x000000000f087348 */ /* 0x000fea0003c00000 */
[----:B------:R0:W1:Y:S02]  /*28e60*/  SHFL.IDX P6, R14, R13, R12, R11 ;  /* 0x0000000c0d0e7389 */ /* 0x00006400000c000b */
[----:B01----:R-:W-:Y:S01]  /*28e70*/  ENDCOLLECTIVE ;  /* 0x000000000000791b */ /* 0x003fe20003800000 */
.L_x_3543:
        /* <DEDUP_REMOVED lines=11> */
.L_x_3544:
[----:B------:R-:W-:Y:S02]  /*28f30*/  IMAD.MOV.U32 R13, RZ, RZ, R20 ;  /* 0x000000ffff0d7224 */ /* 0x000fe400078e0014 */
[----:B------:R-:W-:Y:S02]  /*28f40*/  IMAD.MOV.U32 R12, RZ, RZ, 0x4 ;  /* 0x00000004ff0c7424 */ /* 0x000fe400078e00ff */
[----:B------:R-:W-:-:S07]  /*28f50*/  IMAD.MOV.U32 R2, RZ, RZ, R14 ;  /* 0x000000ffff027224 */ /* 0x000fce00078e000e */
[----:B------:R-:W-:Y:S05]  /*28f60*/  WARPSYNC.COLLECTIVE R15, `(.L_x_3545) ;  /* 0x000000000f087348 */ /* 0x000fea0003c00000 */
[----:B------:R0:W1:Y:S02]  /*28f70*/  SHFL.IDX P6, R14, R13, R12, R11 ;  /* 0x0000000c0d0e7389 */ /* 0x00006400000c000b */
[----:B01----:R-:W-:Y:S01]  /*28f80*/  ENDCOLLECTIVE ;  /* 0x000000000000791b */ /* 0x003fe20003800000 */
.L_x_3545:
        /* <DEDUP_REMOVED lines=11> */
.L_x_3546:
[----:B------:R-:W-:Y:S01]  /*29040*/  MOV R13, R20 ;  /* 0x00000014000d7202 */ /* 0x000fe20000000f00 */
[----:B------:R-:W-:Y:S02]  /*29050*/  IMAD.MOV.U32 R12, RZ, RZ, 0x5 ;  /* 0x00000005ff0c7424 */ /* 0x000fe400078e00ff */
[----:B------:R-:W-:-:S07]  /*29060*/  IMAD.MOV.U32 R2, RZ, RZ, R14 ;  /* 0x000000ffff027224 */ /* 0x000fce00078e000e */
[----:B------:R-:W-:Y:S05]  /*29070*/  WARPSYNC.COLLECTIVE R15, `(.L_x_3547) ;  /* 0x000000000f087348 */ /* 0x000fea0003c00000 */
[----:B------:R0:W1:Y:S02]  /*29080*/  SHFL.IDX P6, R14, R13, R12, R11 ;  /* 0x0000000c0d0e7389 */ /* 0x00006400000c000b */
[----:B01----:R-:W-:Y:S01]  /*29090*/  ENDCOLLECTIVE ;  /* 0x000000000000791b */ /* 0x003fe20003800000 */
.L_x_3547:
        /* <DEDUP_REMOVED lines=11> */
.L_x_3548:
[----:B------:R-:W-:Y:S02]  /*29150*/  IMAD.MOV.U32 R13, RZ, RZ, R20 ;  /* 0x000000ffff0d7224 */ /* 0x000fe400078e0014 */
[----:B------:R-:W-:Y:S02]  /*29160*/  IMAD.MOV.U32 R12, RZ, RZ, 0x6 ;  /* 0x00000006ff0c7424 */ /* 0x000fe400078e00ff */
[----:B------:R-:W-:-:S07]  /*29170*/  IMAD.MOV.U32 R2, RZ, RZ, R14 ;  /* 0x000000ffff027224 */ /* 0x000fce00078e000e */
[----:B------:R-:W-:Y:S05]  /*29180*/  WARPSYNC.COLLECTIVE R15, `(.L_x_3549) ;  /* 0x000000000f087348 */ /* 0x000fea0003c00000 */
[----:B------:R0:W1:Y:S02]  /*29190*/  SHFL.IDX P6, R14, R13, R12, R11 ;  /* 0x0000000c0d0e7389 */ /* 0x00006400000c000b */
[----:B01----:R-:W-:Y:S01]  /*291a0*/  ENDCOLLECTIVE ;  /* 0x000000000000791b */ /* 0x003fe20003800000 */
.L_x_3549:
        /* <DEDUP_REMOVED lines=11> */
.L_x_3550:
[----:B------:R-:W-:Y:S02]  /*29260*/  IMAD.MOV.U32 R13, RZ, RZ, R20 ;  /* 0x000000ffff0d7224 */ /* 0x000fe400078e0014 */
[----:B------:R-:W-:Y:S02]  /*29270*/  IMAD.MOV.U32 R12, RZ, RZ, 0x7 ;  /* 0x00000007ff0c7424 */ /* 0x000fe400078e00ff */
[----:B------:R-:W-:-:S07]  /*29280*/  IMAD.MOV.U32 R2, RZ, RZ, R14 ;  /* 0x000000ffff027224 */ /* 0x000fce00078e000e */
[----:B------:R-:W-:Y:S05]  /*29290*/  WARPSYNC.COLLECTIVE R15, `(.L_x_3551) ;  /* 0x000000000f087348 */ /* 0x000fea0003c00000 */
[----:B------:R0:W1:Y:S02]  /*292a0*/  SHFL.IDX P6, R14, R13, R12, R11 ;  /* 0x0000000c0d0e7389 */ /* 0x00006400000c000b */
[----:B01----:R-:W-:Y:S01]  /*292b0*/  ENDCOLLECTIVE ;  /* 0x000000000000791b */ /* 0x003fe20003800000 */
.L_x_3551:
        /* <DEDUP_REMOVED lines=11> */
.L_x_3552:
        /* <DEDUP_REMOVED lines=9> */
.L_x_3553:
        /* <DEDUP_REMOVED lines=9> */
.L_x_3554:
        /* <DEDUP_REMOVED lines=8> */
.L_x_3555:
[----:B------:R-:W-:Y:S01]  /*29510*/  @!PT LDS RZ, [RZ] ;  /* 0x00000000fffff984 */ /* 0x000fe20000000800 */
[----:B------:R-:W-:Y:S01]  /*29520*/  @!PT LDS RZ, [RZ] ;  /* 0x00000000fffff984 */ /* 0x000fe20000000800 */
[----:B------:R-:W-:Y:S01]  /*29530*/  @!PT LDS RZ, [RZ] ;  /* 0x00000000fffff984 */ /* 0x000fe20000000800 */
[----:B------:R0:W-:Y:S01]  /*29540*/  LDGSTS.E.BYPASS.LTC128B.128 [R6+0xe400], desc[UR60][R2.64], !P2 ;  /* 0x0e40000002067fae */ /* 0x0001e2000d101d7c */
[----:B------:R-:W-:Y:S01]  /*29550*/  IMAD.MOV.U32 R13, RZ, RZ, R9 ;  /* 0x000000ffff0d7224 */ /* 0x000fe200078e0009 */
[----:B------:R-:W-:-:S07]  /*29560*/  MOV R17, R14 ;  /* 0x0000000e00117202 */ /* 0x000fce0000000f00 */
[----:B0-----:R-:W-:Y:S05]  /*29570*/  WARPSYNC.COLLECTIVE R15, `(.L_x_3556) ;  /* 0x000000000f087348 */ /* 0x001fea0003c00000 */
[----:B------:R1:W2:Y:S02]  /*29580*/  SHFL.IDX P6, R14, R13, R12, R11 ;  /* 0x0000000c0d0e7389 */ /* 0x0002a400000c000b */
[----:B012---:R-:W-:Y:S01]  /*29590*/  ENDCOLLECTIVE ;  /* 0x000000000000791b */ /* 0x007fe20003800000 */
.L_x_3556:
[----:B------:R-:W-:Y:S01]  /*295a0*/  IMAD.MOV.U32 R2, RZ, RZ, R14 ;  /* 0x000000ffff027224 */ /* 0x000fe200078e000e */
[----:B------:R-:W-:Y:S06]  /*295b0*/  BRA `(.L_x_3557) ;  /* 0xffffff7800947947 */ /* 0x000fec000383ffff */
.L_x_3293:
[----:B---3--:R3:W4:Y:S02]  /*295c0*/  SYNCS.PHASECHK.TRANS64.TRYWAIT P0, [R0+URZ+0x22840], R30 ;  /* 0x0228401e000075a7 */ /* 0x008724000800017f */
[----:B----4-:R-:W-:Y:S05]  /*295d0*/  @!P0 NANOSLEEP.SYNCS 0x989680 ;  /* 0x009896800000895d */ /* 0x010fea0003900000 */
[----:B------:R-:W4:Y:S02]  /*295e0*/  @!P0 SYNCS.PHASECHK.TRANS64 P0, [R0+URZ+0x22840], R30 ;  /* 0x0228401e000085a7 */ /* 0x000f24000800007f */
[----:B----4-:R-:W-:Y:S05]  /*295f0*/  @!P0 BRA `(.L_x_3293) ;  /* 0xfffffffc00f08947 */ /* 0x010fea000383ffff */
[----:B------:R-:W-:Y:S05]  /*29600*/  BRA `(.L_x_3558) ;  /* 0xffffff7800e47947 */ /* 0x000fea000383ffff */
.L_x_3294:
        /* <DEDUP_REMOVED lines=8> */
.L_x_3560:
[----:B------:R-:W-:Y:S05]  /*29690*/  BSYNC B0 ;  /* 0x0000000000007941 */ /* 0x000fea0003800000 */
.L_x_3559:
        /* <DEDUP_REMOVED lines=8> */
.L_x_3561:
[----:B------:R-:W-:Y:S02]  /*29720*/  IMAD.MOV.U32 R13, RZ, RZ, R5 ;  /* 0x000000ffff0d7224 */ /* 0x000fe400078e0005 */
[----:B------:R-:W-:Y:S02]  /*29730*/  IMAD.MOV.U32 R12, RZ, RZ, 0x1 ;  /* 0x00000001ff0c7424 */ /* 0x000fe400078e00ff */
[----:B------:R-:W-:-:S07]  /*29740*/  IMAD.MOV.U32 R2, RZ, RZ, R14 ;  /* 0x000000ffff027224 */ /* 0x000fce00078e000e */
[----:B------:R-:W-:Y:S05]  /*29750*/  WARPSYNC.COLLECTIVE R15, `(.L_x_3562) ;  /* 0x000000000f087348 */ /* 0x000fea0003c00000 */
[----:B------:R0:W1:Y:S02]  /*29760*/  SHFL.IDX P6, R14, R13, R12, R11 ;  /* 0x0000000c0d0e7389 */ /* 0x00006400000c000b */
[----:B01----:R-:W-:Y:S01]  /*29770*/  ENDCOLLECTIVE ;  /* 0x000000000000791b */ /* 0x003fe20003800000 */
.L_x_3562:
        /* <DEDUP_REMOVED lines=11> */
.L_x_3563:
[----:B------:R-:W-:Y:S02]  /*29830*/  IMAD.MOV.U32 R13, RZ, RZ, R5 ;  /* 0x000000ffff0d7224 */ /* 0x000fe400078e0005 */
[----:B------:R-:W-:Y:S01]  /*29840*/  IMAD.MOV.U32 R12, RZ, RZ, 0x2 ;  /* 0x00000002ff0c7424 */ /* 0x000fe200078e00ff */
[----:B------:R-:W-:-:S07]  /*29850*/  MOV R10, R14 ;  /* 0x0000000e000a7202 */ /* 0x000fce0000000f00 */
[----:B------:R-:W-:Y:S05]  /*29860*/  WARPSYNC.COLLECTIVE R15, `(.L_x_3564) ;  /* 0x000000000f087348 */ /* 0x000fea0003c00000 */
[----:B------:R0:W1:Y:S02]  /*29870*/  SHFL.IDX P6, R14, R13, R12, R11 ;  /* 0x0000000c0d0e7389 */ /* 0x00006400000c000b */
[----:B01----:R-:W-:Y:S01]  /*29880*/  ENDCOLLECTIVE ;  /* 0x000000000000791b */ /* 0x003fe20003800000 */
.L_x_3564:
        /* <DEDUP_REMOVED lines=11> */
.L_x_3565:
[----:B------:R-:W-:Y:S01]  /*29940*/  IMAD.MOV.U32 R13, RZ, RZ, R5 ;  /* 0x000000ffff0d7224 */ /* 0x000fe200078e0005 */
[----:B------:R-:W-:Y:S01]  /*29950*/  MOV R12, 0x3 ;  /* 0x00000003000c7802 */ /* 0x000fe20000000f00 */
[----:B------:R-:W-:-:S07]  /*29960*/  IMAD.MOV.U32 R2, RZ, RZ, R14 ;  /* 0x000000ffff027224 */ /* 0x000fce00078e000e */
[----:B------:R-:W-:Y:S05]  /*29970*/  WARPSYNC.COLLECTIVE R15, `(.L_x_3566) ;  /* 0x000000000f087348 */ /* 0x000fea0003c00000 */
[----:B------:R0:W1:Y:S02]  /*29980*/  SHFL.IDX P6, R14, R13, R12, R11 ;  /* 0x0000000c0d0e7389 */ /* 0x00006400000c000b */
[----:B01----:R-:W-:Y:S01]  /*29990*/  ENDCOLLECTIVE ;  /* 0x000000000000791b */ /* 0x003fe20003800000 */
.L_x_3566:
        /* <DEDUP_REMOVED lines=11> */
.L_x_3567:
[----:B------:R-:W-:Y:S02]  /*29a50*/  IMAD.MOV.U32 R13, RZ, RZ, R5 ;  /* 0x000000ffff0d7224 */ /* 0x000fe400078e0005 */
[----:B------:R-:W-:Y:S02]  /*29a60*/  IMAD.MOV.U32 R12, RZ, RZ, 0x4 ;  /* 0x00000004ff0c7424 */ /* 0x000fe400078e00ff */
[----:B------:R-:W-:-:S07]  /*29a70*/  IMAD.MOV.U32 R2, RZ, RZ, R14 ;  /* 0x000000ffff027224 */ /* 0x000fce00078e000e */
[----:B------:R-:W-:Y:S05]  /*29a80*/  WARPSYNC.COLLECTIVE R15, `(.L_x_3568) ;  /* 0x000000000f087348 */ /* 0x000fea0003c00000 */
[----:B------:R0:W1:Y:S02]  /*29a90*/  SHFL.IDX P6, R14, R13, R12, R11 ;  /* 0x0000000c0d0e7389 */ /* 0x00006400000c000b */
[----:B01----:R-:W-:Y:S01]  /*29aa0*/  ENDCOLLECTIVE ;  /* 0x000000000000791b */ /* 0x003fe20003800000 */
.L_x_3568:
        /* <DEDUP_REMOVED lines=11> */
.L_x_3569:
[----:B------:R-:W-:Y:S02]  /*29b60*/  IMAD.MOV.U32 R13, RZ, RZ, R5 ;  /* 0x000000ffff0d7224 */ /* 0x000fe400078e0005 */
[----:B------:R-:W-:Y:S01]  /*29b70*/  IMAD.MOV.U32 R12, RZ, RZ, 0x5 ;  /* 0x00000005ff0c7424 */ /* 0x000fe200078e00ff */
[----:B------:R-:W-:-:S07]  /*29b80*/  MOV R2, R14 ;  /* 0x0000000e00027202 */ /* 0x000fce0000000f00 */
[----:B------:R-:W-:Y:S05]  /*29b90*/  WARPSYNC.COLLECTIVE R15, `(.L_x_3570) ;  /* 0x000000000f087348 */ /* 0x000fea0003c00000 */
[----:B------:R0:W1:Y:S02]  /*29ba0*/  SHFL.IDX P6, R14, R13, R12, R11 ;  /* 0x0000000c0d0e7389 */ /* 0x00006400000c000b */
[----:B01----:R-:W-:Y:S01]  /*29bb0*/  ENDCOLLECTIVE ;  /* 0x000000000000791b */ /* 0x003fe20003800000 */
.L_x_3570:
        /* <DEDUP_REMOVED lines=11> */
.L_x_3571:
[----:B------:R-:W-:Y:S01]  /*29c70*/  IMAD.MOV.U32 R13, RZ, RZ, R5 ;  /* 0x000000ffff0d7224 */ /* 0x000fe200078e0005 */
[----:B------:R-:W-:Y:S01]  /*29c80*/  MOV R12, 0x6 ;  /* 0x00000006000c7802 */ /* 0x000fe20000000f00 */
[----:B------:R-:W-:-:S07]  /*29c90*/  IMAD.MOV.U32 R2, RZ, RZ, R14 ;  /* 0x000000ffff027224 */ /* 0x000fce00078e000e */
[----:B------:R-:W-:Y:S05]  /*29ca0*/  WARPSYNC.COLLECTIVE R15, `(.L_x_3572) ;  /* 0x000000000f087348 */ /* 0x000fea0003c00000 */
[----:B------:R0:W1:Y:S02]  /*29cb0*/  SHFL.IDX P6, R14, R13, R12, R11 ;  /* 0x0000000c0d0e7389 */ /* 0x00006400000c000b */
[----:B01----:R-:W-:Y:S01]  /*29cc0*/  ENDCOLLECTIVE ;  /* 0x000000000000791b */ /* 0x003fe20003800000 */
.L_x_3572:
        /* <DEDUP_REMOVED lines=11> */
.L_x_3573:
[----:B------:R-:W-:Y:S02]  /*29d80*/  IMAD.MOV.U32 R13, RZ, RZ, R5 ;  /* 0x000000ffff0d7224 */ /* 0x000fe400078e0005 */
[----:B------:R-:W-:Y:S02]  /*29d90*/  IMAD.MOV.U32 R12, RZ, RZ, 0x7 ;  /* 0x00000007ff0c7424 */ /* 0x000fe400078e00ff */
[----:B------:R-:W-:-:S07]  /*29da0*/  IMAD.MOV.U32 R2, RZ, RZ, R14 ;  /* 0x000000ffff027224 */ /* 0x000fce00078e000e */
[----:B------:R-:W-:Y:S05]  /*29db0*/  WARPSYNC.COLLECTIVE R15, `(.L_x_3574) ;  /* 0x000000000f087348 */ /* 0x000fea0003c00000 */
[----:B------:R0:W1:Y:S02]  /*29dc0*/  SHFL.IDX P6, R14, R13, R12, R11 ;  /* 0x0000000c0d0e7389 */ /* 0x00006400000c000b */
[----:B01----:R-:W-:Y:S01]  /*29dd0*/  ENDCOLLECTIVE ;  /* 0x000000000000791b */ /* 0x003fe20003800000 */
.L_x_3574:
[----:B------:R-:W-:Y:S01]  /*29de0*/  IMAD.MOV.U32 R13, RZ, RZ, R4 ;  /* 0x000000ffff0d7224 */ /* 0x000fe200078e0004 */
[----:B------:R-:W-:-:S04]  /*29df0*/  IADD3 R4, P0, R31, R2, RZ ;  /* 0x000000021f047210 */ /* 0x000fc80007f1e0ff */
[----:B------:R-:W-:Y:S01]  /*29e00*/  IADD3.X R5, RZ, R9, RZ, P0, !PT ;  /* 0x00000009ff057210 */ /* 0x000fe200007fe4ff */
[----:B------:R-:W-:-:S04]  /*29e10*/  IMAD.MOV.U32 R3, RZ, RZ, R14 ;  /* 0x000000ffff037224 */ /* 0x000fc800078e000e */
[----:B------:R-:W-:Y:S01]  /*29e20*/  @!PT LDS RZ, [RZ] ;  /* 0x00000000fffff984 */ /* 0x000fe20000000800 */
[----:B------:R-:W-:Y:S01]  /*29e30*/  @!PT LDS RZ, [RZ] ;  /* 0x00000000fffff984 */ /* 0x000fe20000000800 */
[----:B------:R-:W-:Y:S01]  /*29e40*/  @!PT LDS RZ, [RZ] ;  /* 0x00000000fffff984 */ /* 0x000fe20000000800 */
[----:B------:R0:W-:Y:S04]  /*29e50*/  LDGSTS.E.BYPASS.LTC128B.128 [R6+0x1b400], desc[UR60][R4.64], !P2 ;  /* 0x1b40000004067fae */ /* 0x0001e8000d101d7c */
[----:B0-----:R-:W-:Y:S05]  /*29e60*/  WARPSYNC.COLLECTIVE R15, `(.L_x_3575) ;  /* 0x000000000f087348 */ /* 0x001fea0003c00000 */
[----:B------:R1:W2:Y:S02]  /*29e70*/  SHFL.IDX P6, R14, R13, R12, R11 ;  /* 0x0000000c0d0e7389 */ /* 0x0002a400000c000b */
[----:B012---:R-:W-:Y:S01]  /*29e80*/  ENDCOLLECTIVE ;  /* 0x000000000000791b */ /* 0x007fe20003800000 */
.L_x_3575:
[----:B------:R-:W-:Y:S02]  /*29e90*/  IMAD.MOV.U32 R13, RZ, RZ, R8 ;  /* 0x000000ffff0d7224 */ /* 0x000fe400078e0008 */
[----:B------:R-:W-:Y:S02]  /*29ea0*/  IMAD.MOV.U32 R12, RZ, RZ, RZ ;  /* 0x000000ffff0c7224 */ /* 0x000fe400078e00ff */
[----:B------:R-:W-:-:S07]  /*29eb0*/  IMAD.MOV.U32 R10, RZ, RZ, R14 ;  /* 0x000000ffff0a7224 */ /* 0x000fce00078e000e */
[----:B------:R-:W-:Y:S05]  /*29ec0*/  WARPSYNC.COLLECTIVE R15, `(.L_x_3576) ;  /* 0x000000000f087348 */ /* 0x000fea0003c00000 */
[----:B------:R0:W1:Y:S02]  /*29ed0*/  SHFL.IDX P6, R14, R13, R12, R11 ;  /* 0x0000000c0d0e7389 */ /* 0x00006400000c000b */
[----:B01----:R-:W-:Y:S01]  /*29ee0*/  ENDCOLLECTIVE ;  /* 0x000000000000791b */ /* 0x003fe20003800000 */
.L_x_3576:
        /* <DEDUP_REMOVED lines=11> */
.L_x_3577:
[----:B------:R-:W-:Y:S01]  /*29fa0*/  IMAD.MOV.U32 R13, RZ, RZ, R8 ;  /* 0x000000ffff0d7224 */ /* 0x000fe200078e0008 */
[----:B------:R-:W-:Y:S01]  /*29fb0*/  MOV R12, 0x1 ;  /* 0x00000001000c7802 */ /* 0x000fe20000000f00 */
[----:B------:R-:W-:-:S07]  /*29fc0*/  IMAD.MOV.U32 R5, RZ, RZ, R14 ;  /* 0x000000ffff057224 */ /* 0x000fce00078e000e */
[----:B------:R-:W-:Y:S05]  /*29fd0*/  WARPSYNC.COLLECTIVE R15, `(.L_x_3578) ;  /* 0x000000000f087348 */ /* 0x000fea0003c00000 */
[----:B------:R0:W1:Y:S02]  /*29fe0*/  SHFL.IDX P6, R14, R13, R12, R11 ;  /* 0x0000000c0d0e7389 */ /* 0x00006400000c000b */
[----:B01----:R-:W-:Y:S01]  /*29ff0*/  ENDCOLLECTIVE ;  /* 0x000000000000791b */ /* 0x003fe20003800000 */
.L_x_3578:
        /* <DEDUP_REMOVED lines=11> */
.L_x_3579:
[----:B------:R-:W-:Y:S01]  /*2a0b0*/  IMAD.MOV.U32 R2, RZ, RZ, R14 ;  /* 0x000000ffff027224 */ /* 0x000fe200078e000e */
[----:B------:R-:W-:Y:S06]  /*2a0c0*/  BRA `(.L_x_3580) ;  /* 0xffffff74007c7947 */ /* 0x000fec000383ffff */
.L_x_3299:
[----:B-1----:R1:W2:Y:S02]  /*2a0d0*/  SYNCS.PHASECHK.TRANS64.TRYWAIT P2, [R0+URZ+0x22870], R3 ;  /* 0x02287003000075a7 */ /* 0x0022a4000804017f */
[----:B--2---:R-:W-:Y:S05]  /*2a0e0*/  @!P2 NANOSLEEP.SYNCS 0x989680 ;  /* 0x009896800000a95d */ /* 0x004fea0003900000 */
[----:B------:R-:W2:Y:S02]  /*2a0f0*/  @!P2 SYNCS.PHASECHK.TRANS64 P2, [R0+URZ+0x22870], R3 ;  /* 0x022870030000a5a7 */ /* 0x000ea4000804007f */
[----:B--2---:R-:W-:Y:S05]  /*2a100*/  @!P2 BRA `(.L_x_3299) ;  /* 0xfffffffc00f0a947 */ /* 0x004fea000383ffff */
[----:B------:R-:W-:Y:S05]  /*2a110*/  BRA `(.L_x_3581) ;  /* 0xffffff7400e07947 */ /* 0x000fea000383ffff */
.L_x_3301:
[----:B-1----:R1:W2:Y:S02]  /*2a120*/  SYNCS.PHASECHK.TRANS64.TRYWAIT P2, [R0+URZ+0x22860], R3 ;  /* 0x02286003000075a7 */ /* 0x0022a4000804017f */
[----:B--2---:R-:W-:Y:S05]  /*2a130*/  @!P2 NANOSLEEP.SYNCS 0x989680 ;  /* 0x009896800000a95d */ /* 0x004fea0003900000 */
[----:B------:R-:W2:Y:S02]  /*2a140*/  @!P2 SYNCS.PHASECHK.TRANS64 P2, [R0+URZ+0x22860], R3 ;  /* 0x022860030000a5a7 */ /* 0x000ea4000804007f */
[----:B--2---:R-:W-:Y:S05]  /*2a150*/  @!P2 BRA `(.L_x_3301) ;  /* 0xfffffffc00f0a947 */ /* 0x004fea000383ffff */
[----:B------:R-:W-:Y:S05]  /*2a160*/  BRA `(.L_x_3582) ;  /* 0xffffff7400f07947 */ /* 0x000fea000383ffff */
.L_x_3309:
[----:B0-----:R0:W1:Y:S02]  /*2a170*/  SYNCS.PHASECHK.TRANS64.TRYWAIT P1, [R17+URZ+0x22870], R0 ;  /* 0x02287000110075a7 */ /* 0x001064000802017f */
[----:B-1----:R-:W-:Y:S05]  /*2a180*/  @!P1 NANOSLEEP.SYNCS 0x989680 ;  /* 0x009896800000995d */ /* 0x002fea0003900000 */
[----:B------:R-:W1:Y:S02]  /*2a190*/  @!P1 SYNCS.PHASECHK.TRANS64 P1, [R17+URZ+0x22870], R0 ;  /* 0x02287000110095a7 */ /* 0x000e64000802007f */
[----:B-1----:R-:W-:Y:S05]  /*2a1a0*/  @!P1 BRA `(.L_x_3309) ;  /* 0xfffffffc00f09947 */ /* 0x002fea000383ffff */
[----:B------:R-:W-:Y:S05]  /*2a1b0*/  BRA `(.L_x_3583) ;  /* 0xffffff7c00b47947 */ /* 0x000fea000383ffff */
.L_x_3311:
[----:B0-----:R0:W1:Y:S02]  /*2a1c0*/  SYNCS.PHASECHK.TRANS64.TRYWAIT P1, [R17+URZ+0x22860], R0 ;  /* 0x02286000110075a7 */ /* 0x001064000802017f */
[----:B-1----:R-:W-:Y:S05]  /*2a1d0*/  @!P1 NANOSLEEP.SYNCS 0x989680 ;  /* 0x009896800000995d */ /* 0x002fea0003900000 */
[----:B------:R-:W1:Y:S02]  /*2a1e0*/  @!P1 SYNCS.PHASECHK.TRANS64 P1, [R17+URZ+0x22860], R0 ;  /* 0x02286000110095a7 */ /* 0x000e64000802007f */
[----:B-1----:R-:W-:Y:S05]  /*2a1f0*/  @!P1 BRA `(.L_x_3311) ;  /* 0xfffffffc00f09947 */ /* 0x002fea000383ffff */
[----:B------:R-:W-:Y:S05]  /*2a200*/  BRA `(.L_x_3584) ;  /* 0xffffff7c00c07947 */ /* 0x000fea000383ffff */
.L_x_3316:
        /* <DEDUP_REMOVED lines=8> */
.L_x_3586:
[----:B------:R-:W-:Y:S05]  /*2a290*/  BSYNC B0 ;  /* 0x0000000000007941 */ /* 0x000fea0003800000 */
.L_x_3585:
[----:B------:R-:W-:Y:S01]  /*2a2a0*/  MOV R13, R16 ;  /* 0x00000010000d7202 */ /* 0x000fe20000000f00 */
        /* <DEDUP_REMOVED lines=8> */
.L_x_3587:
[----:B------:R-:W-:Y:S02]  /*2a330*/  ULDC UR4, c[0x0][0xc3c] ;  /* 0x00030f0000047ab9 */ /* 0x000fe40000000800 */
[----:B------:R-:W-:-:S13]  /*2a340*/  ISETP.GE.OR P1, PT, R7, UR4, !P0 ;  /* 0x0000000407007c0c */ /* 0x000fda000c726670 */
[----:B------:R-:W0:Y:S01]  /*2a350*/  @!P1 LDC.64 R2, c[0x0][0xc80] ;  /* 0x00032000ff029b82 */ /* 0x000e220000000a00 */
[----:B------:R-:W-:Y:S01]  /*2a360*/  IMAD.MOV.U32 R17, RZ, RZ, RZ ;  /* 0x000000ffff117224 */ /* 0x000fe200078e00ff */
[----:B------:R-:W-:Y:S01]  /*2a370*/  MOV R11, RZ ;  /* 0x000000ff000b7202 */ /* 0x000fe20000000f00 */
[----:B------:R-:W-:Y:S02]  /*2a380*/  IMAD.MOV.U32 R5, RZ, RZ, R14 ;  /* 0x000000ffff057224 */ /* 0x000fe400078e000e */
[----:B0-----:R-:W-:-:S06]  /*2a390*/  @!P1 IMAD.WIDE R2, R7, 0x4, R2 ;  /* 0x0000000407029825 */ /* 0x001fcc00078e0202 */
[----:B------:R-:W2:Y:S01]  /*2a3a0*/  @!P1 LDG.E R2, desc[UR60][R2.64] ;  /* 0x0000003c02029981 */ /* 0x000ea2000c1e1900 */
[C---:B------:R-:W-:Y:S02]  /*2a3b0*/  ISETP.GE.U32.AND P2, PT, R8.reuse, 0x2, PT ;  /* 0x000000020800780c */ /* 0x040fe40003f46070 */
[C---:B------:R-:W-:Y:S02]  /*2a3c0*/  ISETP.GE.U32.AND P3, PT, R8.reuse, 0x4, PT ;  /* 0x000000040800780c */ /* 0x040fe40003f66070 */
[C---:B------:R-:W-:Y:S02]  /*2a3d0*/  ISETP.GE.U32.AND P4, PT, R8.reuse, 0x8, PT ;  /* 0x000000080800780c */ /* 0x040fe40003f86070 */
[C---:B------:R-:W-:Y:S01]  /*2a3e0*/  ISETP.GE.U32.AND P5, PT, R8.reuse, 0x10, PT ;  /* 0x000000100800780c */ /* 0x040fe20003fa6070 */
[----:B--2---:R-:W-:Y:S01]  /*2a3f0*/  @!P1 IMAD.MOV.U32 R17, RZ, RZ, R2 ;  /* 0x000000ffff119224 */ /* 0x004fe200078e0002 */
[----:B------:R-:W-:-:S03]  /*2a400*/  ISETP.NE.AND P1, PT, R8, RZ, PT ;  /* 0x000000ff0800720c */ /* 0x000fc60003f25270 */
[----:B------:R-:W-:-:S10]  /*2a410*/  IMAD.MOV.U32 R13, RZ, RZ, R17 ;  /* 0x000000ffff0d7224 */ /* 0x000fd400078e0011 */
[----:B------:R-:W-:Y:S05]  /*2a420*/  WARPSYNC.COLLECTIVE R15, `(.L_x_3588) ;  /* 0x000000000f087348 */ /* 0x000fea0003c00000 */
[----:B------:R0:W1:Y:S02]  /*2a430*/  SHFL.UP P6, R14, R13, R12, R11 ;  /* 0x0400000c0d0e7389 */ /* 0x00006400000c000b */
[----:B01----:R-:W-:Y:S01]  /*2a440*/  ENDCOLLECTIVE ;  /* 0x000000000000791b */ /* 0x003fe20003800000 */
.L_x_3588:
[----:B------:R-:W-:Y:S01]  /*2a450*/  IMAD.MOV.U32 R12, RZ, RZ, 0x2 ;  /* 0x00000002ff0c7424 */ /* 0x000fe200078e00ff */
[----:B------:R-:W-:-:S05]  /*2a460*/  SEL R4, R14, RZ, P1 ;  /* 0x000000ff0e047207 */ /* 0x000fca0000800000 */
[----:B------:R-:W-:-:S04]  /*2a470*/  IMAD.IADD R4, R17, 0x1, R4 ;  /* 0x0000000111047824 */ /* 0x000fc800078e0204 */
[----:B------:R-:W-:-:S07]  /*2a480*/  IMAD.MOV.U32 R13, RZ, RZ, R4 ;  /* 0x000000ffff0d7224 */ /* 0x000fce00078e0004 */
[----:B------:R-:W-:Y:S05]  /*2a490*/  WARPSYNC.COLLECTIVE R15, `(.L_x_3589) ;  /* 0x000000000f087348 */ /* 0x000fea0003c00000 */
[----:B------:R0:W1:Y:S02]  /*2a4a0*/  SHFL.UP P6, R14, R13, R12, R11 ;  /* 0x0400000c0d0e7389 */ /* 0x00006400000c000b */
[----:B01----:R-:W-:Y:S01]  /*2a4b0*/  ENDCOLLECTIVE ;  /* 0x000000000000791b */ /* 0x003fe20003800000 */
.L_x_3589:
[----:B------:R-:W-:Y:S01]  /*2a4c0*/  IMAD.MOV.U32 R12, RZ, RZ, 0x4 ;  /* 0x00000004ff0c7424 */ /* 0x000fe200078e00ff */
[----:B------:R-:W-:-:S05]  /*2a4d0*/  SEL R3, R14, RZ, P2 ;  /* 0x000000ff0e037207 */ /* 0x000fca0001000000 */
[----:B------:R-:W-:-:S04]  /*2a4e0*/  IMAD.IADD R6, R4, 0x1, R3 ;  /* 0x0000000104067824 */ /* 0x000fc800078e0203 */
[----:B------:R-:W-:-:S07]  /*2a4f0*/  IMAD.MOV.U32 R13, RZ, RZ, R6 ;  /* 0x000000ffff0d7224 */ /* 0x000fce00078e0006 */
[----:B------:R-:W-:Y:S05]  /*2a500*/  WARPSYNC.COLLECTIVE R15, `(.L_x_3590) ;  /* 0x000000000f087348 */ /* 0x000fea0003c00000 */
[----:B------:R0:W1:Y:S02]  /*2a510*/  SHFL.UP P6, R14, R13, R12, R11 ;  /* 0x0400000c0d0e7389 */ /* 0x00006400000c000b */
[----:B01----:R-:W-:Y:S01]  /*2a520*/  ENDCOLLECTIVE ;  /* 0x000000000000791b */ /* 0x003fe20003800000 */
.L_x_3590:
[----:B------:R-:W-:Y:S02]  /*2a530*/  MOV R12, 0x8 ;  /* 0x00000008000c7802 */ /* 0x000fe40000000f00 */
[----:B------:R-:W-:-:S05]  /*2a540*/  SEL R3, R14, RZ, P3 ;  /* 0x000000ff0e037207 */ /* 0x000fca0001800000 */
[----:B------:R-:W-:-:S04]  /*2a550*/  IMAD.IADD R2, R6, 0x1, R3 ;  /* 0x0000000106027824 */ /* 0x000fc800078e0203 */
[----:B------:R-:W-:-:S07]  /*2a560*/  IMAD.MOV.U32 R13, RZ, RZ, R2 ;  /* 0x000000ffff0d7224 */ /* 0x000fce00078e0002 */
[----:B------:R-:W-:Y:S05]  /*2a570*/  WARPSYNC.COLLECTIVE R15, `(.L_x_3591) ;  /* 0x000000000f087348 */ /* 0x000fea0003c00000 */
[----:B------:R0:W1:Y:S02]  /*2a580*/  SHFL.UP P6, R14, R13, R12, R11 ;  /* 0x0400000c0d0e7389 */ /* 0x00006400000c000b */
[----:B01----:R-:W-:Y:S01]  /*2a590*/  ENDCOLLECTIVE ;  /* 0x000000000000791b */ /* 0x003fe20003800000 */
.L_x_3591:
[----:B------:R-:W-:Y:S01]  /*2a5a0*/  IMAD.MOV.U32 R12, RZ, RZ, 0x10 ;  /* 0x00000010ff0c7424 */ /* 0x000fe200078e00ff */
[----:B------:R-:W-:-:S05]  /*2a5b0*/  SEL R3, R14, RZ, P4 ;  /* 0x000000ff0e037207 */ /* 0x000fca0002000000 */
[----:B------:R-:W-:-:S04]  /*2a5c0*/  IMAD.IADD R3, R2, 0x1, R3 ;  /* 0x0000000102037824 */ /* 0x000fc800078e0203 */
[----:B------:R-:W-:-:S07]  /*2a5d0*/  IMAD.MOV.U32 R13, RZ, RZ, R3 ;  /* 0x000000ffff0d7224 */ /* 0x000fce00078e0003 */
[----:B------:R-:W-:Y:S05]  /*2a5e0*/  WARPSYNC.COLLECTIVE R15, `(.L_x_3592) ;  /* 0x000000000f087348 */ /* 0x000fea0003c00000 */
[----:B------:R0:W1:Y:S02]  /*2a5f0*/  SHFL.UP P6, R14, R13, R12, R11 ;  /* 0x0400000c0d0e7389 */ /* 0x00006400000c000b */
[----:B01----:R-:W-:Y:S01]  /*2a600*/  ENDCOLLECTIVE ;  /* 0x000000000000791b */ /* 0x003fe20003800000 */
.L_x_3592:
        /* <DEDUP_REMOVED lines=8> */
.L_x_3593:
[----:B------:R-:W-:Y:S05]  /*2a690*/  BRA `(.L_x_3594) ;  /* 0xffffff8000d07947 */ /* 0x000fea000383ffff */
.L_x_3321:
        /* <DEDUP_REMOVED lines=8> */
.L_x_3596:
[----:B------:R-:W-:Y:S05]  /*2a720*/  BSYNC B0 ;  /* 0x0000000000007941 */ /* 0x000fea0003800000 */
.L_x_3595:
        /* <DEDUP_REMOVED lines=8> */
.L_x_3597:
[----:B------:R-:W-:Y:S02]  /*2a7b0*/  MOV R12, 0x4 ;  /* 0x00000004000c7802 */ /* 0x000fe40000000f00 */
[----:B------:R-:W-:-:S05]  /*2a7c0*/  SEL R2, R14, RZ, P2 ;  /* 0x000000ff0e027207 */ /* 0x000fca0001000000 */
[----:B------:R-:W-:-:S04]  /*2a7d0*/  IMAD.IADD R2, R13, 0x1, R2 ;  /* 0x000000010d027824 */ /* 0x000fc800078e0202 */
[----:B------:R-:W-:-:S07]  /*2a7e0*/  IMAD.MOV.U32 R13, RZ, RZ, R2 ;  /* 0x000000ffff0d7224 */ /* 0x000fce00078e0002 */
[----:B------:R-:W-:Y:S05]  /*2a7f0*/  WARPSYNC.COLLECTIVE R15, `(.L_x_3598) ;  /* 0x000000000f087348 */ /* 0x000fea0003c00000 */
[----:B------:R0:W1:Y:S02]  /*2a800*/  SHFL.UP P6, R14, R13, R12, R11 ;  /* 0x0400000c0d0e7389 */ /* 0x00006400000c000b */
[----:B01----:R-:W-:Y:S01]  /*2a810*/  ENDCOLLECTIVE ;  /* 0x000000000000791b */ /* 0x003fe20003800000 */
.L_x_3598:
[----:B------:R-:W-:Y:S01]  /*2a820*/  IMAD.MOV.U32 R12, RZ, RZ, 0x8 ;  /* 0x00000008ff0c7424 */ /* 0x000fe200078e00ff */
[----:B------:R-:W-:-:S05]  /*2a830*/  SEL R3, R14, RZ, P3 ;  /* 0x000000ff0e037207 */ /* 0x000fca0001800000 */
[----:B------:R-:W-:-:S04]  /*2a840*/  IMAD.IADD R3, R2, 0x1, R3 ;  /* 0x0000000102037824 */ /* 0x000fc800078e0203 */
[----:B------:R-:W-:-:S07]  /*2a850*/  IMAD.MOV.U32 R13, RZ, RZ, R3 ;  /* 0x000000ffff0d7224 */ /* 0x000fce00078e0003 */
[----:B------:R-:W-:Y:S05]  /*2a860*/  WARPSYNC.COLLECTIVE R15, `(.L_x_3599) ;  /* 0x000000000f087348 */ /* 0x000fea0003c00000 */
[----:B------:R0:W1:Y:S02]  /*2a870*/  SHFL.UP P6, R14, R13, R12, R11 ;  /* 0x0400000c0d0e7389 */ /* 0x00006400000c000b */
[----:B01----:R-:W-:Y:S01]  /*2a880*/  ENDCOLLECTIVE ;  /* 0x000000000000791b */ /* 0x003fe20003800000 */
.L_x_3599:
[----:B------:R-:W-:Y:S01]  /*2a890*/  IMAD.MOV.U32 R12, RZ, RZ, 0x10 ;  /* 0x00000010ff0c7424 */ /* 0x000fe200078e00ff */
[----:B------:R-:W-:-:S05]  /*2a8a0*/  SEL R4, R14, RZ, P4 ;  /* 0x000000ff0e047207 */ /* 0x000fca0002000000 */
[----:B------:R-:W-:-:S04]  /*2a8b0*/  IMAD.IADD R4, R3, 0x1, R4 ;  /* 0x0000000103047824 */ /* 0x000fc800078e0204 */
[----:B------:R-:W-:-:S07]  /*2a8c0*/  IMAD.MOV.U32 R13, RZ, RZ, R4 ;  /* 0x000000ffff0d7224 */ /* 0x000fce00078e0004 */
[----:B------:R-:W-:Y:S05]  /*2a8d0*/  WARPSYNC.COLLECTIVE R15, `(.L_x_3600) ;  /* 0x000000000f087348 */ /* 0x000fea0003c00000 */
[----:B------:R0:W1:Y:S02]  /*2a8e0*/  SHFL.UP P6, R14, R13, R12, R11 ;  /* 0x0400000c0d0e7389 */ /* 0x00006400000c000b */
[----:B01----:R-:W-:Y:S01]  /*2a8f0*/  ENDCOLLECTIVE ;  /* 0x000000000000791b */ /* 0x003fe20003800000 */
.L_x_3600:
[----:B------:R-:W-:Y:S01]  /*2a900*/  MOV R12, 0x1f ;  /* 0x0000001f000c7802 */ /* 0x000fe20000000f00 */
[----:B------:R-:W-:Y:S01]  /*2a910*/  IMAD.MOV.U32 R11, RZ, RZ, 0x1f ;  /* 0x0000001fff0b7424 */ /* 0x000fe200078e00ff */
[----:B------:R-:W-:-:S05]  /*2a920*/  SEL R3, R14, RZ, P5 ;  /* 0x000000ff0e037207 */ /* 0x000fca0002800000 */
[----:B------:R-:W-:-:S04]  /*2a930*/  IMAD.IADD R3, R4, 0x1, R3 ;  /* 0x0000000104037824 */ /* 0x000fc800078e0203 */
[----:B------:R-:W-:-:S07]  /*2a940*/  IMAD.MOV.U32 R13, RZ, RZ, R3 ;  /* 0x000000ffff0d7224 */ /* 0x000fce00078e0003 */
[----:B------:R-:W-:Y:S05]  /*2a950*/  WARPSYNC.COLLECTIVE R15, `(.L_x_3601) ;  /* 0x000000000f087348 */ /* 0x000fea0003c00000 */
[----:B------:R0:W1:Y:S02]  /*2a960*/  SHFL.IDX P6, R14, R13, R12, R11 ;  /* 0x0000000c0d0e7389 */ /* 0x00006400000c000b */
[----:B01----:R-:W-:Y:S01]  /*2a970*/  ENDCOLLECTIVE ;  /* 0x000000000000791b */ /* 0x003fe20003800000 */
.L_x_3601:
[----:B------:R-:W-:Y:S05]  /*2a980*/  BRA `(.L_x_3602) ;  /* 0xffffff8000b07947 */ /* 0x000fea000383ffff */
.L_x_3323:
[----:B------:R-:W-:Y:S01]  /*2a990*/  BSSY B0, `(.L_x_3603) ;  /* 0x0000006000007945 */ /* 0x000fe20003800000 */
[----:B------:R-:W-:Y:S01]  /*2a9a0*/  PLOP3.LUT P6, PT, P6, PT, PT, 0x8, 0x0 ;  /* 0x000000000000781c */ /* 0x000fe200037ce170 */
[----:B------:R-:W-:-:S12]  /*2a9b0*/  IMAD.MOV.U32 R15, RZ, RZ, -0x1 ;  /* 0xffffffffff0f7424 */ /* 0x000fd800078e00ff */
[----:B0-----:R-:W-:Y:S05]  /*2a9c0*/  WARPSYNC.COLLECTIVE R15, `(.L_x_3604) ;  /* 0x000000000f087348 */ /* 0x001fea0003c00000 */
[----:B------:R-:W-:Y:S01]  /*2a9d0*/  VOTE.ANY R14, PT, P6 ;  /* 0x00000000000e7806 */ /* 0x000fe200030e0100 */
[----:B0-----:R-:W-:Y:S06]  /*2a9e0*/  ENDCOLLECTIVE ;  /* 0x000000000000791b */ /* 0x001fec0003800000 */
.L_x_3604:
[----:B------:R-:W-:Y:S05]  /*2a9f0*/  BSYNC B0 ;  /* 0x0000000000007941 */ /* 0x000fea0003800000 */
.L_x_3603:
        /* <DEDUP_REMOVED lines=9> */
.L_x_3605:
[----:B------:R-:W-:Y:S01]  /*2aa90*/  IMAD.MOV.U32 R17, RZ, RZ, R14 ;  /* 0x000000ffff117224 */ /* 0x000fe200078e000e */
[----:B------:R-:W-:Y:S06]  /*2aaa0*/  BRA `(.L_x_3606) ;  /* 0xffffff8000a07947 */ /* 0x000fec000383ffff */
.L_x_3325:
[----:B------:R-:W-:Y:S01]  /*2aab0*/  BSSY B0, `(.L_x_3607) ;  /* 0x0000007000007945 */ /* 0x000fe20003800000 */
[----:B------:R-:W-:Y:S01]  /*2aac0*/  MOV R13, R3 ;  /* 0x00000003000d7202 */ /* 0x000fe20000000f00 */
[----:B------:R-:W-:Y:S02]  /*2aad0*/  IMAD.MOV.U32 R11, RZ, RZ, 0x1f ;  /* 0x0000001fff0b7424 */ /* 0x000fe400078e00ff */
[----:B------:R-:W-:-:S07]  /*2aae0*/  IMAD.MOV.U32 R15, RZ, RZ, -0x1 ;  /* 0xffffffffff0f7424 */ /* 0x000fce00078e00ff */
[----:B012---:R-:W-:Y:S05]  /*2aaf0*/  WARPSYNC.COLLECTIVE R15, `(.L_x_3608) ;  /* 0x000000000f087348 */ /* 0x007fea0003c00000 */
[----:B------:R3:W4:Y:S02]  /*2ab00*/  SHFL.IDX P6, R14, R13, R12, R11 ;  /* 0x0000000c0d0e7389 */ /* 0x00072400000c000b */
[----:B01234-:R-:W-:Y:S01]  /*2ab10*/  ENDCOLLECTIVE ;  /* 0x000000000000791b */ /* 0x01ffe20003800000 */
.L_x_3608:
[----:B------:R-:W-:Y:S05]  /*2ab20*/  BSYNC B0 ;  /* 0x0000000000007941 */ /* 0x000fea0003800000 */
.L_x_3607:
[----:B------:R-:W-:Y:S05]  /*2ab30*/  BRA `(.L_x_3324) ;  /* 0xffffff8000987947 */ /* 0x000fea000383ffff */
.L_x_3329:
[----:B0-----:R0:W1:Y:S02]  /*2ab40*/  SYNCS.PHASECHK.TRANS64.TRYWAIT P0, [R7+URZ+0x22820], R0 ;  /* 0x02282000070075a7 */ /* 0x001064000800017f */
[----:B-1----:R-:W-:Y:S05]  /*2ab50*/  @!P0 NANOSLEEP.SYNCS 0x989680 ;  /* 0x009896800000895d */ /* 0x002fea0003900000 */
[----:B------:R-:W1:Y:S02]  /*2ab60*/  @!P0 SYNCS.PHASECHK.TRANS64 P0, [R7+URZ+0x22820], R0 ;  /* 0x02282000070085a7 */ /* 0x000e64000800007f */
[----:B-1----:R-:W-:Y:S05]  /*2ab70*/  @!P0 BRA `(.L_x_3329) ;  /* 0xfffffffc00f08947 */ /* 0x002fea000383ffff */
[----:B------:R-:W-:Y:S05]  /*2ab80*/  BRA `(.L_x_3609) ;  /* 0xffffff8800187947 */ /* 0x000fea000383ffff */
.L_x_3330:
        /* <DEDUP_REMOVED lines=11> */
.L_x_3611:
[----:B------:R-:W-:Y:S05]  /*2ac40*/  BSYNC B0 ;  /* 0x0000000000007941 */ /* 0x000fea0003800000 */
.L_x_3610:
[----:B------:R-:W-:Y:S05]  /*2ac50*/  BRA `(.L_x_3612) ;  /* 0xffffff8800007947 */ /* 0x000fea000383ffff */
.L_x_3331:
[----:B------:R-:W-:Y:S01]  /*2ac60*/  BSSY B0, `(.L_x_3613) ;  /* 0x0000006000007945 */ /* 0x000fe20003800000 */
[----:B------:R-:W-:-:S07]  /*2ac70*/  IMAD.MOV.U32 R15, RZ, RZ, -0x1 ;  /* 0xffffffffff0f7424 */ /* 0x000fce00078e00ff */
[----:B0-----:R-:W-:Y:S05]  /*2ac80*/  WARPSYNC.COLLECTIVE R15, `(.L_x_3614) ;  /* 0x000000000f0c7348 */ /* 0x001fea0003c00000 */
[----:B------:R-:W-:Y:S02]  /*2ac90*/  ELECT P6, UR62, PT ;  /* 0x00000000003e782f */ /* 0x000fe400038c0000 */
[----:B------:R-:W-:Y:S01]  /*2aca0*/  MOV R14, UR62 ;  /* 0x0000003e000e7c02 */ /* 0x000fe20008000f00 */
[----:B0-----:R-:W-:Y:S10]  /*2acb0*/  ENDCOLLECTIVE ;  /* 0x000000000000791b */ /* 0x001ff40003800000 */
.L_x_3614:
[----:B------:R-:W-:Y:S05]  /*2acc0*/  BSYNC B0 ;  /* 0x0000000000007941 */ /* 0x000fea0003800000 */
.L_x_3613:
[----:B------:R-:W-:Y:S05]  /*2acd0*/  BRA `(.L_x_3615) ;  /* 0xffffff8400f47947 */ /* 0x000fea000383ffff */
.L_x_3333:
[----:B0-----:R0:W1:Y:S02]  /*2ace0*/  SYNCS.PHASECHK.TRANS64.TRYWAIT P1, [R5+URZ+0x22840], R0 ;  /* 0x02284000050075a7 */ /* 0x001064000802017f */
[----:B-1----:R-:W-:Y:S05]  /*2acf0*/  @!P1 NANOSLEEP.SYNCS 0x989680 ;  /* 0x009896800000995d */ /* 0x002fea0003900000 */
[----:B------:R-:W1:Y:S02]  /*2ad00*/  @!P1 SYNCS.PHASECHK.TRANS64 P1, [R5+URZ+0x22840], R0 ;  /* 0x02284000050095a7 */ /* 0x000e64000802007f */
[----:B-1----:R-:W-:Y:S05]  /*2ad10*/  @!P1 BRA `(.L_x_3333) ;  /* 0xfffffffc00f09947 */ /* 0x002fea000383ffff */
[----:B------:R-:W-:Y:S05]  /*2ad20*/  BRA `(.L_x_3616) ;  /* 0xffffff8800147947 */ /* 0x000fea000383ffff */
.L_x_3335:
[----:B-1----:R1:W2:Y:S02]  /*2ad30*/  SYNCS.PHASECHK.TRANS64.TRYWAIT P1, [R3+URZ+0x22840], R2 ;  /* 0x02284002030075a7 */ /* 0x0022a4000802017f */
[----:B--2---:R-:W-:Y:S05]  /*2ad40*/  @!P1 NANOSLEEP.SYNCS 0x989680 ;  /* 0x009896800000995d */ /* 0x004fea0003900000 */
[----:B------:R-:W2:Y:S02]  /*2ad50*/  @!P1 SYNCS.PHASECHK.TRANS64 P1, [R3+URZ+0x22840], R2 ;  /* 0x02284002030095a7 */ /* 0x000ea4000802007f */
[----:B--2---:R-:W-:Y:S05]  /*2ad60*/  @!P1 BRA `(.L_x_3335) ;  /* 0xfffffffc00f09947 */ /* 0x004fea000383ffff */
[----:B------:R-:W-:Y:S05]  /*2ad70*/  BRA `(.L_x_3617) ;  /* 0xffffff8800207947 */ /* 0x000fea000383ffff */
.L_x_3337:
[----:B--2---:R2:W3:Y:S02]  /*2ad80*/  SYNCS.PHASECHK.TRANS64.TRYWAIT P1, [R5+URZ+0x22860], R0 ;  /* 0x02286000050075a7 */ /* 0x0044e4000802017f */
[----:B---3--:R-:W-:Y:S05]  /*2ad90*/  @!P1 NANOSLEEP.SYNCS 0x989680 ;  /* 0x009896800000995d */ /* 0x008fea0003900000 */
[----:B------:R-:W3:Y:S02]  /*2ada0*/  @!P1 SYNCS.PHASECHK.TRANS64 P1, [R5+URZ+0x22860], R0 ;  /* 0x02286000050095a7 */ /* 0x000ee4000802007f */
[----:B---3--:R-:W-:Y:S05]  /*2adb0*/  @!P1 BRA `(.L_x_3337) ;  /* 0xfffffffc00f09947 */ /* 0x008fea000383ffff */
[----:B------:R-:W-:Y:S05]  /*2adc0*/  BRA `(.L_x_3618) ;  /* 0xffffff88001c7947 */ /* 0x000fea000383ffff */
.L_x_3339:
[----:B---3--:R3:W4:Y:S02]  /*2add0*/  SYNCS.PHASECHK.TRANS64.TRYWAIT P1, [R3+URZ+0x22860], R2 ;  /* 0x02286002030075a7 */ /* 0x008724000802017f */
[----:B----4-:R-:W-:Y:S05]  /*2ade0*/  @!P1 NANOSLEEP.SYNCS 0x989680 ;  /* 0x009896800000995d */ /* 0x010fea0003900000 */
[----:B------:R-:W4:Y:S02]  /*2adf0*/  @!P1 SYNCS.PHASECHK.TRANS64 P1, [R3+URZ+0x22860], R2 ;  /* 0x02286002030095a7 */ /* 0x000f24000802007f */
[----:B----4-:R-:W-:Y:S05]  /*2ae00*/  @!P1 BRA `(.L_x_3339) ;  /* 0xfffffffc00f09947 */ /* 0x010fea000383ffff */
[----:B------:R-:W-:Y:S05]  /*2ae10*/  BRA `(.L_x_3619) ;  /* 0xffffff8800187947 */ /* 0x000fea000383ffff */
.L_x_3341:
[----:B----4-:R4:W0:Y:S02]  /*2ae20*/  SYNCS.PHASECHK.TRANS64.TRYWAIT P1, [R5+URZ+0x22880], R0 ;  /* 0x02288000050075a7 */ /* 0x010824000802017f */
[----:B0-----:R-:W-:Y:S05]  /*2ae30*/  @!P1 NANOSLEEP.SYNCS 0x989680 ;  /* 0x009896800000995d */ /* 0x001fea0003900000 */
[----:B------:R-:W0:Y:S02]  /*2ae40*/  @!P1 SYNCS.PHASECHK.TRANS64 P1, [R5+URZ+0x22880], R0 ;  /* 0x02288000050095a7 */ /* 0x000e24000802007f */
[----:B0-----:R-:W-:Y:S05]  /*2ae50*/  @!P1 BRA `(.L_x_3341) ;  /* 0xfffffffc00f09947 */ /* 0x001fea000383ffff */
[----:B------:R-:W-:Y:S05]  /*2ae60*/  BRA `(.L_x_3620) ;  /* 0xffffff8800147947 */ /* 0x000fea000383ffff */
.L_x_3621:
        /* <DEDUP_REMOVED lines=9> */
.L_x_3630:


//--------------------- .nv.global.init           --------------------------
	.section	.nv.global.init,"aw",@progbits
	.align	4
.nv.global.init:
	.type		_ZZN5flash28permute_output_fp8_VcolmajorIN4cute6TensorINS1_11ArrayEngineIN7cutlass10bfloat16_tELm64EEENS1_6LayoutINS1_5tupleIJNS8_IJNS1_1CILi2EEESA_NS9_ILi16EEEEEENS9_ILi1EEESD_EEENS8_IJNS8_IJSD_SA_NS9_ILi4EEEEEENS9_ILi0EEESH_EEEEEEEEEvRT_E9upper_map,@object
	.size		_ZZN5flash28permute_output_fp8_VcolmajorIN4cute6TensorINS1_11ArrayEngineIN7cutlass10bfloat16_tELm64EEENS1_6LayoutINS1_5tupleIJNS8_IJNS1_1CILi2EEESA_NS9_ILi16EEEEEENS9_ILi1EEESD_EEENS8_IJNS8_IJSD_SA_NS9_ILi4EEEEEENS9_ILi0EEESH_EEEEEEEEEvRT_E9upper_map,($str$23 - _ZZN5flash28permute_output_fp8_VcolmajorIN4cute6TensorINS1_11ArrayEngineIN7cutlass10bfloat16_tELm64EEENS1_6LayoutINS1_5tupleIJNS8_IJNS1_1CILi2EEESA_NS9_ILi16EEEEEENS9_ILi1EEESD_EEENS8_IJNS8_IJSD_SA_NS9_ILi4EEEEEENS9_ILi0EEESH_EEEEEEEEEvRT_E9upper_map)
_ZZN5flash28permute_output_fp8_VcolmajorIN4cute6TensorINS1_11ArrayEngineIN7cutlass10bfloat16_tELm64EEENS1_6LayoutINS1_5tupleIJNS8_IJNS1_1CILi2EEESA_NS9_ILi16EEEEEENS9_ILi1EEESD_EEENS8_IJNS8_IJSD_SA_NS9_ILi4EEEEEENS9_ILi0EEESH_EEEEEEEEEvRT_E9upper_map:
        /*0000*/ 	.byte	0x00, 0x00, 0x00, 0x00, 0x02, 0x00, 0x00, 0x00, 0x03, 0x00, 0x00, 0x00, 0x01, 0x00, 0x00, 0x00
	.type		$str$23,@object
	.size		$str$23,($str$24 - $str$23)
$str$23:
        /*0010*/ 	.byte	0x28, 0x61, 0x64, 0x64, 0x72, 0x65, 0x73, 0x73, 0x20, 0x26, 0x20, 0x6d, 0x61, 0x73, 0x6b, 0x29
        /*0020*/ 	.byte	0x20, 0x3d, 0x3d, 0x20, 0x30, 0x00
	.type		$str$24,@object
	.size		$str$24,(__unnamed_5 - $str$24)
$str$24:
        /*0026*/ 	.byte	0x2f, 0x74, 0x6d, 0x70, 0x2f, 0x6f, 0x73, 0x73, 0x5f, 0x6b, 0x65, 0x72, 0x6e, 0x65, 0x6c, 0x73
        /*0036*/ 	.byte	0x5f, 0x73, 0x72, 0x63, 0x2f, 0x66, 0x6c, 0x61, 0x73, 0x68, 0x5f, 0x61, 0x74, 0x74, 0x65, 0x6e
        /*0046*/ 	.byte	0x74, 0x69, 0x6f, 0x6e, 0x2f, 0x63, 0x73, 0x72, 0x63, 0x2f, 0x63, 0x75, 0x74, 0x6c, 0x61, 0x73
        /*0056*/ 	.byte	0x73, 0x2f, 0x69, 0x6e, 0x63, 0x6c, 0x75, 0x64, 0x65, 0x2f, 0x63, 0x75, 0x74, 0x65, 0x2f, 0x70
        /*0066*/ 	.byte	0x6f, 0x69, 0x6e, 0x74, 0x65, 0x72, 0x5f, 0x66, 0x6c, 0x61, 0x67, 0x67, 0x65, 0x64, 0x2e, 0x68
        /*0076*/ 	.byte	0x70, 0x70, 0x00
	.type		__unnamed_5,@object
	.size		__unnamed_5,(__unnamed_6 - __unnamed_5)
__unnamed_5:
        /* <DEDUP_REMOVED lines=24> */
        /*01f9*/ 	.byte	0x3e, 0x3e, 0x20, 0x26, 0x5d, 0x00
	.type		__unnamed_6,@object
	.size		__unnamed_6,(__unnamed_3 - __unnamed_6)
__unnamed_6:
        /* <DEDUP_REMOVED lines=25> */
	.type		__unnamed_3,@object
	.size		__unnamed_3,(__unnamed_4 - __unnamed_3)
__unnamed_3:
        /* <DEDUP_REMOVED lines=29> */
        /*0555*/ 	.byte	0x5d, 0x00
	.type		__unnamed_4,@object
	.size		__unnamed_4,(__unnamed_2 - __unnamed_4)
__unnamed_4:
        /* <DEDUP_REMOVED lines=30> */
	.type		__unnamed_2,@object
	.size		__unnamed_2,(__unnamed_1 - __unnamed_2)
__unnamed_2:
        /* <DEDUP_REMOVED lines=30> */
	.type		__unnamed_1,@object
	.size		__unnamed_1,(.L_0 - __unnamed_1)
__unnamed_1:
        /* <DEDUP_REMOVED lines=30> */
.L_0:


//--------------------- .nv.shared._ZN7cutlass13device_kernelIN5flash11enable_sm90INS1_16FlashAttnFwdSm90INS1_25CollectiveMainloopFwdSm90ILi2EN4cute5tupleIJNS5_1CILi1EEES8_S8_EEENS6_IJNS7_ILi128EEENS7_ILi160EEESA_EEELi128ENS_12float_e4m3_tEfNS_4arch4Sm90ELb0ELb0ELb0ELb0ELb1ELb0ELb0ELb1ELb1ELb1ELb0ELb0EEENS1_21CollectiveEpilogueFwdINS6_IJSA_SA_SB_EEES9_NS_10bfloat16_tESF_Li256ELb0ELb1ELb0ELb1EEENS1_29StaticPersistentTileSchedulerILb0EEEEEEEEEvNT_6ParamsE --------------------------
	.section	.nv.shared._ZN7cutlass13device_kernelIN5flash11enable_sm90INS1_16FlashAttnFwdSm90INS1_25CollectiveMainloopFwdSm90ILi2EN4cute5tupleIJNS5_1CILi1EEES8_S8_EEENS6_IJNS7_ILi128EEENS7_ILi160EEESA_EEELi128ENS_12float_e4m3_tEfNS_4arch4Sm90ELb0ELb0ELb0ELb0ELb1ELb0ELb0ELb1ELb1ELb1ELb0ELb0EEENS1_21CollectiveEpilogueFwdINS6_IJSA_SA_SB_EEES9_NS_10bfloat16_tESF_Li256ELb0ELb1ELb0ELb1EEENS1_29StaticPersistentTileSchedulerILb0EEEEEEEEEvNT_6ParamsE,"aw",@nobits
	.sectionflags	@""
	.align	16
	.zero		1024


//--------------------- .nv.shared.reserved.0     --------------------------
	.section	.nv.shared.reserved.0,"aw",@nobits
	.weak		__nv_reservedSMEM_offset_0_alias
	.size		__nv_reservedSMEM_offset_0_alias, 0, 0
	.other		__nv_reservedSMEM_offset_0_alias,@"STO_CUDA_RESERVED_SHARED STV_DEFAULT"
__nv_reservedSMEM_offset_0_alias:
	.zero		0


//--------------------- .nv.global                --------------------------
	.section	.nv.global,"aw",@nobits
.nv.global:
	.type		_ZN72_INTERNAL_ad1e3db0_36_flash_fwd_hdim128_e4m3_paged_sm90_cu_9afb97bd_34134cute1_E,@object
	.size		_ZN72_INTERNAL_ad1e3db0_36_flash_fwd_hdim128_e4m3_paged_sm90_cu_9afb97bd_34134cute1_E,(_ZN72_INTERNAL_ad1e3db0_36_flash_fwd_hdim128_e4m3_paged_sm90_cu_9afb97bd_34134cuda3std3__45__cpo6cbeginE - _ZN72_INTERNAL_ad1e3db0_36_flash_fwd_hdim128_e4m3_paged_sm90_cu_9afb97bd_34134cute1_E)
_ZN72_INTERNAL_ad1e3db0_36_flash_fwd_hdim128_e4m3_paged_sm90_cu_9afb97bd_34134cute1_E:
	.zero		1
	.type		_ZN72_INTERNAL_ad1e3db0_36_flash_fwd_hdim128_e4m3_paged_sm90_cu_9afb97bd_34134cuda3std3__45__cpo6cbeginE,@object
	.size		_ZN72_INTERNAL_ad1e3db0_36_flash_fwd_hdim128_e4m3_paged_sm90_cu_9afb97bd_34134cuda3std3__45__cpo6cbeginE,(_ZN72_INTERNAL_ad1e3db0_36_flash_fwd_hdim128_e4m3_paged_sm90_cu_9afb97bd_34134cuda3std3__48in_placeE - _ZN72_INTERNAL_ad1e3db0_36_flash_fwd_hdim128_e4m3_paged_sm90_cu_9afb97bd_34134cuda3std3__45__cpo6cbeginE)
_ZN72_INTERNAL_ad1e3db0_36_flash_fwd_hdim128_e4m3_paged_sm90_cu_9afb97bd_34134cuda3std3__45__cpo6cbeginE:
	.zero		1
	.type		_ZN72_INTERNAL_ad1e3db0_36_flash_fwd_hdim128_e4m3_paged_sm90_cu_9afb97bd_34134cuda3std3__48in_placeE,@object
	.size		_ZN72_INTERNAL_ad1e3db0_36_flash_fwd_hdim128_e4m3_paged_sm90_cu_9afb97bd_34134cuda3std3__48in_placeE,(_ZN72_INTERNAL_ad1e3db0_36_flash_fwd_hdim128_e4m3_paged_sm90_cu_9afb97bd_34134cuda3std6ranges3__45__cpo9iter_moveE - _ZN72_INTERNAL_ad1e3db0_36_flash_fwd_hdim128_e4m3_paged_sm90_cu_9afb97bd_34134cuda3std3__48in_placeE)
_ZN72_INTERNAL_ad1e3db0_36_flash_fwd_hdim128_e4m3_paged_sm90_cu_9afb97bd_34134cuda3std3__48in_placeE:
	.zero		1
	.type		_ZN72_INTERNAL_ad1e3db0_36_flash_fwd_hdim128_e4m3_paged_sm90_cu_9afb97bd_34134cuda3std6ranges3__45__cpo9iter_moveE,@object
	.size		_ZN72_INTERNAL_ad1e3db0_36_flash_fwd_hdim128_e4m3_paged_sm90_cu_9afb97bd_34134cuda3std6ranges3__45__cpo9iter_moveE,(_ZN72_INTERNAL_ad1e3db0_36_flash_fwd_hdim128_e4m3_paged_sm90_cu_9afb97bd_34134cuda3std3__45__cpo5beginE - _ZN72_INTERNAL_ad1e3db0_36_flash_fwd_hdim128_e4m3_paged_sm90_cu_9afb97bd_34134cuda3std6ranges3__45__cpo9iter_moveE)
_ZN72_INTERNAL_ad1e3db0_36_flash_fwd_hdim128_e4m3_paged_sm90_cu_9afb97bd_34134cuda3std6ranges3__45__cpo9iter_moveE:
	.zero		1
	.type		_ZN72_INTERNAL_ad1e3db0_36_flash_fwd_hdim128_e4m3_paged_sm90_cu_9afb97bd_34134cuda3std3__45__cpo5beginE,@object
	.size		_ZN72_INTERNAL_ad1e3db0_36_flash_fwd_hdim128_e4m3_paged_sm90_cu_9afb97bd_34134cuda3std3__45__cpo5beginE,(_ZN72_INTERNAL_ad1e3db0_36_flash_fwd_hdim128_e4m3_paged_sm90_cu_9afb97bd_34134cuda3std3__474_GLOBAL__N__ad1e3db0_36_flash_fwd_hdim128_e4m3_paged_sm90_cu_9afb97bd_34136ignoreE - _ZN72_INTERNAL_ad1e3db0_36_flash_fwd_hdim128_e4m3_paged_sm90_cu_9afb97bd_34134cuda3std3__45__cpo5beginE)
_ZN72_INTERNAL_ad1e3db0_36_flash_fwd_hdim128_e4m3_paged_sm90_cu_9afb97bd_34134cuda3std3__45__cpo5beginE:
	.zero		1
	.type		_ZN72_INTERNAL_ad1e3db0_36_flash_fwd_hdim128_e4m3_paged_sm90_cu_9afb97bd_34134cuda3std3__474_GLOBAL__N__ad1e3db0_36_flash_fwd_hdim128_e4m3_paged_sm90_cu_9afb97bd_34136ignoreE,@object
	.size		_ZN72_INTERNAL_ad1e3db0_36_flash_fwd_hdim128_e4m3_paged_sm90_cu_9afb97bd_34134cuda3std3__474_GLOBAL__N__ad1e3db0_36_flash_fwd_hdim128_e4m3_paged_sm90_cu_9afb97bd_34136ignoreE,(_ZN72_INTERNAL_ad1e3db0_36_flash_fwd_hdim128_e4m3_paged_sm90_cu_9afb97bd_34134cute7productE - _ZN72_INTERNAL_ad1e3db0_36_flash_fwd_hdim128_e4m3_paged_sm90_cu_9afb97bd_34134cuda3std3__474_GLOBAL__N__ad1e3db0_36_flash_fwd_hdim128_e4m3_paged_sm90_cu_9afb97bd_34136ignoreE)
_ZN72_INTERNAL_ad1e3db0_36_flash_fwd_hdim128_e4m3_paged_sm90_cu_9afb97bd_34134cuda3std3__474_GLOBAL__N__ad1e3db0_36_flash_fwd_hdim128_e4m3_paged_sm90_cu_9afb97bd_34136ignoreE:
	.zero		1
	.type		_ZN72_INTERNAL_ad1e3db0_36_flash_fwd_hdim128_e4m3_paged_sm90_cu_9afb97bd_34134cute7productE,@object
	.size		_ZN72_INTERNAL_ad1e3db0_36_flash_fwd_hdim128_e4m3_paged_sm90_cu_9afb97bd_34134cute7productE,(_ZN72_INTERNAL_ad1e3db0_36_flash_fwd_hdim128_e4m3_paged_sm90_cu_9afb97bd_34134cuda3std3__45__cpo3endE - _ZN72_INTERNAL_ad1e3db0_36_flash_fwd_hdim128_e4m3_paged_sm90_cu_9afb97bd_34134cute7productE)
_ZN72_INTERNAL_ad1e3db0_36_flash_fwd_hdim128_e4m3_paged_sm90_cu_9afb97bd_34134cute7productE:
	.zero		1
	.type		_ZN72_INTERNAL_ad1e3db0_36_flash_fwd_hdim128_e4m3_paged_sm90_cu_9afb97bd_34134cuda3std3__45__cpo3endE,@object
	.size		_ZN72_INTERNAL_ad1e3db0_36_flash_fwd_hdim128_e4m3_paged_sm90_cu_9afb97bd_34134cuda3std3__45__cpo3endE,(_ZN72_INTERNAL_ad1e3db0_36_flash_fwd_hdim128_e4m3_paged_sm90_cu_9afb97bd_34134cuda3std3__419piecewise_constructE - _ZN72_INTERNAL_ad1e3db0_36_flash_fwd_hdim128_e4m3_paged_sm90_cu_9afb97bd_34134cuda3std3__45__cpo3endE)
_ZN72_INTERNAL_ad1e3db0_36_flash_fwd_hdim128_e4m3_paged_sm90_cu_9afb97bd_34134cuda3std3__45__cpo3endE:
	.zero		1
	.type		_ZN72_INTERNAL_ad1e3db0_36_flash_fwd_hdim128_e4m3_paged_sm90_cu_9afb97bd_34134cuda3std3__419piecewise_constructE,@object
	.size		_ZN72_INTERNAL_ad1e3db0_36_flash_fwd_hdim128_e4m3_paged_sm90_cu_9afb97bd_34134cuda3std3__419piecewise_constructE,(_ZN72_INTERNAL_ad1e3db0_36_flash_fwd_hdim128_e4m3_paged_sm90_cu_9afb97bd_34134cuda3std3__45__cpo4cendE - _ZN72_INTERNAL_ad1e3db0_36_flash_fwd_hdim128_e4m3_paged_sm90_cu_9afb97bd_34134cuda3std3__419piecewise_constructE)
_ZN72_INTERNAL_ad1e3db0_36_flash_fwd_hdim128_e4m3_paged_sm90_cu_9afb97bd_34134cuda3std3__419piecewise_constructE:
	.zero		1
	.type		_ZN72_INTERNAL_ad1e3db0_36_flash_fwd_hdim128_e4m3_paged_sm90_cu_9afb97bd_34134cuda3std3__45__cpo4cendE,@object
	.size		_ZN72_INTERNAL_ad1e3db0_36_flash_fwd_hdim128_e4m3_paged_sm90_cu_9afb97bd_34134cuda3std3__45__cpo4cendE,(_ZN72_INTERNAL_ad1e3db0_36_flash_fwd_hdim128_e4m3_paged_sm90_cu_9afb97bd_34134cuda3std6ranges3__45__cpo4swapE - _ZN72_INTERNAL_ad1e3db0_36_flash_fwd_hdim128_e4m3_paged_sm90_cu_9afb97bd_34134cuda3std3__45__cpo4cendE)
_ZN72_INTERNAL_ad1e3db0_36_flash_fwd_hdim128_e4m3_paged_sm90_cu_9afb97bd_34134cuda3std3__45__cpo4cendE:
	.zero		1
	.type		_ZN72_INTERNAL_ad1e3db0_36_flash_fwd_hdim128_e4m3_paged_sm90_cu_9afb97bd_34134cuda3std6ranges3__45__cpo4swapE,@object
	.size		_ZN72_INTERNAL_ad1e3db0_36_flash_fwd_hdim128_e4m3_paged_sm90_cu_9afb97bd_34134cuda3std6ranges3__45__cpo4swapE,(.L_14 - _ZN72_INTERNAL_ad1e3db0_36_flash_fwd_hdim128_e4m3_paged_sm90_cu_9afb97bd_34134cuda3std6ranges3__45__cpo4swapE)
_ZN72_INTERNAL_ad1e3db0_36_flash_fwd_hdim128_e4m3_paged_sm90_cu_9afb97bd_34134cuda3std6ranges3__45__cpo4swapE:
	.zero		1
.L_14:


//--------------------- .nv.shared._ZN7cutlass13device_kernelIN5flash11enable_sm90INS1_16FlashAttnFwdSm90INS1_25CollectiveMainloopFwdSm90ILi2EN4cute5tupleIJNS5_1CILi1EEES8_S8_EEENS6_IJNS7_ILi128EEENS7_ILi160EEESA_EEELi128ENS_12float_e4m3_tEfNS_4arch4Sm90ELb0ELb0ELb0ELb1ELb1ELb0ELb0ELb1ELb1ELb1ELb0ELb0EEENS1_21CollectiveEpilogueFwdINS6_IJSA_SA_SB_EEES9_NS_10bfloat16_tESF_Li256ELb1ELb1ELb0ELb1EEENS1_36VarlenDynamicPersistentTileSchedulerILi128ELi160ELi256ELi128ELb0ELb1ELb1ELb0ELb1ELb1EEEEEEEEEvNT_6ParamsE --------------------------
	.section	.nv.shared._ZN7cutlass13device_kernelIN5flash11enable_sm90INS1_16FlashAttnFwdSm90INS1_25CollectiveMainloopFwdSm90ILi2EN4cute5tupleIJNS5_1CILi1EEES8_S8_EEENS6_IJNS7_ILi128EEENS7_ILi160EEESA_EEELi128ENS_12float_e4m3_tEfNS_4arch4Sm90ELb0ELb0ELb0ELb1ELb1ELb0ELb0ELb1ELb1ELb1ELb0ELb0EEENS1_21CollectiveEpilogueFwdINS6_IJSA_SA_SB_EEES9_NS_10bfloat16_tESF_Li256ELb1ELb1ELb0ELb1EEENS1_36VarlenDynamicPersistentTileSchedulerILi128ELi160ELi256ELi128ELb0ELb1ELb1ELb0ELb1ELb1EEEEEEEEEvNT_6ParamsE,"aw",@nobits
	.sectionflags	@""
	.align	16
	.zero		1024


//--------------------- .nv.shared._ZN7cutlass13device_kernelIN5flash11enable_sm90INS1_16FlashAttnFwdSm90INS1_25CollectiveMainloopFwdSm90ILi2EN4cute5tupleIJNS5_1CILi1EEES8_S8_EEENS6_IJNS7_ILi128EEENS7_ILi160EEESA_EEELi128ENS_12float_e4m3_tEfNS_4arch4Sm90ELb0ELb0ELb0ELb1ELb1ELb1ELb0ELb1ELb1ELb1ELb0ELb0EEENS1_21CollectiveEpilogueFwdINS6_IJSA_SA_SB_EEES9_NS_10bfloat16_tESF_Li256ELb1ELb1ELb0ELb1EEENS1_36VarlenDynamicPersistentTileSchedulerILi128ELi160ELi256ELi128ELb0ELb1ELb1ELb0ELb1ELb1EEEEEEEEEvNT_6ParamsE --------------------------
	.section	.nv.shared._ZN7cutlass13device_kernelIN5flash11enable_sm90INS1_16FlashAttnFwdSm90INS1_25CollectiveMainloopFwdSm90ILi2EN4cute5tupleIJNS5_1CILi1EEES8_S8_EEENS6_IJNS7_ILi128EEENS7_ILi160EEESA_EEELi128ENS_12float_e4m3_tEfNS_4arch4Sm90ELb0ELb0ELb0ELb1ELb1ELb1ELb0ELb1ELb1ELb1ELb0ELb0EEENS1_21CollectiveEpilogueFwdINS6_IJSA_SA_SB_EEES9_NS_10bfloat16_tESF_Li256ELb1ELb1ELb0ELb1EEENS1_36VarlenDynamicPersistentTileSchedulerILi128ELi160ELi256ELi128ELb0ELb1ELb1ELb0ELb1ELb1EEEEEEEEEvNT_6ParamsE,"aw",@nobits
	.sectionflags	@""
	.align	16
	.zero		1024


//--------------------- .nv.shared._ZN7cutlass13device_kernelIN5flash11enable_sm90INS1_16FlashAttnFwdSm90INS1_25CollectiveMainloopFwdSm90ILi2EN4cute5tupleIJNS5_1CILi1EEES8_S8_EEENS6_IJNS7_ILi128EEENS7_ILi160EEESA_EEELi128ENS_12float_e4m3_tEfNS_4arch4Sm90ELb0ELb1ELb0ELb0ELb1ELb0ELb0ELb1ELb1ELb1ELb0ELb0EEENS1_21CollectiveEpilogueFwdINS6_IJSA_SA_SB_EEES9_NS_10bfloat16_tESF_Li256ELb0ELb1ELb0ELb1EEENS1_30DynamicPersistentTileSchedulerILi256ELi128ELb0ELb1ELb1EEEEEEEEEvNT_6ParamsE --------------------------
	.section	.nv.shared._ZN7cutlass13device_kernelIN5flash11enable_sm90INS1_16FlashAttnFwdSm90INS1_25CollectiveMainloopFwdSm90ILi2EN4cute5tupleIJNS5_1CILi1EEES8_S8_EEENS6_IJNS7_ILi128EEENS7_ILi160EEESA_EEELi128ENS_12float_e4m3_tEfNS_4arch4Sm90ELb0ELb1ELb0ELb0ELb1ELb0ELb0ELb1ELb1ELb1ELb0ELb0EEENS1_21CollectiveEpilogueFwdINS6_IJSA_SA_SB_EEES9_NS_10bfloat16_tESF_Li256ELb0ELb1ELb0ELb1EEENS1_30DynamicPersistentTileSchedulerILi256ELi128ELb0ELb1ELb1EEEEEEEEEvNT_6ParamsE,"aw",@nobits
	.sectionflags	@""
	.align	16
	.zero		1024


//--------------------- .nv.shared._ZN7cutlass13device_kernelIN5flash11enable_sm90INS1_16FlashAttnFwdSm90INS1_25CollectiveMainloopFwdSm90ILi2EN4cute5tupleIJNS5_1CILi1EEES8_S8_EEENS6_IJNS7_ILi128EEENS7_ILi160EEESA_EEELi128ENS_12float_e4m3_tEfNS_4arch4Sm90ELb0ELb1ELb0ELb1ELb1ELb0ELb0ELb1ELb1ELb1ELb0ELb0EEENS1_21CollectiveEpilogueFwdINS6_IJSA_SA_SB_EEES9_NS_10bfloat16_tESF_Li256ELb1ELb1ELb0ELb1EEENS1_36VarlenDynamicPersistentTileSchedulerILi128ELi160ELi256ELi128ELb0ELb1ELb1ELb1ELb0ELb1EEEEEEEEEvNT_6ParamsE --------------------------
	.section	.nv.shared._ZN7cutlass13device_kernelIN5flash11enable_sm90INS1_16FlashAttnFwdSm90INS1_25CollectiveMainloopFwdSm90ILi2EN4cute5tupleIJNS5_1CILi1EEES8_S8_EEENS6_IJNS7_ILi128EEENS7_ILi160EEESA_EEELi128ENS_12float_e4m3_tEfNS_4arch4Sm90ELb0ELb1ELb0ELb1ELb1ELb0ELb0ELb1ELb1ELb1ELb0ELb0EEENS1_21CollectiveEpilogueFwdINS6_IJSA_SA_SB_EEES9_NS_10bfloat16_tESF_Li256ELb1ELb1ELb0ELb1EEENS1_36VarlenDynamicPersistentTileSchedulerILi128ELi160ELi256ELi128ELb0ELb1ELb1ELb1ELb0ELb1EEEEEEEEEvNT_6ParamsE,"aw",@nobits
	.sectionflags	@""
	.align	16
	.zero		1024


//--------------------- .nv.shared._ZN7cutlass13device_kernelIN5flash11enable_sm90INS1_16FlashAttnFwdSm90INS1_25CollectiveMainloopFwdSm90ILi2EN4cute5tupleIJNS5_1CILi1EEES8_S8_EEENS6_IJNS7_ILi128EEENS7_ILi160EEESA_EEELi128ENS_12float_e4m3_tEfNS_4arch4Sm90ELb0ELb1ELb0ELb1ELb1ELb1ELb0ELb1ELb1ELb1ELb0ELb0EEENS1_21CollectiveEpilogueFwdINS6_IJSA_SA_SB_EEES9_NS_10bfloat16_tESF_Li256ELb1ELb1ELb0ELb1EEENS1_36VarlenDynamicPersistentTileSchedulerILi128ELi160ELi256ELi128ELb0ELb1ELb1ELb1ELb0ELb1EEEEEEEEEvNT_6ParamsE --------------------------
	.section	.nv.shared._ZN7cutlass13device_kernelIN5flash11enable_sm90INS1_16FlashAttnFwdSm90INS1_25CollectiveMainloopFwdSm90ILi2EN4cute5tupleIJNS5_1CILi1EEES8_S8_EEENS6_IJNS7_ILi128EEENS7_ILi160EEESA_EEELi128ENS_12float_e4m3_tEfNS_4arch4Sm90ELb0ELb1ELb0ELb1ELb1ELb1ELb0ELb1ELb1ELb1ELb0ELb0EEENS1_21CollectiveEpilogueFwdINS6_IJSA_SA_SB_EEES9_NS_10bfloat16_tESF_Li256ELb1ELb1ELb0ELb1EEENS1_36VarlenDynamicPersistentTileSchedulerILi128ELi160ELi256ELi128ELb0ELb1ELb1ELb1ELb0ELb1EEEEEEEEEvNT_6ParamsE,"aw",@nobits
	.sectionflags	@""
	.align	16
	.zero		1024


//--------------------- .nv.shared._ZN7cutlass13device_kernelIN5flash11enable_sm90INS1_16FlashAttnFwdSm90INS1_25CollectiveMainloopFwdSm90ILi2EN4cute5tupleIJNS5_1CILi1EEES8_S8_EEENS6_IJNS7_ILi128EEENS7_ILi160EEESA_EEELi128ENS_12float_e4m3_tEfNS_4arch4Sm90ELb1ELb0ELb0ELb0ELb1ELb0ELb0ELb1ELb1ELb1ELb0ELb0EEENS1_21CollectiveEpilogueFwdINS6_IJSA_SA_SB_EEES9_NS_10bfloat16_tESF_Li256ELb0ELb1ELb0ELb1EEENS1_30DynamicPersistentTileSchedulerILi256ELi128ELb0ELb1ELb1EEEEEEEEEvNT_6ParamsE --------------------------
	.section	.nv.shared._ZN7cutlass13device_kernelIN5flash11enable_sm90INS1_16FlashAttnFwdSm90INS1_25CollectiveMainloopFwdSm90ILi2EN4cute5tupleIJNS5_1CILi1EEES8_S8_EEENS6_IJNS7_ILi128EEENS7_ILi160EEESA_EEELi128ENS_12float_e4m3_tEfNS_4arch4Sm90ELb1ELb0ELb0ELb0ELb1ELb0ELb0ELb1ELb1ELb1ELb0ELb0EEENS1_21CollectiveEpilogueFwdINS6_IJSA_SA_SB_EEES9_NS_10bfloat16_tESF_Li256ELb0ELb1ELb0ELb1EEENS1_30DynamicPersistentTileSchedulerILi256ELi128ELb0ELb1ELb1EEEEEEEEEvNT_6ParamsE,"aw",@nobits
	.sectionflags	@""
	.align	16
	.zero		1024


//--------------------- .nv.shared._ZN7cutlass13device_kernelIN5flash11enable_sm90INS1_16FlashAttnFwdSm90INS1_25CollectiveMainloopFwdSm90ILi2EN4cute5tupleIJNS5_1CILi1EEES8_S8_EEENS6_IJNS7_ILi128EEENS7_ILi160EEESA_EEELi128ENS_12float_e4m3_tEfNS_4arch4Sm90ELb1ELb0ELb0ELb1ELb1ELb0ELb0ELb1ELb1ELb1ELb0ELb0EEENS1_21CollectiveEpilogueFwdINS6_IJSA_SA_SB_EEES9_NS_10bfloat16_tESF_Li256ELb1ELb1ELb0ELb1EEENS1_36VarlenDynamicPersistentTileSchedulerILi128ELi160ELi256ELi128ELb0ELb1ELb1ELb1ELb1ELb1EEEEEEEEEvNT_6ParamsE --------------------------
	.section	.nv.shared._ZN7cutlass13device_kernelIN5flash11enable_sm90INS1_16FlashAttnFwdSm90INS1_25CollectiveMainloopFwdSm90ILi2EN4cute5tupleIJNS5_1CILi1EEES8_S8_EEENS6_IJNS7_ILi128EEENS7_ILi160EEESA_EEELi128ENS_12float_e4m3_tEfNS_4arch4Sm90ELb1ELb0ELb0ELb1ELb1ELb0ELb0ELb1ELb1ELb1ELb0ELb0EEENS1_21CollectiveEpilogueFwdINS6_IJSA_SA_SB_EEES9_NS_10bfloat16_tESF_Li256ELb1ELb1ELb0ELb1EEENS1_36VarlenDynamicPersistentTileSchedulerILi128ELi160ELi256ELi128ELb0ELb1ELb1ELb1ELb1ELb1EEEEEEEEEvNT_6ParamsE,"aw",@nobits
	.sectionflags	@""
	.align	16
	.zero		1024


//--------------------- .nv.shared._ZN7cutlass13device_kernelIN5flash11enable_sm90INS1_16FlashAttnFwdSm90INS1_25CollectiveMainloopFwdSm90ILi2EN4cute5tupleIJNS5_1CILi1EEES8_S8_EEENS6_IJNS7_ILi128EEENS7_ILi160EEESA_EEELi128ENS_12float_e4m3_tEfNS_4arch4Sm90ELb1ELb0ELb0ELb1ELb1ELb1ELb0ELb1ELb1ELb1ELb0ELb0EEENS1_21CollectiveEpilogueFwdINS6_IJSA_SA_SB_EEES9_NS_10bfloat16_tESF_Li256ELb1ELb1ELb0ELb1EEENS1_36VarlenDynamicPersistentTileSchedulerILi128ELi160ELi256ELi128ELb0ELb1ELb1ELb1ELb1ELb1EEEEEEEEEvNT_6ParamsE --------------------------
	.section	.nv.shared._ZN7cutlass13device_kernelIN5flash11enable_sm90INS1_16FlashAttnFwdSm90INS1_25CollectiveMainloopFwdSm90ILi2EN4cute5tupleIJNS5_1CILi1EEES8_S8_EEENS6_IJNS7_ILi128EEENS7_ILi160EEESA_EEELi128ENS_12float_e4m3_tEfNS_4arch4Sm90ELb1ELb0ELb0ELb1ELb1ELb1ELb0ELb1ELb1ELb1ELb0ELb0EEENS1_21CollectiveEpilogueFwdINS6_IJSA_SA_SB_EEES9_NS_10bfloat16_tESF_Li256ELb1ELb1ELb0ELb1EEENS1_36VarlenDynamicPersistentTileSchedulerILi128ELi160ELi256ELi128ELb0ELb1ELb1ELb1ELb1ELb1EEEEEEEEEvNT_6ParamsE,"aw",@nobits
	.sectionflags	@""
	.align	16
	.zero		1024


//--------------------- .nv.constant0._ZN7cutlass13device_kernelIN5flash11enable_sm90INS1_16FlashAttnFwdSm90INS1_25CollectiveMainloopFwdSm90ILi2EN4cute5tupleIJNS5_1CILi1EEES8_S8_EEENS6_IJNS7_ILi128EEENS7_ILi160EEESA_EEELi128ENS_12float_e4m3_tEfNS_4arch4Sm90ELb0ELb0ELb0ELb0ELb1ELb0ELb0ELb1ELb1ELb1ELb0ELb0EEENS1_21CollectiveEpilogueFwdINS6_IJSA_SA_SB_EEES9_NS_10bfloat16_tESF_Li256ELb0ELb1ELb0ELb1EEENS1_29StaticPersistentTileSchedulerILb0EEEEEEEEEvNT_6ParamsE --------------------------
	.section	.nv.constant0._ZN7cutlass13device_kernelIN5flash11enable_sm90INS1_16FlashAttnFwdSm90INS1_25CollectiveMainloopFwdSm90ILi2EN4cute5tupleIJNS5_1CILi1EEES8_S8_EEENS6_IJNS7_ILi128EEENS7_ILi160EEESA_EEELi128ENS_12float_e4m3_tEfNS_4arch4Sm90ELb0ELb0ELb0ELb0ELb1ELb0ELb0ELb1ELb1ELb1ELb0ELb0EEENS1_21CollectiveEpilogueFwdINS6_IJSA_SA_SB_EEES9_NS_10bfloat16_tESF_Li256ELb0ELb1ELb0ELb1EEENS1_29StaticPersistentTileSchedulerILb0EEEEEEEEEvNT_6ParamsE,"a",@progbits
	.sectionflags	@""
	.align	4
.nv.constant0._ZN7cutlass13device_kernelIN5flash11enable_sm90INS1_16FlashAttnFwdSm90INS1_25CollectiveMainloopFwdSm90ILi2EN4cute5tupleIJNS5_1CILi1EEES8_S8_EEENS6_IJNS7_ILi128EEENS7_ILi160EEESA_EEELi128ENS_12float_e4m3_tEfNS_4arch4Sm90ELb0ELb0ELb0ELb0ELb1ELb0ELb0ELb1ELb1ELb1ELb0ELb0EEENS1_21CollectiveEpilogueFwdINS6_IJSA_SA_SB_EEES9_NS_10bfloat16_tESF_Li256ELb0ELb1ELb0ELb1EEENS1_29StaticPersistentTileSchedulerILb0EEEEEEEEEvNT_6ParamsE:
	.zero		3200


//--------------------- .nv.constant0._ZN7cutlass13device_kernelIN5flash11enable_sm90INS1_16FlashAttnFwdSm90INS1_25CollectiveMainloopFwdSm90ILi2EN4cute5tupleIJNS5_1CILi1EEES8_S8_EEENS6_IJNS7_ILi128EEENS7_ILi160EEESA_EEELi128ENS_12float_e4m3_tEfNS_4arch4Sm90ELb0ELb0ELb0ELb1ELb1ELb0ELb0ELb1ELb1ELb1ELb0ELb0EEENS1_21CollectiveEpilogueFwdINS6_IJSA_SA_SB_EEES9_NS_10bfloat16_tESF_Li256ELb1ELb1ELb0ELb1EEENS1_36VarlenDynamicPersistentTileSchedulerILi128ELi160ELi256ELi128ELb0ELb1ELb1ELb0ELb1ELb1EEEEEEEEEvNT_6ParamsE --------------------------
	.section	.nv.constant0._ZN7cutlass13device_kernelIN5flash11enable_sm90INS1_16FlashAttnFwdSm90INS1_25CollectiveMainloopFwdSm90ILi2EN4cute5tupleIJNS5_1CILi1EEES8_S8_EEENS6_IJNS7_ILi128EEENS7_ILi160EEESA_EEELi128ENS_12float_e4m3_tEfNS_4arch4Sm90ELb0ELb0ELb0ELb1ELb1ELb0ELb0ELb1ELb1ELb1ELb0ELb0EEENS1_21CollectiveEpilogueFwdINS6_IJSA_SA_SB_EEES9_NS_10bfloat16_tESF_Li256ELb1ELb1ELb0ELb1EEENS1_36VarlenDynamicPersistentTileSchedulerILi128ELi160ELi256ELi128ELb0ELb1ELb1ELb0ELb1ELb1EEEEEEEEEvNT_6ParamsE,"a",@progbits
	.sectionflags	@""
	.align	4
.nv.constant0._ZN7cutlass13device_kernelIN5flash11enable_sm90INS1_16FlashAttnFwdSm90INS1_25CollectiveMainloopFwdSm90ILi2EN4cute5tupleIJNS5_1CILi1EEES8_S8_EEENS6_IJNS7_ILi128EEENS7_ILi160EEESA_EEELi128ENS_12float_e4m3_tEfNS_4arch4Sm90ELb0ELb0ELb0ELb1ELb1ELb0ELb0ELb1ELb1ELb1ELb0ELb0EEENS1_21CollectiveEpilogueFwdINS6_IJSA_SA_SB_EEES9_NS_10bfloat16_tESF_Li256ELb1ELb1ELb0ELb1EEENS1_36VarlenDynamicPersistentTileSchedulerILi128ELi160ELi256ELi128ELb0ELb1ELb1ELb0ELb1ELb1EEEEEEEEEvNT_6ParamsE:
	.zero		3328


//--------------------- .nv.constant0._ZN7cutlass13device_kernelIN5flash11enable_sm90INS1_16FlashAttnFwdSm90INS1_25CollectiveMainloopFwdSm90ILi2EN4cute5tupleIJNS5_1CILi1EEES8_S8_EEENS6_IJNS7_ILi128EEENS7_ILi160EEESA_EEELi128ENS_12float_e4m3_tEfNS_4arch4Sm90ELb0ELb0ELb0ELb1ELb1ELb1ELb0ELb1ELb1ELb1ELb0ELb0EEENS1_21CollectiveEpilogueFwdINS6_IJSA_SA_SB_EEES9_NS_10bfloat16_tESF_Li256ELb1ELb1ELb0ELb1EEENS1_36VarlenDynamicPersistentTileSchedulerILi128ELi160ELi256ELi128ELb0ELb1ELb1ELb0ELb1ELb1EEEEEEEEEvNT_6ParamsE --------------------------
	.section	.nv.constant0._ZN7cutlass13device_kernelIN5flash11enable_sm90INS1_16FlashAttnFwdSm90INS1_25CollectiveMainloopFwdSm90ILi2EN4cute5tupleIJNS5_1CILi1EEES8_S8_EEENS6_IJNS7_ILi128EEENS7_ILi160EEESA_EEELi128ENS_12float_e4m3_tEfNS_4arch4Sm90ELb0ELb0ELb0ELb1ELb1ELb1ELb0ELb1ELb1ELb1ELb0ELb0EEENS1_21CollectiveEpilogueFwdINS6_IJSA_SA_SB_EEES9_NS_10bfloat16_tESF_Li256ELb1ELb1ELb0ELb1EEENS1_36VarlenDynamicPersistentTileSchedulerILi128ELi160ELi256ELi128ELb0ELb1ELb1ELb0ELb1ELb1EEEEEEEEEvNT_6ParamsE,"a",@progbits
	.sectionflags	@""
	.align	4
.nv.constant0._ZN7cutlass13device_kernelIN5flash11enable_sm90INS1_16FlashAttnFwdSm90INS1_25CollectiveMainloopFwdSm90ILi2EN4cute5tupleIJNS5_1CILi1EEES8_S8_EEENS6_IJNS7_ILi128EEENS7_ILi160EEESA_EEELi128ENS_12float_e4m3_tEfNS_4arch4Sm90ELb0ELb0ELb0ELb1ELb1ELb1ELb0ELb1ELb1ELb1ELb0ELb0EEENS1_21CollectiveEpilogueFwdINS6_IJSA_SA_SB_EEES9_NS_10bfloat16_tESF_Li256ELb1ELb1ELb0ELb1EEENS1_36VarlenDynamicPersistentTileSchedulerILi128ELi160ELi256ELi128ELb0ELb1ELb1ELb0ELb1ELb1EEEEEEEEEvNT_6ParamsE:
	.zero		3328


//--------------------- .nv.constant0._ZN7cutlass13device_kernelIN5flash11enable_sm90INS1_16FlashAttnFwdSm90INS1_25CollectiveMainloopFwdSm90ILi2EN4cute5tupleIJNS5_1CILi1EEES8_S8_EEENS6_IJNS7_ILi128EEENS7_ILi160EEESA_EEELi128ENS_12float_e4m3_tEfNS_4arch4Sm90ELb0ELb1ELb0ELb0ELb1ELb0ELb0ELb1ELb1ELb1ELb0ELb0EEENS1_21CollectiveEpilogueFwdINS6_IJSA_SA_SB_EEES9_NS_10bfloat16_tESF_Li256ELb0ELb1ELb0ELb1EEENS1_30DynamicPersistentTileSchedulerILi256ELi128ELb0ELb1ELb1EEEEEEEEEvNT_6ParamsE --------------------------
	.section	.nv.constant0._ZN7cutlass13device_kernelIN5flash11enable_sm90INS1_16FlashAttnFwdSm90INS1_25CollectiveMainloopFwdSm90ILi2EN4cute5tupleIJNS5_1CILi1EEES8_S8_EEENS6_IJNS7_ILi128EEENS7_ILi160EEESA_EEELi128ENS_12float_e4m3_tEfNS_4arch4Sm90ELb0ELb1ELb0ELb0ELb1ELb0ELb0ELb1ELb1ELb1ELb0ELb0EEENS1_21CollectiveEpilogueFwdINS6_IJSA_SA_SB_EEES9_NS_10bfloat16_tESF_Li256ELb0ELb1ELb0ELb1EEENS1_30DynamicPersistentTileSchedulerILi256ELi128ELb0ELb1ELb1EEEEEEEEEvNT_6ParamsE,"a",@progbits
	.sectionflags	@""
	.align	4
.nv.constant0._ZN7cutlass13device_kernelIN5flash11enable_sm90INS1_16FlashAttnFwdSm90INS1_25CollectiveMainloopFwdSm90ILi2EN4cute5tupleIJNS5_1CILi1EEES8_S8_EEENS6_IJNS7_ILi128EEENS7_ILi160EEESA_EEELi128ENS_12float_e4m3_tEfNS_4arch4Sm90ELb0ELb1ELb0ELb0ELb1ELb0ELb0ELb1ELb1ELb1ELb0ELb0EEENS1_21CollectiveEpilogueFwdINS6_IJSA_SA_SB_EEES9_NS_10bfloat16_tESF_Li256ELb0ELb1ELb0ELb1EEENS1_30DynamicPersistentTileSchedulerILi256ELi128ELb0ELb1ELb1EEEEEEEEEvNT_6ParamsE:
	.zero		3328


//--------------------- .nv.constant0._ZN7cutlass13device_kernelIN5flash11enable_sm90INS1_16FlashAttnFwdSm90INS1_25CollectiveMainloopFwdSm90ILi2EN4cute5tupleIJNS5_1CILi1EEES8_S8_EEENS6_IJNS7_ILi128EEENS7_ILi160EEESA_EEELi128ENS_12float_e4m3_tEfNS_4arch4Sm90ELb0ELb1ELb0ELb1ELb1ELb0ELb0ELb1ELb1ELb1ELb0ELb0EEENS1_21CollectiveEpilogueFwdINS6_IJSA_SA_SB_EEES9_NS_10bfloat16_tESF_Li256ELb1ELb1ELb0ELb1EEENS1_36VarlenDynamicPersistentTileSchedulerILi128ELi160ELi256ELi128ELb0ELb1ELb1ELb1ELb0ELb1EEEEEEEEEvNT_6ParamsE --------------------------
	.section	.nv.constant0._ZN7cutlass13device_kernelIN5flash11enable_sm90INS1_16FlashAttnFwdSm90INS1_25CollectiveMainloopFwdSm90ILi2EN4cute5tupleIJNS5_1CILi1EEES8_S8_EEENS6_IJNS7_ILi128EEENS7_ILi160EEESA_EEELi128ENS_12float_e4m3_tEfNS_4arch4Sm90ELb0ELb1ELb0ELb1ELb1ELb0ELb0ELb1ELb1ELb1ELb0ELb0EEENS1_21CollectiveEpilogueFwdINS6_IJSA_SA_SB_EEES9_NS_10bfloat16_tESF_Li256ELb1ELb1ELb0ELb1EEENS1_36VarlenDynamicPersistentTileSchedulerILi128ELi160ELi256ELi128ELb0ELb1ELb1ELb1ELb0ELb1EEEEEEEEEvNT_6ParamsE,"a",@progbits
	.sectionflags	@""
	.align	4
.nv.constant0._ZN7cutlass13device_kernelIN5flash11enable_sm90INS1_16FlashAttnFwdSm90INS1_25CollectiveMainloopFwdSm90ILi2EN4cute5tupleIJNS5_1CILi1EEES8_S8_EEENS6_IJNS7_ILi128EEENS7_ILi160EEESA_EEELi128ENS_12float_e4m3_tEfNS_4arch4Sm90ELb0ELb1ELb0ELb1ELb1ELb0ELb0ELb1ELb1ELb1ELb0ELb0EEENS1_21CollectiveEpilogueFwdINS6_IJSA_SA_SB_EEES9_NS_10bfloat16_tESF_Li256ELb1ELb1ELb0ELb1EEENS1_36VarlenDynamicPersistentTileSchedulerILi128ELi160ELi256ELi128ELb0ELb1ELb1ELb1ELb0ELb1EEEEEEEEEvNT_6ParamsE:
	.zero		3328


//--------------------- .nv.constant0._ZN7cutlass13device_kernelIN5flash11enable_sm90INS1_16FlashAttnFwdSm90INS1_25CollectiveMainloopFwdSm90ILi2EN4cute5tupleIJNS5_1CILi1EEES8_S8_EEENS6_IJNS7_ILi128EEENS7_ILi160EEESA_EEELi128ENS_12float_e4m3_tEfNS_4arch4Sm90ELb0ELb1ELb0ELb1ELb1ELb1ELb0ELb1ELb1ELb1ELb0ELb0EEENS1_21CollectiveEpilogueFwdINS6_IJSA_SA_SB_EEES9_NS_10bfloat16_tESF_Li256ELb1ELb1ELb0ELb1EEENS1_36VarlenDynamicPersistentTileSchedulerILi128ELi160ELi256ELi128ELb0ELb1ELb1ELb1ELb0ELb1EEEEEEEEEvNT_6ParamsE --------------------------
	.section	.nv.constant0._ZN7cutlass13device_kernelIN5flash11enable_sm90INS1_16FlashAttnFwdSm90INS1_25CollectiveMainloopFwdSm90ILi2EN4cute5tupleIJNS5_1CILi1EEES8_S8_EEENS6_IJNS7_ILi128EEENS7_ILi160EEESA_EEELi128ENS_12float_e4m3_tEfNS_4arch4Sm90ELb0ELb1ELb0ELb1ELb1ELb1ELb0ELb1ELb1ELb1ELb0ELb0EEENS1_21CollectiveEpilogueFwdINS6_IJSA_SA_SB_EEES9_NS_10bfloat16_tESF_Li256ELb1ELb1ELb0ELb1EEENS1_36VarlenDynamicPersistentTileSchedulerILi128ELi160ELi256ELi128ELb0ELb1ELb1ELb1ELb0ELb1EEEEEEEEEvNT_6ParamsE,"a",@progbits
	.sectionflags	@""
	.align	4
.nv.constant0._ZN7cutlass13device_kernelIN5flash11enable_sm90INS1_16FlashAttnFwdSm90INS1_25CollectiveMainloopFwdSm90ILi2EN4cute5tupleIJNS5_1CILi1EEES8_S8_EEENS6_IJNS7_ILi128EEENS7_ILi160EEESA_EEELi128ENS_12float_e4m3_tEfNS_4arch4Sm90ELb0ELb1ELb0ELb1ELb1ELb1ELb0ELb1ELb1ELb1ELb0ELb0EEENS1_21CollectiveEpilogueFwdINS6_IJSA_SA_SB_EEES9_NS_10bfloat16_tESF_Li256ELb1ELb1ELb0ELb1EEENS1_36VarlenDynamicPersistentTileSchedulerILi128ELi160ELi256ELi128ELb0ELb1ELb1ELb1ELb0ELb1EEEEEEEEEvNT_6ParamsE:
	.zero		3328


//--------------------- .nv.constant0._ZN7cutlass13device_kernelIN5flash11enable_sm90INS1_16FlashAttnFwdSm90INS1_25CollectiveMainloopFwdSm90ILi2EN4cute5tupleIJNS5_1CILi1EEES8_S8_EEENS6_IJNS7_ILi128EEENS7_ILi160EEESA_EEELi128ENS_12float_e4m3_tEfNS_4arch4Sm90ELb1ELb0ELb0ELb0ELb1ELb0ELb0ELb1ELb1ELb1ELb0ELb0EEENS1_21CollectiveEpilogueFwdINS6_IJSA_SA_SB_EEES9_NS_10bfloat16_tESF_Li256ELb0ELb1ELb0ELb1EEENS1_30DynamicPersistentTileSchedulerILi256ELi128ELb0ELb1ELb1EEEEEEEEEvNT_6ParamsE --------------------------
	.section	.nv.constant0._ZN7cutlass13device_kernelIN5flash11enable_sm90INS1_16FlashAttnFwdSm90INS1_25CollectiveMainloopFwdSm90ILi2EN4cute5tupleIJNS5_1CILi1EEES8_S8_EEENS6_IJNS7_ILi128EEENS7_ILi160EEESA_EEELi128ENS_12float_e4m3_tEfNS_4arch4Sm90ELb1ELb0ELb0ELb0ELb1ELb0ELb0ELb1ELb1ELb1ELb0ELb0EEENS1_21CollectiveEpilogueFwdINS6_IJSA_SA_SB_EEES9_NS_10bfloat16_tESF_Li256ELb0ELb1ELb0ELb1EEENS1_30DynamicPersistentTileSchedulerILi256ELi128ELb0ELb1ELb1EEEEEEEEEvNT_6ParamsE,"a",@progbits
	.sectionflags	@""
	.align	4
.nv.constant0._ZN7cutlass13device_kernelIN5flash11enable_sm90INS1_16FlashAttnFwdSm90INS1_25CollectiveMainloopFwdSm90ILi2EN4cute5tupleIJNS5_1CILi1EEES8_S8_EEENS6_IJNS7_ILi128EEENS7_ILi160EEESA_EEELi128ENS_12float_e4m3_tEfNS_4arch4Sm90ELb1ELb0ELb0ELb0ELb1ELb0ELb0ELb1ELb1ELb1ELb0ELb0EEENS1_21CollectiveEpilogueFwdINS6_IJSA_SA_SB_EEES9_NS_10bfloat16_tESF_Li256ELb0ELb1ELb0ELb1EEENS1_30DynamicPersistentTileSchedulerILi256ELi128ELb0ELb1ELb1EEEEEEEEEvNT_6ParamsE:
	.zero		3328


//--------------------- .nv.constant0._ZN7cutlass13device_kernelIN5flash11enable_sm90INS1_16FlashAttnFwdSm90INS1_25CollectiveMainloopFwdSm90ILi2EN4cute5tupleIJNS5_1CILi1EEES8_S8_EEENS6_IJNS7_ILi128EEENS7_ILi160EEESA_EEELi128ENS_12float_e4m3_tEfNS_4arch4Sm90ELb1ELb0ELb0ELb1ELb1ELb0ELb0ELb1ELb1ELb1ELb0ELb0EEENS1_21CollectiveEpilogueFwdINS6_IJSA_SA_SB_EEES9_NS_10bfloat16_tESF_Li256ELb1ELb1ELb0ELb1EEENS1_36VarlenDynamicPersistentTileSchedulerILi128ELi160ELi256ELi128ELb0ELb1ELb1ELb1ELb1ELb1EEEEEEEEEvNT_6ParamsE --------------------------
	.section	.nv.constant0._ZN7cutlass13device_kernelIN5flash11enable_sm90INS1_16FlashAttnFwdSm90INS1_25CollectiveMainloopFwdSm90ILi2EN4cute5tupleIJNS5_1CILi1EEES8_S8_EEENS6_IJNS7_ILi128EEENS7_ILi160EEESA_EEELi128ENS_12float_e4m3_tEfNS_4arch4Sm90ELb1ELb0ELb0ELb1ELb1ELb0ELb0ELb1ELb1ELb1ELb0ELb0EEENS1_21CollectiveEpilogueFwdINS6_IJSA_SA_SB_EEES9_NS_10bfloat16_tESF_Li256ELb1ELb1ELb0ELb1EEENS1_36VarlenDynamicPersistentTileSchedulerILi128ELi160ELi256ELi128ELb0ELb1ELb1ELb1ELb1ELb1EEEEEEEEEvNT_6ParamsE,"a",@progbits
	.sectionflags	@""
	.align	4
.nv.constant0._ZN7cutlass13device_kernelIN5flash11enable_sm90INS1_16FlashAttnFwdSm90INS1_25CollectiveMainloopFwdSm90ILi2EN4cute5tupleIJNS5_1CILi1EEES8_S8_EEENS6_IJNS7_ILi128EEENS7_ILi160EEESA_EEELi128ENS_12float_e4m3_tEfNS_4arch4Sm90ELb1ELb0ELb0ELb1ELb1ELb0ELb0ELb1ELb1ELb1ELb0ELb0EEENS1_21CollectiveEpilogueFwdINS6_IJSA_SA_SB_EEES9_NS_10bfloat16_tESF_Li256ELb1ELb1ELb0ELb1EEENS1_36VarlenDynamicPersistentTileSchedulerILi128ELi160ELi256ELi128ELb0ELb1ELb1ELb1ELb1ELb1EEEEEEEEEvNT_6ParamsE:
	.zero		3328


//--------------------- .nv.constant0._ZN7cutlass13device_kernelIN5flash11enable_sm90INS1_16FlashAttnFwdSm90INS1_25CollectiveMainloopFwdSm90ILi2EN4cute5tupleIJNS5_1CILi1EEES8_S8_EEENS6_IJNS7_ILi128EEENS7_ILi160EEESA_EEELi128ENS_12float_e4m3_tEfNS_4arch4Sm90ELb1ELb0ELb0ELb1ELb1ELb1ELb0ELb1ELb1ELb1ELb0ELb0EEENS1_21CollectiveEpilogueFwdINS6_IJSA_SA_SB_EEES9_NS_10bfloat16_tESF_Li256ELb1ELb1ELb0ELb1EEENS1_36VarlenDynamicPersistentTileSchedulerILi128ELi160ELi256ELi128ELb0ELb1ELb1ELb1ELb1ELb1EEEEEEEEEvNT_6ParamsE --------------------------
	.section	.nv.constant0._ZN7cutlass13device_kernelIN5flash11enable_sm90INS1_16FlashAttnFwdSm90INS1_25CollectiveMainloopFwdSm90ILi2EN4cute5tupleIJNS5_1CILi1EEES8_S8_EEENS6_IJNS7_ILi128EEENS7_ILi160EEESA_EEELi128ENS_12float_e4m3_tEfNS_4arch4Sm90ELb1ELb0ELb0ELb1ELb1ELb1ELb0ELb1ELb1ELb1ELb0ELb0EEENS1_21CollectiveEpilogueFwdINS6_IJSA_SA_SB_EEES9_NS_10bfloat16_tESF_Li256ELb1ELb1ELb0ELb1EEENS1_36VarlenDynamicPersistentTileSchedulerILi128ELi160ELi256ELi128ELb0ELb1ELb1ELb1ELb1ELb1EEEEEEEEEvNT_6ParamsE,"a",@progbits
	.sectionflags	@""
	.align	4
.nv.constant0._ZN7cutlass13device_kernelIN5flash11enable_sm90INS1_16FlashAttnFwdSm90INS1_25CollectiveMainloopFwdSm90ILi2EN4cute5tupleIJNS5_1CILi1EEES8_S8_EEENS6_IJNS7_ILi128EEENS7_ILi160EEESA_EEELi128ENS_12float_e4m3_tEfNS_4arch4Sm90ELb1ELb0ELb0ELb1ELb1ELb1ELb0ELb1ELb1ELb1ELb0ELb0EEENS1_21CollectiveEpilogueFwdINS6_IJSA_SA_SB_EEES9_NS_10bfloat16_tESF_Li256ELb1ELb1ELb0ELb1EEENS1_36VarlenDynamicPersistentTileSchedulerILi128ELi160ELi256ELi128ELb0ELb1ELb1ELb1ELb1ELb1EEEEEEEEEvNT_6ParamsE:
	.zero		3328


//--------------------- SYMBOLS --------------------------

	.type		.nv.reservedSmem.offset0,@object
	.size		.nv.reservedSmem.offset0,0x4
	.type		__assertfail,@function
